	.target	sm_80

	.elftype	@"ET_EXEC"


//--------------------- .note.nv.tkinfo           --------------------------
	.section	.note.nv.tkinfo,"",@"SHT_NOTE"
	.sectionflags	@"SHF_NOTE_NV_TKINFO"
	.tkinfo
        /*0018*/ 	.word	0x00000002
        /*0030*/ 	.string	""
        /*0030*/ 	.string	"ptxas"
        /*0030*/ 	.string	"Cuda compilation tools, release 13.0, V13.0.88"
        /*0030*/ 	.string	"Build cuda_13.0.r13.0/compiler.36424714_0"
        /*0030*/ 	.string	"-arch sm_80 -m 64 "



//--------------------- .note.nv.cuinfo           --------------------------
	.section	.note.nv.cuinfo,"",@"SHT_NOTE"
	.sectionflags	@"SHF_NOTE_NV_CUINFO"
        /*0018*/ 	.short	0x0002
        /*001a*/ 	.short	0x0050
        /*001c*/ 	.short	0x0082
	.zero		2


//--------------------- .nv.info                  --------------------------
	.section	.nv.info,"",@"SHT_CUDA_INFO"
	.align	4


	//----- nvinfo : EIATTR_REGCOUNT
	.align		4
        /*0000*/ 	.byte	0x04, 0x2f
        /*0002*/ 	.short	(.L_12 - .L_11)
	.align		4
.L_11:
        /*0004*/ 	.word	index@(_ZN7cutlass13device_kernelIN5flash22FlashAttnBwdPreprocessIN4cute5tupleIJNS3_1CILi64EEENS5_ILi192EEEEEENS_10bfloat16_tEfNS_4arch4Sm80ELb1ELb1EEEEEvNT_6ParamsE)
        /*0008*/ 	.word	0x00000057


	//----- nvinfo : EIATTR_FRAME_SIZE
	.align		4
.L_12:
        /*000c*/ 	.byte	0x04, 0x11
        /*000e*/ 	.short	(.L_14 - .L_13)
	.align		4
.L_13:
        /*0010*/ 	.word	index@(_ZN7cutlass13device_kernelIN5flash22FlashAttnBwdPreprocessIN4cute5tupleIJNS3_1CILi64EEENS5_ILi192EEEEEENS_10bfloat16_tEfNS_4arch4Sm80ELb1ELb1EEEEEvNT_6ParamsE)
        /*0014*/ 	.word	0x00000000


	//----- nvinfo : EIATTR_REGCOUNT
	.align		4
.L_14:
        /*0018*/ 	.byte	0x04, 0x2f
        /*001a*/ 	.short	(.L_16 - .L_15)
	.align		4
.L_15:
        /*001c*/ 	.word	index@(_ZN7cutlass13device_kernelIN5flash19enable_sm80_to_sm89INS1_16FlashAttnBwdSm80INS1_25CollectiveMainloopBwdSm80ILi2ELi1EN4cute5tupleIJNS5_1CILi64EEENS7_ILi80EEENS7_ILi192EEEEEENS_10bfloat16_tEfNS_4arch4Sm80ELb1ELb0ELb0ELb1ELb1ELb0ELb1ELb0ELi2ELi4ELi2ELi2ELb0EEENS1_24CollectiveEpilogueBwdGQAISB_fSE_Li256ELb1ELb1EEENS1_25SingleTileBwdLPTSchedulerILb1ELi80ELb1EEEEEEEEEvNT_6ParamsE)
        /*0020*/ 	.word	0x000000ff


	//----- nvinfo : EIATTR_FRAME_SIZE
	.align		4
.L_16:
        /*0024*/ 	.byte	0x04, 0x11
        /*0026*/ 	.short	(.L_18 - .L_17)
	.align		4
.L_17:
        /*0028*/ 	.word	index@($__internal_11_$__cuda_sm70_warpsync)
        /*002c*/ 	.word	0x00000000


	//----- nvinfo : EIATTR_FRAME_SIZE
	.align		4
.L_18:
        /*0030*/ 	.byte	0x04, 0x11
        /*0032*/ 	.short	(.L_20 - .L_19)
	.align		4
.L_19:
        /*0034*/ 	.word	index@(_ZN7cutlass13device_kernelIN5flash19enable_sm80_to_sm89INS1_16FlashAttnBwdSm80INS1_25CollectiveMainloopBwdSm80ILi2ELi1EN4cute5tupleIJNS5_1CILi64EEENS7_ILi80EEENS7_ILi192EEEEEENS_10bfloat16_tEfNS_4arch4Sm80ELb1ELb0ELb0ELb1ELb1ELb0ELb1ELb0ELi2ELi4ELi2ELi2ELb0EEENS1_24CollectiveEpilogueBwdGQAISB_fSE_Li256ELb1ELb1EEENS1_25SingleTileBwdLPTSchedulerILb1ELi80ELb1EEEEEEEEEvNT_6ParamsE)
        /*0038*/ 	.word	0x00000000


	//----- nvinfo : EIATTR_REGCOUNT
	.align		4
.L_20:
        /*003c*/ 	.byte	0x04, 0x2f
        /*003e*/ 	.short	(.L_22 - .L_21)
	.align		4
.L_21:
        /*0040*/ 	.word	index@(_ZN7cutlass13device_kernelIN5flash32FlashAttnBwdPostprocessConvertdQIN4cute5tupleIJNS3_1CILi64EEENS5_ILi192EEEEEENS_10bfloat16_tEfNS_4arch4Sm80ELi256ENS3_8TiledMMAINS3_8MMA_AtomIJNS3_30SM80_16x8x16_F32BF16BF16F32_TNEEEENS3_6LayoutINS4_IJNS5_ILi2EEENS5_ILi4EEENS5_ILi1EEEEEENS4_IJSJ_SH_NS5_ILi0EEEEEEEENS4_IJNS5_ILi32EEES6_NS5_ILi16EEEEEEEELb0EEEEEvNT_6ParamsE)
        /*0044*/ 	.word	0x00000045


	//----- nvinfo : EIATTR_FRAME_SIZE
	.align		4
.L_22:
        /*0048*/ 	.byte	0x04, 0x11
        /*004a*/ 	.short	(.L_24 - .L_23)
	.align		4
.L_23:
        /*004c*/ 	.word	index@(_ZN7cutlass13device_kernelIN5flash32FlashAttnBwdPostprocessConvertdQIN4cute5tupleIJNS3_1CILi64EEENS5_ILi192EEEEEENS_10bfloat16_tEfNS_4arch4Sm80ELi256ENS3_8TiledMMAINS3_8MMA_AtomIJNS3_30SM80_16x8x16_F32BF16BF16F32_TNEEEENS3_6LayoutINS4_IJNS5_ILi2EEENS5_ILi4EEENS5_ILi1EEEEEENS4_IJSJ_SH_NS5_ILi0EEEEEEEENS4_IJNS5_ILi32EEES6_NS5_ILi16EEEEEEEELb0EEEEEvNT_6ParamsE)
        /*0050*/ 	.word	0x00000000


	//----- nvinfo : EIATTR_REGCOUNT
	.align		4
.L_24:
        /*0054*/ 	.byte	0x04, 0x2f
        /*0056*/ 	.short	(.L_26 - .L_25)
	.align		4
.L_25:
        /*0058*/ 	.word	index@(_ZN7cutlass13device_kernelIN5flash32FlashAttnBwdPostprocessConvertdQIN4cute5tupleIJNS3_1CILi80EEENS5_ILi192EEEEEENS_10bfloat16_tEfNS_4arch4Sm80ELi256ENS3_8TiledMMAINS3_8MMA_AtomIJNS3_30SM80_16x8x16_F32BF16BF16F32_TNEEEENS3_6LayoutINS4_IJNS5_ILi4EEENS5_ILi2EEENS5_ILi1EEEEEENS4_IJSJ_SH_NS5_ILi0EEEEEEEENS4_IJNS5_ILi64EEENS5_ILi16EEESP_EEEEELb1EEEEEvNT_6ParamsE)
        /*005c*/ 	.word	0x00000050


	//----- nvinfo : EIATTR_FRAME_SIZE
	.align		4
.L_26:
        /*0060*/ 	.byte	0x04, 0x11
        /*0062*/ 	.short	(.L_28 - .L_27)
	.align		4
.L_27:
        /*0064*/ 	.word	index@(_ZN7cutlass13device_kernelIN5flash32FlashAttnBwdPostprocessConvertdQIN4cute5tupleIJNS3_1CILi80EEENS5_ILi192EEEEEENS_10bfloat16_tEfNS_4arch4Sm80ELi256ENS3_8TiledMMAINS3_8MMA_AtomIJNS3_30SM80_16x8x16_F32BF16BF16F32_TNEEEENS3_6LayoutINS4_IJNS5_ILi4EEENS5_ILi2EEENS5_ILi1EEEEEENS4_IJSJ_SH_NS5_ILi0EEEEEEEENS4_IJNS5_ILi64EEENS5_ILi16EEESP_EEEEELb1EEEEEvNT_6ParamsE)
        /*0068*/ 	.word	0x00000000


	//----- nvinfo : EIATTR_REGCOUNT
	.align		4
.L_28:
        /*006c*/ 	.byte	0x04, 0x2f
        /*006e*/ 	.short	(.L_30 - .L_29)
	.align		4
.L_29:
        /*0070*/ 	.word	index@(_ZN7cutlass13device_kernelIN5flash19enable_sm80_to_sm89INS1_16FlashAttnBwdSm80INS1_25CollectiveMainloopBwdSm80ILi2ELi1EN4cute5tupleIJNS5_1CILi64EEENS7_ILi80EEENS7_ILi192EEEEEENS_10bfloat16_tEfNS_4arch4Sm80ELb1ELb0ELb0ELb1ELb0ELb0ELb1ELb0ELi2ELi4ELi2ELi2ELb0EEENS1_24CollectiveEpilogueBwdGQAISB_fSE_Li256ELb1ELb0EEENS1_25SingleTileBwdLPTSchedulerILb1ELi80ELb0EEEEEEEEEvNT_6ParamsE)
        /*0074*/ 	.word	0x000000ff


	//----- nvinfo : EIATTR_FRAME_SIZE
	.align		4
.L_30:
        /*0078*/ 	.byte	0x04, 0x11
        /*007a*/ 	.short	(.L_32 - .L_31)
	.align		4
.L_31:
        /*007c*/ 	.word	index@(_ZN7cutlass13device_kernelIN5flash19enable_sm80_to_sm89INS1_16FlashAttnBwdSm80INS1_25CollectiveMainloopBwdSm80ILi2ELi1EN4cute5tupleIJNS5_1CILi64EEENS7_ILi80EEENS7_ILi192EEEEEENS_10bfloat16_tEfNS_4arch4Sm80ELb1ELb0ELb0ELb1ELb0ELb0ELb1ELb0ELi2ELi4ELi2ELi2ELb0EEENS1_24CollectiveEpilogueBwdGQAISB_fSE_Li256ELb1ELb0EEENS1_25SingleTileBwdLPTSchedulerILb1ELi80ELb0EEEEEEEEEvNT_6ParamsE)
        /*0080*/ 	.word	0x00000000


	//----- nvinfo : EIATTR_REGCOUNT
	.align		4
.L_32:
        /*0084*/ 	.byte	0x04, 0x2f
        /*0086*/ 	.short	(.L_34 - .L_33)
	.align		4
.L_33:
        /*0088*/ 	.word	index@(_ZN7cutlass13device_kernelIN5flash19enable_sm80_to_sm89INS1_16FlashAttnBwdSm80INS1_25CollectiveMainloopBwdSm80ILi2ELi1EN4cute5tupleIJNS5_1CILi64EEENS7_ILi80EEENS7_ILi192EEEEEENS_10bfloat16_tEfNS_4arch4Sm80ELb1ELb0ELb0ELb1ELb1ELb0ELb1ELb0ELi2ELi4ELi2ELi2ELb0EEENS1_21CollectiveEpilogueBwdISB_SC_SE_Li256ELb1ELb1ELi4EEENS1_25SingleTileBwdLPTSchedulerILb1ELi80ELb1EEEEEEEEEvNT_6ParamsE)
        /*008c*/ 	.word	0x000000ff


	//----- nvinfo : EIATTR_FRAME_SIZE
	.align		4
.L_34:
        /*0090*/ 	.byte	0x04, 0x11
        /*0092*/ 	.short	(.L_36 - .L_35)
	.align		4
.L_35:
        /*0094*/ 	.word	index@(_ZN7cutlass13device_kernelIN5flash19enable_sm80_to_sm89INS1_16FlashAttnBwdSm80INS1_25CollectiveMainloopBwdSm80ILi2ELi1EN4cute5tupleIJNS5_1CILi64EEENS7_ILi80EEENS7_ILi192EEEEEENS_10bfloat16_tEfNS_4arch4Sm80ELb1ELb0ELb0ELb1ELb1ELb0ELb1ELb0ELi2ELi4ELi2ELi2ELb0EEENS1_21CollectiveEpilogueBwdISB_SC_SE_Li256ELb1ELb1ELi4EEENS1_25SingleTileBwdLPTSchedulerILb1ELi80ELb1EEEEEEEEEvNT_6ParamsE)
        /*0098*/ 	.word	0x00000000


	//----- nvinfo : EIATTR_REGCOUNT
	.align		4
.L_36:
        /*009c*/ 	.byte	0x04, 0x2f
        /*009e*/ 	.short	(.L_38 - .L_37)
	.align		4
.L_37:
        /*00a0*/ 	.word	index@(_ZN7cutlass13device_kernelIN5flash19enable_sm80_to_sm89INS1_16FlashAttnBwdSm80INS1_25CollectiveMainloopBwdSm80ILi2ELi1EN4cute5tupleIJNS5_1CILi64EEENS7_ILi80EEENS7_ILi192EEEEEENS_10bfloat16_tEfNS_4arch4Sm80ELb1ELb0ELb0ELb1ELb0ELb0ELb1ELb0ELi2ELi4ELi2ELi2ELb0EEENS1_21CollectiveEpilogueBwdISB_SC_SE_Li256ELb1ELb1ELi4EEENS1_25SingleTileBwdLPTSchedulerILb1ELi80ELb0EEEEEEEEEvNT_6ParamsE)
        /*00a4*/ 	.word	0x000000ff


	//----- nvinfo : EIATTR_FRAME_SIZE
	.align		4
.L_38:
        /*00a8*/ 	.byte	0x04, 0x11
        /*00aa*/ 	.short	(.L_40 - .L_39)
	.align		4
.L_39:
        /*00ac*/ 	.word	index@(_ZN7cutlass13device_kernelIN5flash19enable_sm80_to_sm89INS1_16FlashAttnBwdSm80INS1_25CollectiveMainloopBwdSm80ILi2ELi1EN4cute5tupleIJNS5_1CILi64EEENS7_ILi80EEENS7_ILi192EEEEEENS_10bfloat16_tEfNS_4arch4Sm80ELb1ELb0ELb0ELb1ELb0ELb0ELb1ELb0ELi2ELi4ELi2ELi2ELb0EEENS1_21CollectiveEpilogueBwdISB_SC_SE_Li256ELb1ELb1ELi4EEENS1_25SingleTileBwdLPTSchedulerILb1ELi80ELb0EEEEEEEEEvNT_6ParamsE)
        /*00b0*/ 	.word	0x00000000


	//----- nvinfo : EIATTR_REGCOUNT
	.align		4
.L_40:
        /*00b4*/ 	.byte	0x04, 0x2f
        /*00b6*/ 	.short	(.L_42 - .L_41)
	.align		4
.L_41:
        /*00b8*/ 	.word	index@(_ZN7cutlass13device_kernelIN5flash22FlashAttnBwdPreprocessIN4cute5tupleIJNS3_1CILi64EEENS5_ILi192EEEEEENS_10bfloat16_tEfNS_4arch4Sm80ELb1ELb0EEEEEvNT_6ParamsE)
        /*00bc*/ 	.word	0x00000054


	//----- nvinfo : EIATTR_FRAME_SIZE
	.align		4
.L_42:
        /*00c0*/ 	.byte	0x04, 0x11
        /*00c2*/ 	.short	(.L_44 - .L_43)
	.align		4
.L_43:
        /*00c4*/ 	.word	index@(_ZN7cutlass13device_kernelIN5flash22FlashAttnBwdPreprocessIN4cute5tupleIJNS3_1CILi64EEENS5_ILi192EEEEEENS_10bfloat16_tEfNS_4arch4Sm80ELb1ELb0EEEEEvNT_6ParamsE)
        /*00c8*/ 	.word	0x00000000


	//----- nvinfo : EIATTR_REGCOUNT
	.align		4
.L_44:
        /*00cc*/ 	.byte	0x04, 0x2f
        /*00ce*/ 	.short	(.L_46 - .L_45)
	.align		4
.L_45:
        /*00d0*/ 	.word	index@(_ZN7cutlass13device_kernelIN5flash19enable_sm80_to_sm89INS1_16FlashAttnBwdSm80INS1_25CollectiveMainloopBwdSm80ILi2ELi1EN4cute5tupleIJNS5_1CILi64EEENS7_ILi80EEENS7_ILi192EEEEEENS_10bfloat16_tEfNS_4arch4Sm80ELb1ELb0ELb0ELb0ELb1ELb0ELb1ELb0ELi2ELi4ELi2ELi2ELb0EEENS1_24CollectiveEpilogueBwdGQAISB_fSE_Li256ELb0ELb1EEENS1_25SingleTileBwdLPTSchedulerILb0ELi80ELb1EEEEEEEEEvNT_6ParamsE)
        /*00d4*/ 	.word	0x000000ff


	//----- nvinfo : EIATTR_FRAME_SIZE
	.align		4
.L_46:
        /*00d8*/ 	.byte	0x04, 0x11
        /*00da*/ 	.short	(.L_48 - .L_47)
	.align		4
.L_47:
        /*00dc*/ 	.word	index@($__internal_10_$__cuda_sm70_warpsync)
        /*00e0*/ 	.word	0x00000000


	//----- nvinfo : EIATTR_FRAME_SIZE
	.align		4
.L_48:
        /*00e4*/ 	.byte	0x04, 0x11
        /*00e6*/ 	.short	(.L_50 - .L_49)
	.align		4
.L_49:
        /*00e8*/ 	.word	index@(_ZN7cutlass13device_kernelIN5flash19enable_sm80_to_sm89INS1_16FlashAttnBwdSm80INS1_25CollectiveMainloopBwdSm80ILi2ELi1EN4cute5tupleIJNS5_1CILi64EEENS7_ILi80EEENS7_ILi192EEEEEENS_10bfloat16_tEfNS_4arch4Sm80ELb1ELb0ELb0ELb0ELb1ELb0ELb1ELb0ELi2ELi4ELi2ELi2ELb0EEENS1_24CollectiveEpilogueBwdGQAISB_fSE_Li256ELb0ELb1EEENS1_25SingleTileBwdLPTSchedulerILb0ELi80ELb1EEEEEEEEEvNT_6ParamsE)
        /*00ec*/ 	.word	0x00000000


	//----- nvinfo : EIATTR_REGCOUNT
	.align		4
.L_50:
        /*00f0*/ 	.byte	0x04, 0x2f
        /*00f2*/ 	.short	(.L_52 - .L_51)
	.align		4
.L_51:
        /*00f4*/ 	.word	index@(_ZN7cutlass13device_kernelIN5flash19enable_sm80_to_sm89INS1_16FlashAttnBwdSm80INS1_25CollectiveMainloopBwdSm80ILi2ELi1EN4cute5tupleIJNS5_1CILi64EEENS7_ILi80EEENS7_ILi192EEEEEENS_10bfloat16_tEfNS_4arch4Sm80ELb1ELb0ELb0ELb0ELb0ELb0ELb1ELb0ELi2ELi4ELi2ELi2ELb0EEENS1_24CollectiveEpilogueBwdGQAISB_fSE_Li256ELb0ELb0EEENS1_25SingleTileBwdLPTSchedulerILb0ELi80ELb0EEEEEEEEEvNT_6ParamsE)
        /*00f8*/ 	.word	0x000000ff


	//----- nvinfo : EIATTR_FRAME_SIZE
	.align		4
.L_52:
        /*00fc*/ 	.byte	0x04, 0x11
        /*00fe*/ 	.short	(.L_54 - .L_53)
	.align		4
.L_53:
        /*0100*/ 	.word	index@(_ZN7cutlass13device_kernelIN5flash19enable_sm80_to_sm89INS1_16FlashAttnBwdSm80INS1_25CollectiveMainloopBwdSm80ILi2ELi1EN4cute5tupleIJNS5_1CILi64EEENS7_ILi80EEENS7_ILi192EEEEEENS_10bfloat16_tEfNS_4arch4Sm80ELb1ELb0ELb0ELb0ELb0ELb0ELb1ELb0ELi2ELi4ELi2ELi2ELb0EEENS1_24CollectiveEpilogueBwdGQAISB_fSE_Li256ELb0ELb0EEENS1_25SingleTileBwdLPTSchedulerILb0ELi80ELb0EEEEEEEEEvNT_6ParamsE)
        /*0104*/ 	.word	0x00000000


	//----- nvinfo : EIATTR_REGCOUNT
	.align		4
.L_54:
        /*0108*/ 	.byte	0x04, 0x2f
        /*010a*/ 	.short	(.L_56 - .L_55)
	.align		4
.L_55:
        /*010c*/ 	.word	index@(_ZN7cutlass13device_kernelIN5flash19enable_sm80_to_sm89INS1_16FlashAttnBwdSm80INS1_25CollectiveMainloopBwdSm80ILi2ELi1EN4cute5tupleIJNS5_1CILi64EEENS7_ILi80EEENS7_ILi192EEEEEENS_10bfloat16_tEfNS_4arch4Sm80ELb1ELb0ELb0ELb0ELb1ELb0ELb1ELb0ELi2ELi4ELi2ELi2ELb0EEENS1_21CollectiveEpilogueBwdISB_SC_SE_Li256ELb0ELb1ELi4EEENS1_25SingleTileBwdLPTSchedulerILb0ELi80ELb1EEEEEEEEEvNT_6ParamsE)
        /*0110*/ 	.word	0x000000ff


	//----- nvinfo : EIATTR_FRAME_SIZE
	.align		4
.L_56:
        /*0114*/ 	.byte	0x04, 0x11
        /*0116*/ 	.short	(.L_58 - .L_57)
	.align		4
.L_57:
        /*0118*/ 	.word	index@(_ZN7cutlass13device_kernelIN5flash19enable_sm80_to_sm89INS1_16FlashAttnBwdSm80INS1_25CollectiveMainloopBwdSm80ILi2ELi1EN4cute5tupleIJNS5_1CILi64EEENS7_ILi80EEENS7_ILi192EEEEEENS_10bfloat16_tEfNS_4arch4Sm80ELb1ELb0ELb0ELb0ELb1ELb0ELb1ELb0ELi2ELi4ELi2ELi2ELb0EEENS1_21CollectiveEpilogueBwdISB_SC_SE_Li256ELb0ELb1ELi4EEENS1_25SingleTileBwdLPTSchedulerILb0ELi80ELb1EEEEEEEEEvNT_6ParamsE)
        /*011c*/ 	.word	0x00000010


	//----- nvinfo : EIATTR_REGCOUNT
	.align		4
.L_58:
        /*0120*/ 	.byte	0x04, 0x2f
        /*0122*/ 	.short	(.L_60 - .L_59)
	.align		4
.L_59:
        /*0124*/ 	.word	index@(_ZN7cutlass13device_kernelIN5flash19enable_sm80_to_sm89INS1_16FlashAttnBwdSm80INS1_25CollectiveMainloopBwdSm80ILi2ELi1EN4cute5tupleIJNS5_1CILi64EEENS7_ILi80EEENS7_ILi192EEEEEENS_10bfloat16_tEfNS_4arch4Sm80ELb1ELb0ELb0ELb0ELb0ELb0ELb1ELb0ELi2ELi4ELi2ELi2ELb0EEENS1_21CollectiveEpilogueBwdISB_SC_SE_Li256ELb0ELb1ELi4EEENS1_25SingleTileBwdLPTSchedulerILb0ELi80ELb0EEEEEEEEEvNT_6ParamsE)
        /*0128*/ 	.word	0x000000ff


	//----- nvinfo : EIATTR_FRAME_SIZE
	.align		4
.L_60:
        /*012c*/ 	.byte	0x04, 0x11
        /*012e*/ 	.short	(.L_62 - .L_61)
	.align		4
.L_61:
        /*0130*/ 	.word	index@(_ZN7cutlass13device_kernelIN5flash19enable_sm80_to_sm89INS1_16FlashAttnBwdSm80INS1_25CollectiveMainloopBwdSm80ILi2ELi1EN4cute5tupleIJNS5_1CILi64EEENS7_ILi80EEENS7_ILi192EEEEEENS_10bfloat16_tEfNS_4arch4Sm80ELb1ELb0ELb0ELb0ELb0ELb0ELb1ELb0ELi2ELi4ELi2ELi2ELb0EEENS1_21CollectiveEpilogueBwdISB_SC_SE_Li256ELb0ELb1ELi4EEENS1_25SingleTileBwdLPTSchedulerILb0ELi80ELb0EEEEEEEEEvNT_6ParamsE)
        /*0134*/ 	.word	0x00000000


	//----- nvinfo : EIATTR_REGCOUNT
	.align		4
.L_62:
        /*0138*/ 	.byte	0x04, 0x2f
        /*013a*/ 	.short	(.L_64 - .L_63)
	.align		4
.L_63:
        /*013c*/ 	.word	index@(_ZN7cutlass13device_kernelIN5flash19enable_sm80_to_sm89INS1_16FlashAttnBwdSm80INS1_25CollectiveMainloopBwdSm80ILi2ELi1EN4cute5tupleIJNS5_1CILi64EEENS7_ILi80EEENS7_ILi192EEEEEENS_10bfloat16_tEfNS_4arch4Sm80ELb0ELb1ELb0ELb1ELb1ELb0ELb1ELb0ELi2ELi4ELi2ELi2ELb0EEENS1_24CollectiveEpilogueBwdGQAISB_fSE_Li256ELb1ELb1EEENS1_19SingleTileSchedulerILb1ELb0ELb0ELi80EEEEEEEEEvNT_6ParamsE)
        /*0140*/ 	.word	0x000000ff


	//----- nvinfo : EIATTR_FRAME_SIZE
	.align		4
.L_64:
        /*0144*/ 	.byte	0x04, 0x11
        /*0146*/ 	.short	(.L_66 - .L_65)
	.align		4
.L_65:
        /*0148*/ 	.word	index@($__internal_9_$__cuda_sm70_warpsync)
        /*014c*/ 	.word	0x00000000


	//----- nvinfo : EIATTR_FRAME_SIZE
	.align		4
.L_66:
        /*0150*/ 	.byte	0x04, 0x11
        /*0152*/ 	.short	(.L_68 - .L_67)
	.align		4
.L_67:
        /*0154*/ 	.word	index@(_ZN7cutlass13device_kernelIN5flash19enable_sm80_to_sm89INS1_16FlashAttnBwdSm80INS1_25CollectiveMainloopBwdSm80ILi2ELi1EN4cute5tupleIJNS5_1CILi64EEENS7_ILi80EEENS7_ILi192EEEEEENS_10bfloat16_tEfNS_4arch4Sm80ELb0ELb1ELb0ELb1ELb1ELb0ELb1ELb0ELi2ELi4ELi2ELi2ELb0EEENS1_24CollectiveEpilogueBwdGQAISB_fSE_Li256ELb1ELb1EEENS1_19SingleTileSchedulerILb1ELb0ELb0ELi80EEEEEEEEEvNT_6ParamsE)
        /*0158*/ 	.word	0x00000000


	//----- nvinfo : EIATTR_REGCOUNT
	.align		4
.L_68:
        /*015c*/ 	.byte	0x04, 0x2f
        /*015e*/ 	.short	(.L_70 - .L_69)
	.align		4
.L_69:
        /*0160*/ 	.word	index@(_ZN7cutlass13device_kernelIN5flash19enable_sm80_to_sm89INS1_16FlashAttnBwdSm80INS1_25CollectiveMainloopBwdSm80ILi2ELi1EN4cute5tupleIJNS5_1CILi64EEENS7_ILi80EEENS7_ILi192EEEEEENS_10bfloat16_tEfNS_4arch4Sm80ELb0ELb1ELb0ELb1ELb0ELb0ELb1ELb0ELi2ELi4ELi2ELi2ELb0EEENS1_24CollectiveEpilogueBwdGQAISB_fSE_Li256ELb1ELb0EEENS1_19SingleTileSchedulerILb1ELb0ELb0ELi80EEEEEEEEEvNT_6ParamsE)
        /*0164*/ 	.word	0x000000ff


	//----- nvinfo : EIATTR_FRAME_SIZE
	.align		4
.L_70:
        /*0168*/ 	.byte	0x04, 0x11
        /*016a*/ 	.short	(.L_72 - .L_71)
	.align		4
.L_71:
        /*016c*/ 	.word	index@(_ZN7cutlass13device_kernelIN5flash19enable_sm80_to_sm89INS1_16FlashAttnBwdSm80INS1_25CollectiveMainloopBwdSm80ILi2ELi1EN4cute5tupleIJNS5_1CILi64EEENS7_ILi80EEENS7_ILi192EEEEEENS_10bfloat16_tEfNS_4arch4Sm80ELb0ELb1ELb0ELb1ELb0ELb0ELb1ELb0ELi2ELi4ELi2ELi2ELb0EEENS1_24CollectiveEpilogueBwdGQAISB_fSE_Li256ELb1ELb0EEENS1_19SingleTileSchedulerILb1ELb0ELb0ELi80EEEEEEEEEvNT_6ParamsE)
        /*0170*/ 	.word	0x00000000


	//----- nvinfo : EIATTR_REGCOUNT
	.align		4
.L_72:
        /*0174*/ 	.byte	0x04, 0x2f
        /*0176*/ 	.short	(.L_74 - .L_73)
	.align		4
.L_73:
        /*0178*/ 	.word	index@(_ZN7cutlass13device_kernelIN5flash19enable_sm80_to_sm89INS1_16FlashAttnBwdSm80INS1_25CollectiveMainloopBwdSm80ILi2ELi1EN4cute5tupleIJNS5_1CILi64EEENS7_ILi80EEENS7_ILi192EEEEEENS_10bfloat16_tEfNS_4arch4Sm80ELb0ELb1ELb0ELb1ELb1ELb0ELb1ELb0ELi2ELi4ELi2ELi2ELb0EEENS1_21CollectiveEpilogueBwdISB_SC_SE_Li256ELb1ELb1ELi4EEENS1_19SingleTileSchedulerILb1ELb0ELb0ELi80EEEEEEEEEvNT_6ParamsE)
        /*017c*/ 	.word	0x000000ff


	//----- nvinfo : EIATTR_FRAME_SIZE
	.align		4
.L_74:
        /*0180*/ 	.byte	0x04, 0x11
        /*0182*/ 	.short	(.L_76 - .L_75)
	.align		4
.L_75:
        /*0184*/ 	.word	index@(_ZN7cutlass13device_kernelIN5flash19enable_sm80_to_sm89INS1_16FlashAttnBwdSm80INS1_25CollectiveMainloopBwdSm80ILi2ELi1EN4cute5tupleIJNS5_1CILi64EEENS7_ILi80EEENS7_ILi192EEEEEENS_10bfloat16_tEfNS_4arch4Sm80ELb0ELb1ELb0ELb1ELb1ELb0ELb1ELb0ELi2ELi4ELi2ELi2ELb0EEENS1_21CollectiveEpilogueBwdISB_SC_SE_Li256ELb1ELb1ELi4EEENS1_19SingleTileSchedulerILb1ELb0ELb0ELi80EEEEEEEEEvNT_6ParamsE)
        /*0188*/ 	.word	0x00000000


	//----- nvinfo : EIATTR_REGCOUNT
	.align		4
.L_76:
        /*018c*/ 	.byte	0x04, 0x2f
        /*018e*/ 	.short	(.L_78 - .L_77)
	.align		4
.L_77:
        /*0190*/ 	.word	index@(_ZN7cutlass13device_kernelIN5flash19enable_sm80_to_sm89INS1_16FlashAttnBwdSm80INS1_25CollectiveMainloopBwdSm80ILi2ELi1EN4cute5tupleIJNS5_1CILi64EEENS7_ILi80EEENS7_ILi192EEEEEENS_10bfloat16_tEfNS_4arch4Sm80ELb0ELb1ELb0ELb1ELb0ELb0ELb1ELb0ELi2ELi4ELi2ELi2ELb0EEENS1_21CollectiveEpilogueBwdISB_SC_SE_Li256ELb1ELb1ELi4EEENS1_19SingleTileSchedulerILb1ELb0ELb0ELi80EEEEEEEEEvNT_6ParamsE)
        /*0194*/ 	.word	0x000000ff


	//----- nvinfo : EIATTR_FRAME_SIZE
	.align		4
.L_78:
        /*0198*/ 	.byte	0x04, 0x11
        /*019a*/ 	.short	(.L_80 - .L_79)
	.align		4
.L_79:
        /*019c*/ 	.word	index@(_ZN7cutlass13device_kernelIN5flash19enable_sm80_to_sm89INS1_16FlashAttnBwdSm80INS1_25CollectiveMainloopBwdSm80ILi2ELi1EN4cute5tupleIJNS5_1CILi64EEENS7_ILi80EEENS7_ILi192EEEEEENS_10bfloat16_tEfNS_4arch4Sm80ELb0ELb1ELb0ELb1ELb0ELb0ELb1ELb0ELi2ELi4ELi2ELi2ELb0EEENS1_21CollectiveEpilogueBwdISB_SC_SE_Li256ELb1ELb1ELi4EEENS1_19SingleTileSchedulerILb1ELb0ELb0ELi80EEEEEEEEEvNT_6ParamsE)
        /*01a0*/ 	.word	0x00000000


	//----- nvinfo : EIATTR_REGCOUNT
	.align		4
.L_80:
        /*01a4*/ 	.byte	0x04, 0x2f
        /*01a6*/ 	.short	(.L_82 - .L_81)
	.align		4
.L_81:
        /*01a8*/ 	.word	index@(_ZN7cutlass13device_kernelIN5flash19enable_sm80_to_sm89INS1_16FlashAttnBwdSm80INS1_25CollectiveMainloopBwdSm80ILi2ELi1EN4cute5tupleIJNS5_1CILi64EEENS7_ILi80EEENS7_ILi192EEEEEENS_10bfloat16_tEfNS_4arch4Sm80ELb0ELb1ELb0ELb0ELb1ELb0ELb1ELb0ELi2ELi4ELi2ELi2ELb0EEENS1_24CollectiveEpilogueBwdGQAISB_fSE_Li256ELb0ELb1EEENS1_19SingleTileSchedulerILb0ELb0ELb0ELi80EEEEEEEEEvNT_6ParamsE)
        /*01ac*/ 	.word	0x000000ff


	//----- nvinfo : EIATTR_FRAME_SIZE
	.align		4
.L_82:
        /*01b0*/ 	.byte	0x04, 0x11
        /*01b2*/ 	.short	(.L_84 - .L_83)
	.align		4
.L_83:
        /*01b4*/ 	.word	index@($__internal_8_$__cuda_sm70_warpsync)
        /*01b8*/ 	.word	0x00000000


	//----- nvinfo : EIATTR_FRAME_SIZE
	.align		4
.L_84:
        /*01bc*/ 	.byte	0x04, 0x11
        /*01be*/ 	.short	(.L_86 - .L_85)
	.align		4
.L_85:
        /*01c0*/ 	.word	index@(_ZN7cutlass13device_kernelIN5flash19enable_sm80_to_sm89INS1_16FlashAttnBwdSm80INS1_25CollectiveMainloopBwdSm80ILi2ELi1EN4cute5tupleIJNS5_1CILi64EEENS7_ILi80EEENS7_ILi192EEEEEENS_10bfloat16_tEfNS_4arch4Sm80ELb0ELb1ELb0ELb0ELb1ELb0ELb1ELb0ELi2ELi4ELi2ELi2ELb0EEENS1_24CollectiveEpilogueBwdGQAISB_fSE_Li256ELb0ELb1EEENS1_19SingleTileSchedulerILb0ELb0ELb0ELi80EEEEEEEEEvNT_6ParamsE)
        /*01c4*/ 	.word	0x00000000


	//----- nvinfo : EIATTR_REGCOUNT
	.align		4
.L_86:
        /*01c8*/ 	.byte	0x04, 0x2f
        /*01ca*/ 	.short	(.L_88 - .L_87)
	.align		4
.L_87:
        /*01cc*/ 	.word	index@(_ZN7cutlass13device_kernelIN5flash19enable_sm80_to_sm89INS1_16FlashAttnBwdSm80INS1_25CollectiveMainloopBwdSm80ILi2ELi1EN4cute5tupleIJNS5_1CILi64EEENS7_ILi80EEENS7_ILi192EEEEEENS_10bfloat16_tEfNS_4arch4Sm80ELb0ELb1ELb0ELb0ELb0ELb0ELb1ELb0ELi2ELi4ELi2ELi2ELb0EEENS1_24CollectiveEpilogueBwdGQAISB_fSE_Li256ELb0ELb0EEENS1_19SingleTileSchedulerILb0ELb0ELb0ELi80EEEEEEEEEvNT_6ParamsE)
        /*01d0*/ 	.word	0x000000ff


	//----- nvinfo : EIATTR_FRAME_SIZE
	.align		4
.L_88:
        /*01d4*/ 	.byte	0x04, 0x11
        /*01d6*/ 	.short	(.L_90 - .L_89)
	.align		4
.L_89:
        /*01d8*/ 	.word	index@(_ZN7cutlass13device_kernelIN5flash19enable_sm80_to_sm89INS1_16FlashAttnBwdSm80INS1_25CollectiveMainloopBwdSm80ILi2ELi1EN4cute5tupleIJNS5_1CILi64EEENS7_ILi80EEENS7_ILi192EEEEEENS_10bfloat16_tEfNS_4arch4Sm80ELb0ELb1ELb0ELb0ELb0ELb0ELb1ELb0ELi2ELi4ELi2ELi2ELb0EEENS1_24CollectiveEpilogueBwdGQAISB_fSE_Li256ELb0ELb0EEENS1_19SingleTileSchedulerILb0ELb0ELb0ELi80EEEEEEEEEvNT_6ParamsE)
        /*01dc*/ 	.word	0x00000000


	//----- nvinfo : EIATTR_REGCOUNT
	.align		4
.L_90:
        /*01e0*/ 	.byte	0x04, 0x2f
        /*01e2*/ 	.short	(.L_92 - .L_91)
	.align		4
.L_91:
        /*01e4*/ 	.word	index@(_ZN7cutlass13device_kernelIN5flash19enable_sm80_to_sm89INS1_16FlashAttnBwdSm80INS1_25CollectiveMainloopBwdSm80ILi2ELi1EN4cute5tupleIJNS5_1CILi64EEENS7_ILi80EEENS7_ILi192EEEEEENS_10bfloat16_tEfNS_4arch4Sm80ELb0ELb1ELb0ELb0ELb1ELb0ELb1ELb0ELi2ELi4ELi2ELi2ELb0EEENS1_21CollectiveEpilogueBwdISB_SC_SE_Li256ELb0ELb1ELi4EEENS1_19SingleTileSchedulerILb0ELb0ELb0ELi80EEEEEEEEEvNT_6ParamsE)
        /*01e8*/ 	.word	0x000000ff


	//----- nvinfo : EIATTR_FRAME_SIZE
	.align		4
.L_92:
        /*01ec*/ 	.byte	0x04, 0x11
        /*01ee*/ 	.short	(.L_94 - .L_93)
	.align		4
.L_93:
        /*01f0*/ 	.word	index@(_ZN7cutlass13device_kernelIN5flash19enable_sm80_to_sm89INS1_16FlashAttnBwdSm80INS1_25CollectiveMainloopBwdSm80ILi2ELi1EN4cute5tupleIJNS5_1CILi64EEENS7_ILi80EEENS7_ILi192EEEEEENS_10bfloat16_tEfNS_4arch4Sm80ELb0ELb1ELb0ELb0ELb1ELb0ELb1ELb0ELi2ELi4ELi2ELi2ELb0EEENS1_21CollectiveEpilogueBwdISB_SC_SE_Li256ELb0ELb1ELi4EEENS1_19SingleTileSchedulerILb0ELb0ELb0ELi80EEEEEEEEEvNT_6ParamsE)
        /*01f4*/ 	.word	0x00000000


	//----- nvinfo : EIATTR_REGCOUNT
	.align		4
.L_94:
        /*01f8*/ 	.byte	0x04, 0x2f
        /*01fa*/ 	.short	(.L_96 - .L_95)
	.align		4
.L_95:
        /*01fc*/ 	.word	index@(_ZN7cutlass13device_kernelIN5flash19enable_sm80_to_sm89INS1_16FlashAttnBwdSm80INS1_25CollectiveMainloopBwdSm80ILi2ELi1EN4cute5tupleIJNS5_1CILi64EEENS7_ILi80EEENS7_ILi192EEEEEENS_10bfloat16_tEfNS_4arch4Sm80ELb0ELb1ELb0ELb0ELb0ELb0ELb1ELb0ELi2ELi4ELi2ELi2ELb0EEENS1_21CollectiveEpilogueBwdISB_SC_SE_Li256ELb0ELb1ELi4EEENS1_19SingleTileSchedulerILb0ELb0ELb0ELi80EEEEEEEEEvNT_6ParamsE)
        /*0200*/ 	.word	0x000000ff


	//----- nvinfo : EIATTR_FRAME_SIZE
	.align		4
.L_96:
        /*0204*/ 	.byte	0x04, 0x11
        /*0206*/ 	.short	(.L_98 - .L_97)
	.align		4
.L_97:
        /*0208*/ 	.word	index@(_ZN7cutlass13device_kernelIN5flash19enable_sm80_to_sm89INS1_16FlashAttnBwdSm80INS1_25CollectiveMainloopBwdSm80ILi2ELi1EN4cute5tupleIJNS5_1CILi64EEENS7_ILi80EEENS7_ILi192EEEEEENS_10bfloat16_tEfNS_4arch4Sm80ELb0ELb1ELb0ELb0ELb0ELb0ELb1ELb0ELi2ELi4ELi2ELi2ELb0EEENS1_21CollectiveEpilogueBwdISB_SC_SE_Li256ELb0ELb1ELi4EEENS1_19SingleTileSchedulerILb0ELb0ELb0ELi80EEEEEEEEEvNT_6ParamsE)
        /*020c*/ 	.word	0x00000000


	//----- nvinfo : EIATTR_REGCOUNT
	.align		4
.L_98:
        /*0210*/ 	.byte	0x04, 0x2f
        /*0212*/ 	.short	(.L_100 - .L_99)
	.align		4
.L_99:
        /*0214*/ 	.word	index@(_ZN7cutlass13device_kernelIN5flash19enable_sm80_to_sm89INS1_16FlashAttnBwdSm80INS1_25CollectiveMainloopBwdSm80ILi2ELi1EN4cute5tupleIJNS5_1CILi64EEENS7_ILi80EEENS7_ILi192EEEEEENS_10bfloat16_tEfNS_4arch4Sm80ELb0ELb0ELb0ELb1ELb1ELb0ELb1ELb0ELi2ELi4ELi2ELi2ELb0EEENS1_24CollectiveEpilogueBwdGQAISB_fSE_Li256ELb1ELb1EEENS1_19SingleTileSchedulerILb1ELb0ELb0ELi80EEEEEEEEEvNT_6ParamsE)
        /*0218*/ 	.word	0x000000fe


	//----- nvinfo : EIATTR_FRAME_SIZE
	.align		4
.L_100:
        /*021c*/ 	.byte	0x04, 0x11
        /*021e*/ 	.short	(.L_102 - .L_101)
	.align		4
.L_101:
        /*0220*/ 	.word	index@($__internal_7_$__cuda_sm70_warpsync)
        /*0224*/ 	.word	0x00000000


	//----- nvinfo : EIATTR_FRAME_SIZE
	.align		4
.L_102:
        /*0228*/ 	.byte	0x04, 0x11
        /*022a*/ 	.short	(.L_104 - .L_103)
	.align		4
.L_103:
        /*022c*/ 	.word	index@(_ZN7cutlass13device_kernelIN5flash19enable_sm80_to_sm89INS1_16FlashAttnBwdSm80INS1_25CollectiveMainloopBwdSm80ILi2ELi1EN4cute5tupleIJNS5_1CILi64EEENS7_ILi80EEENS7_ILi192EEEEEENS_10bfloat16_tEfNS_4arch4Sm80ELb0ELb0ELb0ELb1ELb1ELb0ELb1ELb0ELi2ELi4ELi2ELi2ELb0EEENS1_24CollectiveEpilogueBwdGQAISB_fSE_Li256ELb1ELb1EEENS1_19SingleTileSchedulerILb1ELb0ELb0ELi80EEEEEEEEEvNT_6ParamsE)
        /*0230*/ 	.word	0x00000000


	//----- nvinfo : EIATTR_REGCOUNT
	.align		4
.L_104:
        /*0234*/ 	.byte	0x04, 0x2f
        /*0236*/ 	.short	(.L_106 - .L_105)
	.align		4
.L_105:
        /*0238*/ 	.word	index@(_ZN7cutlass13device_kernelIN5flash19enable_sm80_to_sm89INS1_16FlashAttnBwdSm80INS1_25CollectiveMainloopBwdSm80ILi2ELi1EN4cute5tupleIJNS5_1CILi64EEENS7_ILi80EEENS7_ILi192EEEEEENS_10bfloat16_tEfNS_4arch4Sm80ELb0ELb0ELb0ELb1ELb0ELb0ELb1ELb0ELi2ELi4ELi2ELi2ELb0EEENS1_24CollectiveEpilogueBwdGQAISB_fSE_Li256ELb1ELb0EEENS1_19SingleTileSchedulerILb1ELb0ELb0ELi80EEEEEEEEEvNT_6ParamsE)
        /*023c*/ 	.word	0x000000ff


	//----- nvinfo : EIATTR_FRAME_SIZE
	.align		4
.L_106:
        /*0240*/ 	.byte	0x04, 0x11
        /*0242*/ 	.short	(.L_108 - .L_107)
	.align		4
.L_107:
        /*0244*/ 	.word	index@(_ZN7cutlass13device_kernelIN5flash19enable_sm80_to_sm89INS1_16FlashAttnBwdSm80INS1_25CollectiveMainloopBwdSm80ILi2ELi1EN4cute5tupleIJNS5_1CILi64EEENS7_ILi80EEENS7_ILi192EEEEEENS_10bfloat16_tEfNS_4arch4Sm80ELb0ELb0ELb0ELb1ELb0ELb0ELb1ELb0ELi2ELi4ELi2ELi2ELb0EEENS1_24CollectiveEpilogueBwdGQAISB_fSE_Li256ELb1ELb0EEENS1_19SingleTileSchedulerILb1ELb0ELb0ELi80EEEEEEEEEvNT_6ParamsE)
        /*0248*/ 	.word	0x00000000


	//----- nvinfo : EIATTR_REGCOUNT
	.align		4
.L_108:
        /*024c*/ 	.byte	0x04, 0x2f
        /*024e*/ 	.short	(.L_110 - .L_109)
	.align		4
.L_109:
        /*0250*/ 	.word	index@(_ZN7cutlass13device_kernelIN5flash19enable_sm80_to_sm89INS1_16FlashAttnBwdSm80INS1_25CollectiveMainloopBwdSm80ILi2ELi1EN4cute5tupleIJNS5_1CILi64EEENS7_ILi80EEENS7_ILi192EEEEEENS_10bfloat16_tEfNS_4arch4Sm80ELb0ELb0ELb0ELb1ELb1ELb0ELb1ELb0ELi2ELi4ELi2ELi2ELb0EEENS1_21CollectiveEpilogueBwdISB_SC_SE_Li256ELb1ELb1ELi4EEENS1_19SingleTileSchedulerILb1ELb0ELb0ELi80EEEEEEEEEvNT_6ParamsE)
        /*0254*/ 	.word	0x000000fe


	//----- nvinfo : EIATTR_FRAME_SIZE
	.align		4
.L_110:
        /*0258*/ 	.byte	0x04, 0x11
        /*025a*/ 	.short	(.L_112 - .L_111)
	.align		4
.L_111:
        /*025c*/ 	.word	index@(_ZN7cutlass13device_kernelIN5flash19enable_sm80_to_sm89INS1_16FlashAttnBwdSm80INS1_25CollectiveMainloopBwdSm80ILi2ELi1EN4cute5tupleIJNS5_1CILi64EEENS7_ILi80EEENS7_ILi192EEEEEENS_10bfloat16_tEfNS_4arch4Sm80ELb0ELb0ELb0ELb1ELb1ELb0ELb1ELb0ELi2ELi4ELi2ELi2ELb0EEENS1_21CollectiveEpilogueBwdISB_SC_SE_Li256ELb1ELb1ELi4EEENS1_19SingleTileSchedulerILb1ELb0ELb0ELi80EEEEEEEEEvNT_6ParamsE)
        /*0260*/ 	.word	0x00000000


	//----- nvinfo : EIATTR_REGCOUNT
	.align		4
.L_112:
        /*0264*/ 	.byte	0x04, 0x2f
        /*0266*/ 	.short	(.L_114 - .L_113)
	.align		4
.L_113:
        /*0268*/ 	.word	index@(_ZN7cutlass13device_kernelIN5flash19enable_sm80_to_sm89INS1_16FlashAttnBwdSm80INS1_25CollectiveMainloopBwdSm80ILi2ELi1EN4cute5tupleIJNS5_1CILi64EEENS7_ILi80EEENS7_ILi192EEEEEENS_10bfloat16_tEfNS_4arch4Sm80ELb0ELb0ELb0ELb1ELb0ELb0ELb1ELb0ELi2ELi4ELi2ELi2ELb0EEENS1_21CollectiveEpilogueBwdISB_SC_SE_Li256ELb1ELb1ELi4EEENS1_19SingleTileSchedulerILb1ELb0ELb0ELi80EEEEEEEEEvNT_6ParamsE)
        /*026c*/ 	.word	0x000000fe


	//----- nvinfo : EIATTR_FRAME_SIZE
	.align		4
.L_114:
        /*0270*/ 	.byte	0x04, 0x11
        /*0272*/ 	.short	(.L_116 - .L_115)
	.align		4
.L_115:
        /*0274*/ 	.word	index@(_ZN7cutlass13device_kernelIN5flash19enable_sm80_to_sm89INS1_16FlashAttnBwdSm80INS1_25CollectiveMainloopBwdSm80ILi2ELi1EN4cute5tupleIJNS5_1CILi64EEENS7_ILi80EEENS7_ILi192EEEEEENS_10bfloat16_tEfNS_4arch4Sm80ELb0ELb0ELb0ELb1ELb0ELb0ELb1ELb0ELi2ELi4ELi2ELi2ELb0EEENS1_21CollectiveEpilogueBwdISB_SC_SE_Li256ELb1ELb1ELi4EEENS1_19SingleTileSchedulerILb1ELb0ELb0ELi80EEEEEEEEEvNT_6ParamsE)
        /*0278*/ 	.word	0x00000000


	//----- nvinfo : EIATTR_REGCOUNT
	.align		4
.L_116:
        /*027c*/ 	.byte	0x04, 0x2f
        /*027e*/ 	.short	(.L_118 - .L_117)
	.align		4
.L_117:
        /*0280*/ 	.word	index@(_ZN7cutlass13device_kernelIN5flash19enable_sm80_to_sm89INS1_16FlashAttnBwdSm80INS1_25CollectiveMainloopBwdSm80ILi2ELi1EN4cute5tupleIJNS5_1CILi64EEENS7_ILi80EEENS7_ILi192EEEEEENS_10bfloat16_tEfNS_4arch4Sm80ELb0ELb0ELb0ELb0ELb1ELb0ELb1ELb0ELi2ELi4ELi2ELi2ELb0EEENS1_24CollectiveEpilogueBwdGQAISB_fSE_Li256ELb0ELb1EEENS1_19SingleTileSchedulerILb0ELb0ELb0ELi80EEEEEEEEEvNT_6ParamsE)
        /*0284*/ 	.word	0x000000ff


	//----- nvinfo : EIATTR_FRAME_SIZE
	.align		4
.L_118:
        /*0288*/ 	.byte	0x04, 0x11
        /*028a*/ 	.short	(.L_120 - .L_119)
	.align		4
.L_119:
        /*028c*/ 	.word	index@($__internal_6_$__cuda_sm70_warpsync)
        /*0290*/ 	.word	0x00000000


	//----- nvinfo : EIATTR_FRAME_SIZE
	.align		4
.L_120:
        /*0294*/ 	.byte	0x04, 0x11
        /*0296*/ 	.short	(.L_122 - .L_121)
	.align		4
.L_121:
        /*0298*/ 	.word	index@(_ZN7cutlass13device_kernelIN5flash19enable_sm80_to_sm89INS1_16FlashAttnBwdSm80INS1_25CollectiveMainloopBwdSm80ILi2ELi1EN4cute5tupleIJNS5_1CILi64EEENS7_ILi80EEENS7_ILi192EEEEEENS_10bfloat16_tEfNS_4arch4Sm80ELb0ELb0ELb0ELb0ELb1ELb0ELb1ELb0ELi2ELi4ELi2ELi2ELb0EEENS1_24CollectiveEpilogueBwdGQAISB_fSE_Li256ELb0ELb1EEENS1_19SingleTileSchedulerILb0ELb0ELb0ELi80EEEEEEEEEvNT_6ParamsE)
        /*029c*/ 	.word	0x00000020


	//----- nvinfo : EIATTR_REGCOUNT
	.align		4
.L_122:
        /*02a0*/ 	.byte	0x04, 0x2f
        /*02a2*/ 	.short	(.L_124 - .L_123)
	.align		4
.L_123:
        /*02a4*/ 	.word	index@(_ZN7cutlass13device_kernelIN5flash19enable_sm80_to_sm89INS1_16FlashAttnBwdSm80INS1_25CollectiveMainloopBwdSm80ILi2ELi1EN4cute5tupleIJNS5_1CILi64EEENS7_ILi80EEENS7_ILi192EEEEEENS_10bfloat16_tEfNS_4arch4Sm80ELb0ELb0ELb0ELb0ELb0ELb0ELb1ELb0ELi2ELi4ELi2ELi2ELb0EEENS1_24CollectiveEpilogueBwdGQAISB_fSE_Li256ELb0ELb0EEENS1_19SingleTileSchedulerILb0ELb0ELb0ELi80EEEEEEEEEvNT_6ParamsE)
        /*02a8*/ 	.word	0x000000ff


	//----- nvinfo : EIATTR_FRAME_SIZE
	.align		4
.L_124:
        /*02ac*/ 	.byte	0x04, 0x11
        /*02ae*/ 	.short	(.L_126 - .L_125)
	.align		4
.L_125:
        /*02b0*/ 	.word	index@(_ZN7cutlass13device_kernelIN5flash19enable_sm80_to_sm89INS1_16FlashAttnBwdSm80INS1_25CollectiveMainloopBwdSm80ILi2ELi1EN4cute5tupleIJNS5_1CILi64EEENS7_ILi80EEENS7_ILi192EEEEEENS_10bfloat16_tEfNS_4arch4Sm80ELb0ELb0ELb0ELb0ELb0ELb0ELb1ELb0ELi2ELi4ELi2ELi2ELb0EEENS1_24CollectiveEpilogueBwdGQAISB_fSE_Li256ELb0ELb0EEENS1_19SingleTileSchedulerILb0ELb0ELb0ELi80EEEEEEEEEvNT_6ParamsE)
        /*02b4*/ 	.word	0x00000020


	//----- nvinfo : EIATTR_REGCOUNT
	.align		4
.L_126:
        /*02b8*/ 	.byte	0x04, 0x2f
        /*02ba*/ 	.short	(.L_128 - .L_127)
	.align		4
.L_127:
        /*02bc*/ 	.word	index@(_ZN7cutlass13device_kernelIN5flash19enable_sm80_to_sm89INS1_16FlashAttnBwdSm80INS1_25CollectiveMainloopBwdSm80ILi2ELi1EN4cute5tupleIJNS5_1CILi64EEENS7_ILi80EEENS7_ILi192EEEEEENS_10bfloat16_tEfNS_4arch4Sm80ELb0ELb0ELb0ELb0ELb1ELb0ELb1ELb0ELi2ELi4ELi2ELi2ELb0EEENS1_21CollectiveEpilogueBwdISB_SC_SE_Li256ELb0ELb1ELi4EEENS1_19SingleTileSchedulerILb0ELb0ELb0ELi80EEEEEEEEEvNT_6ParamsE)
        /*02c0*/ 	.word	0x000000ff


	//----- nvinfo : EIATTR_FRAME_SIZE
	.align		4
.L_128:
        /*02c4*/ 	.byte	0x04, 0x11
        /*02c6*/ 	.short	(.L_130 - .L_129)
	.align		4
.L_129:
        /*02c8*/ 	.word	index@(_ZN7cutlass13device_kernelIN5flash19enable_sm80_to_sm89INS1_16FlashAttnBwdSm80INS1_25CollectiveMainloopBwdSm80ILi2ELi1EN4cute5tupleIJNS5_1CILi64EEENS7_ILi80EEENS7_ILi192EEEEEENS_10bfloat16_tEfNS_4arch4Sm80ELb0ELb0ELb0ELb0ELb1ELb0ELb1ELb0ELi2ELi4ELi2ELi2ELb0EEENS1_21CollectiveEpilogueBwdISB_SC_SE_Li256ELb0ELb1ELi4EEENS1_19SingleTileSchedulerILb0ELb0ELb0ELi80EEEEEEEEEvNT_6ParamsE)
        /*02cc*/ 	.word	0x00000018


	//----- nvinfo : EIATTR_REGCOUNT
	.align		4
.L_130:
        /*02d0*/ 	.byte	0x04, 0x2f
        /*02d2*/ 	.short	(.L_132 - .L_131)
	.align		4
.L_131:
        /*02d4*/ 	.word	index@(_ZN7cutlass13device_kernelIN5flash19enable_sm80_to_sm89INS1_16FlashAttnBwdSm80INS1_25CollectiveMainloopBwdSm80ILi2ELi1EN4cute5tupleIJNS5_1CILi64EEENS7_ILi80EEENS7_ILi192EEEEEENS_10bfloat16_tEfNS_4arch4Sm80ELb0ELb0ELb0ELb0ELb0ELb0ELb1ELb0ELi2ELi4ELi2ELi2ELb0EEENS1_21CollectiveEpilogueBwdISB_SC_SE_Li256ELb0ELb1ELi4EEENS1_19SingleTileSchedulerILb0ELb0ELb0ELi80EEEEEEEEEvNT_6ParamsE)
        /*02d8*/ 	.word	0x000000ff


	//----- nvinfo : EIATTR_FRAME_SIZE
	.align		4
.L_132:
        /*02dc*/ 	.byte	0x04, 0x11
        /*02de*/ 	.short	(.L_134 - .L_133)
	.align		4
.L_133:
        /*02e0*/ 	.word	index@(_ZN7cutlass13device_kernelIN5flash19enable_sm80_to_sm89INS1_16FlashAttnBwdSm80INS1_25CollectiveMainloopBwdSm80ILi2ELi1EN4cute5tupleIJNS5_1CILi64EEENS7_ILi80EEENS7_ILi192EEEEEENS_10bfloat16_tEfNS_4arch4Sm80ELb0ELb0ELb0ELb0ELb0ELb0ELb1ELb0ELi2ELi4ELi2ELi2ELb0EEENS1_21CollectiveEpilogueBwdISB_SC_SE_Li256ELb0ELb1ELi4EEENS1_19SingleTileSchedulerILb0ELb0ELb0ELi80EEEEEEEEEvNT_6ParamsE)
        /*02e4*/ 	.word	0x00000018


	//----- nvinfo : EIATTR_REGCOUNT
	.align		4
.L_134:
        /*02e8*/ 	.byte	0x04, 0x2f
        /*02ea*/ 	.short	(.L_136 - .L_135)
	.align		4
.L_135:
        /*02ec*/ 	.word	index@(_ZN7cutlass13device_kernelIN5flash19enable_sm80_to_sm89INS1_16FlashAttnBwdSm80INS1_25CollectiveMainloopBwdSm80ILi1ELi1EN4cute5tupleIJNS5_1CILi64EEES8_NS7_ILi192EEEEEENS_10bfloat16_tEfNS_4arch4Sm80ELb1ELb0ELb0ELb1ELb1ELb0ELb0ELb0ELi2ELi2ELi2ELi2ELb1EEENS1_24CollectiveEpilogueBwdGQAISA_fSD_Li256ELb1ELb1EEENS1_25SingleTileBwdLPTSchedulerILb1ELi64ELb1EEEEEEEEEvNT_6ParamsE)
        /*02f0*/ 	.word	0x000000ff


	//----- nvinfo : EIATTR_FRAME_SIZE
	.align		4
.L_136:
        /*02f4*/ 	.byte	0x04, 0x11
        /*02f6*/ 	.short	(.L_138 - .L_137)
	.align		4
.L_137:
        /*02f8*/ 	.word	index@($__internal_5_$__cuda_sm70_warpsync)
        /*02fc*/ 	.word	0x00000000


	//----- nvinfo : EIATTR_FRAME_SIZE
	.align		4
.L_138:
        /*0300*/ 	.byte	0x04, 0x11
        /*0302*/ 	.short	(.L_140 - .L_139)
	.align		4
.L_139:
        /*0304*/ 	.word	index@(_ZN7cutlass13device_kernelIN5flash19enable_sm80_to_sm89INS1_16FlashAttnBwdSm80INS1_25CollectiveMainloopBwdSm80ILi1ELi1EN4cute5tupleIJNS5_1CILi64EEES8_NS7_ILi192EEEEEENS_10bfloat16_tEfNS_4arch4Sm80ELb1ELb0ELb0ELb1ELb1ELb0ELb0ELb0ELi2ELi2ELi2ELi2ELb1EEENS1_24CollectiveEpilogueBwdGQAISA_fSD_Li256ELb1ELb1EEENS1_25SingleTileBwdLPTSchedulerILb1ELi64ELb1EEEEEEEEEvNT_6ParamsE)
        /*0308*/ 	.word	0x00000000


	//----- nvinfo : EIATTR_REGCOUNT
	.align		4
.L_140:
        /*030c*/ 	.byte	0x04, 0x2f
        /*030e*/ 	.short	(.L_142 - .L_141)
	.align		4
.L_141:
        /*0310*/ 	.word	index@(_ZN7cutlass13device_kernelIN5flash19enable_sm80_to_sm89INS1_16FlashAttnBwdSm80INS1_25CollectiveMainloopBwdSm80ILi1ELi1EN4cute5tupleIJNS5_1CILi64EEES8_NS7_ILi192EEEEEENS_10bfloat16_tEfNS_4arch4Sm80ELb1ELb0ELb0ELb1ELb0ELb0ELb0ELb0ELi2ELi2ELi2ELi2ELb1EEENS1_24CollectiveEpilogueBwdGQAISA_fSD_Li256ELb1ELb0EEENS1_25SingleTileBwdLPTSchedulerILb1ELi64ELb0EEEEEEEEEvNT_6ParamsE)
        /*0314*/ 	.word	0x000000ff


	//----- nvinfo : EIATTR_FRAME_SIZE
	.align		4
.L_142:
        /*0318*/ 	.byte	0x04, 0x11
        /*031a*/ 	.short	(.L_144 - .L_143)
	.align		4
.L_143:
        /*031c*/ 	.word	index@(_ZN7cutlass13device_kernelIN5flash19enable_sm80_to_sm89INS1_16FlashAttnBwdSm80INS1_25CollectiveMainloopBwdSm80ILi1ELi1EN4cute5tupleIJNS5_1CILi64EEES8_NS7_ILi192EEEEEENS_10bfloat16_tEfNS_4arch4Sm80ELb1ELb0ELb0ELb1ELb0ELb0ELb0ELb0ELi2ELi2ELi2ELi2ELb1EEENS1_24CollectiveEpilogueBwdGQAISA_fSD_Li256ELb1ELb0EEENS1_25SingleTileBwdLPTSchedulerILb1ELi64ELb0EEEEEEEEEvNT_6ParamsE)
        /*0320*/ 	.word	0x00000008


	//----- nvinfo : EIATTR_REGCOUNT
	.align		4
.L_144:
        /*0324*/ 	.byte	0x04, 0x2f
        /*0326*/ 	.short	(.L_146 - .L_145)
	.align		4
.L_145:
        /*0328*/ 	.word	index@(_ZN7cutlass13device_kernelIN5flash19enable_sm80_to_sm89INS1_16FlashAttnBwdSm80INS1_25CollectiveMainloopBwdSm80ILi1ELi1EN4cute5tupleIJNS5_1CILi64EEES8_NS7_ILi192EEEEEENS_10bfloat16_tEfNS_4arch4Sm80ELb1ELb0ELb0ELb1ELb1ELb0ELb0ELb0ELi2ELi2ELi2ELi2ELb1EEENS1_21CollectiveEpilogueBwdISA_SB_SD_Li256ELb1ELb0ELi4EEENS1_25SingleTileBwdLPTSchedulerILb1ELi64ELb1EEEEEEEEEvNT_6ParamsE)
        /*032c*/ 	.word	0x000000ff


	//----- nvinfo : EIATTR_FRAME_SIZE
	.align		4
.L_146:
        /*0330*/ 	.byte	0x04, 0x11
        /*0332*/ 	.short	(.L_148 - .L_147)
	.align		4
.L_147:
        /*0334*/ 	.word	index@(_ZN7cutlass13device_kernelIN5flash19enable_sm80_to_sm89INS1_16FlashAttnBwdSm80INS1_25CollectiveMainloopBwdSm80ILi1ELi1EN4cute5tupleIJNS5_1CILi64EEES8_NS7_ILi192EEEEEENS_10bfloat16_tEfNS_4arch4Sm80ELb1ELb0ELb0ELb1ELb1ELb0ELb0ELb0ELi2ELi2ELi2ELi2ELb1EEENS1_21CollectiveEpilogueBwdISA_SB_SD_Li256ELb1ELb0ELi4EEENS1_25SingleTileBwdLPTSchedulerILb1ELi64ELb1EEEEEEEEEvNT_6ParamsE)
        /*0338*/ 	.word	0x00000008


	//----- nvinfo : EIATTR_REGCOUNT
	.align		4
.L_148:
        /*033c*/ 	.byte	0x04, 0x2f
        /*033e*/ 	.short	(.L_150 - .L_149)
	.align		4
.L_149:
        /*0340*/ 	.word	index@(_ZN7cutlass13device_kernelIN5flash19enable_sm80_to_sm89INS1_16FlashAttnBwdSm80INS1_25CollectiveMainloopBwdSm80ILi1ELi1EN4cute5tupleIJNS5_1CILi64EEES8_NS7_ILi192EEEEEENS_10bfloat16_tEfNS_4arch4Sm80ELb1ELb0ELb0ELb1ELb0ELb0ELb0ELb0ELi2ELi2ELi2ELi2ELb1EEENS1_21CollectiveEpilogueBwdISA_SB_SD_Li256ELb1ELb0ELi4EEENS1_25SingleTileBwdLPTSchedulerILb1ELi64ELb0EEEEEEEEEvNT_6ParamsE)
        /*0344*/ 	.word	0x000000ff


	//----- nvinfo : EIATTR_FRAME_SIZE
	.align		4
.L_150:
        /*0348*/ 	.byte	0x04, 0x11
        /*034a*/ 	.short	(.L_152 - .L_151)
	.align		4
.L_151:
        /*034c*/ 	.word	index@(_ZN7cutlass13device_kernelIN5flash19enable_sm80_to_sm89INS1_16FlashAttnBwdSm80INS1_25CollectiveMainloopBwdSm80ILi1ELi1EN4cute5tupleIJNS5_1CILi64EEES8_NS7_ILi192EEEEEENS_10bfloat16_tEfNS_4arch4Sm80ELb1ELb0ELb0ELb1ELb0ELb0ELb0ELb0ELi2ELi2ELi2ELi2ELb1EEENS1_21CollectiveEpilogueBwdISA_SB_SD_Li256ELb1ELb0ELi4EEENS1_25SingleTileBwdLPTSchedulerILb1ELi64ELb0EEEEEEEEEvNT_6ParamsE)
        /*0350*/ 	.word	0x00000000


	//----- nvinfo : EIATTR_REGCOUNT
	.align		4
.L_152:
        /*0354*/ 	.byte	0x04, 0x2f
        /*0356*/ 	.short	(.L_154 - .L_153)
	.align		4
.L_153:
        /*0358*/ 	.word	index@(_ZN7cutlass13device_kernelIN5flash19enable_sm80_to_sm89INS1_16FlashAttnBwdSm80INS1_25CollectiveMainloopBwdSm80ILi1ELi1EN4cute5tupleIJNS5_1CILi64EEES8_NS7_ILi192EEEEEENS_10bfloat16_tEfNS_4arch4Sm80ELb1ELb0ELb0ELb0ELb1ELb0ELb0ELb0ELi2ELi2ELi2ELi2ELb1EEENS1_24CollectiveEpilogueBwdGQAISA_fSD_Li256ELb0ELb1EEENS1_25SingleTileBwdLPTSchedulerILb0ELi64ELb1EEEEEEEEEvNT_6ParamsE)
        /*035c*/ 	.word	0x000000ff


	//----- nvinfo : EIATTR_FRAME_SIZE
	.align		4
.L_154:
        /*0360*/ 	.byte	0x04, 0x11
        /*0362*/ 	.short	(.L_156 - .L_155)
	.align		4
.L_155:
        /*0364*/ 	.word	index@($__internal_4_$__cuda_sm70_warpsync)
        /*0368*/ 	.word	0x00000000


	//----- nvinfo : EIATTR_FRAME_SIZE
	.align		4
.L_156:
        /*036c*/ 	.byte	0x04, 0x11
        /*036e*/ 	.short	(.L_158 - .L_157)
	.align		4
.L_157:
        /*0370*/ 	.word	index@(_ZN7cutlass13device_kernelIN5flash19enable_sm80_to_sm89INS1_16FlashAttnBwdSm80INS1_25CollectiveMainloopBwdSm80ILi1ELi1EN4cute5tupleIJNS5_1CILi64EEES8_NS7_ILi192EEEEEENS_10bfloat16_tEfNS_4arch4Sm80ELb1ELb0ELb0ELb0ELb1ELb0ELb0ELb0ELi2ELi2ELi2ELi2ELb1EEENS1_24CollectiveEpilogueBwdGQAISA_fSD_Li256ELb0ELb1EEENS1_25SingleTileBwdLPTSchedulerILb0ELi64ELb1EEEEEEEEEvNT_6ParamsE)
        /*0374*/ 	.word	0x00000008


	//----- nvinfo : EIATTR_REGCOUNT
	.align		4
.L_158:
        /*0378*/ 	.byte	0x04, 0x2f
        /*037a*/ 	.short	(.L_160 - .L_159)
	.align		4
.L_159:
        /*037c*/ 	.word	index@(_ZN7cutlass13device_kernelIN5flash19enable_sm80_to_sm89INS1_16FlashAttnBwdSm80INS1_25CollectiveMainloopBwdSm80ILi1ELi1EN4cute5tupleIJNS5_1CILi64EEES8_NS7_ILi192EEEEEENS_10bfloat16_tEfNS_4arch4Sm80ELb1ELb0ELb0ELb0ELb0ELb0ELb0ELb0ELi2ELi2ELi2ELi2ELb1EEENS1_24CollectiveEpilogueBwdGQAISA_fSD_Li256ELb0ELb0EEENS1_25SingleTileBwdLPTSchedulerILb0ELi64ELb0EEEEEEEEEvNT_6ParamsE)
        /*0380*/ 	.word	0x000000ff


	//----- nvinfo : EIATTR_FRAME_SIZE
	.align		4
.L_160:
        /*0384*/ 	.byte	0x04, 0x11
        /*0386*/ 	.short	(.L_162 - .L_161)
	.align		4
.L_161:
        /*0388*/ 	.word	index@(_ZN7cutlass13device_kernelIN5flash19enable_sm80_to_sm89INS1_16FlashAttnBwdSm80INS1_25CollectiveMainloopBwdSm80ILi1ELi1EN4cute5tupleIJNS5_1CILi64EEES8_NS7_ILi192EEEEEENS_10bfloat16_tEfNS_4arch4Sm80ELb1ELb0ELb0ELb0ELb0ELb0ELb0ELb0ELi2ELi2ELi2ELi2ELb1EEENS1_24CollectiveEpilogueBwdGQAISA_fSD_Li256ELb0ELb0EEENS1_25SingleTileBwdLPTSchedulerILb0ELi64ELb0EEEEEEEEEvNT_6ParamsE)
        /*038c*/ 	.word	0x00000008


	//----- nvinfo : EIATTR_REGCOUNT
	.align		4
.L_162:
        /*0390*/ 	.byte	0x04, 0x2f
        /*0392*/ 	.short	(.L_164 - .L_163)
	.align		4
.L_163:
        /*0394*/ 	.word	index@(_ZN7cutlass13device_kernelIN5flash19enable_sm80_to_sm89INS1_16FlashAttnBwdSm80INS1_25CollectiveMainloopBwdSm80ILi1ELi1EN4cute5tupleIJNS5_1CILi64EEES8_NS7_ILi192EEEEEENS_10bfloat16_tEfNS_4arch4Sm80ELb1ELb0ELb0ELb0ELb1ELb0ELb0ELb0ELi2ELi2ELi2ELi2ELb1EEENS1_21CollectiveEpilogueBwdISA_SB_SD_Li256ELb0ELb0ELi4EEENS1_25SingleTileBwdLPTSchedulerILb0ELi64ELb1EEEEEEEEEvNT_6ParamsE)
        /*0398*/ 	.word	0x000000ff


	//----- nvinfo : EIATTR_FRAME_SIZE
	.align		4
.L_164:
        /*039c*/ 	.byte	0x04, 0x11
        /*039e*/ 	.short	(.L_166 - .L_165)
	.align		4
.L_165:
        /*03a0*/ 	.word	index@(_ZN7cutlass13device_kernelIN5flash19enable_sm80_to_sm89INS1_16FlashAttnBwdSm80INS1_25CollectiveMainloopBwdSm80ILi1ELi1EN4cute5tupleIJNS5_1CILi64EEES8_NS7_ILi192EEEEEENS_10bfloat16_tEfNS_4arch4Sm80ELb1ELb0ELb0ELb0ELb1ELb0ELb0ELb0ELi2ELi2ELi2ELi2ELb1EEENS1_21CollectiveEpilogueBwdISA_SB_SD_Li256ELb0ELb0ELi4EEENS1_25SingleTileBwdLPTSchedulerILb0ELi64ELb1EEEEEEEEEvNT_6ParamsE)
        /*03a4*/ 	.word	0x00000008


	//----- nvinfo : EIATTR_REGCOUNT
	.align		4
.L_166:
        /*03a8*/ 	.byte	0x04, 0x2f
        /*03aa*/ 	.short	(.L_168 - .L_167)
	.align		4
.L_167:
        /*03ac*/ 	.word	index@(_ZN7cutlass13device_kernelIN5flash19enable_sm80_to_sm89INS1_16FlashAttnBwdSm80INS1_25CollectiveMainloopBwdSm80ILi1ELi1EN4cute5tupleIJNS5_1CILi64EEES8_NS7_ILi192EEEEEENS_10bfloat16_tEfNS_4arch4Sm80ELb1ELb0ELb0ELb0ELb0ELb0ELb0ELb0ELi2ELi2ELi2ELi2ELb1EEENS1_21CollectiveEpilogueBwdISA_SB_SD_Li256ELb0ELb0ELi4EEENS1_25SingleTileBwdLPTSchedulerILb0ELi64ELb0EEEEEEEEEvNT_6ParamsE)
        /*03b0*/ 	.word	0x000000ff


	//----- nvinfo : EIATTR_FRAME_SIZE
	.align		4
.L_168:
        /*03b4*/ 	.byte	0x04, 0x11
        /*03b6*/ 	.short	(.L_170 - .L_169)
	.align		4
.L_169:
        /*03b8*/ 	.word	index@(_ZN7cutlass13device_kernelIN5flash19enable_sm80_to_sm89INS1_16FlashAttnBwdSm80INS1_25CollectiveMainloopBwdSm80ILi1ELi1EN4cute5tupleIJNS5_1CILi64EEES8_NS7_ILi192EEEEEENS_10bfloat16_tEfNS_4arch4Sm80ELb1ELb0ELb0ELb0ELb0ELb0ELb0ELb0ELi2ELi2ELi2ELi2ELb1EEENS1_21CollectiveEpilogueBwdISA_SB_SD_Li256ELb0ELb0ELi4EEENS1_25SingleTileBwdLPTSchedulerILb0ELi64ELb0EEEEEEEEEvNT_6ParamsE)
        /*03bc*/ 	.word	0x00000008


	//----- nvinfo : EIATTR_REGCOUNT
	.align		4
.L_170:
        /*03c0*/ 	.byte	0x04, 0x2f
        /*03c2*/ 	.short	(.L_172 - .L_171)
	.align		4
.L_171:
        /*03c4*/ 	.word	index@(_ZN7cutlass13device_kernelIN5flash19enable_sm80_to_sm89INS1_16FlashAttnBwdSm80INS1_25CollectiveMainloopBwdSm80ILi1ELi1EN4cute5tupleIJNS5_1CILi64EEES8_NS7_ILi192EEEEEENS_10bfloat16_tEfNS_4arch4Sm80ELb0ELb1ELb0ELb1ELb1ELb0ELb0ELb0ELi2ELi2ELi2ELi2ELb1EEENS1_24CollectiveEpilogueBwdGQAISA_fSD_Li256ELb1ELb1EEENS1_19SingleTileSchedulerILb1ELb0ELb0ELi64EEEEEEEEEvNT_6ParamsE)
        /*03c8*/ 	.word	0x000000ff


	//----- nvinfo : EIATTR_FRAME_SIZE
	.align		4
.L_172:
        /*03cc*/ 	.byte	0x04, 0x11
        /*03ce*/ 	.short	(.L_174 - .L_173)
	.align		4
.L_173:
        /*03d0*/ 	.word	index@($__internal_3_$__cuda_sm70_warpsync)
        /*03d4*/ 	.word	0x00000000


	//----- nvinfo : EIATTR_FRAME_SIZE
	.align		4
.L_174:
        /*03d8*/ 	.byte	0x04, 0x11
        /*03da*/ 	.short	(.L_176 - .L_175)
	.align		4
.L_175:
        /*03dc*/ 	.word	index@(_ZN7cutlass13device_kernelIN5flash19enable_sm80_to_sm89INS1_16FlashAttnBwdSm80INS1_25CollectiveMainloopBwdSm80ILi1ELi1EN4cute5tupleIJNS5_1CILi64EEES8_NS7_ILi192EEEEEENS_10bfloat16_tEfNS_4arch4Sm80ELb0ELb1ELb0ELb1ELb1ELb0ELb0ELb0ELi2ELi2ELi2ELi2ELb1EEENS1_24CollectiveEpilogueBwdGQAISA_fSD_Li256ELb1ELb1EEENS1_19SingleTileSchedulerILb1ELb0ELb0ELi64EEEEEEEEEvNT_6ParamsE)
        /*03e0*/ 	.word	0x00000020


	//----- nvinfo : EIATTR_REGCOUNT
	.align		4
.L_176:
        /*03e4*/ 	.byte	0x04, 0x2f
        /*03e6*/ 	.short	(.L_178 - .L_177)
	.align		4
.L_177:
        /*03e8*/ 	.word	index@(_ZN7cutlass13device_kernelIN5flash19enable_sm80_to_sm89INS1_16FlashAttnBwdSm80INS1_25CollectiveMainloopBwdSm80ILi1ELi1EN4cute5tupleIJNS5_1CILi64EEES8_NS7_ILi192EEEEEENS_10bfloat16_tEfNS_4arch4Sm80ELb0ELb1ELb0ELb1ELb0ELb0ELb0ELb0ELi2ELi2ELi2ELi2ELb1EEENS1_24CollectiveEpilogueBwdGQAISA_fSD_Li256ELb1ELb0EEENS1_19SingleTileSchedulerILb1ELb0ELb0ELi64EEEEEEEEEvNT_6ParamsE)
        /*03ec*/ 	.word	0x000000ff


	//----- nvinfo : EIATTR_FRAME_SIZE
	.align		4
.L_178:
        /*03f0*/ 	.byte	0x04, 0x11
        /*03f2*/ 	.short	(.L_180 - .L_179)
	.align		4
.L_179:
        /*03f4*/ 	.word	index@(_ZN7cutlass13device_kernelIN5flash19enable_sm80_to_sm89INS1_16FlashAttnBwdSm80INS1_25CollectiveMainloopBwdSm80ILi1ELi1EN4cute5tupleIJNS5_1CILi64EEES8_NS7_ILi192EEEEEENS_10bfloat16_tEfNS_4arch4Sm80ELb0ELb1ELb0ELb1ELb0ELb0ELb0ELb0ELi2ELi2ELi2ELi2ELb1EEENS1_24CollectiveEpilogueBwdGQAISA_fSD_Li256ELb1ELb0EEENS1_19SingleTileSchedulerILb1ELb0ELb0ELi64EEEEEEEEEvNT_6ParamsE)
        /*03f8*/ 	.word	0x00000020


	//----- nvinfo : EIATTR_REGCOUNT
	.align		4
.L_180:
        /*03fc*/ 	.byte	0x04, 0x2f
        /*03fe*/ 	.short	(.L_182 - .L_181)
	.align		4
.L_181:
        /*0400*/ 	.word	index@(_ZN7cutlass13device_kernelIN5flash19enable_sm80_to_sm89INS1_16FlashAttnBwdSm80INS1_25CollectiveMainloopBwdSm80ILi1ELi1EN4cute5tupleIJNS5_1CILi64EEES8_NS7_ILi192EEEEEENS_10bfloat16_tEfNS_4arch4Sm80ELb0ELb1ELb0ELb1ELb1ELb0ELb0ELb0ELi2ELi2ELi2ELi2ELb1EEENS1_21CollectiveEpilogueBwdISA_SB_SD_Li256ELb1ELb0ELi4EEENS1_19SingleTileSchedulerILb1ELb0ELb0ELi64EEEEEEEEEvNT_6ParamsE)
        /*0404*/ 	.word	0x000000ff


	//----- nvinfo : EIATTR_FRAME_SIZE
	.align		4
.L_182:
        /*0408*/ 	.byte	0x04, 0x11
        /*040a*/ 	.short	(.L_184 - .L_183)
	.align		4
.L_183:
        /*040c*/ 	.word	index@(_ZN7cutlass13device_kernelIN5flash19enable_sm80_to_sm89INS1_16FlashAttnBwdSm80INS1_25CollectiveMainloopBwdSm80ILi1ELi1EN4cute5tupleIJNS5_1CILi64EEES8_NS7_ILi192EEEEEENS_10bfloat16_tEfNS_4arch4Sm80ELb0ELb1ELb0ELb1ELb1ELb0ELb0ELb0ELi2ELi2ELi2ELi2ELb1EEENS1_21CollectiveEpilogueBwdISA_SB_SD_Li256ELb1ELb0ELi4EEENS1_19SingleTileSchedulerILb1ELb0ELb0ELi64EEEEEEEEEvNT_6ParamsE)
        /*0410*/ 	.word	0x00000020


	//----- nvinfo : EIATTR_REGCOUNT
	.align		4
.L_184:
        /*0414*/ 	.byte	0x04, 0x2f
        /*0416*/ 	.short	(.L_186 - .L_185)
	.align		4
.L_185:
        /*0418*/ 	.word	index@(_ZN7cutlass13device_kernelIN5flash19enable_sm80_to_sm89INS1_16FlashAttnBwdSm80INS1_25CollectiveMainloopBwdSm80ILi1ELi1EN4cute5tupleIJNS5_1CILi64EEES8_NS7_ILi192EEEEEENS_10bfloat16_tEfNS_4arch4Sm80ELb0ELb1ELb0ELb1ELb0ELb0ELb0ELb0ELi2ELi2ELi2ELi2ELb1EEENS1_21CollectiveEpilogueBwdISA_SB_SD_Li256ELb1ELb0ELi4EEENS1_19SingleTileSchedulerILb1ELb0ELb0ELi64EEEEEEEEEvNT_6ParamsE)
        /*041c*/ 	.word	0x000000ff


	//----- nvinfo : EIATTR_FRAME_SIZE
	.align		4
.L_186:
        /*0420*/ 	.byte	0x04, 0x11
        /*0422*/ 	.short	(.L_188 - .L_187)
	.align		4
.L_187:
        /*0424*/ 	.word	index@(_ZN7cutlass13device_kernelIN5flash19enable_sm80_to_sm89INS1_16FlashAttnBwdSm80INS1_25CollectiveMainloopBwdSm80ILi1ELi1EN4cute5tupleIJNS5_1CILi64EEES8_NS7_ILi192EEEEEENS_10bfloat16_tEfNS_4arch4Sm80ELb0ELb1ELb0ELb1ELb0ELb0ELb0ELb0ELi2ELi2ELi2ELi2ELb1EEENS1_21CollectiveEpilogueBwdISA_SB_SD_Li256ELb1ELb0ELi4EEENS1_19SingleTileSchedulerILb1ELb0ELb0ELi64EEEEEEEEEvNT_6ParamsE)
        /*0428*/ 	.word	0x00000020


	//----- nvinfo : EIATTR_REGCOUNT
	.align		4
.L_188:
        /*042c*/ 	.byte	0x04, 0x2f
        /*042e*/ 	.short	(.L_190 - .L_189)
	.align		4
.L_189:
        /*0430*/ 	.word	index@(_ZN7cutlass13device_kernelIN5flash19enable_sm80_to_sm89INS1_16FlashAttnBwdSm80INS1_25CollectiveMainloopBwdSm80ILi1ELi1EN4cute5tupleIJNS5_1CILi64EEES8_NS7_ILi192EEEEEENS_10bfloat16_tEfNS_4arch4Sm80ELb0ELb1ELb0ELb0ELb1ELb0ELb0ELb0ELi2ELi2ELi2ELi2ELb1EEENS1_24CollectiveEpilogueBwdGQAISA_fSD_Li256ELb0ELb1EEENS1_19SingleTileSchedulerILb0ELb0ELb0ELi64EEEEEEEEEvNT_6ParamsE)
        /*0434*/ 	.word	0x000000ff


	//----- nvinfo : EIATTR_FRAME_SIZE
	.align		4
.L_190:
        /*0438*/ 	.byte	0x04, 0x11
        /*043a*/ 	.short	(.L_192 - .L_191)
	.align		4
.L_191:
        /*043c*/ 	.word	index@($__internal_2_$__cuda_sm70_warpsync)
        /*0440*/ 	.word	0x00000000


	//----- nvinfo : EIATTR_FRAME_SIZE
	.align		4
.L_192:
        /*0444*/ 	.byte	0x04, 0x11
        /*0446*/ 	.short	(.L_194 - .L_193)
	.align		4
.L_193:
        /*0448*/ 	.word	index@(_ZN7cutlass13device_kernelIN5flash19enable_sm80_to_sm89INS1_16FlashAttnBwdSm80INS1_25CollectiveMainloopBwdSm80ILi1ELi1EN4cute5tupleIJNS5_1CILi64EEES8_NS7_ILi192EEEEEENS_10bfloat16_tEfNS_4arch4Sm80ELb0ELb1ELb0ELb0ELb1ELb0ELb0ELb0ELi2ELi2ELi2ELi2ELb1EEENS1_24CollectiveEpilogueBwdGQAISA_fSD_Li256ELb0ELb1EEENS1_19SingleTileSchedulerILb0ELb0ELb0ELi64EEEEEEEEEvNT_6ParamsE)
        /*044c*/ 	.word	0x00000000


	//----- nvinfo : EIATTR_REGCOUNT
	.align		4
.L_194:
        /*0450*/ 	.byte	0x04, 0x2f
        /*0452*/ 	.short	(.L_196 - .L_195)
	.align		4
.L_195:
        /*0454*/ 	.word	index@(_ZN7cutlass13device_kernelIN5flash19enable_sm80_to_sm89INS1_16FlashAttnBwdSm80INS1_25CollectiveMainloopBwdSm80ILi1ELi1EN4cute5tupleIJNS5_1CILi64EEES8_NS7_ILi192EEEEEENS_10bfloat16_tEfNS_4arch4Sm80ELb0ELb1ELb0ELb0ELb0ELb0ELb0ELb0ELi2ELi2ELi2ELi2ELb1EEENS1_24CollectiveEpilogueBwdGQAISA_fSD_Li256ELb0ELb0EEENS1_19SingleTileSchedulerILb0ELb0ELb0ELi64EEEEEEEEEvNT_6ParamsE)
        /*0458*/ 	.word	0x000000ff


	//----- nvinfo : EIATTR_FRAME_SIZE
	.align		4
.L_196:
        /*045c*/ 	.byte	0x04, 0x11
        /*045e*/ 	.short	(.L_198 - .L_197)
	.align		4
.L_197:
        /*0460*/ 	.word	index@(_ZN7cutlass13device_kernelIN5flash19enable_sm80_to_sm89INS1_16FlashAttnBwdSm80INS1_25CollectiveMainloopBwdSm80ILi1ELi1EN4cute5tupleIJNS5_1CILi64EEES8_NS7_ILi192EEEEEENS_10bfloat16_tEfNS_4arch4Sm80ELb0ELb1ELb0ELb0ELb0ELb0ELb0ELb0ELi2ELi2ELi2ELi2ELb1EEENS1_24CollectiveEpilogueBwdGQAISA_fSD_Li256ELb0ELb0EEENS1_19SingleTileSchedulerILb0ELb0ELb0ELi64EEEEEEEEEvNT_6ParamsE)
        /*0464*/ 	.word	0x00000000


	//----- nvinfo : EIATTR_REGCOUNT
	.align		4
.L_198:
        /*0468*/ 	.byte	0x04, 0x2f
        /*046a*/ 	.short	(.L_200 - .L_199)
	.align		4
.L_199:
        /*046c*/ 	.word	index@(_ZN7cutlass13device_kernelIN5flash19enable_sm80_to_sm89INS1_16FlashAttnBwdSm80INS1_25CollectiveMainloopBwdSm80ILi1ELi1EN4cute5tupleIJNS5_1CILi64EEES8_NS7_ILi192EEEEEENS_10bfloat16_tEfNS_4arch4Sm80ELb0ELb1ELb0ELb0ELb1ELb0ELb0ELb0ELi2ELi2ELi2ELi2ELb1EEENS1_21CollectiveEpilogueBwdISA_SB_SD_Li256ELb0ELb0ELi4EEENS1_19SingleTileSchedulerILb0ELb0ELb0ELi64EEEEEEEEEvNT_6ParamsE)
        /*0470*/ 	.word	0x000000ff


	//----- nvinfo : EIATTR_FRAME_SIZE
	.align		4
.L_200:
        /*0474*/ 	.byte	0x04, 0x11
        /*0476*/ 	.short	(.L_202 - .L_201)
	.align		4
.L_201:
        /*0478*/ 	.word	index@(_ZN7cutlass13device_kernelIN5flash19enable_sm80_to_sm89INS1_16FlashAttnBwdSm80INS1_25CollectiveMainloopBwdSm80ILi1ELi1EN4cute5tupleIJNS5_1CILi64EEES8_NS7_ILi192EEEEEENS_10bfloat16_tEfNS_4arch4Sm80ELb0ELb1ELb0ELb0ELb1ELb0ELb0ELb0ELi2ELi2ELi2ELi2ELb1EEENS1_21CollectiveEpilogueBwdISA_SB_SD_Li256ELb0ELb0ELi4EEENS1_19SingleTileSchedulerILb0ELb0ELb0ELi64EEEEEEEEEvNT_6ParamsE)
        /*047c*/ 	.word	0x00000000


	//----- nvinfo : EIATTR_REGCOUNT
	.align		4
.L_202:
        /*0480*/ 	.byte	0x04, 0x2f
        /*0482*/ 	.short	(.L_204 - .L_203)
	.align		4
.L_203:
        /*0484*/ 	.word	index@(_ZN7cutlass13device_kernelIN5flash19enable_sm80_to_sm89INS1_16FlashAttnBwdSm80INS1_25CollectiveMainloopBwdSm80ILi1ELi1EN4cute5tupleIJNS5_1CILi64EEES8_NS7_ILi192EEEEEENS_10bfloat16_tEfNS_4arch4Sm80ELb0ELb1ELb0ELb0ELb0ELb0ELb0ELb0ELi2ELi2ELi2ELi2ELb1EEENS1_21CollectiveEpilogueBwdISA_SB_SD_Li256ELb0ELb0ELi4EEENS1_19SingleTileSchedulerILb0ELb0ELb0ELi64EEEEEEEEEvNT_6ParamsE)
        /*0488*/ 	.word	0x000000ff


	//----- nvinfo : EIATTR_FRAME_SIZE
	.align		4
.L_204:
        /*048c*/ 	.byte	0x04, 0x11
        /*048e*/ 	.short	(.L_206 - .L_205)
	.align		4
.L_205:
        /*0490*/ 	.word	index@(_ZN7cutlass13device_kernelIN5flash19enable_sm80_to_sm89INS1_16FlashAttnBwdSm80INS1_25CollectiveMainloopBwdSm80ILi1ELi1EN4cute5tupleIJNS5_1CILi64EEES8_NS7_ILi192EEEEEENS_10bfloat16_tEfNS_4arch4Sm80ELb0ELb1ELb0ELb0ELb0ELb0ELb0ELb0ELi2ELi2ELi2ELi2ELb1EEENS1_21CollectiveEpilogueBwdISA_SB_SD_Li256ELb0ELb0ELi4EEENS1_19SingleTileSchedulerILb0ELb0ELb0ELi64EEEEEEEEEvNT_6ParamsE)
        /*0494*/ 	.word	0x00000000


	//----- nvinfo : EIATTR_REGCOUNT
	.align		4
.L_206:
        /*0498*/ 	.byte	0x04, 0x2f
        /*049a*/ 	.short	(.L_208 - .L_207)
	.align		4
.L_207:
        /*049c*/ 	.word	index@(_ZN7cutlass13device_kernelIN5flash19enable_sm80_to_sm89INS1_16FlashAttnBwdSm80INS1_25CollectiveMainloopBwdSm80ILi1ELi1EN4cute5tupleIJNS5_1CILi64EEES8_NS7_ILi192EEEEEENS_10bfloat16_tEfNS_4arch4Sm80ELb0ELb0ELb0ELb1ELb1ELb0ELb0ELb0ELi2ELi2ELi2ELi2ELb1EEENS1_24CollectiveEpilogueBwdGQAISA_fSD_Li256ELb1ELb1EEENS1_19SingleTileSchedulerILb1ELb0ELb0ELi64EEEEEEEEEvNT_6ParamsE)
        /*04a0*/ 	.word	0x000000ff


	//----- nvinfo : EIATTR_FRAME_SIZE
	.align		4
.L_208:
        /*04a4*/ 	.byte	0x04, 0x11
        /*04a6*/ 	.short	(.L_210 - .L_209)
	.align		4
.L_209:
        /*04a8*/ 	.word	index@($__internal_1_$__cuda_sm70_warpsync)
        /*04ac*/ 	.word	0x00000000


	//----- nvinfo : EIATTR_FRAME_SIZE
	.align		4
.L_210:
        /*04b0*/ 	.byte	0x04, 0x11
        /*04b2*/ 	.short	(.L_212 - .L_211)
	.align		4
.L_211:
        /*04b4*/ 	.word	index@(_ZN7cutlass13device_kernelIN5flash19enable_sm80_to_sm89INS1_16FlashAttnBwdSm80INS1_25CollectiveMainloopBwdSm80ILi1ELi1EN4cute5tupleIJNS5_1CILi64EEES8_NS7_ILi192EEEEEENS_10bfloat16_tEfNS_4arch4Sm80ELb0ELb0ELb0ELb1ELb1ELb0ELb0ELb0ELi2ELi2ELi2ELi2ELb1EEENS1_24CollectiveEpilogueBwdGQAISA_fSD_Li256ELb1ELb1EEENS1_19SingleTileSchedulerILb1ELb0ELb0ELi64EEEEEEEEEvNT_6ParamsE)
        /*04b8*/ 	.word	0x00000000


	//----- nvinfo : EIATTR_REGCOUNT
	.align		4
.L_212:
        /*04bc*/ 	.byte	0x04, 0x2f
        /*04be*/ 	.short	(.L_214 - .L_213)
	.align		4
.L_213:
        /*04c0*/ 	.word	index@(_ZN7cutlass13device_kernelIN5flash19enable_sm80_to_sm89INS1_16FlashAttnBwdSm80INS1_25CollectiveMainloopBwdSm80ILi1ELi1EN4cute5tupleIJNS5_1CILi64EEES8_NS7_ILi192EEEEEENS_10bfloat16_tEfNS_4arch4Sm80ELb0ELb0ELb0ELb1ELb0ELb0ELb0ELb0ELi2ELi2ELi2ELi2ELb1EEENS1_24CollectiveEpilogueBwdGQAISA_fSD_Li256ELb1ELb0EEENS1_19SingleTileSchedulerILb1ELb0ELb0ELi64EEEEEEEEEvNT_6ParamsE)
        /*04c4*/ 	.word	0x000000ff


	//----- nvinfo : EIATTR_FRAME_SIZE
	.align		4
.L_214:
        /*04c8*/ 	.byte	0x04, 0x11
        /*04ca*/ 	.short	(.L_216 - .L_215)
	.align		4
.L_215:
        /*04cc*/ 	.word	index@(_ZN7cutlass13device_kernelIN5flash19enable_sm80_to_sm89INS1_16FlashAttnBwdSm80INS1_25CollectiveMainloopBwdSm80ILi1ELi1EN4cute5tupleIJNS5_1CILi64EEES8_NS7_ILi192EEEEEENS_10bfloat16_tEfNS_4arch4Sm80ELb0ELb0ELb0ELb1ELb0ELb0ELb0ELb0ELi2ELi2ELi2ELi2ELb1EEENS1_24CollectiveEpilogueBwdGQAISA_fSD_Li256ELb1ELb0EEENS1_19SingleTileSchedulerILb1ELb0ELb0ELi64EEEEEEEEEvNT_6ParamsE)
        /*04d0*/ 	.word	0x00000000


	//----- nvinfo : EIATTR_REGCOUNT
	.align		4
.L_216:
        /*04d4*/ 	.byte	0x04, 0x2f
        /*04d6*/ 	.short	(.L_218 - .L_217)
	.align		4
.L_217:
        /*04d8*/ 	.word	index@(_ZN7cutlass13device_kernelIN5flash19enable_sm80_to_sm89INS1_16FlashAttnBwdSm80INS1_25CollectiveMainloopBwdSm80ILi1ELi1EN4cute5tupleIJNS5_1CILi64EEES8_NS7_ILi192EEEEEENS_10bfloat16_tEfNS_4arch4Sm80ELb0ELb0ELb0ELb1ELb1ELb0ELb0ELb0ELi2ELi2ELi2ELi2ELb1EEENS1_21CollectiveEpilogueBwdISA_SB_SD_Li256ELb1ELb0ELi4EEENS1_19SingleTileSchedulerILb1ELb0ELb0ELi64EEEEEEEEEvNT_6ParamsE)
        /*04dc*/ 	.word	0x000000ff


	//----- nvinfo : EIATTR_FRAME_SIZE
	.align		4
.L_218:
        /*04e0*/ 	.byte	0x04, 0x11
        /*04e2*/ 	.short	(.L_220 - .L_219)
	.align		4
.L_219:
        /*04e4*/ 	.word	index@(_ZN7cutlass13device_kernelIN5flash19enable_sm80_to_sm89INS1_16FlashAttnBwdSm80INS1_25CollectiveMainloopBwdSm80ILi1ELi1EN4cute5tupleIJNS5_1CILi64EEES8_NS7_ILi192EEEEEENS_10bfloat16_tEfNS_4arch4Sm80ELb0ELb0ELb0ELb1ELb1ELb0ELb0ELb0ELi2ELi2ELi2ELi2ELb1EEENS1_21CollectiveEpilogueBwdISA_SB_SD_Li256ELb1ELb0ELi4EEENS1_19SingleTileSchedulerILb1ELb0ELb0ELi64EEEEEEEEEvNT_6ParamsE)
        /*04e8*/ 	.word	0x00000000


	//----- nvinfo : EIATTR_REGCOUNT
	.align		4
.L_220:
        /*04ec*/ 	.byte	0x04, 0x2f
        /*04ee*/ 	.short	(.L_222 - .L_221)
	.align		4
.L_221:
        /*04f0*/ 	.word	index@(_ZN7cutlass13device_kernelIN5flash19enable_sm80_to_sm89INS1_16FlashAttnBwdSm80INS1_25CollectiveMainloopBwdSm80ILi1ELi1EN4cute5tupleIJNS5_1CILi64EEES8_NS7_ILi192EEEEEENS_10bfloat16_tEfNS_4arch4Sm80ELb0ELb0ELb0ELb1ELb0ELb0ELb0ELb0ELi2ELi2ELi2ELi2ELb1EEENS1_21CollectiveEpilogueBwdISA_SB_SD_Li256ELb1ELb0ELi4EEENS1_19SingleTileSchedulerILb1ELb0ELb0ELi64EEEEEEEEEvNT_6ParamsE)
        /*04f4*/ 	.word	0x000000ff


	//----- nvinfo : EIATTR_FRAME_SIZE
	.align		4
.L_222:
        /*04f8*/ 	.byte	0x04, 0x11
        /*04fa*/ 	.short	(.L_224 - .L_223)
	.align		4
.L_223:
        /*04fc*/ 	.word	index@(_ZN7cutlass13device_kernelIN5flash19enable_sm80_to_sm89INS1_16FlashAttnBwdSm80INS1_25CollectiveMainloopBwdSm80ILi1ELi1EN4cute5tupleIJNS5_1CILi64EEES8_NS7_ILi192EEEEEENS_10bfloat16_tEfNS_4arch4Sm80ELb0ELb0ELb0ELb1ELb0ELb0ELb0ELb0ELi2ELi2ELi2ELi2ELb1EEENS1_21CollectiveEpilogueBwdISA_SB_SD_Li256ELb1ELb0ELi4EEENS1_19SingleTileSchedulerILb1ELb0ELb0ELi64EEEEEEEEEvNT_6ParamsE)
        /*0500*/ 	.word	0x00000000


	//----- nvinfo : EIATTR_REGCOUNT
	.align		4
.L_224:
        /*0504*/ 	.byte	0x04, 0x2f
        /*0506*/ 	.short	(.L_226 - .L_225)
	.align		4
.L_225:
        /*0508*/ 	.word	index@(_ZN7cutlass13device_kernelIN5flash19enable_sm80_to_sm89INS1_16FlashAttnBwdSm80INS1_25CollectiveMainloopBwdSm80ILi1ELi1EN4cute5tupleIJNS5_1CILi64EEES8_NS7_ILi192EEEEEENS_10bfloat16_tEfNS_4arch4Sm80ELb0ELb0ELb0ELb0ELb1ELb0ELb0ELb0ELi2ELi2ELi2ELi2ELb1EEENS1_24CollectiveEpilogueBwdGQAISA_fSD_Li256ELb0ELb1EEENS1_19SingleTileSchedulerILb0ELb0ELb0ELi64EEEEEEEEEvNT_6ParamsE)
        /*050c*/ 	.word	0x000000ff


	//----- nvinfo : EIATTR_FRAME_SIZE
	.align		4
.L_226:
        /*0510*/ 	.byte	0x04, 0x11
        /*0512*/ 	.short	(.L_228 - .L_227)
	.align		4
.L_227:
        /*0514*/ 	.word	index@($__internal_0_$__cuda_sm70_warpsync)
        /*0518*/ 	.word	0x00000000


	//----- nvinfo : EIATTR_FRAME_SIZE
	.align		4
.L_228:
        /*051c*/ 	.byte	0x04, 0x11
        /*051e*/ 	.short	(.L_230 - .L_229)
	.align		4
.L_229:
        /*0520*/ 	.word	index@(_ZN7cutlass13device_kernelIN5flash19enable_sm80_to_sm89INS1_16FlashAttnBwdSm80INS1_25CollectiveMainloopBwdSm80ILi1ELi1EN4cute5tupleIJNS5_1CILi64EEES8_NS7_ILi192EEEEEENS_10bfloat16_tEfNS_4arch4Sm80ELb0ELb0ELb0ELb0ELb1ELb0ELb0ELb0ELi2ELi2ELi2ELi2ELb1EEENS1_24CollectiveEpilogueBwdGQAISA_fSD_Li256ELb0ELb1EEENS1_19SingleTileSchedulerILb0ELb0ELb0ELi64EEEEEEEEEvNT_6ParamsE)
        /*0524*/ 	.word	0x00000000


	//----- nvinfo : EIATTR_REGCOUNT
	.align		4
.L_230:
        /*0528*/ 	.byte	0x04, 0x2f
        /*052a*/ 	.short	(.L_232 - .L_231)
	.align		4
.L_231:
        /*052c*/ 	.word	index@(_ZN7cutlass13device_kernelIN5flash19enable_sm80_to_sm89INS1_16FlashAttnBwdSm80INS1_25CollectiveMainloopBwdSm80ILi1ELi1EN4cute5tupleIJNS5_1CILi64EEES8_NS7_ILi192EEEEEENS_10bfloat16_tEfNS_4arch4Sm80ELb0ELb0ELb0ELb0ELb0ELb0ELb0ELb0ELi2ELi2ELi2ELi2ELb1EEENS1_24CollectiveEpilogueBwdGQAISA_fSD_Li256ELb0ELb0EEENS1_19SingleTileSchedulerILb0ELb0ELb0ELi64EEEEEEEEEvNT_6ParamsE)
        /*0530*/ 	.word	0x000000ff


	//----- nvinfo : EIATTR_FRAME_SIZE
	.align		4
.L_232:
        /*0534*/ 	.byte	0x04, 0x11
        /*0536*/ 	.short	(.L_234 - .L_233)
	.align		4
.L_233:
        /*0538*/ 	.word	index@(_ZN7cutlass13device_kernelIN5flash19enable_sm80_to_sm89INS1_16FlashAttnBwdSm80INS1_25CollectiveMainloopBwdSm80ILi1ELi1EN4cute5tupleIJNS5_1CILi64EEES8_NS7_ILi192EEEEEENS_10bfloat16_tEfNS_4arch4Sm80ELb0ELb0ELb0ELb0ELb0ELb0ELb0ELb0ELi2ELi2ELi2ELi2ELb1EEENS1_24CollectiveEpilogueBwdGQAISA_fSD_Li256ELb0ELb0EEENS1_19SingleTileSchedulerILb0ELb0ELb0ELi64EEEEEEEEEvNT_6ParamsE)
        /*053c*/ 	.word	0x00000000


	//----- nvinfo : EIATTR_REGCOUNT
	.align		4
.L_234:
        /*0540*/ 	.byte	0x04, 0x2f
        /*0542*/ 	.short	(.L_236 - .L_235)
	.align		4
.L_235:
        /*0544*/ 	.word	index@(_ZN7cutlass13device_kernelIN5flash19enable_sm80_to_sm89INS1_16FlashAttnBwdSm80INS1_25CollectiveMainloopBwdSm80ILi1ELi1EN4cute5tupleIJNS5_1CILi64EEES8_NS7_ILi192EEEEEENS_10bfloat16_tEfNS_4arch4Sm80ELb0ELb0ELb0ELb0ELb1ELb0ELb0ELb0ELi2ELi2ELi2ELi2ELb1EEENS1_21CollectiveEpilogueBwdISA_SB_SD_Li256ELb0ELb0ELi4EEENS1_19SingleTileSchedulerILb0ELb0ELb0ELi64EEEEEEEEEvNT_6ParamsE)
        /*0548*/ 	.word	0x000000ff


	//----- nvinfo : EIATTR_FRAME_SIZE
	.align		4
.L_236:
        /*054c*/ 	.byte	0x04, 0x11
        /*054e*/ 	.short	(.L_238 - .L_237)
	.align		4
.L_237:
        /*0550*/ 	.word	index@(_ZN7cutlass13device_kernelIN5flash19enable_sm80_to_sm89INS1_16FlashAttnBwdSm80INS1_25CollectiveMainloopBwdSm80ILi1ELi1EN4cute5tupleIJNS5_1CILi64EEES8_NS7_ILi192EEEEEENS_10bfloat16_tEfNS_4arch4Sm80ELb0ELb0ELb0ELb0ELb1ELb0ELb0ELb0ELi2ELi2ELi2ELi2ELb1EEENS1_21CollectiveEpilogueBwdISA_SB_SD_Li256ELb0ELb0ELi4EEENS1_19SingleTileSchedulerILb0ELb0ELb0ELi64EEEEEEEEEvNT_6ParamsE)
        /*0554*/ 	.word	0x00000010


	//----- nvinfo : EIATTR_REGCOUNT
	.align		4
.L_238:
        /*0558*/ 	.byte	0x04, 0x2f
        /*055a*/ 	.short	(.L_240 - .L_239)
	.align		4
.L_239:
        /*055c*/ 	.word	index@(_ZN7cutlass13device_kernelIN5flash19enable_sm80_to_sm89INS1_16FlashAttnBwdSm80INS1_25CollectiveMainloopBwdSm80ILi1ELi1EN4cute5tupleIJNS5_1CILi64EEES8_NS7_ILi192EEEEEENS_10bfloat16_tEfNS_4arch4Sm80ELb0ELb0ELb0ELb0ELb0ELb0ELb0ELb0ELi2ELi2ELi2ELi2ELb1EEENS1_21CollectiveEpilogueBwdISA_SB_SD_Li256ELb0ELb0ELi4EEENS1_19SingleTileSchedulerILb0ELb0ELb0ELi64EEEEEEEEEvNT_6ParamsE)
        /*0560*/ 	.word	0x000000ff


	//----- nvinfo : EIATTR_FRAME_SIZE
	.align		4
.L_240:
        /*0564*/ 	.byte	0x04, 0x11
        /*0566*/ 	.short	(.L_242 - .L_241)
	.align		4
.L_241:
        /*0568*/ 	.word	index@(_ZN7cutlass13device_kernelIN5flash19enable_sm80_to_sm89INS1_16FlashAttnBwdSm80INS1_25CollectiveMainloopBwdSm80ILi1ELi1EN4cute5tupleIJNS5_1CILi64EEES8_NS7_ILi192EEEEEENS_10bfloat16_tEfNS_4arch4Sm80ELb0ELb0ELb0ELb0ELb0ELb0ELb0ELb0ELi2ELi2ELi2ELi2ELb1EEENS1_21CollectiveEpilogueBwdISA_SB_SD_Li256ELb0ELb0ELi4EEENS1_19SingleTileSchedulerILb0ELb0ELb0ELi64EEEEEEEEEvNT_6ParamsE)
        /*056c*/ 	.word	0x00000010


	//----- nvinfo : EIATTR_MIN_STACK_SIZE
	.align		4
.L_242:
        /*0570*/ 	.byte	0x04, 0x12
        /*0572*/ 	.short	(.L_244 - .L_243)
	.align		4
.L_243:
        /*0574*/ 	.word	index@(_ZN7cutlass13device_kernelIN5flash19enable_sm80_to_sm89INS1_16FlashAttnBwdSm80INS1_25CollectiveMainloopBwdSm80ILi1ELi1EN4cute5tupleIJNS5_1CILi64EEES8_NS7_ILi192EEEEEENS_10bfloat16_tEfNS_4arch4Sm80ELb0ELb0ELb0ELb0ELb0ELb0ELb0ELb0ELi2ELi2ELi2ELi2ELb1EEENS1_21CollectiveEpilogueBwdISA_SB_SD_Li256ELb0ELb0ELi4EEENS1_19SingleTileSchedulerILb0ELb0ELb0ELi64EEEEEEEEEvNT_6ParamsE)
        /*0578*/ 	.word	0x00000010


	//----- nvinfo : EIATTR_MIN_STACK_SIZE
	.align		4
.L_244:
        /*057c*/ 	.byte	0x04, 0x12
        /*057e*/ 	.short	(.L_246 - .L_245)
	.align		4
.L_245:
        /*0580*/ 	.word	index@(_ZN7cutlass13device_kernelIN5flash19enable_sm80_to_sm89INS1_16FlashAttnBwdSm80INS1_25CollectiveMainloopBwdSm80ILi1ELi1EN4cute5tupleIJNS5_1CILi64EEES8_NS7_ILi192EEEEEENS_10bfloat16_tEfNS_4arch4Sm80ELb0ELb0ELb0ELb0ELb1ELb0ELb0ELb0ELi2ELi2ELi2ELi2ELb1EEENS1_21CollectiveEpilogueBwdISA_SB_SD_Li256ELb0ELb0ELi4EEENS1_19SingleTileSchedulerILb0ELb0ELb0ELi64EEEEEEEEEvNT_6ParamsE)
        /*0584*/ 	.word	0x00000010


	//----- nvinfo : EIATTR_MIN_STACK_SIZE
	.align		4
.L_246:
        /*0588*/ 	.byte	0x04, 0x12
        /*058a*/ 	.short	(.L_248 - .L_247)
	.align		4
.L_247:
        /*058c*/ 	.word	index@(_ZN7cutlass13device_kernelIN5flash19enable_sm80_to_sm89INS1_16FlashAttnBwdSm80INS1_25CollectiveMainloopBwdSm80ILi1ELi1EN4cute5tupleIJNS5_1CILi64EEES8_NS7_ILi192EEEEEENS_10bfloat16_tEfNS_4arch4Sm80ELb0ELb0ELb0ELb0ELb0ELb0ELb0ELb0ELi2ELi2ELi2ELi2ELb1EEENS1_24CollectiveEpilogueBwdGQAISA_fSD_Li256ELb0ELb0EEENS1_19SingleTileSchedulerILb0ELb0ELb0ELi64EEEEEEEEEvNT_6ParamsE)
        /*0590*/ 	.word	0x00000000


	//----- nvinfo : EIATTR_MIN_STACK_SIZE
	.align		4
.L_248:
        /*0594*/ 	.byte	0x04, 0x12
        /*0596*/ 	.short	(.L_250 - .L_249)
	.align		4
.L_249:
        /*0598*/ 	.word	index@(_ZN7cutlass13device_kernelIN5flash19enable_sm80_to_sm89INS1_16FlashAttnBwdSm80INS1_25CollectiveMainloopBwdSm80ILi1ELi1EN4cute5tupleIJNS5_1CILi64EEES8_NS7_ILi192EEEEEENS_10bfloat16_tEfNS_4arch4Sm80ELb0ELb0ELb0ELb0ELb1ELb0ELb0ELb0ELi2ELi2ELi2ELi2ELb1EEENS1_24CollectiveEpilogueBwdGQAISA_fSD_Li256ELb0ELb1EEENS1_19SingleTileSchedulerILb0ELb0ELb0ELi64EEEEEEEEEvNT_6ParamsE)
        /*059c*/ 	.word	0x00000000


	//----- nvinfo : EIATTR_MIN_STACK_SIZE
	.align		4
.L_250:
        /*05a0*/ 	.byte	0x04, 0x12
        /*05a2*/ 	.short	(.L_252 - .L_251)
	.align		4
.L_251:
        /*05a4*/ 	.word	index@(_ZN7cutlass13device_kernelIN5flash19enable_sm80_to_sm89INS1_16FlashAttnBwdSm80INS1_25CollectiveMainloopBwdSm80ILi1ELi1EN4cute5tupleIJNS5_1CILi64EEES8_NS7_ILi192EEEEEENS_10bfloat16_tEfNS_4arch4Sm80ELb0ELb0ELb0ELb1ELb0ELb0ELb0ELb0ELi2ELi2ELi2ELi2ELb1EEENS1_21CollectiveEpilogueBwdISA_SB_SD_Li256ELb1ELb0ELi4EEENS1_19SingleTileSchedulerILb1ELb0ELb0ELi64EEEEEEEEEvNT_6ParamsE)
        /*05a8*/ 	.word	0x00000000


	//----- nvinfo : EIATTR_MIN_STACK_SIZE
	.align		4
.L_252:
        /*05ac*/ 	.byte	0x04, 0x12
        /*05ae*/ 	.short	(.L_254 - .L_253)
	.align		4
.L_253:
        /*05b0*/ 	.word	index@(_ZN7cutlass13device_kernelIN5flash19enable_sm80_to_sm89INS1_16FlashAttnBwdSm80INS1_25CollectiveMainloopBwdSm80ILi1ELi1EN4cute5tupleIJNS5_1CILi64EEES8_NS7_ILi192EEEEEENS_10bfloat16_tEfNS_4arch4Sm80ELb0ELb0ELb0ELb1ELb1ELb0ELb0ELb0ELi2ELi2ELi2ELi2ELb1EEENS1_21CollectiveEpilogueBwdISA_SB_SD_Li256ELb1ELb0ELi4EEENS1_19SingleTileSchedulerILb1ELb0ELb0ELi64EEEEEEEEEvNT_6ParamsE)
        /*05b4*/ 	.word	0x00000000


	//----- nvinfo : EIATTR_MIN_STACK_SIZE
	.align		4
.L_254:
        /*05b8*/ 	.byte	0x04, 0x12
        /*05ba*/ 	.short	(.L_256 - .L_255)
	.align		4
.L_255:
        /*05bc*/ 	.word	index@(_ZN7cutlass13device_kernelIN5flash19enable_sm80_to_sm89INS1_16FlashAttnBwdSm80INS1_25CollectiveMainloopBwdSm80ILi1ELi1EN4cute5tupleIJNS5_1CILi64EEES8_NS7_ILi192EEEEEENS_10bfloat16_tEfNS_4arch4Sm80ELb0ELb0ELb0ELb1ELb0ELb0ELb0ELb0ELi2ELi2ELi2ELi2ELb1EEENS1_24CollectiveEpilogueBwdGQAISA_fSD_Li256ELb1ELb0EEENS1_19SingleTileSchedulerILb1ELb0ELb0ELi64EEEEEEEEEvNT_6ParamsE)
        /*05c0*/ 	.word	0x00000000


	//----- nvinfo : EIATTR_MIN_STACK_SIZE
	.align		4
.L_256:
        /*05c4*/ 	.byte	0x04, 0x12
        /*05c6*/ 	.short	(.L_258 - .L_257)
	.align		4
.L_257:
        /*05c8*/ 	.word	index@(_ZN7cutlass13device_kernelIN5flash19enable_sm80_to_sm89INS1_16FlashAttnBwdSm80INS1_25CollectiveMainloopBwdSm80ILi1ELi1EN4cute5tupleIJNS5_1CILi64EEES8_NS7_ILi192EEEEEENS_10bfloat16_tEfNS_4arch4Sm80ELb0ELb0ELb0ELb1ELb1ELb0ELb0ELb0ELi2ELi2ELi2ELi2ELb1EEENS1_24CollectiveEpilogueBwdGQAISA_fSD_Li256ELb1ELb1EEENS1_19SingleTileSchedulerILb1ELb0ELb0ELi64EEEEEEEEEvNT_6ParamsE)
        /*05cc*/ 	.word	0x00000000


	//----- nvinfo : EIATTR_MIN_STACK_SIZE
	.align		4
.L_258:
        /*05d0*/ 	.byte	0x04, 0x12
        /*05d2*/ 	.short	(.L_260 - .L_259)
	.align		4
.L_259:
        /*05d4*/ 	.word	index@(_ZN7cutlass13device_kernelIN5flash19enable_sm80_to_sm89INS1_16FlashAttnBwdSm80INS1_25CollectiveMainloopBwdSm80ILi1ELi1EN4cute5tupleIJNS5_1CILi64EEES8_NS7_ILi192EEEEEENS_10bfloat16_tEfNS_4arch4Sm80ELb0ELb1ELb0ELb0ELb0ELb0ELb0ELb0ELi2ELi2ELi2ELi2ELb1EEENS1_21CollectiveEpilogueBwdISA_SB_SD_Li256ELb0ELb0ELi4EEENS1_19SingleTileSchedulerILb0ELb0ELb0ELi64EEEEEEEEEvNT_6ParamsE)
        /*05d8*/ 	.word	0x00000000


	//----- nvinfo : EIATTR_MIN_STACK_SIZE
	.align		4
.L_260:
        /*05dc*/ 	.byte	0x04, 0x12
        /*05de*/ 	.short	(.L_262 - .L_261)
	.align		4
.L_261:
        /*05e0*/ 	.word	index@(_ZN7cutlass13device_kernelIN5flash19enable_sm80_to_sm89INS1_16FlashAttnBwdSm80INS1_25CollectiveMainloopBwdSm80ILi1ELi1EN4cute5tupleIJNS5_1CILi64EEES8_NS7_ILi192EEEEEENS_10bfloat16_tEfNS_4arch4Sm80ELb0ELb1ELb0ELb0ELb1ELb0ELb0ELb0ELi2ELi2ELi2ELi2ELb1EEENS1_21CollectiveEpilogueBwdISA_SB_SD_Li256ELb0ELb0ELi4EEENS1_19SingleTileSchedulerILb0ELb0ELb0ELi64EEEEEEEEEvNT_6ParamsE)
        /*05e4*/ 	.word	0x00000000


	//----- nvinfo : EIATTR_MIN_STACK_SIZE
	.align		4
.L_262:
        /*05e8*/ 	.byte	0x04, 0x12
        /*05ea*/ 	.short	(.L_264 - .L_263)
	.align		4
.L_263:
        /*05ec*/ 	.word	index@(_ZN7cutlass13device_kernelIN5flash19enable_sm80_to_sm89INS1_16FlashAttnBwdSm80INS1_25CollectiveMainloopBwdSm80ILi1ELi1EN4cute5tupleIJNS5_1CILi64EEES8_NS7_ILi192EEEEEENS_10bfloat16_tEfNS_4arch4Sm80ELb0ELb1ELb0ELb0ELb0ELb0ELb0ELb0ELi2ELi2ELi2ELi2ELb1EEENS1_24CollectiveEpilogueBwdGQAISA_fSD_Li256ELb0ELb0EEENS1_19SingleTileSchedulerILb0ELb0ELb0ELi64EEEEEEEEEvNT_6ParamsE)
        /*05f0*/ 	.word	0x00000000


	//----- nvinfo : EIATTR_MIN_STACK_SIZE
	.align		4
.L_264:
        /*05f4*/ 	.byte	0x04, 0x12
        /*05f6*/ 	.short	(.L_266 - .L_265)
	.align		4
.L_265:
        /*05f8*/ 	.word	index@(_ZN7cutlass13device_kernelIN5flash19enable_sm80_to_sm89INS1_16FlashAttnBwdSm80INS1_25CollectiveMainloopBwdSm80ILi1ELi1EN4cute5tupleIJNS5_1CILi64EEES8_NS7_ILi192EEEEEENS_10bfloat16_tEfNS_4arch4Sm80ELb0ELb1ELb0ELb0ELb1ELb0ELb0ELb0ELi2ELi2ELi2ELi2ELb1EEENS1_24CollectiveEpilogueBwdGQAISA_fSD_Li256ELb0ELb1EEENS1_19SingleTileSchedulerILb0ELb0ELb0ELi64EEEEEEEEEvNT_6ParamsE)
        /*05fc*/ 	.word	0x00000000


	//----- nvinfo : EIATTR_MIN_STACK_SIZE
	.align		4
.L_266:
        /*0600*/ 	.byte	0x04, 0x12
        /*0602*/ 	.short	(.L_268 - .L_267)
	.align		4
.L_267:
        /*0604*/ 	.word	index@(_ZN7cutlass13device_kernelIN5flash19enable_sm80_to_sm89INS1_16FlashAttnBwdSm80INS1_25CollectiveMainloopBwdSm80ILi1ELi1EN4cute5tupleIJNS5_1CILi64EEES8_NS7_ILi192EEEEEENS_10bfloat16_tEfNS_4arch4Sm80ELb0ELb1ELb0ELb1ELb0ELb0ELb0ELb0ELi2ELi2ELi2ELi2ELb1EEENS1_21CollectiveEpilogueBwdISA_SB_SD_Li256ELb1ELb0ELi4EEENS1_19SingleTileSchedulerILb1ELb0ELb0ELi64EEEEEEEEEvNT_6ParamsE)
        /*0608*/ 	.word	0x00000020


	//----- nvinfo : EIATTR_MIN_STACK_SIZE
	.align		4
.L_268:
        /*060c*/ 	.byte	0x04, 0x12
        /*060e*/ 	.short	(.L_270 - .L_269)
	.align		4
.L_269:
        /*0610*/ 	.word	index@(_ZN7cutlass13device_kernelIN5flash19enable_sm80_to_sm89INS1_16FlashAttnBwdSm80INS1_25CollectiveMainloopBwdSm80ILi1ELi1EN4cute5tupleIJNS5_1CILi64EEES8_NS7_ILi192EEEEEENS_10bfloat16_tEfNS_4arch4Sm80ELb0ELb1ELb0ELb1ELb1ELb0ELb0ELb0ELi2ELi2ELi2ELi2ELb1EEENS1_21CollectiveEpilogueBwdISA_SB_SD_Li256ELb1ELb0ELi4EEENS1_19SingleTileSchedulerILb1ELb0ELb0ELi64EEEEEEEEEvNT_6ParamsE)
        /*0614*/ 	.word	0x00000020


	//----- nvinfo : EIATTR_MIN_STACK_SIZE
	.align		4
.L_270:
        /*0618*/ 	.byte	0x04, 0x12
        /*061a*/ 	.short	(.L_272 - .L_271)
	.align		4
.L_271:
        /*061c*/ 	.word	index@(_ZN7cutlass13device_kernelIN5flash19enable_sm80_to_sm89INS1_16FlashAttnBwdSm80INS1_25CollectiveMainloopBwdSm80ILi1ELi1EN4cute5tupleIJNS5_1CILi64EEES8_NS7_ILi192EEEEEENS_10bfloat16_tEfNS_4arch4Sm80ELb0ELb1ELb0ELb1ELb0ELb0ELb0ELb0ELi2ELi2ELi2ELi2ELb1EEENS1_24CollectiveEpilogueBwdGQAISA_fSD_Li256ELb1ELb0EEENS1_19SingleTileSchedulerILb1ELb0ELb0ELi64EEEEEEEEEvNT_6ParamsE)
        /*0620*/ 	.word	0x00000020


	//----- nvinfo : EIATTR_MIN_STACK_SIZE
	.align		4
.L_272:
        /*0624*/ 	.byte	0x04, 0x12
        /*0626*/ 	.short	(.L_274 - .L_273)
	.align		4
.L_273:
        /*0628*/ 	.word	index@(_ZN7cutlass13device_kernelIN5flash19enable_sm80_to_sm89INS1_16FlashAttnBwdSm80INS1_25CollectiveMainloopBwdSm80ILi1ELi1EN4cute5tupleIJNS5_1CILi64EEES8_NS7_ILi192EEEEEENS_10bfloat16_tEfNS_4arch4Sm80ELb0ELb1ELb0ELb1ELb1ELb0ELb0ELb0ELi2ELi2ELi2ELi2ELb1EEENS1_24CollectiveEpilogueBwdGQAISA_fSD_Li256ELb1ELb1EEENS1_19SingleTileSchedulerILb1ELb0ELb0ELi64EEEEEEEEEvNT_6ParamsE)
        /*062c*/ 	.word	0x00000020


	//----- nvinfo : EIATTR_MIN_STACK_SIZE
	.align		4
.L_274:
        /*0630*/ 	.byte	0x04, 0x12
        /*0632*/ 	.short	(.L_276 - .L_275)
	.align		4
.L_275:
        /*0634*/ 	.word	index@(_ZN7cutlass13device_kernelIN5flash19enable_sm80_to_sm89INS1_16FlashAttnBwdSm80INS1_25CollectiveMainloopBwdSm80ILi1ELi1EN4cute5tupleIJNS5_1CILi64EEES8_NS7_ILi192EEEEEENS_10bfloat16_tEfNS_4arch4Sm80ELb1ELb0ELb0ELb0ELb0ELb0ELb0ELb0ELi2ELi2ELi2ELi2ELb1EEENS1_21CollectiveEpilogueBwdISA_SB_SD_Li256ELb0ELb0ELi4EEENS1_25SingleTileBwdLPTSchedulerILb0ELi64ELb0EEEEEEEEEvNT_6ParamsE)
        /*0638*/ 	.word	0x00000008


	//----- nvinfo : EIATTR_MIN_STACK_SIZE
	.align		4
.L_276:
        /*063c*/ 	.byte	0x04, 0x12
        /*063e*/ 	.short	(.L_278 - .L_277)
	.align		4
.L_277:
        /*0640*/ 	.word	index@(_ZN7cutlass13device_kernelIN5flash19enable_sm80_to_sm89INS1_16FlashAttnBwdSm80INS1_25CollectiveMainloopBwdSm80ILi1ELi1EN4cute5tupleIJNS5_1CILi64EEES8_NS7_ILi192EEEEEENS_10bfloat16_tEfNS_4arch4Sm80ELb1ELb0ELb0ELb0ELb1ELb0ELb0ELb0ELi2ELi2ELi2ELi2ELb1EEENS1_21CollectiveEpilogueBwdISA_SB_SD_Li256ELb0ELb0ELi4EEENS1_25SingleTileBwdLPTSchedulerILb0ELi64ELb1EEEEEEEEEvNT_6ParamsE)
        /*0644*/ 	.word	0x00000008


	//----- nvinfo : EIATTR_MIN_STACK_SIZE
	.align		4
.L_278:
        /*0648*/ 	.byte	0x04, 0x12
        /*064a*/ 	.short	(.L_280 - .L_279)
	.align		4
.L_279:
        /*064c*/ 	.word	index@(_ZN7cutlass13device_kernelIN5flash19enable_sm80_to_sm89INS1_16FlashAttnBwdSm80INS1_25CollectiveMainloopBwdSm80ILi1ELi1EN4cute5tupleIJNS5_1CILi64EEES8_NS7_ILi192EEEEEENS_10bfloat16_tEfNS_4arch4Sm80ELb1ELb0ELb0ELb0ELb0ELb0ELb0ELb0ELi2ELi2ELi2ELi2ELb1EEENS1_24CollectiveEpilogueBwdGQAISA_fSD_Li256ELb0ELb0EEENS1_25SingleTileBwdLPTSchedulerILb0ELi64ELb0EEEEEEEEEvNT_6ParamsE)
        /*0650*/ 	.word	0x00000008


	//----- nvinfo : EIATTR_MIN_STACK_SIZE
	.align		4
.L_280:
        /*0654*/ 	.byte	0x04, 0x12
        /*0656*/ 	.short	(.L_282 - .L_281)
	.align		4
.L_281:
        /*0658*/ 	.word	index@(_ZN7cutlass13device_kernelIN5flash19enable_sm80_to_sm89INS1_16FlashAttnBwdSm80INS1_25CollectiveMainloopBwdSm80ILi1ELi1EN4cute5tupleIJNS5_1CILi64EEES8_NS7_ILi192EEEEEENS_10bfloat16_tEfNS_4arch4Sm80ELb1ELb0ELb0ELb0ELb1ELb0ELb0ELb0ELi2ELi2ELi2ELi2ELb1EEENS1_24CollectiveEpilogueBwdGQAISA_fSD_Li256ELb0ELb1EEENS1_25SingleTileBwdLPTSchedulerILb0ELi64ELb1EEEEEEEEEvNT_6ParamsE)
        /*065c*/ 	.word	0x00000008


	//----- nvinfo : EIATTR_MIN_STACK_SIZE
	.align		4
.L_282:
        /*0660*/ 	.byte	0x04, 0x12
        /*0662*/ 	.short	(.L_284 - .L_283)
	.align		4
.L_283:
        /*0664*/ 	.word	index@(_ZN7cutlass13device_kernelIN5flash19enable_sm80_to_sm89INS1_16FlashAttnBwdSm80INS1_25CollectiveMainloopBwdSm80ILi1ELi1EN4cute5tupleIJNS5_1CILi64EEES8_NS7_ILi192EEEEEENS_10bfloat16_tEfNS_4arch4Sm80ELb1ELb0ELb0ELb1ELb0ELb0ELb0ELb0ELi2ELi2ELi2ELi2ELb1EEENS1_21CollectiveEpilogueBwdISA_SB_SD_Li256ELb1ELb0ELi4EEENS1_25SingleTileBwdLPTSchedulerILb1ELi64ELb0EEEEEEEEEvNT_6ParamsE)
        /*0668*/ 	.word	0x00000000


	//----- nvinfo : EIATTR_MIN_STACK_SIZE
	.align		4
.L_284:
        /*066c*/ 	.byte	0x04, 0x12
        /*066e*/ 	.short	(.L_286 - .L_285)
	.align		4
.L_285:
        /*0670*/ 	.word	index@(_ZN7cutlass13device_kernelIN5flash19enable_sm80_to_sm89INS1_16FlashAttnBwdSm80INS1_25CollectiveMainloopBwdSm80ILi1ELi1EN4cute5tupleIJNS5_1CILi64EEES8_NS7_ILi192EEEEEENS_10bfloat16_tEfNS_4arch4Sm80ELb1ELb0ELb0ELb1ELb1ELb0ELb0ELb0ELi2ELi2ELi2ELi2ELb1EEENS1_21CollectiveEpilogueBwdISA_SB_SD_Li256ELb1ELb0ELi4EEENS1_25SingleTileBwdLPTSchedulerILb1ELi64ELb1EEEEEEEEEvNT_6ParamsE)
        /*0674*/ 	.word	0x00000008


	//----- nvinfo : EIATTR_MIN_STACK_SIZE
	.align		4
.L_286:
        /*0678*/ 	.byte	0x04, 0x12
        /*067a*/ 	.short	(.L_288 - .L_287)
	.align		4
.L_287:
        /*067c*/ 	.word	index@(_ZN7cutlass13device_kernelIN5flash19enable_sm80_to_sm89INS1_16FlashAttnBwdSm80INS1_25CollectiveMainloopBwdSm80ILi1ELi1EN4cute5tupleIJNS5_1CILi64EEES8_NS7_ILi192EEEEEENS_10bfloat16_tEfNS_4arch4Sm80ELb1ELb0ELb0ELb1ELb0ELb0ELb0ELb0ELi2ELi2ELi2ELi2ELb1EEENS1_24CollectiveEpilogueBwdGQAISA_fSD_Li256ELb1ELb0EEENS1_25SingleTileBwdLPTSchedulerILb1ELi64ELb0EEEEEEEEEvNT_6ParamsE)
        /*0680*/ 	.word	0x00000008


	//----- nvinfo : EIATTR_MIN_STACK_SIZE
	.align		4
.L_288:
        /*0684*/ 	.byte	0x04, 0x12
        /*0686*/ 	.short	(.L_290 - .L_289)
	.align		4
.L_289:
        /*0688*/ 	.word	index@(_ZN7cutlass13device_kernelIN5flash19enable_sm80_to_sm89INS1_16FlashAttnBwdSm80INS1_25CollectiveMainloopBwdSm80ILi1ELi1EN4cute5tupleIJNS5_1CILi64EEES8_NS7_ILi192EEEEEENS_10bfloat16_tEfNS_4arch4Sm80ELb1ELb0ELb0ELb1ELb1ELb0ELb0ELb0ELi2ELi2ELi2ELi2ELb1EEENS1_24CollectiveEpilogueBwdGQAISA_fSD_Li256ELb1ELb1EEENS1_25SingleTileBwdLPTSchedulerILb1ELi64ELb1EEEEEEEEEvNT_6ParamsE)
        /*068c*/ 	.word	0x00000000


	//----- nvinfo : EIATTR_MIN_STACK_SIZE
	.align		4
.L_290:
        /*0690*/ 	.byte	0x04, 0x12
        /*0692*/ 	.short	(.L_292 - .L_291)
	.align		4
.L_291:
        /*0694*/ 	.word	index@(_ZN7cutlass13device_kernelIN5flash19enable_sm80_to_sm89INS1_16FlashAttnBwdSm80INS1_25CollectiveMainloopBwdSm80ILi2ELi1EN4cute5tupleIJNS5_1CILi64EEENS7_ILi80EEENS7_ILi192EEEEEENS_10bfloat16_tEfNS_4arch4Sm80ELb0ELb0ELb0ELb0ELb0ELb0ELb1ELb0ELi2ELi4ELi2ELi2ELb0EEENS1_21CollectiveEpilogueBwdISB_SC_SE_Li256ELb0ELb1ELi4EEENS1_19SingleTileSchedulerILb0ELb0ELb0ELi80EEEEEEEEEvNT_6ParamsE)
        /*0698*/ 	.word	0x00000018


	//----- nvinfo : EIATTR_MIN_STACK_SIZE
	.align		4
.L_292:
        /*069c*/ 	.byte	0x04, 0x12
        /*069e*/ 	.short	(.L_294 - .L_293)
	.align		4
.L_293:
        /*06a0*/ 	.word	index@(_ZN7cutlass13device_kernelIN5flash19enable_sm80_to_sm89INS1_16FlashAttnBwdSm80INS1_25CollectiveMainloopBwdSm80ILi2ELi1EN4cute5tupleIJNS5_1CILi64EEENS7_ILi80EEENS7_ILi192EEEEEENS_10bfloat16_tEfNS_4arch4Sm80ELb0ELb0ELb0ELb0ELb1ELb0ELb1ELb0ELi2ELi4ELi2ELi2ELb0EEENS1_21CollectiveEpilogueBwdISB_SC_SE_Li256ELb0ELb1ELi4EEENS1_19SingleTileSchedulerILb0ELb0ELb0ELi80EEEEEEEEEvNT_6ParamsE)
        /*06a4*/ 	.word	0x00000018


	//----- nvinfo : EIATTR_MIN_STACK_SIZE
	.align		4
.L_294:
        /*06a8*/ 	.byte	0x04, 0x12
        /*06aa*/ 	.short	(.L_296 - .L_295)
	.align		4
.L_295:
        /*06ac*/ 	.word	index@(_ZN7cutlass13device_kernelIN5flash19enable_sm80_to_sm89INS1_16FlashAttnBwdSm80INS1_25CollectiveMainloopBwdSm80ILi2ELi1EN4cute5tupleIJNS5_1CILi64EEENS7_ILi80EEENS7_ILi192EEEEEENS_10bfloat16_tEfNS_4arch4Sm80ELb0ELb0ELb0ELb0ELb0ELb0ELb1ELb0ELi2ELi4ELi2ELi2ELb0EEENS1_24CollectiveEpilogueBwdGQAISB_fSE_Li256ELb0ELb0EEENS1_19SingleTileSchedulerILb0ELb0ELb0ELi80EEEEEEEEEvNT_6ParamsE)
        /*06b0*/ 	.word	0x00000020


	//----- nvinfo : EIATTR_MIN_STACK_SIZE
	.align		4
.L_296:
        /*06b4*/ 	.byte	0x04, 0x12
        /*06b6*/ 	.short	(.L_298 - .L_297)
	.align		4
.L_297:
        /*06b8*/ 	.word	index@(_ZN7cutlass13device_kernelIN5flash19enable_sm80_to_sm89INS1_16FlashAttnBwdSm80INS1_25CollectiveMainloopBwdSm80ILi2ELi1EN4cute5tupleIJNS5_1CILi64EEENS7_ILi80EEENS7_ILi192EEEEEENS_10bfloat16_tEfNS_4arch4Sm80ELb0ELb0ELb0ELb0ELb1ELb0ELb1ELb0ELi2ELi4ELi2ELi2ELb0EEENS1_24CollectiveEpilogueBwdGQAISB_fSE_Li256ELb0ELb1EEENS1_19SingleTileSchedulerILb0ELb0ELb0ELi80EEEEEEEEEvNT_6ParamsE)
        /*06bc*/ 	.word	0x00000020


	//----- nvinfo : EIATTR_MIN_STACK_SIZE
	.align		4
.L_298:
        /*06c0*/ 	.byte	0x04, 0x12
        /*06c2*/ 	.short	(.L_300 - .L_299)
	.align		4
.L_299:
        /*06c4*/ 	.word	index@(_ZN7cutlass13device_kernelIN5flash19enable_sm80_to_sm89INS1_16FlashAttnBwdSm80INS1_25CollectiveMainloopBwdSm80ILi2ELi1EN4cute5tupleIJNS5_1CILi64EEENS7_ILi80EEENS7_ILi192EEEEEENS_10bfloat16_tEfNS_4arch4Sm80ELb0ELb0ELb0ELb1ELb0ELb0ELb1ELb0ELi2ELi4ELi2ELi2ELb0EEENS1_21CollectiveEpilogueBwdISB_SC_SE_Li256ELb1ELb1ELi4EEENS1_19SingleTileSchedulerILb1ELb0ELb0ELi80EEEEEEEEEvNT_6ParamsE)
        /*06c8*/ 	.word	0x00000000


	//----- nvinfo : EIATTR_MIN_STACK_SIZE
	.align		4
.L_300:
        /*06cc*/ 	.byte	0x04, 0x12
        /*06ce*/ 	.short	(.L_302 - .L_301)
	.align		4
.L_301:
        /*06d0*/ 	.word	index@(_ZN7cutlass13device_kernelIN5flash19enable_sm80_to_sm89INS1_16FlashAttnBwdSm80INS1_25CollectiveMainloopBwdSm80ILi2ELi1EN4cute5tupleIJNS5_1CILi64EEENS7_ILi80EEENS7_ILi192EEEEEENS_10bfloat16_tEfNS_4arch4Sm80ELb0ELb0ELb0ELb1ELb1ELb0ELb1ELb0ELi2ELi4ELi2ELi2ELb0EEENS1_21CollectiveEpilogueBwdISB_SC_SE_Li256ELb1ELb1ELi4EEENS1_19SingleTileSchedulerILb1ELb0ELb0ELi80EEEEEEEEEvNT_6ParamsE)
        /*06d4*/ 	.word	0x00000000


	//----- nvinfo : EIATTR_MIN_STACK_SIZE
	.align		4
.L_302:
        /*06d8*/ 	.byte	0x04, 0x12
        /*06da*/ 	.short	(.L_304 - .L_303)
	.align		4
.L_303:
        /*06dc*/ 	.word	index@(_ZN7cutlass13device_kernelIN5flash19enable_sm80_to_sm89INS1_16FlashAttnBwdSm80INS1_25CollectiveMainloopBwdSm80ILi2ELi1EN4cute5tupleIJNS5_1CILi64EEENS7_ILi80EEENS7_ILi192EEEEEENS_10bfloat16_tEfNS_4arch4Sm80ELb0ELb0ELb0ELb1ELb0ELb0ELb1ELb0ELi2ELi4ELi2ELi2ELb0EEENS1_24CollectiveEpilogueBwdGQAISB_fSE_Li256ELb1ELb0EEENS1_19SingleTileSchedulerILb1ELb0ELb0ELi80EEEEEEEEEvNT_6ParamsE)
        /*06e0*/ 	.word	0x00000000


	//----- nvinfo : EIATTR_MIN_STACK_SIZE
	.align		4
.L_304:
        /*06e4*/ 	.byte	0x04, 0x12
        /*06e6*/ 	.short	(.L_306 - .L_305)
	.align		4
.L_305:
        /*06e8*/ 	.word	index@(_ZN7cutlass13device_kernelIN5flash19enable_sm80_to_sm89INS1_16FlashAttnBwdSm80INS1_25CollectiveMainloopBwdSm80ILi2ELi1EN4cute5tupleIJNS5_1CILi64EEENS7_ILi80EEENS7_ILi192EEEEEENS_10bfloat16_tEfNS_4arch4Sm80ELb0ELb0ELb0ELb1ELb1ELb0ELb1ELb0ELi2ELi4ELi2ELi2ELb0EEENS1_24CollectiveEpilogueBwdGQAISB_fSE_Li256ELb1ELb1EEENS1_19SingleTileSchedulerILb1ELb0ELb0ELi80EEEEEEEEEvNT_6ParamsE)
        /*06ec*/ 	.word	0x00000000


	//----- nvinfo : EIATTR_MIN_STACK_SIZE
	.align		4
.L_306:
        /*06f0*/ 	.byte	0x04, 0x12
        /*06f2*/ 	.short	(.L_308 - .L_307)
	.align		4
.L_307:
        /*06f4*/ 	.word	index@(_ZN7cutlass13device_kernelIN5flash19enable_sm80_to_sm89INS1_16FlashAttnBwdSm80INS1_25CollectiveMainloopBwdSm80ILi2ELi1EN4cute5tupleIJNS5_1CILi64EEENS7_ILi80EEENS7_ILi192EEEEEENS_10bfloat16_tEfNS_4arch4Sm80ELb0ELb1ELb0ELb0ELb0ELb0ELb1ELb0ELi2ELi4ELi2ELi2ELb0EEENS1_21CollectiveEpilogueBwdISB_SC_SE_Li256ELb0ELb1ELi4EEENS1_19SingleTileSchedulerILb0ELb0ELb0ELi80EEEEEEEEEvNT_6ParamsE)
        /*06f8*/ 	.word	0x00000000


	//----- nvinfo : EIATTR_MIN_STACK_SIZE
	.align		4
.L_308:
        /*06fc*/ 	.byte	0x04, 0x12
        /*06fe*/ 	.short	(.L_310 - .L_309)
	.align		4
.L_309:
        /*0700*/ 	.word	index@(_ZN7cutlass13device_kernelIN5flash19enable_sm80_to_sm89INS1_16FlashAttnBwdSm80INS1_25CollectiveMainloopBwdSm80ILi2ELi1EN4cute5tupleIJNS5_1CILi64EEENS7_ILi80EEENS7_ILi192EEEEEENS_10bfloat16_tEfNS_4arch4Sm80ELb0ELb1ELb0ELb0ELb1ELb0ELb1ELb0ELi2ELi4ELi2ELi2ELb0EEENS1_21CollectiveEpilogueBwdISB_SC_SE_Li256ELb0ELb1ELi4EEENS1_19SingleTileSchedulerILb0ELb0ELb0ELi80EEEEEEEEEvNT_6ParamsE)
        /*0704*/ 	.word	0x00000000


	//----- nvinfo : EIATTR_MIN_STACK_SIZE
	.align		4
.L_310:
        /*0708*/ 	.byte	0x04, 0x12
        /*070a*/ 	.short	(.L_312 - .L_311)
	.align		4
.L_311:
        /*070c*/ 	.word	index@(_ZN7cutlass13device_kernelIN5flash19enable_sm80_to_sm89INS1_16FlashAttnBwdSm80INS1_25CollectiveMainloopBwdSm80ILi2ELi1EN4cute5tupleIJNS5_1CILi64EEENS7_ILi80EEENS7_ILi192EEEEEENS_10bfloat16_tEfNS_4arch4Sm80ELb0ELb1ELb0ELb0ELb0ELb0ELb1ELb0ELi2ELi4ELi2ELi2ELb0EEENS1_24CollectiveEpilogueBwdGQAISB_fSE_Li256ELb0ELb0EEENS1_19SingleTileSchedulerILb0ELb0ELb0ELi80EEEEEEEEEvNT_6ParamsE)
        /*0710*/ 	.word	0x00000000


	//----- nvinfo : EIATTR_MIN_STACK_SIZE
	.align		4
.L_312:
        /*0714*/ 	.byte	0x04, 0x12
        /*0716*/ 	.short	(.L_314 - .L_313)
	.align		4
.L_313:
        /*0718*/ 	.word	index@(_ZN7cutlass13device_kernelIN5flash19enable_sm80_to_sm89INS1_16FlashAttnBwdSm80INS1_25CollectiveMainloopBwdSm80ILi2ELi1EN4cute5tupleIJNS5_1CILi64EEENS7_ILi80EEENS7_ILi192EEEEEENS_10bfloat16_tEfNS_4arch4Sm80ELb0ELb1ELb0ELb0ELb1ELb0ELb1ELb0ELi2ELi4ELi2ELi2ELb0EEENS1_24CollectiveEpilogueBwdGQAISB_fSE_Li256ELb0ELb1EEENS1_19SingleTileSchedulerILb0ELb0ELb0ELi80EEEEEEEEEvNT_6ParamsE)
        /*071c*/ 	.word	0x00000000


	//----- nvinfo : EIATTR_MIN_STACK_SIZE
	.align		4
.L_314:
        /*0720*/ 	.byte	0x04, 0x12
        /*0722*/ 	.short	(.L_316 - .L_315)
	.align		4
.L_315:
        /*0724*/ 	.word	index@(_ZN7cutlass13device_kernelIN5flash19enable_sm80_to_sm89INS1_16FlashAttnBwdSm80INS1_25CollectiveMainloopBwdSm80ILi2ELi1EN4cute5tupleIJNS5_1CILi64EEENS7_ILi80EEENS7_ILi192EEEEEENS_10bfloat16_tEfNS_4arch4Sm80ELb0ELb1ELb0ELb1ELb0ELb0ELb1ELb0ELi2ELi4ELi2ELi2ELb0EEENS1_21CollectiveEpilogueBwdISB_SC_SE_Li256ELb1ELb1ELi4EEENS1_19SingleTileSchedulerILb1ELb0ELb0ELi80EEEEEEEEEvNT_6ParamsE)
        /*0728*/ 	.word	0x00000000


	//----- nvinfo : EIATTR_MIN_STACK_SIZE
	.align		4
.L_316:
        /*072c*/ 	.byte	0x04, 0x12
        /*072e*/ 	.short	(.L_318 - .L_317)
	.align		4
.L_317:
        /*0730*/ 	.word	index@(_ZN7cutlass13device_kernelIN5flash19enable_sm80_to_sm89INS1_16FlashAttnBwdSm80INS1_25CollectiveMainloopBwdSm80ILi2ELi1EN4cute5tupleIJNS5_1CILi64EEENS7_ILi80EEENS7_ILi192EEEEEENS_10bfloat16_tEfNS_4arch4Sm80ELb0ELb1ELb0ELb1ELb1ELb0ELb1ELb0ELi2ELi4ELi2ELi2ELb0EEENS1_21CollectiveEpilogueBwdISB_SC_SE_Li256ELb1ELb1ELi4EEENS1_19SingleTileSchedulerILb1ELb0ELb0ELi80EEEEEEEEEvNT_6ParamsE)
        /*0734*/ 	.word	0x00000000


	//----- nvinfo : EIATTR_MIN_STACK_SIZE
	.align		4
.L_318:
        /*0738*/ 	.byte	0x04, 0x12
        /*073a*/ 	.short	(.L_320 - .L_319)
	.align		4
.L_319:
        /*073c*/ 	.word	index@(_ZN7cutlass13device_kernelIN5flash19enable_sm80_to_sm89INS1_16FlashAttnBwdSm80INS1_25CollectiveMainloopBwdSm80ILi2ELi1EN4cute5tupleIJNS5_1CILi64EEENS7_ILi80EEENS7_ILi192EEEEEENS_10bfloat16_tEfNS_4arch4Sm80ELb0ELb1ELb0ELb1ELb0ELb0ELb1ELb0ELi2ELi4ELi2ELi2ELb0EEENS1_24CollectiveEpilogueBwdGQAISB_fSE_Li256ELb1ELb0EEENS1_19SingleTileSchedulerILb1ELb0ELb0ELi80EEEEEEEEEvNT_6ParamsE)
        /*0740*/ 	.word	0x00000000


	//----- nvinfo : EIATTR_MIN_STACK_SIZE
	.align		4
.L_320:
        /*0744*/ 	.byte	0x04, 0x12
        /*0746*/ 	.short	(.L_322 - .L_321)
	.align		4
.L_321:
        /*0748*/ 	.word	index@(_ZN7cutlass13device_kernelIN5flash19enable_sm80_to_sm89INS1_16FlashAttnBwdSm80INS1_25CollectiveMainloopBwdSm80ILi2ELi1EN4cute5tupleIJNS5_1CILi64EEENS7_ILi80EEENS7_ILi192EEEEEENS_10bfloat16_tEfNS_4arch4Sm80ELb0ELb1ELb0ELb1ELb1ELb0ELb1ELb0ELi2ELi4ELi2ELi2ELb0EEENS1_24CollectiveEpilogueBwdGQAISB_fSE_Li256ELb1ELb1EEENS1_19SingleTileSchedulerILb1ELb0ELb0ELi80EEEEEEEEEvNT_6ParamsE)
        /*074c*/ 	.word	0x00000000


	//----- nvinfo : EIATTR_MIN_STACK_SIZE
	.align		4
.L_322:
        /*0750*/ 	.byte	0x04, 0x12
        /*0752*/ 	.short	(.L_324 - .L_323)
	.align		4
.L_323:
        /*0754*/ 	.word	index@(_ZN7cutlass13device_kernelIN5flash19enable_sm80_to_sm89INS1_16FlashAttnBwdSm80INS1_25CollectiveMainloopBwdSm80ILi2ELi1EN4cute5tupleIJNS5_1CILi64EEENS7_ILi80EEENS7_ILi192EEEEEENS_10bfloat16_tEfNS_4arch4Sm80ELb1ELb0ELb0ELb0ELb0ELb0ELb1ELb0ELi2ELi4ELi2ELi2ELb0EEENS1_21CollectiveEpilogueBwdISB_SC_SE_Li256ELb0ELb1ELi4EEENS1_25SingleTileBwdLPTSchedulerILb0ELi80ELb0EEEEEEEEEvNT_6ParamsE)
        /*0758*/ 	.word	0x00000000


	//----- nvinfo : EIATTR_MIN_STACK_SIZE
	.align		4
.L_324:
        /*075c*/ 	.byte	0x04, 0x12
        /*075e*/ 	.short	(.L_326 - .L_325)
	.align		4
.L_325:
        /*0760*/ 	.word	index@(_ZN7cutlass13device_kernelIN5flash19enable_sm80_to_sm89INS1_16FlashAttnBwdSm80INS1_25CollectiveMainloopBwdSm80ILi2ELi1EN4cute5tupleIJNS5_1CILi64EEENS7_ILi80EEENS7_ILi192EEEEEENS_10bfloat16_tEfNS_4arch4Sm80ELb1ELb0ELb0ELb0ELb1ELb0ELb1ELb0ELi2ELi4ELi2ELi2ELb0EEENS1_21CollectiveEpilogueBwdISB_SC_SE_Li256ELb0ELb1ELi4EEENS1_25SingleTileBwdLPTSchedulerILb0ELi80ELb1EEEEEEEEEvNT_6ParamsE)
        /*0764*/ 	.word	0x00000010


	//----- nvinfo : EIATTR_MIN_STACK_SIZE
	.align		4
.L_326:
        /*0768*/ 	.byte	0x04, 0x12
        /*076a*/ 	.short	(.L_328 - .L_327)
	.align		4
.L_327:
        /*076c*/ 	.word	index@(_ZN7cutlass13device_kernelIN5flash19enable_sm80_to_sm89INS1_16FlashAttnBwdSm80INS1_25CollectiveMainloopBwdSm80ILi2ELi1EN4cute5tupleIJNS5_1CILi64EEENS7_ILi80EEENS7_ILi192EEEEEENS_10bfloat16_tEfNS_4arch4Sm80ELb1ELb0ELb0ELb0ELb0ELb0ELb1ELb0ELi2ELi4ELi2ELi2ELb0EEENS1_24CollectiveEpilogueBwdGQAISB_fSE_Li256ELb0ELb0EEENS1_25SingleTileBwdLPTSchedulerILb0ELi80ELb0EEEEEEEEEvNT_6ParamsE)
        /*0770*/ 	.word	0x00000000


	//----- nvinfo : EIATTR_MIN_STACK_SIZE
	.align		4
.L_328:
        /*0774*/ 	.byte	0x04, 0x12
        /*0776*/ 	.short	(.L_330 - .L_329)
	.align		4
.L_329:
        /*0778*/ 	.word	index@(_ZN7cutlass13device_kernelIN5flash19enable_sm80_to_sm89INS1_16FlashAttnBwdSm80INS1_25CollectiveMainloopBwdSm80ILi2ELi1EN4cute5tupleIJNS5_1CILi64EEENS7_ILi80EEENS7_ILi192EEEEEENS_10bfloat16_tEfNS_4arch4Sm80ELb1ELb0ELb0ELb0ELb1ELb0ELb1ELb0ELi2ELi4ELi2ELi2ELb0EEENS1_24CollectiveEpilogueBwdGQAISB_fSE_Li256ELb0ELb1EEENS1_25SingleTileBwdLPTSchedulerILb0ELi80ELb1EEEEEEEEEvNT_6ParamsE)
        /*077c*/ 	.word	0x00000000


	//----- nvinfo : EIATTR_MIN_STACK_SIZE
	.align		4
.L_330:
        /*0780*/ 	.byte	0x04, 0x12
        /*0782*/ 	.short	(.L_332 - .L_331)
	.align		4
.L_331:
        /*0784*/ 	.word	index@(_ZN7cutlass13device_kernelIN5flash22FlashAttnBwdPreprocessIN4cute5tupleIJNS3_1CILi64EEENS5_ILi192EEEEEENS_10bfloat16_tEfNS_4arch4Sm80ELb1ELb0EEEEEvNT_6ParamsE)
        /*0788*/ 	.word	0x00000000


	//----- nvinfo : EIATTR_MIN_STACK_SIZE
	.align		4
.L_332:
        /*078c*/ 	.byte	0x04, 0x12
        /*078e*/ 	.short	(.L_334 - .L_333)
	.align		4
.L_333:
        /*0790*/ 	.word	index@(_ZN7cutlass13device_kernelIN5flash19enable_sm80_to_sm89INS1_16FlashAttnBwdSm80INS1_25CollectiveMainloopBwdSm80ILi2ELi1EN4cute5tupleIJNS5_1CILi64EEENS7_ILi80EEENS7_ILi192EEEEEENS_10bfloat16_tEfNS_4arch4Sm80ELb1ELb0ELb0ELb1ELb0ELb0ELb1ELb0ELi2ELi4ELi2ELi2ELb0EEENS1_21CollectiveEpilogueBwdISB_SC_SE_Li256ELb1ELb1ELi4EEENS1_25SingleTileBwdLPTSchedulerILb1ELi80ELb0EEEEEEEEEvNT_6ParamsE)
        /*0794*/ 	.word	0x00000000


	//----- nvinfo : EIATTR_MIN_STACK_SIZE
	.align		4
.L_334:
        /*0798*/ 	.byte	0x04, 0x12
        /*079a*/ 	.short	(.L_336 - .L_335)
	.align		4
.L_335:
        /*079c*/ 	.word	index@(_ZN7cutlass13device_kernelIN5flash19enable_sm80_to_sm89INS1_16FlashAttnBwdSm80INS1_25CollectiveMainloopBwdSm80ILi2ELi1EN4cute5tupleIJNS5_1CILi64EEENS7_ILi80EEENS7_ILi192EEEEEENS_10bfloat16_tEfNS_4arch4Sm80ELb1ELb0ELb0ELb1ELb1ELb0ELb1ELb0ELi2ELi4ELi2ELi2ELb0EEENS1_21CollectiveEpilogueBwdISB_SC_SE_Li256ELb1ELb1ELi4EEENS1_25SingleTileBwdLPTSchedulerILb1ELi80ELb1EEEEEEEEEvNT_6ParamsE)
        /*07a0*/ 	.word	0x00000000


	//----- nvinfo : EIATTR_MIN_STACK_SIZE
	.align		4
.L_336:
        /*07a4*/ 	.byte	0x04, 0x12
        /*07a6*/ 	.short	(.L_338 - .L_337)
	.align		4
.L_337:
        /*07a8*/ 	.word	index@(_ZN7cutlass13device_kernelIN5flash19enable_sm80_to_sm89INS1_16FlashAttnBwdSm80INS1_25CollectiveMainloopBwdSm80ILi2ELi1EN4cute5tupleIJNS5_1CILi64EEENS7_ILi80EEENS7_ILi192EEEEEENS_10bfloat16_tEfNS_4arch4Sm80ELb1ELb0ELb0ELb1ELb0ELb0ELb1ELb0ELi2ELi4ELi2ELi2ELb0EEENS1_24CollectiveEpilogueBwdGQAISB_fSE_Li256ELb1ELb0EEENS1_25SingleTileBwdLPTSchedulerILb1ELi80ELb0EEEEEEEEEvNT_6ParamsE)
        /*07ac*/ 	.word	0x00000000


	//----- nvinfo : EIATTR_MIN_STACK_SIZE
	.align		4
.L_338:
        /*07b0*/ 	.byte	0x04, 0x12
        /*07b2*/ 	.short	(.L_340 - .L_339)
	.align		4
.L_339:
        /*07b4*/ 	.word	index@(_ZN7cutlass13device_kernelIN5flash32FlashAttnBwdPostprocessConvertdQIN4cute5tupleIJNS3_1CILi80EEENS5_ILi192EEEEEENS_10bfloat16_tEfNS_4arch4Sm80ELi256ENS3_8TiledMMAINS3_8MMA_AtomIJNS3_30SM80_16x8x16_F32BF16BF16F32_TNEEEENS3_6LayoutINS4_IJNS5_ILi4EEENS5_ILi2EEENS5_ILi1EEEEEENS4_IJSJ_SH_NS5_ILi0EEEEEEEENS4_IJNS5_ILi64EEENS5_ILi16EEESP_EEEEELb1EEEEEvNT_6ParamsE)
        /*07b8*/ 	.word	0x00000000


	//----- nvinfo : EIATTR_MIN_STACK_SIZE
	.align		4
.L_340:
        /*07bc*/ 	.byte	0x04, 0x12
        /*07be*/ 	.short	(.L_342 - .L_341)
	.align		4
.L_341:
        /*07c0*/ 	.word	index@(_ZN7cutlass13device_kernelIN5flash32FlashAttnBwdPostprocessConvertdQIN4cute5tupleIJNS3_1CILi64EEENS5_ILi192EEEEEENS_10bfloat16_tEfNS_4arch4Sm80ELi256ENS3_8TiledMMAINS3_8MMA_AtomIJNS3_30SM80_16x8x16_F32BF16BF16F32_TNEEEENS3_6LayoutINS4_IJNS5_ILi2EEENS5_ILi4EEENS5_ILi1EEEEEENS4_IJSJ_SH_NS5_ILi0EEEEEEEENS4_IJNS5_ILi32EEES6_NS5_ILi16EEEEEEEELb0EEEEEvNT_6ParamsE)
        /*07c4*/ 	.word	0x00000000


	//----- nvinfo : EIATTR_MIN_STACK_SIZE
	.align		4
.L_342:
        /*07c8*/ 	.byte	0x04, 0x12
        /*07ca*/ 	.short	(.L_344 - .L_343)
	.align		4
.L_343:
        /*07cc*/ 	.word	index@(_ZN7cutlass13device_kernelIN5flash19enable_sm80_to_sm89INS1_16FlashAttnBwdSm80INS1_25CollectiveMainloopBwdSm80ILi2ELi1EN4cute5tupleIJNS5_1CILi64EEENS7_ILi80EEENS7_ILi192EEEEEENS_10bfloat16_tEfNS_4arch4Sm80ELb1ELb0ELb0ELb1ELb1ELb0ELb1ELb0ELi2ELi4ELi2ELi2ELb0EEENS1_24CollectiveEpilogueBwdGQAISB_fSE_Li256ELb1ELb1EEENS1_25SingleTileBwdLPTSchedulerILb1ELi80ELb1EEEEEEEEEvNT_6ParamsE)
        /*07d0*/ 	.word	0x00000000


	//----- nvinfo : EIATTR_MIN_STACK_SIZE
	.align		4
.L_344:
        /*07d4*/ 	.byte	0x04, 0x12
        /*07d6*/ 	.short	(.L_346 - .L_345)
	.align		4
.L_345:
        /*07d8*/ 	.word	index@(_ZN7cutlass13device_kernelIN5flash22FlashAttnBwdPreprocessIN4cute5tupleIJNS3_1CILi64EEENS5_ILi192EEEEEENS_10bfloat16_tEfNS_4arch4Sm80ELb1ELb1EEEEEvNT_6ParamsE)
        /*07dc*/ 	.word	0x00000000
.L_346:


//--------------------- .nv.info._ZN7cutlass13device_kernelIN5flash19enable_sm80_to_sm89INS1_16FlashAttnBwdSm80INS1_25CollectiveMainloopBwdSm80ILi1ELi1EN4cute5tupleIJNS5_1CILi64EEES8_NS7_ILi192EEEEEENS_10bfloat16_tEfNS_4arch4Sm80ELb0ELb0ELb0ELb0ELb0ELb0ELb0ELb0ELi2ELi2ELi2ELi2ELb1EEENS1_21CollectiveEpilogueBwdISA_SB_SD_Li256ELb0ELb0ELi4EEENS1_19SingleTileSchedulerILb0ELb0ELb0ELi64EEEEEEEEEvNT_6ParamsE --------------------------
	.section	.nv.info._ZN7cutlass13device_kernelIN5flash19enable_sm80_to_sm89INS1_16FlashAttnBwdSm80INS1_25CollectiveMainloopBwdSm80ILi1ELi1EN4cute5tupleIJNS5_1CILi64EEES8_NS7_ILi192EEEEEENS_10bfloat16_tEfNS_4arch4Sm80ELb0ELb0ELb0ELb0ELb0ELb0ELb0ELb0ELi2ELi2ELi2ELi2ELb1EEENS1_21CollectiveEpilogueBwdISA_SB_SD_Li256ELb0ELb0ELi4EEENS1_19SingleTileSchedulerILb0ELb0ELb0ELi64EEEEEEEEEvNT_6ParamsE,"",@"SHT_CUDA_INFO"
	.sectionflags	@""
	.align	4


	//----- nvinfo : EIATTR_CUDA_API_VERSION
	.align		4
        /*0000*/ 	.byte	0x04, 0x37
        /*0002*/ 	.short	(.L_348 - .L_347)
.L_347:
        /*0004*/ 	.word	0x00000082


	//----- nvinfo : EIATTR_SW2861232_WAR
	.align		4
.L_348:
        /*0008*/ 	.byte	0x01, 0x35
	.zero		2


	//----- nvinfo : EIATTR_PARAM_CBANK
	.align		4
        /*000c*/ 	.byte	0x04, 0x0a
        /*000e*/ 	.short	(.L_350 - .L_349)
	.align		4
.L_349:
        /*0010*/ 	.word	index@(.nv.constant0._ZN7cutlass13device_kernelIN5flash19enable_sm80_to_sm89INS1_16FlashAttnBwdSm80INS1_25CollectiveMainloopBwdSm80ILi1ELi1EN4cute5tupleIJNS5_1CILi64EEES8_NS7_ILi192EEEEEENS_10bfloat16_tEfNS_4arch4Sm80ELb0ELb0ELb0ELb0ELb0ELb0ELb0ELb0ELi2ELi2ELi2ELi2ELb1EEENS1_21CollectiveEpilogueBwdISA_SB_SD_Li256ELb0ELb0ELi4EEENS1_19SingleTileSchedulerILb0ELb0ELb0ELi64EEEEEEEEEvNT_6ParamsE)
        /*0014*/ 	.short	0x0160
        /*0016*/ 	.short	0x0270


	//----- nvinfo : EIATTR_CBANK_PARAM_SIZE
	.align		4
.L_350:
        /*0018*/ 	.byte	0x03, 0x19
        /*001a*/ 	.short	0x0270


	//----- nvinfo : EIATTR_KPARAM_INFO
	.align		4
        /*001c*/ 	.byte	0x04, 0x17
        /*001e*/ 	.short	(.L_352 - .L_351)
.L_351:
        /*0020*/ 	.word	0x00000000
        /*0024*/ 	.short	0x0000
        /*0026*/ 	.short	0x0000
        /*0028*/ 	.byte	0x00, 0xf0, 0xc1, 0x09


	//----- nvinfo : EIATTR_MAXREG_COUNT
	.align		4
.L_352:
        /*002c*/ 	.byte	0x03, 0x1b
        /*002e*/ 	.short	0x00ff


	//----- nvinfo : EIATTR_NUM_BARRIERS
	.align		4
        /*0030*/ 	.byte	0x02, 0x4c
        /*0032*/ 	.byte	0x02
	.zero		1


	//----- nvinfo : EIATTR_ANNOTATIONS
	.align		4
        /*0034*/ 	.byte	0x04, 0x55
        /*0036*/ 	.short	(.L_354 - .L_353)


	//   ....[0]....
.L_353:
        /*0038*/ 	.word	0x00000001
        /*003c*/ 	.byte	0xa0, 0x05, 0x00, 0x00, 0x01, 0x00, 0x00, 0x00, 0x10, 0x1b, 0x00, 0x00, 0x01, 0x00, 0x00, 0x00
        /*004c*/ 	.byte	0x60, 0x3f, 0x00, 0x00, 0x01, 0x00, 0x00, 0x00, 0xe0, 0x43, 0x00, 0x00


	//----- nvinfo : EIATTR_MERCURY_ISA_VERSION
	.align		4
.L_354:
        /*0058*/ 	.byte	0x03, 0x5f
        /*005a*/ 	.short	0x0000


	//----- nvinfo : EIATTR_EXIT_INSTR_OFFSETS
	.align		4
        /*005c*/ 	.byte	0x04, 0x1c
        /*005e*/ 	.short	(.L_356 - .L_355)


	//   ....[0]....
.L_355:
        /*0060*/ 	.word	0x00000040


	//   ....[1]....
        /*0064*/ 	.word	0x00005bc0


	//   ....[2]....
        /*0068*/ 	.word	0x00005cb0


	//   ....[3]....
        /*006c*/ 	.word	0x00005cd0


	//----- nvinfo : EIATTR_CTAIDZ_USED
	.align		4
.L_356:
        /*0070*/ 	.byte	0x01, 0x04
	.zero		2


	//----- nvinfo : EIATTR_MAX_THREADS
	.align		4
        /*0074*/ 	.byte	0x04, 0x05
        /*0076*/ 	.short	(.L_358 - .L_357)
.L_357:
        /*0078*/ 	.word	0x00000100
        /*007c*/ 	.word	0x00000001
        /*0080*/ 	.word	0x00000001


	//----- nvinfo : EIATTR_CRS_STACK_SIZE
	.align		4
.L_358:
        /*0084*/ 	.byte	0x04, 0x1e
        /*0086*/ 	.short	(.L_360 - .L_359)
.L_359:
        /*0088*/ 	.word	0x00000000
.L_360:


//--------------------- .nv.info._ZN7cutlass13device_kernelIN5flash19enable_sm80_to_sm89INS1_16FlashAttnBwdSm80INS1_25CollectiveMainloopBwdSm80ILi1ELi1EN4cute5tupleIJNS5_1CILi64EEES8_NS7_ILi192EEEEEENS_10bfloat16_tEfNS_4arch4Sm80ELb0ELb0ELb0ELb0ELb1ELb0ELb0ELb0ELi2ELi2ELi2ELi2ELb1EEENS1_21CollectiveEpilogueBwdISA_SB_SD_Li256ELb0ELb0ELi4EEENS1_19SingleTileSchedulerILb0ELb0ELb0ELi64EEEEEEEEEvNT_6ParamsE --------------------------
	.section	.nv.info._ZN7cutlass13device_kernelIN5flash19enable_sm80_to_sm89INS1_16FlashAttnBwdSm80INS1_25CollectiveMainloopBwdSm80ILi1ELi1EN4cute5tupleIJNS5_1CILi64EEES8_NS7_ILi192EEEEEENS_10bfloat16_tEfNS_4arch4Sm80ELb0ELb0ELb0ELb0ELb1ELb0ELb0ELb0ELi2ELi2ELi2ELi2ELb1EEENS1_21CollectiveEpilogueBwdISA_SB_SD_Li256ELb0ELb0ELi4EEENS1_19SingleTileSchedulerILb0ELb0ELb0ELi64EEEEEEEEEvNT_6ParamsE,"",@"SHT_CUDA_INFO"
	.sectionflags	@""
	.align	4


	//----- nvinfo : EIATTR_CUDA_API_VERSION
	.align		4
        /*0000*/ 	.byte	0x04, 0x37
        /*0002*/ 	.short	(.L_362 - .L_361)
.L_361:
        /*0004*/ 	.word	0x00000082


	//----- nvinfo : EIATTR_SW2861232_WAR
	.align		4
.L_362:
        /*0008*/ 	.byte	0x01, 0x35
	.zero		2


	//----- nvinfo : EIATTR_PARAM_CBANK
	.align		4
        /*000c*/ 	.byte	0x04, 0x0a
        /*000e*/ 	.short	(.L_364 - .L_363)
	.align		4
.L_363:
        /*0010*/ 	.word	index@(.nv.constant0._ZN7cutlass13device_kernelIN5flash19enable_sm80_to_sm89INS1_16FlashAttnBwdSm80INS1_25CollectiveMainloopBwdSm80ILi1ELi1EN4cute5tupleIJNS5_1CILi64EEES8_NS7_ILi192EEEEEENS_10bfloat16_tEfNS_4arch4Sm80ELb0ELb0ELb0ELb0ELb1ELb0ELb0ELb0ELi2ELi2ELi2ELi2ELb1EEENS1_21CollectiveEpilogueBwdISA_SB_SD_Li256ELb0ELb0ELi4EEENS1_19SingleTileSchedulerILb0ELb0ELb0ELi64EEEEEEEEEvNT_6ParamsE)
        /*0014*/ 	.short	0x0160
        /*0016*/ 	.short	0x0270


	//----- nvinfo : EIATTR_CBANK_PARAM_SIZE
	.align		4
.L_364:
        /*0018*/ 	.byte	0x03, 0x19
        /*001a*/ 	.short	0x0270


	//----- nvinfo : EIATTR_KPARAM_INFO
	.align		4
        /*001c*/ 	.byte	0x04, 0x17
        /*001e*/ 	.short	(.L_366 - .L_365)
.L_365:
        /*0020*/ 	.word	0x00000000
        /*0024*/ 	.short	0x0000
        /*0026*/ 	.short	0x0000
        /*0028*/ 	.byte	0x00, 0xf0, 0xc1, 0x09


	//----- nvinfo : EIATTR_MAXREG_COUNT
	.align		4
.L_366:
        /*002c*/ 	.byte	0x03, 0x1b
        /*002e*/ 	.short	0x00ff


	//----- nvinfo : EIATTR_NUM_BARRIERS
	.align		4
        /*0030*/ 	.byte	0x02, 0x4c
        /*0032*/ 	.byte	0x02
	.zero		1


	//----- nvinfo : EIATTR_ANNOTATIONS
	.align		4
        /*0034*/ 	.byte	0x04, 0x55
        /*0036*/ 	.short	(.L_368 - .L_367)


	//   ....[0]....
.L_367:
        /*0038*/ 	.word	0x00000001
        /*003c*/ 	.byte	0xa0, 0x05, 0x00, 0x00, 0x01, 0x00, 0x00, 0x00, 0x10, 0x1b, 0x00, 0x00, 0x01, 0x00, 0x00, 0x00
        /*004c*/ 	.byte	0x60, 0x3f, 0x00, 0x00, 0x01, 0x00, 0x00, 0x00, 0xe0, 0x43, 0x00, 0x00


	//----- nvinfo : EIATTR_MERCURY_ISA_VERSION
	.align		4
.L_368:
        /*0058*/ 	.byte	0x03, 0x5f
        /*005a*/ 	.short	0x0000


	//----- nvinfo : EIATTR_EXIT_INSTR_OFFSETS
	.align		4
        /*005c*/ 	.byte	0x04, 0x1c
        /*005e*/ 	.short	(.L_370 - .L_369)


	//   ....[0]....
.L_369:
        /*0060*/ 	.word	0x00000040


	//   ....[1]....
        /*0064*/ 	.word	0x00005bc0


	//   ....[2]....
        /*0068*/ 	.word	0x00005cb0


	//   ....[3]....
        /*006c*/ 	.word	0x00005cd0


	//----- nvinfo : EIATTR_CTAIDZ_USED
	.align		4
.L_370:
        /*0070*/ 	.byte	0x01, 0x04
	.zero		2


	//----- nvinfo : EIATTR_MAX_THREADS
	.align		4
        /*0074*/ 	.byte	0x04, 0x05
        /*0076*/ 	.short	(.L_372 - .L_371)
.L_371:
        /*0078*/ 	.word	0x00000100
        /*007c*/ 	.word	0x00000001
        /*0080*/ 	.word	0x00000001


	//----- nvinfo : EIATTR_CRS_STACK_SIZE
	.align		4
.L_372:
        /*0084*/ 	.byte	0x04, 0x1e
        /*0086*/ 	.short	(.L_374 - .L_373)
.L_373:
        /*0088*/ 	.word	0x00000000
.L_374:


//--------------------- .nv.info._ZN7cutlass13device_kernelIN5flash19enable_sm80_to_sm89INS1_16FlashAttnBwdSm80INS1_25CollectiveMainloopBwdSm80ILi1ELi1EN4cute5tupleIJNS5_1CILi64EEES8_NS7_ILi192EEEEEENS_10bfloat16_tEfNS_4arch4Sm80ELb0ELb0ELb0ELb0ELb0ELb0ELb0ELb0ELi2ELi2ELi2ELi2ELb1EEENS1_24CollectiveEpilogueBwdGQAISA_fSD_Li256ELb0ELb0EEENS1_19SingleTileSchedulerILb0ELb0ELb0ELi64EEEEEEEEEvNT_6ParamsE --------------------------
	.section	.nv.info._ZN7cutlass13device_kernelIN5flash19enable_sm80_to_sm89INS1_16FlashAttnBwdSm80INS1_25CollectiveMainloopBwdSm80ILi1ELi1EN4cute5tupleIJNS5_1CILi64EEES8_NS7_ILi192EEEEEENS_10bfloat16_tEfNS_4arch4Sm80ELb0ELb0ELb0ELb0ELb0ELb0ELb0ELb0ELi2ELi2ELi2ELi2ELb1EEENS1_24CollectiveEpilogueBwdGQAISA_fSD_Li256ELb0ELb0EEENS1_19SingleTileSchedulerILb0ELb0ELb0ELi64EEEEEEEEEvNT_6ParamsE,"",@"SHT_CUDA_INFO"
	.sectionflags	@""
	.align	4


	//----- nvinfo : EIATTR_CUDA_API_VERSION
	.align		4
        /*0000*/ 	.byte	0x04, 0x37
        /*0002*/ 	.short	(.L_376 - .L_375)
.L_375:
        /*0004*/ 	.word	0x00000082


	//----- nvinfo : EIATTR_SW2861232_WAR
	.align		4
.L_376:
        /*0008*/ 	.byte	0x01, 0x35
	.zero		2


	//----- nvinfo : EIATTR_PARAM_CBANK
	.align		4
        /*000c*/ 	.byte	0x04, 0x0a
        /*000e*/ 	.short	(.L_378 - .L_377)
	.align		4
.L_377:
        /*0010*/ 	.word	index@(.nv.constant0._ZN7cutlass13device_kernelIN5flash19enable_sm80_to_sm89INS1_16FlashAttnBwdSm80INS1_25CollectiveMainloopBwdSm80ILi1ELi1EN4cute5tupleIJNS5_1CILi64EEES8_NS7_ILi192EEEEEENS_10bfloat16_tEfNS_4arch4Sm80ELb0ELb0ELb0ELb0ELb0ELb0ELb0ELb0ELi2ELi2ELi2ELi2ELb1EEENS1_24CollectiveEpilogueBwdGQAISA_fSD_Li256ELb0ELb0EEENS1_19SingleTileSchedulerILb0ELb0ELb0ELi64EEEEEEEEEvNT_6ParamsE)
        /*0014*/ 	.short	0x0160
        /*0016*/ 	.short	0x0278


	//----- nvinfo : EIATTR_CBANK_PARAM_SIZE
	.align		4
.L_378:
        /*0018*/ 	.byte	0x03, 0x19
        /*001a*/ 	.short	0x0278


	//----- nvinfo : EIATTR_KPARAM_INFO
	.align		4
        /*001c*/ 	.byte	0x04, 0x17
        /*001e*/ 	.short	(.L_380 - .L_379)
.L_379:
        /*0020*/ 	.word	0x00000000
        /*0024*/ 	.short	0x0000
        /*0026*/ 	.short	0x0000
        /*0028*/ 	.byte	0x00, 0xf0, 0xe1, 0x09


	//----- nvinfo : EIATTR_MAXREG_COUNT
	.align		4
.L_380:
        /*002c*/ 	.byte	0x03, 0x1b
        /*002e*/ 	.short	0x00ff


	//----- nvinfo : EIATTR_NUM_BARRIERS
	.align		4
        /*0030*/ 	.byte	0x02, 0x4c
        /*0032*/ 	.byte	0x02
	.zero		1


	//----- nvinfo : EIATTR_MERCURY_ISA_VERSION
	.align		4
        /*0034*/ 	.byte	0x03, 0x5f
        /*0036*/ 	.short	0x0000


	//----- nvinfo : EIATTR_EXIT_INSTR_OFFSETS
	.align		4
        /*0038*/ 	.byte	0x04, 0x1c
        /*003a*/ 	.short	(.L_382 - .L_381)


	//   ....[0]....
.L_381:
        /*003c*/ 	.word	0x00000030


	//   ....[1]....
        /*0040*/ 	.word	0x000054f0


	//----- nvinfo : EIATTR_CTAIDZ_USED
	.align		4
.L_382:
        /*0044*/ 	.byte	0x01, 0x04
	.zero		2


	//----- nvinfo : EIATTR_MAX_THREADS
	.align		4
        /*0048*/ 	.byte	0x04, 0x05
        /*004a*/ 	.short	(.L_384 - .L_383)
.L_383:
        /*004c*/ 	.word	0x00000100
        /*0050*/ 	.word	0x00000001
        /*0054*/ 	.word	0x00000001
.L_384:


//--------------------- .nv.info._ZN7cutlass13device_kernelIN5flash19enable_sm80_to_sm89INS1_16FlashAttnBwdSm80INS1_25CollectiveMainloopBwdSm80ILi1ELi1EN4cute5tupleIJNS5_1CILi64EEES8_NS7_ILi192EEEEEENS_10bfloat16_tEfNS_4arch4Sm80ELb0ELb0ELb0ELb0ELb1ELb0ELb0ELb0ELi2ELi2ELi2ELi2ELb1EEENS1_24CollectiveEpilogueBwdGQAISA_fSD_Li256ELb0ELb1EEENS1_19SingleTileSchedulerILb0ELb0ELb0ELi64EEEEEEEEEvNT_6ParamsE --------------------------
	.section	.nv.info._ZN7cutlass13device_kernelIN5flash19enable_sm80_to_sm89INS1_16FlashAttnBwdSm80INS1_25CollectiveMainloopBwdSm80ILi1ELi1EN4cute5tupleIJNS5_1CILi64EEES8_NS7_ILi192EEEEEENS_10bfloat16_tEfNS_4arch4Sm80ELb0ELb0ELb0ELb0ELb1ELb0ELb0ELb0ELi2ELi2ELi2ELi2ELb1EEENS1_24CollectiveEpilogueBwdGQAISA_fSD_Li256ELb0ELb1EEENS1_19SingleTileSchedulerILb0ELb0ELb0ELi64EEEEEEEEEvNT_6ParamsE,"",@"SHT_CUDA_INFO"
	.sectionflags	@""
	.align	4


	//----- nvinfo : EIATTR_CUDA_API_VERSION
	.align		4
        /*0000*/ 	.byte	0x04, 0x37
        /*0002*/ 	.short	(.L_386 - .L_385)
.L_385:
        /*0004*/ 	.word	0x00000082


	//----- nvinfo : EIATTR_SW2861232_WAR
	.align		4
.L_386:
        /*0008*/ 	.byte	0x01, 0x35
	.zero		2


	//----- nvinfo : EIATTR_PARAM_CBANK
	.align		4
        /*000c*/ 	.byte	0x04, 0x0a
        /*000e*/ 	.short	(.L_388 - .L_387)
	.align		4
.L_387:
        /*0010*/ 	.word	index@(.nv.constant0._ZN7cutlass13device_kernelIN5flash19enable_sm80_to_sm89INS1_16FlashAttnBwdSm80INS1_25CollectiveMainloopBwdSm80ILi1ELi1EN4cute5tupleIJNS5_1CILi64EEES8_NS7_ILi192EEEEEENS_10bfloat16_tEfNS_4arch4Sm80ELb0ELb0ELb0ELb0ELb1ELb0ELb0ELb0ELi2ELi2ELi2ELi2ELb1EEENS1_24CollectiveEpilogueBwdGQAISA_fSD_Li256ELb0ELb1EEENS1_19SingleTileSchedulerILb0ELb0ELb0ELi64EEEEEEEEEvNT_6ParamsE)
        /*0014*/ 	.short	0x0160
        /*0016*/ 	.short	0x0278


	//----- nvinfo : EIATTR_CBANK_PARAM_SIZE
	.align		4
.L_388:
        /*0018*/ 	.byte	0x03, 0x19
        /*001a*/ 	.short	0x0278


	//----- nvinfo : EIATTR_KPARAM_INFO
	.align		4
        /*001c*/ 	.byte	0x04, 0x17
        /*001e*/ 	.short	(.L_390 - .L_389)
.L_389:
        /*0020*/ 	.word	0x00000000
        /*0024*/ 	.short	0x0000
        /*0026*/ 	.short	0x0000
        /*0028*/ 	.byte	0x00, 0xf0, 0xe1, 0x09


	//----- nvinfo : EIATTR_MAXREG_COUNT
	.align		4
.L_390:
        /*002c*/ 	.byte	0x03, 0x1b
        /*002e*/ 	.short	0x00ff


	//----- nvinfo : EIATTR_NUM_BARRIERS
	.align		4
        /*0030*/ 	.byte	0x02, 0x4c
        /*0032*/ 	.byte	0x02
	.zero		1


	//----- nvinfo : EIATTR_MERCURY_ISA_VERSION
	.align		4
        /*0034*/ 	.byte	0x03, 0x5f
        /*0036*/ 	.short	0x0000


	//----- nvinfo : EIATTR_COOP_GROUP_MASK_REGIDS
	.align		4
        /*0038*/ 	.byte	0x04, 0x29
        /*003a*/ 	.short	(.L_392 - .L_391)


	//   ....[0]....
.L_391:
        /*003c*/ 	.word	0xffffffff


	//   ....[1]....
        /*0040*/ 	.word	0xffffffff


	//   ....[2]....
        /*0044*/ 	.word	0xffffffff


	//   ....[3]....
        /*0048*/ 	.word	0xffffffff


	//   ....[4]....
        /*004c*/ 	.word	0xffffffff


	//   ....[5]....
        /*0050*/ 	.word	0xffffffff


	//   ....[6]....
        /*0054*/ 	.word	0xffffffff


	//   ....[7]....
        /*0058*/ 	.word	0xffffffff


	//----- nvinfo : EIATTR_COOP_GROUP_INSTR_OFFSETS
	.align		4
.L_392:
        /*005c*/ 	.byte	0x04, 0x28
        /*005e*/ 	.short	(.L_394 - .L_393)


	//   ....[0]....
.L_393:
        /*0060*/ 	.word	0x00004e90


	//   ....[1]....
        /*0064*/ 	.word	0x00004ed0


	//   ....[2]....
        /*0068*/ 	.word	0x00005300


	//   ....[3]....
        /*006c*/ 	.word	0x00005310


	//   ....[4]....
        /*0070*/ 	.word	0x000054d0


	//   ....[5]....
        /*0074*/ 	.word	0x000055c0


	//   ....[6]....
        /*0078*/ 	.word	0x000058f0


	//   ....[7]....
        /*007c*/ 	.word	0x00005900


	//----- nvinfo : EIATTR_EXIT_INSTR_OFFSETS
	.align		4
.L_394:
        /*0080*/ 	.byte	0x04, 0x1c
        /*0082*/ 	.short	(.L_396 - .L_395)


	//   ....[0]....
.L_395:
        /*0084*/ 	.word	0x00000030


	//   ....[1]....
        /*0088*/ 	.word	0x00005910


	//   ....[2]....
        /*008c*/ 	.word	0x000059b0


	//----- nvinfo : EIATTR_CTAIDZ_USED
	.align		4
.L_396:
        /*0090*/ 	.byte	0x01, 0x04
	.zero		2


	//----- nvinfo : EIATTR_MAX_THREADS
	.align		4
        /*0094*/ 	.byte	0x04, 0x05
        /*0096*/ 	.short	(.L_398 - .L_397)
.L_397:
        /*0098*/ 	.word	0x00000100
        /*009c*/ 	.word	0x00000001
        /*00a0*/ 	.word	0x00000001


	//----- nvinfo : EIATTR_CRS_STACK_SIZE
	.align		4
.L_398:
        /*00a4*/ 	.byte	0x04, 0x1e
        /*00a6*/ 	.short	(.L_400 - .L_399)
.L_399:
        /*00a8*/ 	.word	0x00000000
.L_400:


//--------------------- .nv.info._ZN7cutlass13device_kernelIN5flash19enable_sm80_to_sm89INS1_16FlashAttnBwdSm80INS1_25CollectiveMainloopBwdSm80ILi1ELi1EN4cute5tupleIJNS5_1CILi64EEES8_NS7_ILi192EEEEEENS_10bfloat16_tEfNS_4arch4Sm80ELb0ELb0ELb0ELb1ELb0ELb0ELb0ELb0ELi2ELi2ELi2ELi2ELb1EEENS1_21CollectiveEpilogueBwdISA_SB_SD_Li256ELb1ELb0ELi4EEENS1_19SingleTileSchedulerILb1ELb0ELb0ELi64EEEEEEEEEvNT_6ParamsE --------------------------
	.section	.nv.info._ZN7cutlass13device_kernelIN5flash19enable_sm80_to_sm89INS1_16FlashAttnBwdSm80INS1_25CollectiveMainloopBwdSm80ILi1ELi1EN4cute5tupleIJNS5_1CILi64EEES8_NS7_ILi192EEEEEENS_10bfloat16_tEfNS_4arch4Sm80ELb0ELb0ELb0ELb1ELb0ELb0ELb0ELb0ELi2ELi2ELi2ELi2ELb1EEENS1_21CollectiveEpilogueBwdISA_SB_SD_Li256ELb1ELb0ELi4EEENS1_19SingleTileSchedulerILb1ELb0ELb0ELi64EEEEEEEEEvNT_6ParamsE,"",@"SHT_CUDA_INFO"
	.sectionflags	@""
	.align	4


	//----- nvinfo : EIATTR_CUDA_API_VERSION
	.align		4
        /*0000*/ 	.byte	0x04, 0x37
        /*0002*/ 	.short	(.L_402 - .L_401)
.L_401:
        /*0004*/ 	.word	0x00000082


	//----- nvinfo : EIATTR_SW2861232_WAR
	.align		4
.L_402:
        /*0008*/ 	.byte	0x01, 0x35
	.zero		2


	//----- nvinfo : EIATTR_PARAM_CBANK
	.align		4
        /*000c*/ 	.byte	0x04, 0x0a
        /*000e*/ 	.short	(.L_404 - .L_403)
	.align		4
.L_403:
        /*0010*/ 	.word	index@(.nv.constant0._ZN7cutlass13device_kernelIN5flash19enable_sm80_to_sm89INS1_16FlashAttnBwdSm80INS1_25CollectiveMainloopBwdSm80ILi1ELi1EN4cute5tupleIJNS5_1CILi64EEES8_NS7_ILi192EEEEEENS_10bfloat16_tEfNS_4arch4Sm80ELb0ELb0ELb0ELb1ELb0ELb0ELb0ELb0ELi2ELi2ELi2ELi2ELb1EEENS1_21CollectiveEpilogueBwdISA_SB_SD_Li256ELb1ELb0ELi4EEENS1_19SingleTileSchedulerILb1ELb0ELb0ELi64EEEEEEEEEvNT_6ParamsE)
        /*0014*/ 	.short	0x0160
        /*0016*/ 	.short	0x0270


	//----- nvinfo : EIATTR_CBANK_PARAM_SIZE
	.align		4
.L_404:
        /*0018*/ 	.byte	0x03, 0x19
        /*001a*/ 	.short	0x0270


	//----- nvinfo : EIATTR_KPARAM_INFO
	.align		4
        /*001c*/ 	.byte	0x04, 0x17
        /*001e*/ 	.short	(.L_406 - .L_405)
.L_405:
        /*0020*/ 	.word	0x00000000
        /*0024*/ 	.short	0x0000
        /*0026*/ 	.short	0x0000
        /*0028*/ 	.byte	0x00, 0xf0, 0xc1, 0x09


	//----- nvinfo : EIATTR_MAXREG_COUNT
	.align		4
.L_406:
        /*002c*/ 	.byte	0x03, 0x1b
        /*002e*/ 	.short	0x00ff


	//----- nvinfo : EIATTR_NUM_BARRIERS
	.align		4
        /*0030*/ 	.byte	0x02, 0x4c
        /*0032*/ 	.byte	0x02
	.zero		1


	//----- nvinfo : EIATTR_MERCURY_ISA_VERSION
	.align		4
        /*0034*/ 	.byte	0x03, 0x5f
        /*0036*/ 	.short	0x0000


	//----- nvinfo : EIATTR_COOP_GROUP_MASK_REGIDS
	.align		4
        /*0038*/ 	.byte	0x04, 0x29
        /*003a*/ 	.short	(.L_408 - .L_407)


	//   ....[0]....
.L_407:
        /*003c*/ 	.word	0xffffffff


	//----- nvinfo : EIATTR_COOP_GROUP_INSTR_OFFSETS
	.align		4
.L_408:
        /*0040*/ 	.byte	0x04, 0x28
        /*0042*/ 	.short	(.L_410 - .L_409)


	//   ....[0]....
.L_409:
        /*0044*/ 	.word	0x00000090


	//----- nvinfo : EIATTR_EXIT_INSTR_OFFSETS
	.align		4
.L_410:
        /*0048*/ 	.byte	0x04, 0x1c
        /*004a*/ 	.short	(.L_412 - .L_411)


	//   ....[0]....
.L_411:
        /*004c*/ 	.word	0x00000300


	//   ....[1]....
        /*0050*/ 	.word	0x00006030


	//   ....[2]....
        /*0054*/ 	.word	0x00006130


	//   ....[3]....
        /*0058*/ 	.word	0x00006150


	//   ....[4]....
        /*005c*/ 	.word	0x00006800


	//   ....[5]....
        /*0060*/ 	.word	0x000068f0


	//   ....[6]....
        /*0064*/ 	.word	0x00006910


	//----- nvinfo : EIATTR_CTAIDZ_USED
	.align		4
.L_412:
        /*0068*/ 	.byte	0x01, 0x04
	.zero		2


	//----- nvinfo : EIATTR_MAX_THREADS
	.align		4
        /*006c*/ 	.byte	0x04, 0x05
        /*006e*/ 	.short	(.L_414 - .L_413)
.L_413:
        /*0070*/ 	.word	0x00000100
        /*0074*/ 	.word	0x00000001
        /*0078*/ 	.word	0x00000001


	//----- nvinfo : EIATTR_CRS_STACK_SIZE
	.align		4
.L_414:
        /*007c*/ 	.byte	0x04, 0x1e
        /*007e*/ 	.short	(.L_416 - .L_415)
.L_415:
        /*0080*/ 	.word	0x00000000
.L_416:


//--------------------- .nv.info._ZN7cutlass13device_kernelIN5flash19enable_sm80_to_sm89INS1_16FlashAttnBwdSm80INS1_25CollectiveMainloopBwdSm80ILi1ELi1EN4cute5tupleIJNS5_1CILi64EEES8_NS7_ILi192EEEEEENS_10bfloat16_tEfNS_4arch4Sm80ELb0ELb0ELb0ELb1ELb1ELb0ELb0ELb0ELi2ELi2ELi2ELi2ELb1EEENS1_21CollectiveEpilogueBwdISA_SB_SD_Li256ELb1ELb0ELi4EEENS1_19SingleTileSchedulerILb1ELb0ELb0ELi64EEEEEEEEEvNT_6ParamsE --------------------------
	.section	.nv.info._ZN7cutlass13device_kernelIN5flash19enable_sm80_to_sm89INS1_16FlashAttnBwdSm80INS1_25CollectiveMainloopBwdSm80ILi1ELi1EN4cute5tupleIJNS5_1CILi64EEES8_NS7_ILi192EEEEEENS_10bfloat16_tEfNS_4arch4Sm80ELb0ELb0ELb0ELb1ELb1ELb0ELb0ELb0ELi2ELi2ELi2ELi2ELb1EEENS1_21CollectiveEpilogueBwdISA_SB_SD_Li256ELb1ELb0ELi4EEENS1_19SingleTileSchedulerILb1ELb0ELb0ELi64EEEEEEEEEvNT_6ParamsE,"",@"SHT_CUDA_INFO"
	.sectionflags	@""
	.align	4


	//----- nvinfo : EIATTR_CUDA_API_VERSION
	.align		4
        /*0000*/ 	.byte	0x04, 0x37
        /*0002*/ 	.short	(.L_418 - .L_417)
.L_417:
        /*0004*/ 	.word	0x00000082


	//----- nvinfo : EIATTR_SW2861232_WAR
	.align		4
.L_418:
        /*0008*/ 	.byte	0x01, 0x35
	.zero		2


	//----- nvinfo : EIATTR_PARAM_CBANK
	.align		4
        /*000c*/ 	.byte	0x04, 0x0a
        /*000e*/ 	.short	(.L_420 - .L_419)
	.align		4
.L_419:
        /*0010*/ 	.word	index@(.nv.constant0._ZN7cutlass13device_kernelIN5flash19enable_sm80_to_sm89INS1_16FlashAttnBwdSm80INS1_25CollectiveMainloopBwdSm80ILi1ELi1EN4cute5tupleIJNS5_1CILi64EEES8_NS7_ILi192EEEEEENS_10bfloat16_tEfNS_4arch4Sm80ELb0ELb0ELb0ELb1ELb1ELb0ELb0ELb0ELi2ELi2ELi2ELi2ELb1EEENS1_21CollectiveEpilogueBwdISA_SB_SD_Li256ELb1ELb0ELi4EEENS1_19SingleTileSchedulerILb1ELb0ELb0ELi64EEEEEEEEEvNT_6ParamsE)
        /*0014*/ 	.short	0x0160
        /*0016*/ 	.short	0x0270


	//----- nvinfo : EIATTR_CBANK_PARAM_SIZE
	.align		4
.L_420:
        /*0018*/ 	.byte	0x03, 0x19
        /*001a*/ 	.short	0x0270


	//----- nvinfo : EIATTR_KPARAM_INFO
	.align		4
        /*001c*/ 	.byte	0x04, 0x17
        /*001e*/ 	.short	(.L_422 - .L_421)
.L_421:
        /*0020*/ 	.word	0x00000000
        /*0024*/ 	.short	0x0000
        /*0026*/ 	.short	0x0000
        /*0028*/ 	.byte	0x00, 0xf0, 0xc1, 0x09


	//----- nvinfo : EIATTR_MAXREG_COUNT
	.align		4
.L_422:
        /*002c*/ 	.byte	0x03, 0x1b
        /*002e*/ 	.short	0x00ff


	//----- nvinfo : EIATTR_NUM_BARRIERS
	.align		4
        /*0030*/ 	.byte	0x02, 0x4c
        /*0032*/ 	.byte	0x02
	.zero		1


	//----- nvinfo : EIATTR_MERCURY_ISA_VERSION
	.align		4
        /*0034*/ 	.byte	0x03, 0x5f
        /*0036*/ 	.short	0x0000


	//----- nvinfo : EIATTR_COOP_GROUP_MASK_REGIDS
	.align		4
        /*0038*/ 	.byte	0x04, 0x29
        /*003a*/ 	.short	(.L_424 - .L_423)


	//   ....[0]....
.L_423:
        /*003c*/ 	.word	0xffffffff


	//----- nvinfo : EIATTR_COOP_GROUP_INSTR_OFFSETS
	.align		4
.L_424:
        /*0040*/ 	.byte	0x04, 0x28
        /*0042*/ 	.short	(.L_426 - .L_425)


	//   ....[0]....
.L_425:
        /*0044*/ 	.word	0x00000090


	//----- nvinfo : EIATTR_EXIT_INSTR_OFFSETS
	.align		4
.L_426:
        /*0048*/ 	.byte	0x04, 0x1c
        /*004a*/ 	.short	(.L_428 - .L_427)


	//   ....[0]....
.L_427:
        /*004c*/ 	.word	0x00000300


	//   ....[1]....
        /*0050*/ 	.word	0x00006030


	//   ....[2]....
        /*0054*/ 	.word	0x00006130


	//   ....[3]....
        /*0058*/ 	.word	0x00006150


	//   ....[4]....
        /*005c*/ 	.word	0x00006800


	//   ....[5]....
        /*0060*/ 	.word	0x000068f0


	//   ....[6]....
        /*0064*/ 	.word	0x00006910


	//----- nvinfo : EIATTR_CTAIDZ_USED
	.align		4
.L_428:
        /*0068*/ 	.byte	0x01, 0x04
	.zero		2


	//----- nvinfo : EIATTR_MAX_THREADS
	.align		4
        /*006c*/ 	.byte	0x04, 0x05
        /*006e*/ 	.short	(.L_430 - .L_429)
.L_429:
        /*0070*/ 	.word	0x00000100
        /*0074*/ 	.word	0x00000001
        /*0078*/ 	.word	0x00000001


	//----- nvinfo : EIATTR_CRS_STACK_SIZE
	.align		4
.L_430:
        /*007c*/ 	.byte	0x04, 0x1e
        /*007e*/ 	.short	(.L_432 - .L_431)
.L_431:
        /*0080*/ 	.word	0x00000000
.L_432:


//--------------------- .nv.info._ZN7cutlass13device_kernelIN5flash19enable_sm80_to_sm89INS1_16FlashAttnBwdSm80INS1_25CollectiveMainloopBwdSm80ILi1ELi1EN4cute5tupleIJNS5_1CILi64EEES8_NS7_ILi192EEEEEENS_10bfloat16_tEfNS_4arch4Sm80ELb0ELb0ELb0ELb1ELb0ELb0ELb0ELb0ELi2ELi2ELi2ELi2ELb1EEENS1_24CollectiveEpilogueBwdGQAISA_fSD_Li256ELb1ELb0EEENS1_19SingleTileSchedulerILb1ELb0ELb0ELi64EEEEEEEEEvNT_6ParamsE --------------------------
	.section	.nv.info._ZN7cutlass13device_kernelIN5flash19enable_sm80_to_sm89INS1_16FlashAttnBwdSm80INS1_25CollectiveMainloopBwdSm80ILi1ELi1EN4cute5tupleIJNS5_1CILi64EEES8_NS7_ILi192EEEEEENS_10bfloat16_tEfNS_4arch4Sm80ELb0ELb0ELb0ELb1ELb0ELb0ELb0ELb0ELi2ELi2ELi2ELi2ELb1EEENS1_24CollectiveEpilogueBwdGQAISA_fSD_Li256ELb1ELb0EEENS1_19SingleTileSchedulerILb1ELb0ELb0ELi64EEEEEEEEEvNT_6ParamsE,"",@"SHT_CUDA_INFO"
	.sectionflags	@""
	.align	4


	//----- nvinfo : EIATTR_CUDA_API_VERSION
	.align		4
        /*0000*/ 	.byte	0x04, 0x37
        /*0002*/ 	.short	(.L_434 - .L_433)
.L_433:
        /*0004*/ 	.word	0x00000082


	//----- nvinfo : EIATTR_SW2861232_WAR
	.align		4
.L_434:
        /*0008*/ 	.byte	0x01, 0x35
	.zero		2


	//----- nvinfo : EIATTR_PARAM_CBANK
	.align		4
        /*000c*/ 	.byte	0x04, 0x0a
        /*000e*/ 	.short	(.L_436 - .L_435)
	.align		4
.L_435:
        /*0010*/ 	.word	index@(.nv.constant0._ZN7cutlass13device_kernelIN5flash19enable_sm80_to_sm89INS1_16FlashAttnBwdSm80INS1_25CollectiveMainloopBwdSm80ILi1ELi1EN4cute5tupleIJNS5_1CILi64EEES8_NS7_ILi192EEEEEENS_10bfloat16_tEfNS_4arch4Sm80ELb0ELb0ELb0ELb1ELb0ELb0ELb0ELb0ELi2ELi2ELi2ELi2ELb1EEENS1_24CollectiveEpilogueBwdGQAISA_fSD_Li256ELb1ELb0EEENS1_19SingleTileSchedulerILb1ELb0ELb0ELi64EEEEEEEEEvNT_6ParamsE)
        /*0014*/ 	.short	0x0160
        /*0016*/ 	.short	0x0278


	//----- nvinfo : EIATTR_CBANK_PARAM_SIZE
	.align		4
.L_436:
        /*0018*/ 	.byte	0x03, 0x19
        /*001a*/ 	.short	0x0278


	//----- nvinfo : EIATTR_KPARAM_INFO
	.align		4
        /*001c*/ 	.byte	0x04, 0x17
        /*001e*/ 	.short	(.L_438 - .L_437)
.L_437:
        /*0020*/ 	.word	0x00000000
        /*0024*/ 	.short	0x0000
        /*0026*/ 	.short	0x0000
        /*0028*/ 	.byte	0x00, 0xf0, 0xe1, 0x09


	//----- nvinfo : EIATTR_MAXREG_COUNT
	.align		4
.L_438:
        /*002c*/ 	.byte	0x03, 0x1b
        /*002e*/ 	.short	0x00ff


	//----- nvinfo : EIATTR_NUM_BARRIERS
	.align		4
        /*0030*/ 	.byte	0x02, 0x4c
        /*0032*/ 	.byte	0x02
	.zero		1


	//----- nvinfo : EIATTR_MERCURY_ISA_VERSION
	.align		4
        /*0034*/ 	.byte	0x03, 0x5f
        /*0036*/ 	.short	0x0000


	//----- nvinfo : EIATTR_COOP_GROUP_MASK_REGIDS
	.align		4
        /*0038*/ 	.byte	0x04, 0x29
        /*003a*/ 	.short	(.L_440 - .L_439)


	//   ....[0]....
.L_439:
        /*003c*/ 	.word	0xffffffff


	//----- nvinfo : EIATTR_COOP_GROUP_INSTR_OFFSETS
	.align		4
.L_440:
        /*0040*/ 	.byte	0x04, 0x28
        /*0042*/ 	.short	(.L_442 - .L_441)


	//   ....[0]....
.L_441:
        /*0044*/ 	.word	0x00000090


	//----- nvinfo : EIATTR_EXIT_INSTR_OFFSETS
	.align		4
.L_442:
        /*0048*/ 	.byte	0x04, 0x1c
        /*004a*/ 	.short	(.L_444 - .L_443)


	//   ....[0]....
.L_443:
        /*004c*/ 	.word	0x00000300


	//   ....[1]....
        /*0050*/ 	.word	0x00005010


	//   ....[2]....
        /*0054*/ 	.word	0x00005930


	//----- nvinfo : EIATTR_CTAIDZ_USED
	.align		4
.L_444:
        /*0058*/ 	.byte	0x01, 0x04
	.zero		2


	//----- nvinfo : EIATTR_MAX_THREADS
	.align		4
        /*005c*/ 	.byte	0x04, 0x05
        /*005e*/ 	.short	(.L_446 - .L_445)
.L_445:
        /*0060*/ 	.word	0x00000100
        /*0064*/ 	.word	0x00000001
        /*0068*/ 	.word	0x00000001
.L_446:


//--------------------- .nv.info._ZN7cutlass13device_kernelIN5flash19enable_sm80_to_sm89INS1_16FlashAttnBwdSm80INS1_25CollectiveMainloopBwdSm80ILi1ELi1EN4cute5tupleIJNS5_1CILi64EEES8_NS7_ILi192EEEEEENS_10bfloat16_tEfNS_4arch4Sm80ELb0ELb0ELb0ELb1ELb1ELb0ELb0ELb0ELi2ELi2ELi2ELi2ELb1EEENS1_24CollectiveEpilogueBwdGQAISA_fSD_Li256ELb1ELb1EEENS1_19SingleTileSchedulerILb1ELb0ELb0ELi64EEEEEEEEEvNT_6ParamsE --------------------------
	.section	.nv.info._ZN7cutlass13device_kernelIN5flash19enable_sm80_to_sm89INS1_16FlashAttnBwdSm80INS1_25CollectiveMainloopBwdSm80ILi1ELi1EN4cute5tupleIJNS5_1CILi64EEES8_NS7_ILi192EEEEEENS_10bfloat16_tEfNS_4arch4Sm80ELb0ELb0ELb0ELb1ELb1ELb0ELb0ELb0ELi2ELi2ELi2ELi2ELb1EEENS1_24CollectiveEpilogueBwdGQAISA_fSD_Li256ELb1ELb1EEENS1_19SingleTileSchedulerILb1ELb0ELb0ELi64EEEEEEEEEvNT_6ParamsE,"",@"SHT_CUDA_INFO"
	.sectionflags	@""
	.align	4


	//----- nvinfo : EIATTR_CUDA_API_VERSION
	.align		4
        /*0000*/ 	.byte	0x04, 0x37
        /*0002*/ 	.short	(.L_448 - .L_447)
.L_447:
        /*0004*/ 	.word	0x00000082


	//----- nvinfo : EIATTR_SW2861232_WAR
	.align		4
.L_448:
        /*0008*/ 	.byte	0x01, 0x35
	.zero		2


	//----- nvinfo : EIATTR_PARAM_CBANK
	.align		4
        /*000c*/ 	.byte	0x04, 0x0a
        /*000e*/ 	.short	(.L_450 - .L_449)
	.align		4
.L_449:
        /*0010*/ 	.word	index@(.nv.constant0._ZN7cutlass13device_kernelIN5flash19enable_sm80_to_sm89INS1_16FlashAttnBwdSm80INS1_25CollectiveMainloopBwdSm80ILi1ELi1EN4cute5tupleIJNS5_1CILi64EEES8_NS7_ILi192EEEEEENS_10bfloat16_tEfNS_4arch4Sm80ELb0ELb0ELb0ELb1ELb1ELb0ELb0ELb0ELi2ELi2ELi2ELi2ELb1EEENS1_24CollectiveEpilogueBwdGQAISA_fSD_Li256ELb1ELb1EEENS1_19SingleTileSchedulerILb1ELb0ELb0ELi64EEEEEEEEEvNT_6ParamsE)
        /*0014*/ 	.short	0x0160
        /*0016*/ 	.short	0x0278


	//----- nvinfo : EIATTR_CBANK_PARAM_SIZE
	.align		4
.L_450:
        /*0018*/ 	.byte	0x03, 0x19
        /*001a*/ 	.short	0x0278


	//----- nvinfo : EIATTR_KPARAM_INFO
	.align		4
        /*001c*/ 	.byte	0x04, 0x17
        /*001e*/ 	.short	(.L_452 - .L_451)
.L_451:
        /*0020*/ 	.word	0x00000000
        /*0024*/ 	.short	0x0000
        /*0026*/ 	.short	0x0000
        /*0028*/ 	.byte	0x00, 0xf0, 0xe1, 0x09


	//----- nvinfo : EIATTR_MAXREG_COUNT
	.align		4
.L_452:
        /*002c*/ 	.byte	0x03, 0x1b
        /*002e*/ 	.short	0x00ff


	//----- nvinfo : EIATTR_NUM_BARRIERS
	.align		4
        /*0030*/ 	.byte	0x02, 0x4c
        /*0032*/ 	.byte	0x02
	.zero		1


	//----- nvinfo : EIATTR_MERCURY_ISA_VERSION
	.align		4
        /*0034*/ 	.byte	0x03, 0x5f
        /*0036*/ 	.short	0x0000


	//----- nvinfo : EIATTR_COOP_GROUP_MASK_REGIDS
	.align		4
        /*0038*/ 	.byte	0x04, 0x29
        /*003a*/ 	.short	(.L_454 - .L_453)


	//   ....[0]....
.L_453:
        /*003c*/ 	.word	0xffffffff


	//   ....[1]....
        /*0040*/ 	.word	0xffffffff


	//   ....[2]....
        /*0044*/ 	.word	0xffffffff


	//   ....[3]....
        /*0048*/ 	.word	0xffffffff


	//   ....[4]....
        /*004c*/ 	.word	0xffffffff


	//   ....[5]....
        /*0050*/ 	.word	0xffffffff


	//   ....[6]....
        /*0054*/ 	.word	0xffffffff


	//   ....[7]....
        /*0058*/ 	.word	0xffffffff


	//   ....[8]....
        /*005c*/ 	.word	0xffffffff


	//----- nvinfo : EIATTR_COOP_GROUP_INSTR_OFFSETS
	.align		4
.L_454:
        /*0060*/ 	.byte	0x04, 0x28
        /*0062*/ 	.short	(.L_456 - .L_455)


	//   ....[0]....
.L_455:
        /*0064*/ 	.word	0x00000090


	//   ....[1]....
        /*0068*/ 	.word	0x00005350


	//   ....[2]....
        /*006c*/ 	.word	0x00005390


	//   ....[3]....
        /*0070*/ 	.word	0x00005780


	//   ....[4]....
        /*0074*/ 	.word	0x00005790


	//   ....[5]....
        /*0078*/ 	.word	0x00005920


	//   ....[6]....
        /*007c*/ 	.word	0x00005970


	//   ....[7]....
        /*0080*/ 	.word	0x00005d20


	//   ....[8]....
        /*0084*/ 	.word	0x00005d30


	//----- nvinfo : EIATTR_EXIT_INSTR_OFFSETS
	.align		4
.L_456:
        /*0088*/ 	.byte	0x04, 0x1c
        /*008a*/ 	.short	(.L_458 - .L_457)


	//   ....[0]....
.L_457:
        /*008c*/ 	.word	0x00000300


	//   ....[1]....
        /*0090*/ 	.word	0x00005010


	//   ....[2]....
        /*0094*/ 	.word	0x00005d40


	//   ....[3]....
        /*0098*/ 	.word	0x00005de0


	//----- nvinfo : EIATTR_CTAIDZ_USED
	.align		4
.L_458:
        /*009c*/ 	.byte	0x01, 0x04
	.zero		2


	//----- nvinfo : EIATTR_MAX_THREADS
	.align		4
        /*00a0*/ 	.byte	0x04, 0x05
        /*00a2*/ 	.short	(.L_460 - .L_459)
.L_459:
        /*00a4*/ 	.word	0x00000100
        /*00a8*/ 	.word	0x00000001
        /*00ac*/ 	.word	0x00000001


	//----- nvinfo : EIATTR_CRS_STACK_SIZE
	.align		4
.L_460:
        /*00b0*/ 	.byte	0x04, 0x1e
        /*00b2*/ 	.short	(.L_462 - .L_461)
.L_461:
        /*00b4*/ 	.word	0x00000000
.L_462:


//--------------------- .nv.info._ZN7cutlass13device_kernelIN5flash19enable_sm80_to_sm89INS1_16FlashAttnBwdSm80INS1_25CollectiveMainloopBwdSm80ILi1ELi1EN4cute5tupleIJNS5_1CILi64EEES8_NS7_ILi192EEEEEENS_10bfloat16_tEfNS_4arch4Sm80ELb0ELb1ELb0ELb0ELb0ELb0ELb0ELb0ELi2ELi2ELi2ELi2ELb1EEENS1_21CollectiveEpilogueBwdISA_SB_SD_Li256ELb0ELb0ELi4EEENS1_19SingleTileSchedulerILb0ELb0ELb0ELi64EEEEEEEEEvNT_6ParamsE --------------------------
	.section	.nv.info._ZN7cutlass13device_kernelIN5flash19enable_sm80_to_sm89INS1_16FlashAttnBwdSm80INS1_25CollectiveMainloopBwdSm80ILi1ELi1EN4cute5tupleIJNS5_1CILi64EEES8_NS7_ILi192EEEEEENS_10bfloat16_tEfNS_4arch4Sm80ELb0ELb1ELb0ELb0ELb0ELb0ELb0ELb0ELi2ELi2ELi2ELi2ELb1EEENS1_21CollectiveEpilogueBwdISA_SB_SD_Li256ELb0ELb0ELi4EEENS1_19SingleTileSchedulerILb0ELb0ELb0ELi64EEEEEEEEEvNT_6ParamsE,"",@"SHT_CUDA_INFO"
	.sectionflags	@""
	.align	4


	//----- nvinfo : EIATTR_CUDA_API_VERSION
	.align		4
        /*0000*/ 	.byte	0x04, 0x37
        /*0002*/ 	.short	(.L_464 - .L_463)
.L_463:
        /*0004*/ 	.word	0x00000082


	//----- nvinfo : EIATTR_SW2861232_WAR
	.align		4
.L_464:
        /*0008*/ 	.byte	0x01, 0x35
	.zero		2


	//----- nvinfo : EIATTR_PARAM_CBANK
	.align		4
        /*000c*/ 	.byte	0x04, 0x0a
        /*000e*/ 	.short	(.L_466 - .L_465)
	.align		4
.L_465:
        /*0010*/ 	.word	index@(.nv.constant0._ZN7cutlass13device_kernelIN5flash19enable_sm80_to_sm89INS1_16FlashAttnBwdSm80INS1_25CollectiveMainloopBwdSm80ILi1ELi1EN4cute5tupleIJNS5_1CILi64EEES8_NS7_ILi192EEEEEENS_10bfloat16_tEfNS_4arch4Sm80ELb0ELb1ELb0ELb0ELb0ELb0ELb0ELb0ELi2ELi2ELi2ELi2ELb1EEENS1_21CollectiveEpilogueBwdISA_SB_SD_Li256ELb0ELb0ELi4EEENS1_19SingleTileSchedulerILb0ELb0ELb0ELi64EEEEEEEEEvNT_6ParamsE)
        /*0014*/ 	.short	0x0160
        /*0016*/ 	.short	0x0270


	//----- nvinfo : EIATTR_CBANK_PARAM_SIZE
	.align		4
.L_466:
        /*0018*/ 	.byte	0x03, 0x19
        /*001a*/ 	.short	0x0270


	//----- nvinfo : EIATTR_KPARAM_INFO
	.align		4
        /*001c*/ 	.byte	0x04, 0x17
        /*001e*/ 	.short	(.L_468 - .L_467)
.L_467:
        /*0020*/ 	.word	0x00000000
        /*0024*/ 	.short	0x0000
        /*0026*/ 	.short	0x0000
        /*0028*/ 	.byte	0x00, 0xf0, 0xc1, 0x09


	//----- nvinfo : EIATTR_MAXREG_COUNT
	.align		4
.L_468:
        /*002c*/ 	.byte	0x03, 0x1b
        /*002e*/ 	.short	0x00ff


	//----- nvinfo : EIATTR_NUM_BARRIERS
	.align		4
        /*0030*/ 	.byte	0x02, 0x4c
        /*0032*/ 	.byte	0x02
	.zero		1


	//----- nvinfo : EIATTR_MERCURY_ISA_VERSION
	.align		4
        /*0034*/ 	.byte	0x03, 0x5f
        /*0036*/ 	.short	0x0000


	//----- nvinfo : EIATTR_EXIT_INSTR_OFFSETS
	.align		4
        /*0038*/ 	.byte	0x04, 0x1c
        /*003a*/ 	.short	(.L_470 - .L_469)


	//   ....[0]....
.L_469:
        /*003c*/ 	.word	0x00000030


	//   ....[1]....
        /*0040*/ 	.word	0x000067e0


	//   ....[2]....
        /*0044*/ 	.word	0x000068e0


	//   ....[3]....
        /*0048*/ 	.word	0x00006900


	//   ....[4]....
        /*004c*/ 	.word	0x00006e80


	//   ....[5]....
        /*0050*/ 	.word	0x00006f70


	//   ....[6]....
        /*0054*/ 	.word	0x00006f90


	//----- nvinfo : EIATTR_CTAIDZ_USED
	.align		4
.L_470:
        /*0058*/ 	.byte	0x01, 0x04
	.zero		2


	//----- nvinfo : EIATTR_MAX_THREADS
	.align		4
        /*005c*/ 	.byte	0x04, 0x05
        /*005e*/ 	.short	(.L_472 - .L_471)
.L_471:
        /*0060*/ 	.word	0x00000100
        /*0064*/ 	.word	0x00000001
        /*0068*/ 	.word	0x00000001


	//----- nvinfo : EIATTR_CRS_STACK_SIZE
	.align		4
.L_472:
        /*006c*/ 	.byte	0x04, 0x1e
        /*006e*/ 	.short	(.L_474 - .L_473)
.L_473:
        /*0070*/ 	.word	0x00000000
.L_474:


//--------------------- .nv.info._ZN7cutlass13device_kernelIN5flash19enable_sm80_to_sm89INS1_16FlashAttnBwdSm80INS1_25CollectiveMainloopBwdSm80ILi1ELi1EN4cute5tupleIJNS5_1CILi64EEES8_NS7_ILi192EEEEEENS_10bfloat16_tEfNS_4arch4Sm80ELb0ELb1ELb0ELb0ELb1ELb0ELb0ELb0ELi2ELi2ELi2ELi2ELb1EEENS1_21CollectiveEpilogueBwdISA_SB_SD_Li256ELb0ELb0ELi4EEENS1_19SingleTileSchedulerILb0ELb0ELb0ELi64EEEEEEEEEvNT_6ParamsE --------------------------
	.section	.nv.info._ZN7cutlass13device_kernelIN5flash19enable_sm80_to_sm89INS1_16FlashAttnBwdSm80INS1_25CollectiveMainloopBwdSm80ILi1ELi1EN4cute5tupleIJNS5_1CILi64EEES8_NS7_ILi192EEEEEENS_10bfloat16_tEfNS_4arch4Sm80ELb0ELb1ELb0ELb0ELb1ELb0ELb0ELb0ELi2ELi2ELi2ELi2ELb1EEENS1_21CollectiveEpilogueBwdISA_SB_SD_Li256ELb0ELb0ELi4EEENS1_19SingleTileSchedulerILb0ELb0ELb0ELi64EEEEEEEEEvNT_6ParamsE,"",@"SHT_CUDA_INFO"
	.sectionflags	@""
	.align	4


	//----- nvinfo : EIATTR_CUDA_API_VERSION
	.align		4
        /*0000*/ 	.byte	0x04, 0x37
        /*0002*/ 	.short	(.L_476 - .L_475)
.L_475:
        /*0004*/ 	.word	0x00000082


	//----- nvinfo : EIATTR_SW2861232_WAR
	.align		4
.L_476:
        /*0008*/ 	.byte	0x01, 0x35
	.zero		2


	//----- nvinfo : EIATTR_PARAM_CBANK
	.align		4
        /*000c*/ 	.byte	0x04, 0x0a
        /*000e*/ 	.short	(.L_478 - .L_477)
	.align		4
.L_477:
        /*0010*/ 	.word	index@(.nv.constant0._ZN7cutlass13device_kernelIN5flash19enable_sm80_to_sm89INS1_16FlashAttnBwdSm80INS1_25CollectiveMainloopBwdSm80ILi1ELi1EN4cute5tupleIJNS5_1CILi64EEES8_NS7_ILi192EEEEEENS_10bfloat16_tEfNS_4arch4Sm80ELb0ELb1ELb0ELb0ELb1ELb0ELb0ELb0ELi2ELi2ELi2ELi2ELb1EEENS1_21CollectiveEpilogueBwdISA_SB_SD_Li256ELb0ELb0ELi4EEENS1_19SingleTileSchedulerILb0ELb0ELb0ELi64EEEEEEEEEvNT_6ParamsE)
        /*0014*/ 	.short	0x0160
        /*0016*/ 	.short	0x0270


	//----- nvinfo : EIATTR_CBANK_PARAM_SIZE
	.align		4
.L_478:
        /*0018*/ 	.byte	0x03, 0x19
        /*001a*/ 	.short	0x0270


	//----- nvinfo : EIATTR_KPARAM_INFO
	.align		4
        /*001c*/ 	.byte	0x04, 0x17
        /*001e*/ 	.short	(.L_480 - .L_479)
.L_479:
        /*0020*/ 	.word	0x00000000
        /*0024*/ 	.short	0x0000
        /*0026*/ 	.short	0x0000
        /*0028*/ 	.byte	0x00, 0xf0, 0xc1, 0x09


	//----- nvinfo : EIATTR_MAXREG_COUNT
	.align		4
.L_480:
        /*002c*/ 	.byte	0x03, 0x1b
        /*002e*/ 	.short	0x00ff


	//----- nvinfo : EIATTR_NUM_BARRIERS
	.align		4
        /*0030*/ 	.byte	0x02, 0x4c
        /*0032*/ 	.byte	0x02
	.zero		1


	//----- nvinfo : EIATTR_MERCURY_ISA_VERSION
	.align		4
        /*0034*/ 	.byte	0x03, 0x5f
        /*0036*/ 	.short	0x0000


	//----- nvinfo : EIATTR_EXIT_INSTR_OFFSETS
	.align		4
        /*0038*/ 	.byte	0x04, 0x1c
        /*003a*/ 	.short	(.L_482 - .L_481)


	//   ....[0]....
.L_481:
        /*003c*/ 	.word	0x00000030


	//   ....[1]....
        /*0040*/ 	.word	0x000067e0


	//   ....[2]....
        /*0044*/ 	.word	0x000068e0


	//   ....[3]....
        /*0048*/ 	.word	0x00006900


	//   ....[4]....
        /*004c*/ 	.word	0x00006e80


	//   ....[5]....
        /*0050*/ 	.word	0x00006f70


	//   ....[6]....
        /*0054*/ 	.word	0x00006f90


	//----- nvinfo : EIATTR_CTAIDZ_USED
	.align		4
.L_482:
        /*0058*/ 	.byte	0x01, 0x04
	.zero		2


	//----- nvinfo : EIATTR_MAX_THREADS
	.align		4
        /*005c*/ 	.byte	0x04, 0x05
        /*005e*/ 	.short	(.L_484 - .L_483)
.L_483:
        /*0060*/ 	.word	0x00000100
        /*0064*/ 	.word	0x00000001
        /*0068*/ 	.word	0x00000001


	//----- nvinfo : EIATTR_CRS_STACK_SIZE
	.align		4
.L_484:
        /*006c*/ 	.byte	0x04, 0x1e
        /*006e*/ 	.short	(.L_486 - .L_485)
.L_485:
        /*0070*/ 	.word	0x00000000
.L_486:


//--------------------- .nv.info._ZN7cutlass13device_kernelIN5flash19enable_sm80_to_sm89INS1_16FlashAttnBwdSm80INS1_25CollectiveMainloopBwdSm80ILi1ELi1EN4cute5tupleIJNS5_1CILi64EEES8_NS7_ILi192EEEEEENS_10bfloat16_tEfNS_4arch4Sm80ELb0ELb1ELb0ELb0ELb0ELb0ELb0ELb0ELi2ELi2ELi2ELi2ELb1EEENS1_24CollectiveEpilogueBwdGQAISA_fSD_Li256ELb0ELb0EEENS1_19SingleTileSchedulerILb0ELb0ELb0ELi64EEEEEEEEEvNT_6ParamsE --------------------------
	.section	.nv.info._ZN7cutlass13device_kernelIN5flash19enable_sm80_to_sm89INS1_16FlashAttnBwdSm80INS1_25CollectiveMainloopBwdSm80ILi1ELi1EN4cute5tupleIJNS5_1CILi64EEES8_NS7_ILi192EEEEEENS_10bfloat16_tEfNS_4arch4Sm80ELb0ELb1ELb0ELb0ELb0ELb0ELb0ELb0ELi2ELi2ELi2ELi2ELb1EEENS1_24CollectiveEpilogueBwdGQAISA_fSD_Li256ELb0ELb0EEENS1_19SingleTileSchedulerILb0ELb0ELb0ELi64EEEEEEEEEvNT_6ParamsE,"",@"SHT_CUDA_INFO"
	.sectionflags	@""
	.align	4


	//----- nvinfo : EIATTR_CUDA_API_VERSION
	.align		4
        /*0000*/ 	.byte	0x04, 0x37
        /*0002*/ 	.short	(.L_488 - .L_487)
.L_487:
        /*0004*/ 	.word	0x00000082


	//----- nvinfo : EIATTR_SW2861232_WAR
	.align		4
.L_488:
        /*0008*/ 	.byte	0x01, 0x35
	.zero		2


	//----- nvinfo : EIATTR_PARAM_CBANK
	.align		4
        /*000c*/ 	.byte	0x04, 0x0a
        /*000e*/ 	.short	(.L_490 - .L_489)
	.align		4
.L_489:
        /*0010*/ 	.word	index@(.nv.constant0._ZN7cutlass13device_kernelIN5flash19enable_sm80_to_sm89INS1_16FlashAttnBwdSm80INS1_25CollectiveMainloopBwdSm80ILi1ELi1EN4cute5tupleIJNS5_1CILi64EEES8_NS7_ILi192EEEEEENS_10bfloat16_tEfNS_4arch4Sm80ELb0ELb1ELb0ELb0ELb0ELb0ELb0ELb0ELi2ELi2ELi2ELi2ELb1EEENS1_24CollectiveEpilogueBwdGQAISA_fSD_Li256ELb0ELb0EEENS1_19SingleTileSchedulerILb0ELb0ELb0ELi64EEEEEEEEEvNT_6ParamsE)
        /*0014*/ 	.short	0x0160
        /*0016*/ 	.short	0x0278


	//----- nvinfo : EIATTR_CBANK_PARAM_SIZE
	.align		4
.L_490:
        /*0018*/ 	.byte	0x03, 0x19
        /*001a*/ 	.short	0x0278


	//----- nvinfo : EIATTR_KPARAM_INFO
	.align		4
        /*001c*/ 	.byte	0x04, 0x17
        /*001e*/ 	.short	(.L_492 - .L_491)
.L_491:
        /*0020*/ 	.word	0x00000000
        /*0024*/ 	.short	0x0000
        /*0026*/ 	.short	0x0000
        /*0028*/ 	.byte	0x00, 0xf0, 0xe1, 0x09


	//----- nvinfo : EIATTR_MAXREG_COUNT
	.align		4
.L_492:
        /*002c*/ 	.byte	0x03, 0x1b
        /*002e*/ 	.short	0x00ff


	//----- nvinfo : EIATTR_NUM_BARRIERS
	.align		4
        /*0030*/ 	.byte	0x02, 0x4c
        /*0032*/ 	.byte	0x02
	.zero		1


	//----- nvinfo : EIATTR_MERCURY_ISA_VERSION
	.align		4
        /*0034*/ 	.byte	0x03, 0x5f
        /*0036*/ 	.short	0x0000


	//----- nvinfo : EIATTR_EXIT_INSTR_OFFSETS
	.align		4
        /*0038*/ 	.byte	0x04, 0x1c
        /*003a*/ 	.short	(.L_494 - .L_493)


	//   ....[0]....
.L_493:
        /*003c*/ 	.word	0x00000030


	//   ....[1]....
        /*0040*/ 	.word	0x00005860


	//   ....[2]....
        /*0044*/ 	.word	0x00006080


	//----- nvinfo : EIATTR_CTAIDZ_USED
	.align		4
.L_494:
        /*0048*/ 	.byte	0x01, 0x04
	.zero		2


	//----- nvinfo : EIATTR_MAX_THREADS
	.align		4
        /*004c*/ 	.byte	0x04, 0x05
        /*004e*/ 	.short	(.L_496 - .L_495)
.L_495:
        /*0050*/ 	.word	0x00000100
        /*0054*/ 	.word	0x00000001
        /*0058*/ 	.word	0x00000001


	//----- nvinfo : EIATTR_CRS_STACK_SIZE
	.align		4
.L_496:
        /*005c*/ 	.byte	0x04, 0x1e
        /*005e*/ 	.short	(.L_498 - .L_497)
.L_497:
        /*0060*/ 	.word	0x00000000
.L_498:


//--------------------- .nv.info._ZN7cutlass13device_kernelIN5flash19enable_sm80_to_sm89INS1_16FlashAttnBwdSm80INS1_25CollectiveMainloopBwdSm80ILi1ELi1EN4cute5tupleIJNS5_1CILi64EEES8_NS7_ILi192EEEEEENS_10bfloat16_tEfNS_4arch4Sm80ELb0ELb1ELb0ELb0ELb1ELb0ELb0ELb0ELi2ELi2ELi2ELi2ELb1EEENS1_24CollectiveEpilogueBwdGQAISA_fSD_Li256ELb0ELb1EEENS1_19SingleTileSchedulerILb0ELb0ELb0ELi64EEEEEEEEEvNT_6ParamsE --------------------------
	.section	.nv.info._ZN7cutlass13device_kernelIN5flash19enable_sm80_to_sm89INS1_16FlashAttnBwdSm80INS1_25CollectiveMainloopBwdSm80ILi1ELi1EN4cute5tupleIJNS5_1CILi64EEES8_NS7_ILi192EEEEEENS_10bfloat16_tEfNS_4arch4Sm80ELb0ELb1ELb0ELb0ELb1ELb0ELb0ELb0ELi2ELi2ELi2ELi2ELb1EEENS1_24CollectiveEpilogueBwdGQAISA_fSD_Li256ELb0ELb1EEENS1_19SingleTileSchedulerILb0ELb0ELb0ELi64EEEEEEEEEvNT_6ParamsE,"",@"SHT_CUDA_INFO"
	.sectionflags	@""
	.align	4


	//----- nvinfo : EIATTR_CUDA_API_VERSION
	.align		4
        /*0000*/ 	.byte	0x04, 0x37
        /*0002*/ 	.short	(.L_500 - .L_499)
.L_499:
        /*0004*/ 	.word	0x00000082


	//----- nvinfo : EIATTR_SW2861232_WAR
	.align		4
.L_500:
        /*0008*/ 	.byte	0x01, 0x35
	.zero		2


	//----- nvinfo : EIATTR_PARAM_CBANK
	.align		4
        /*000c*/ 	.byte	0x04, 0x0a
        /*000e*/ 	.short	(.L_502 - .L_501)
	.align		4
.L_501:
        /*0010*/ 	.word	index@(.nv.constant0._ZN7cutlass13device_kernelIN5flash19enable_sm80_to_sm89INS1_16FlashAttnBwdSm80INS1_25CollectiveMainloopBwdSm80ILi1ELi1EN4cute5tupleIJNS5_1CILi64EEES8_NS7_ILi192EEEEEENS_10bfloat16_tEfNS_4arch4Sm80ELb0ELb1ELb0ELb0ELb1ELb0ELb0ELb0ELi2ELi2ELi2ELi2ELb1EEENS1_24CollectiveEpilogueBwdGQAISA_fSD_Li256ELb0ELb1EEENS1_19SingleTileSchedulerILb0ELb0ELb0ELi64EEEEEEEEEvNT_6ParamsE)
        /*0014*/ 	.short	0x0160
        /*0016*/ 	.short	0x0278


	//----- nvinfo : EIATTR_CBANK_PARAM_SIZE
	.align		4
.L_502:
        /*0018*/ 	.byte	0x03, 0x19
        /*001a*/ 	.short	0x0278


	//----- nvinfo : EIATTR_KPARAM_INFO
	.align		4
        /*001c*/ 	.byte	0x04, 0x17
        /*001e*/ 	.short	(.L_504 - .L_503)
.L_503:
        /*0020*/ 	.word	0x00000000
        /*0024*/ 	.short	0x0000
        /*0026*/ 	.short	0x0000
        /*0028*/ 	.byte	0x00, 0xf0, 0xe1, 0x09


	//----- nvinfo : EIATTR_MAXREG_COUNT
	.align		4
.L_504:
        /*002c*/ 	.byte	0x03, 0x1b
        /*002e*/ 	.short	0x00ff


	//----- nvinfo : EIATTR_NUM_BARRIERS
	.align		4
        /*0030*/ 	.byte	0x02, 0x4c
        /*0032*/ 	.byte	0x02
	.zero		1


	//----- nvinfo : EIATTR_MERCURY_ISA_VERSION
	.align		4
        /*0034*/ 	.byte	0x03, 0x5f
        /*0036*/ 	.short	0x0000


	//----- nvinfo : EIATTR_COOP_GROUP_MASK_REGIDS
	.align		4
        /*0038*/ 	.byte	0x04, 0x29
        /*003a*/ 	.short	(.L_506 - .L_505)


	//   ....[0]....
.L_505:
        /*003c*/ 	.word	0xffffffff


	//   ....[1]....
        /*0040*/ 	.word	0xffffffff


	//   ....[2]....
        /*0044*/ 	.word	0xffffffff


	//   ....[3]....
        /*0048*/ 	.word	0xffffffff


	//   ....[4]....
        /*004c*/ 	.word	0xffffffff


	//   ....[5]....
        /*0050*/ 	.word	0xffffffff


	//   ....[6]....
        /*0054*/ 	.word	0xffffffff


	//   ....[7]....
        /*0058*/ 	.word	0xffffffff


	//----- nvinfo : EIATTR_COOP_GROUP_INSTR_OFFSETS
	.align		4
.L_506:
        /*005c*/ 	.byte	0x04, 0x28
        /*005e*/ 	.short	(.L_508 - .L_507)


	//   ....[0]....
.L_507:
        /*0060*/ 	.word	0x00005ac0


	//   ....[1]....
        /*0064*/ 	.word	0x00005af0


	//   ....[2]....
        /*0068*/ 	.word	0x00005ee0


	//   ....[3]....
        /*006c*/ 	.word	0x00005ef0


	//   ....[4]....
        /*0070*/ 	.word	0x00006080


	//   ....[5]....
        /*0074*/ 	.word	0x000060d0


	//   ....[6]....
        /*0078*/ 	.word	0x00006480


	//   ....[7]....
        /*007c*/ 	.word	0x00006490


	//----- nvinfo : EIATTR_EXIT_INSTR_OFFSETS
	.align		4
.L_508:
        /*0080*/ 	.byte	0x04, 0x1c
        /*0082*/ 	.short	(.L_510 - .L_509)


	//   ....[0]....
.L_509:
        /*0084*/ 	.word	0x00000030


	//   ....[1]....
        /*0088*/ 	.word	0x00005860


	//   ....[2]....
        /*008c*/ 	.word	0x000064a0


	//   ....[3]....
        /*0090*/ 	.word	0x00006540


	//----- nvinfo : EIATTR_CTAIDZ_USED
	.align		4
.L_510:
        /*0094*/ 	.byte	0x01, 0x04
	.zero		2


	//----- nvinfo : EIATTR_MAX_THREADS
	.align		4
        /*0098*/ 	.byte	0x04, 0x05
        /*009a*/ 	.short	(.L_512 - .L_511)
.L_511:
        /*009c*/ 	.word	0x00000100
        /*00a0*/ 	.word	0x00000001
        /*00a4*/ 	.word	0x00000001


	//----- nvinfo : EIATTR_CRS_STACK_SIZE
	.align		4
.L_512:
        /*00a8*/ 	.byte	0x04, 0x1e
        /*00aa*/ 	.short	(.L_514 - .L_513)
.L_513:
        /*00ac*/ 	.word	0x00000000
.L_514:


//--------------------- .nv.info._ZN7cutlass13device_kernelIN5flash19enable_sm80_to_sm89INS1_16FlashAttnBwdSm80INS1_25CollectiveMainloopBwdSm80ILi1ELi1EN4cute5tupleIJNS5_1CILi64EEES8_NS7_ILi192EEEEEENS_10bfloat16_tEfNS_4arch4Sm80ELb0ELb1ELb0ELb1ELb0ELb0ELb0ELb0ELi2ELi2ELi2ELi2ELb1EEENS1_21CollectiveEpilogueBwdISA_SB_SD_Li256ELb1ELb0ELi4EEENS1_19SingleTileSchedulerILb1ELb0ELb0ELi64EEEEEEEEEvNT_6ParamsE --------------------------
	.section	.nv.info._ZN7cutlass13device_kernelIN5flash19enable_sm80_to_sm89INS1_16FlashAttnBwdSm80INS1_25CollectiveMainloopBwdSm80ILi1ELi1EN4cute5tupleIJNS5_1CILi64EEES8_NS7_ILi192EEEEEENS_10bfloat16_tEfNS_4arch4Sm80ELb0ELb1ELb0ELb1ELb0ELb0ELb0ELb0ELi2ELi2ELi2ELi2ELb1EEENS1_21CollectiveEpilogueBwdISA_SB_SD_Li256ELb1ELb0ELi4EEENS1_19SingleTileSchedulerILb1ELb0ELb0ELi64EEEEEEEEEvNT_6ParamsE,"",@"SHT_CUDA_INFO"
	.sectionflags	@""
	.align	4


	//----- nvinfo : EIATTR_CUDA_API_VERSION
	.align		4
        /*0000*/ 	.byte	0x04, 0x37
        /*0002*/ 	.short	(.L_516 - .L_515)
.L_515:
        /*0004*/ 	.word	0x00000082


	//----- nvinfo : EIATTR_SW2861232_WAR
	.align		4
.L_516:
        /*0008*/ 	.byte	0x01, 0x35
	.zero		2


	//----- nvinfo : EIATTR_PARAM_CBANK
	.align		4
        /*000c*/ 	.byte	0x04, 0x0a
        /*000e*/ 	.short	(.L_518 - .L_517)
	.align		4
.L_517:
        /*0010*/ 	.word	index@(.nv.constant0._ZN7cutlass13device_kernelIN5flash19enable_sm80_to_sm89INS1_16FlashAttnBwdSm80INS1_25CollectiveMainloopBwdSm80ILi1ELi1EN4cute5tupleIJNS5_1CILi64EEES8_NS7_ILi192EEEEEENS_10bfloat16_tEfNS_4arch4Sm80ELb0ELb1ELb0ELb1ELb0ELb0ELb0ELb0ELi2ELi2ELi2ELi2ELb1EEENS1_21CollectiveEpilogueBwdISA_SB_SD_Li256ELb1ELb0ELi4EEENS1_19SingleTileSchedulerILb1ELb0ELb0ELi64EEEEEEEEEvNT_6ParamsE)
        /*0014*/ 	.short	0x0160
        /*0016*/ 	.short	0x0270


	//----- nvinfo : EIATTR_CBANK_PARAM_SIZE
	.align		4
.L_518:
        /*0018*/ 	.byte	0x03, 0x19
        /*001a*/ 	.short	0x0270


	//----- nvinfo : EIATTR_KPARAM_INFO
	.align		4
        /*001c*/ 	.byte	0x04, 0x17
        /*001e*/ 	.short	(.L_520 - .L_519)
.L_519:
        /*0020*/ 	.word	0x00000000
        /*0024*/ 	.short	0x0000
        /*0026*/ 	.short	0x0000
        /*0028*/ 	.byte	0x00, 0xf0, 0xc1, 0x09


	//----- nvinfo : EIATTR_MAXREG_COUNT
	.align		4
.L_520:
        /*002c*/ 	.byte	0x03, 0x1b
        /*002e*/ 	.short	0x00ff


	//----- nvinfo : EIATTR_NUM_BARRIERS
	.align		4
        /*0030*/ 	.byte	0x02, 0x4c
        /*0032*/ 	.byte	0x02
	.zero		1


	//----- nvinfo : EIATTR_ANNOTATIONS
	.align		4
        /*0034*/ 	.byte	0x04, 0x55
        /*0036*/ 	.short	(.L_522 - .L_521)


	//   ....[0]....
.L_521:
        /*0038*/ 	.word	0x00000001
        /*003c*/ 	.byte	0xa0, 0x1f, 0x00, 0x00, 0x01, 0x00, 0x00, 0x00, 0xb0, 0x1f, 0x00, 0x00, 0x01, 0x00, 0x00, 0x00
        /*004c*/ 	.byte	0x60, 0x24, 0x00, 0x00, 0x01, 0x00, 0x00, 0x00, 0x20, 0x25, 0x00, 0x00, 0x01, 0x00, 0x00, 0x00
        /*005c*/ 	.byte	0xc0, 0x47, 0x00, 0x00, 0x01, 0x00, 0x00, 0x00, 0xf0, 0x47, 0x00, 0x00, 0x01, 0x00, 0x00, 0x00
        /*006c*/ 	.byte	0x40, 0x4f, 0x00, 0x00, 0x01, 0x00, 0x00, 0x00, 0xf0, 0x54, 0x00, 0x00


	//----- nvinfo : EIATTR_MERCURY_ISA_VERSION
	.align		4
.L_522:
        /*0078*/ 	.byte	0x03, 0x5f
        /*007a*/ 	.short	0x0000


	//----- nvinfo : EIATTR_COOP_GROUP_MASK_REGIDS
	.align		4
        /*007c*/ 	.byte	0x04, 0x29
        /*007e*/ 	.short	(.L_524 - .L_523)


	//   ....[0]....
.L_523:
        /*0080*/ 	.word	0xffffffff


	//----- nvinfo : EIATTR_COOP_GROUP_INSTR_OFFSETS
	.align		4
.L_524:
        /*0084*/ 	.byte	0x04, 0x28
        /*0086*/ 	.short	(.L_526 - .L_525)


	//   ....[0]....
.L_525:
        /*0088*/ 	.word	0x000000a0


	//----- nvinfo : EIATTR_EXIT_INSTR_OFFSETS
	.align		4
.L_526:
        /*008c*/ 	.byte	0x04, 0x1c
        /*008e*/ 	.short	(.L_528 - .L_527)


	//   ....[0]....
.L_527:
        /*0090*/ 	.word	0x00000310


	//   ....[1]....
        /*0094*/ 	.word	0x00006c80


	//   ....[2]....
        /*0098*/ 	.word	0x00006d90


	//   ....[3]....
        /*009c*/ 	.word	0x00006db0


	//   ....[4]....
        /*00a0*/ 	.word	0x00007480


	//   ....[5]....
        /*00a4*/ 	.word	0x00007570


	//   ....[6]....
        /*00a8*/ 	.word	0x00007590


	//----- nvinfo : EIATTR_CTAIDZ_USED
	.align		4
.L_528:
        /*00ac*/ 	.byte	0x01, 0x04
	.zero		2


	//----- nvinfo : EIATTR_MAX_THREADS
	.align		4
        /*00b0*/ 	.byte	0x04, 0x05
        /*00b2*/ 	.short	(.L_530 - .L_529)
.L_529:
        /*00b4*/ 	.word	0x00000100
        /*00b8*/ 	.word	0x00000001
        /*00bc*/ 	.word	0x00000001


	//----- nvinfo : EIATTR_CRS_STACK_SIZE
	.align		4
.L_530:
        /*00c0*/ 	.byte	0x04, 0x1e
        /*00c2*/ 	.short	(.L_532 - .L_531)
.L_531:
        /*00c4*/ 	.word	0x00000000
.L_532:


//--------------------- .nv.info._ZN7cutlass13device_kernelIN5flash19enable_sm80_to_sm89INS1_16FlashAttnBwdSm80INS1_25CollectiveMainloopBwdSm80ILi1ELi1EN4cute5tupleIJNS5_1CILi64EEES8_NS7_ILi192EEEEEENS_10bfloat16_tEfNS_4arch4Sm80ELb0ELb1ELb0ELb1ELb1ELb0ELb0ELb0ELi2ELi2ELi2ELi2ELb1EEENS1_21CollectiveEpilogueBwdISA_SB_SD_Li256ELb1ELb0ELi4EEENS1_19SingleTileSchedulerILb1ELb0ELb0ELi64EEEEEEEEEvNT_6ParamsE --------------------------
	.section	.nv.info._ZN7cutlass13device_kernelIN5flash19enable_sm80_to_sm89INS1_16FlashAttnBwdSm80INS1_25CollectiveMainloopBwdSm80ILi1ELi1EN4cute5tupleIJNS5_1CILi64EEES8_NS7_ILi192EEEEEENS_10bfloat16_tEfNS_4arch4Sm80ELb0ELb1ELb0ELb1ELb1ELb0ELb0ELb0ELi2ELi2ELi2ELi2ELb1EEENS1_21CollectiveEpilogueBwdISA_SB_SD_Li256ELb1ELb0ELi4EEENS1_19SingleTileSchedulerILb1ELb0ELb0ELi64EEEEEEEEEvNT_6ParamsE,"",@"SHT_CUDA_INFO"
	.sectionflags	@""
	.align	4


	//----- nvinfo : EIATTR_CUDA_API_VERSION
	.align		4
        /*0000*/ 	.byte	0x04, 0x37
        /*0002*/ 	.short	(.L_534 - .L_533)
.L_533:
        /*0004*/ 	.word	0x00000082


	//----- nvinfo : EIATTR_SW2861232_WAR
	.align		4
.L_534:
        /*0008*/ 	.byte	0x01, 0x35
	.zero		2


	//----- nvinfo : EIATTR_PARAM_CBANK
	.align		4
        /*000c*/ 	.byte	0x04, 0x0a
        /*000e*/ 	.short	(.L_536 - .L_535)
	.align		4
.L_535:
        /*0010*/ 	.word	index@(.nv.constant0._ZN7cutlass13device_kernelIN5flash19enable_sm80_to_sm89INS1_16FlashAttnBwdSm80INS1_25CollectiveMainloopBwdSm80ILi1ELi1EN4cute5tupleIJNS5_1CILi64EEES8_NS7_ILi192EEEEEENS_10bfloat16_tEfNS_4arch4Sm80ELb0ELb1ELb0ELb1ELb1ELb0ELb0ELb0ELi2ELi2ELi2ELi2ELb1EEENS1_21CollectiveEpilogueBwdISA_SB_SD_Li256ELb1ELb0ELi4EEENS1_19SingleTileSchedulerILb1ELb0ELb0ELi64EEEEEEEEEvNT_6ParamsE)
        /*0014*/ 	.short	0x0160
        /*0016*/ 	.short	0x0270


	//----- nvinfo : EIATTR_CBANK_PARAM_SIZE
	.align		4
.L_536:
        /*0018*/ 	.byte	0x03, 0x19
        /*001a*/ 	.short	0x0270


	//----- nvinfo : EIATTR_KPARAM_INFO
	.align		4
        /*001c*/ 	.byte	0x04, 0x17
        /*001e*/ 	.short	(.L_538 - .L_537)
.L_537:
        /*0020*/ 	.word	0x00000000
        /*0024*/ 	.short	0x0000
        /*0026*/ 	.short	0x0000
        /*0028*/ 	.byte	0x00, 0xf0, 0xc1, 0x09


	//----- nvinfo : EIATTR_MAXREG_COUNT
	.align		4
.L_538:
        /*002c*/ 	.byte	0x03, 0x1b
        /*002e*/ 	.short	0x00ff


	//----- nvinfo : EIATTR_NUM_BARRIERS
	.align		4
        /*0030*/ 	.byte	0x02, 0x4c
        /*0032*/ 	.byte	0x02
	.zero		1


	//----- nvinfo : EIATTR_ANNOTATIONS
	.align		4
        /*0034*/ 	.byte	0x04, 0x55
        /*0036*/ 	.short	(.L_540 - .L_539)


	//   ....[0]....
.L_539:
        /*0038*/ 	.word	0x00000001
        /*003c*/ 	.byte	0xa0, 0x1f, 0x00, 0x00, 0x01, 0x00, 0x00, 0x00, 0xb0, 0x1f, 0x00, 0x00, 0x01, 0x00, 0x00, 0x00
        /*004c*/ 	.byte	0x60, 0x24, 0x00, 0x00, 0x01, 0x00, 0x00, 0x00, 0x20, 0x25, 0x00, 0x00, 0x01, 0x00, 0x00, 0x00
        /*005c*/ 	.byte	0xc0, 0x47, 0x00, 0x00, 0x01, 0x00, 0x00, 0x00, 0xf0, 0x47, 0x00, 0x00, 0x01, 0x00, 0x00, 0x00
        /*006c*/ 	.byte	0x40, 0x4f, 0x00, 0x00, 0x01, 0x00, 0x00, 0x00, 0xf0, 0x54, 0x00, 0x00


	//----- nvinfo : EIATTR_MERCURY_ISA_VERSION
	.align		4
.L_540:
        /*0078*/ 	.byte	0x03, 0x5f
        /*007a*/ 	.short	0x0000


	//----- nvinfo : EIATTR_COOP_GROUP_MASK_REGIDS
	.align		4
        /*007c*/ 	.byte	0x04, 0x29
        /*007e*/ 	.short	(.L_542 - .L_541)


	//   ....[0]....
.L_541:
        /*0080*/ 	.word	0xffffffff


	//----- nvinfo : EIATTR_COOP_GROUP_INSTR_OFFSETS
	.align		4
.L_542:
        /*0084*/ 	.byte	0x04, 0x28
        /*0086*/ 	.short	(.L_544 - .L_543)


	//   ....[0]....
.L_543:
        /*0088*/ 	.word	0x000000a0


	//----- nvinfo : EIATTR_EXIT_INSTR_OFFSETS
	.align		4
.L_544:
        /*008c*/ 	.byte	0x04, 0x1c
        /*008e*/ 	.short	(.L_546 - .L_545)


	//   ....[0]....
.L_545:
        /*0090*/ 	.word	0x00000310


	//   ....[1]....
        /*0094*/ 	.word	0x00006c80


	//   ....[2]....
        /*0098*/ 	.word	0x00006d90


	//   ....[3]....
        /*009c*/ 	.word	0x00006db0


	//   ....[4]....
        /*00a0*/ 	.word	0x00007480


	//   ....[5]....
        /*00a4*/ 	.word	0x00007570


	//   ....[6]....
        /*00a8*/ 	.word	0x00007590


	//----- nvinfo : EIATTR_CTAIDZ_USED
	.align		4
.L_546:
        /*00ac*/ 	.byte	0x01, 0x04
	.zero		2


	//----- nvinfo : EIATTR_MAX_THREADS
	.align		4
        /*00b0*/ 	.byte	0x04, 0x05
        /*00b2*/ 	.short	(.L_548 - .L_547)
.L_547:
        /*00b4*/ 	.word	0x00000100
        /*00b8*/ 	.word	0x00000001
        /*00bc*/ 	.word	0x00000001


	//----- nvinfo : EIATTR_CRS_STACK_SIZE
	.align		4
.L_548:
        /*00c0*/ 	.byte	0x04, 0x1e
        /*00c2*/ 	.short	(.L_550 - .L_549)
.L_549:
        /*00c4*/ 	.word	0x00000000
.L_550:


//--------------------- .nv.info._ZN7cutlass13device_kernelIN5flash19enable_sm80_to_sm89INS1_16FlashAttnBwdSm80INS1_25CollectiveMainloopBwdSm80ILi1ELi1EN4cute5tupleIJNS5_1CILi64EEES8_NS7_ILi192EEEEEENS_10bfloat16_tEfNS_4arch4Sm80ELb0ELb1ELb0ELb1ELb0ELb0ELb0ELb0ELi2ELi2ELi2ELi2ELb1EEENS1_24CollectiveEpilogueBwdGQAISA_fSD_Li256ELb1ELb0EEENS1_19SingleTileSchedulerILb1ELb0ELb0ELi64EEEEEEEEEvNT_6ParamsE --------------------------
	.section	.nv.info._ZN7cutlass13device_kernelIN5flash19enable_sm80_to_sm89INS1_16FlashAttnBwdSm80INS1_25CollectiveMainloopBwdSm80ILi1ELi1EN4cute5tupleIJNS5_1CILi64EEES8_NS7_ILi192EEEEEENS_10bfloat16_tEfNS_4arch4Sm80ELb0ELb1ELb0ELb1ELb0ELb0ELb0ELb0ELi2ELi2ELi2ELi2ELb1EEENS1_24CollectiveEpilogueBwdGQAISA_fSD_Li256ELb1ELb0EEENS1_19SingleTileSchedulerILb1ELb0ELb0ELi64EEEEEEEEEvNT_6ParamsE,"",@"SHT_CUDA_INFO"
	.sectionflags	@""
	.align	4


	//----- nvinfo : EIATTR_CUDA_API_VERSION
	.align		4
        /*0000*/ 	.byte	0x04, 0x37
        /*0002*/ 	.short	(.L_552 - .L_551)
.L_551:
        /*0004*/ 	.word	0x00000082


	//----- nvinfo : EIATTR_SW2861232_WAR
	.align		4
.L_552:
        /*0008*/ 	.byte	0x01, 0x35
	.zero		2


	//----- nvinfo : EIATTR_PARAM_CBANK
	.align		4
        /*000c*/ 	.byte	0x04, 0x0a
        /*000e*/ 	.short	(.L_554 - .L_553)
	.align		4
.L_553:
        /*0010*/ 	.word	index@(.nv.constant0._ZN7cutlass13device_kernelIN5flash19enable_sm80_to_sm89INS1_16FlashAttnBwdSm80INS1_25CollectiveMainloopBwdSm80ILi1ELi1EN4cute5tupleIJNS5_1CILi64EEES8_NS7_ILi192EEEEEENS_10bfloat16_tEfNS_4arch4Sm80ELb0ELb1ELb0ELb1ELb0ELb0ELb0ELb0ELi2ELi2ELi2ELi2ELb1EEENS1_24CollectiveEpilogueBwdGQAISA_fSD_Li256ELb1ELb0EEENS1_19SingleTileSchedulerILb1ELb0ELb0ELi64EEEEEEEEEvNT_6ParamsE)
        /*0014*/ 	.short	0x0160
        /*0016*/ 	.short	0x0278


	//----- nvinfo : EIATTR_CBANK_PARAM_SIZE
	.align		4
.L_554:
        /*0018*/ 	.byte	0x03, 0x19
        /*001a*/ 	.short	0x0278


	//----- nvinfo : EIATTR_KPARAM_INFO
	.align		4
        /*001c*/ 	.byte	0x04, 0x17
        /*001e*/ 	.short	(.L_556 - .L_555)
.L_555:
        /*0020*/ 	.word	0x00000000
        /*0024*/ 	.short	0x0000
        /*0026*/ 	.short	0x0000
        /*0028*/ 	.byte	0x00, 0xf0, 0xe1, 0x09


	//----- nvinfo : EIATTR_MAXREG_COUNT
	.align		4
.L_556:
        /*002c*/ 	.byte	0x03, 0x1b
        /*002e*/ 	.short	0x00ff


	//----- nvinfo : EIATTR_NUM_BARRIERS
	.align		4
        /*0030*/ 	.byte	0x02, 0x4c
        /*0032*/ 	.byte	0x02
	.zero		1


	//----- nvinfo : EIATTR_ANNOTATIONS
	.align		4
        /*0034*/ 	.byte	0x04, 0x55
        /*0036*/ 	.short	(.L_558 - .L_557)


	//   ....[0]....
.L_557:
        /*0038*/ 	.word	0x00000001
        /*003c*/ 	.byte	0x70, 0x1b, 0x00, 0x00, 0x01, 0x00, 0x00, 0x00, 0xb0, 0x20, 0x00, 0x00, 0x01, 0x00, 0x00, 0x00
        /*004c*/ 	.byte	0xa0, 0x25, 0x00, 0x00, 0x01, 0x00, 0x00, 0x00, 0xe0, 0x25, 0x00, 0x00, 0x01, 0x00, 0x00, 0x00
        /*005c*/ 	.byte	0x00, 0x48, 0x00, 0x00, 0x01, 0x00, 0x00, 0x00, 0x30, 0x48, 0x00, 0x00, 0x01, 0x00, 0x00, 0x00
        /*006c*/ 	.byte	0x80, 0x4f, 0x00, 0x00, 0x01, 0x00, 0x00, 0x00, 0x30, 0x55, 0x00, 0x00


	//----- nvinfo : EIATTR_MERCURY_ISA_VERSION
	.align		4
.L_558:
        /*0078*/ 	.byte	0x03, 0x5f
        /*007a*/ 	.short	0x0000


	//----- nvinfo : EIATTR_COOP_GROUP_MASK_REGIDS
	.align		4
        /*007c*/ 	.byte	0x04, 0x29
        /*007e*/ 	.short	(.L_560 - .L_559)


	//   ....[0]....
.L_559:
        /*0080*/ 	.word	0xffffffff


	//----- nvinfo : EIATTR_COOP_GROUP_INSTR_OFFSETS
	.align		4
.L_560:
        /*0084*/ 	.byte	0x04, 0x28
        /*0086*/ 	.short	(.L_562 - .L_561)


	//   ....[0]....
.L_561:
        /*0088*/ 	.word	0x000000a0


	//----- nvinfo : EIATTR_EXIT_INSTR_OFFSETS
	.align		4
.L_562:
        /*008c*/ 	.byte	0x04, 0x1c
        /*008e*/ 	.short	(.L_564 - .L_563)


	//   ....[0]....
.L_563:
        /*0090*/ 	.word	0x00000310


	//   ....[1]....
        /*0094*/ 	.word	0x00005cc0


	//   ....[2]....
        /*0098*/ 	.word	0x000065c0


	//----- nvinfo : EIATTR_CTAIDZ_USED
	.align		4
.L_564:
        /*009c*/ 	.byte	0x01, 0x04
	.zero		2


	//----- nvinfo : EIATTR_MAX_THREADS
	.align		4
        /*00a0*/ 	.byte	0x04, 0x05
        /*00a2*/ 	.short	(.L_566 - .L_565)
.L_565:
        /*00a4*/ 	.word	0x00000100
        /*00a8*/ 	.word	0x00000001
        /*00ac*/ 	.word	0x00000001


	//----- nvinfo : EIATTR_CRS_STACK_SIZE
	.align		4
.L_566:
        /*00b0*/ 	.byte	0x04, 0x1e
        /*00b2*/ 	.short	(.L_568 - .L_567)
.L_567:
        /*00b4*/ 	.word	0x00000000
.L_568:


//--------------------- .nv.info._ZN7cutlass13device_kernelIN5flash19enable_sm80_to_sm89INS1_16FlashAttnBwdSm80INS1_25CollectiveMainloopBwdSm80ILi1ELi1EN4cute5tupleIJNS5_1CILi64EEES8_NS7_ILi192EEEEEENS_10bfloat16_tEfNS_4arch4Sm80ELb0ELb1ELb0ELb1ELb1ELb0ELb0ELb0ELi2ELi2ELi2ELi2ELb1EEENS1_24CollectiveEpilogueBwdGQAISA_fSD_Li256ELb1ELb1EEENS1_19SingleTileSchedulerILb1ELb0ELb0ELi64EEEEEEEEEvNT_6ParamsE --------------------------
	.section	.nv.info._ZN7cutlass13device_kernelIN5flash19enable_sm80_to_sm89INS1_16FlashAttnBwdSm80INS1_25CollectiveMainloopBwdSm80ILi1ELi1EN4cute5tupleIJNS5_1CILi64EEES8_NS7_ILi192EEEEEENS_10bfloat16_tEfNS_4arch4Sm80ELb0ELb1ELb0ELb1ELb1ELb0ELb0ELb0ELi2ELi2ELi2ELi2ELb1EEENS1_24CollectiveEpilogueBwdGQAISA_fSD_Li256ELb1ELb1EEENS1_19SingleTileSchedulerILb1ELb0ELb0ELi64EEEEEEEEEvNT_6ParamsE,"",@"SHT_CUDA_INFO"
	.sectionflags	@""
	.align	4


	//----- nvinfo : EIATTR_CUDA_API_VERSION
	.align		4
        /*0000*/ 	.byte	0x04, 0x37
        /*0002*/ 	.short	(.L_570 - .L_569)
.L_569:
        /*0004*/ 	.word	0x00000082


	//----- nvinfo : EIATTR_SW2861232_WAR
	.align		4
.L_570:
        /*0008*/ 	.byte	0x01, 0x35
	.zero		2


	//----- nvinfo : EIATTR_PARAM_CBANK
	.align		4
        /*000c*/ 	.byte	0x04, 0x0a
        /*000e*/ 	.short	(.L_572 - .L_571)
	.align		4
.L_571:
        /*0010*/ 	.word	index@(.nv.constant0._ZN7cutlass13device_kernelIN5flash19enable_sm80_to_sm89INS1_16FlashAttnBwdSm80INS1_25CollectiveMainloopBwdSm80ILi1ELi1EN4cute5tupleIJNS5_1CILi64EEES8_NS7_ILi192EEEEEENS_10bfloat16_tEfNS_4arch4Sm80ELb0ELb1ELb0ELb1ELb1ELb0ELb0ELb0ELi2ELi2ELi2ELi2ELb1EEENS1_24CollectiveEpilogueBwdGQAISA_fSD_Li256ELb1ELb1EEENS1_19SingleTileSchedulerILb1ELb0ELb0ELi64EEEEEEEEEvNT_6ParamsE)
        /*0014*/ 	.short	0x0160
        /*0016*/ 	.short	0x0278


	//----- nvinfo : EIATTR_CBANK_PARAM_SIZE
	.align		4
.L_572:
        /*0018*/ 	.byte	0x03, 0x19
        /*001a*/ 	.short	0x0278


	//----- nvinfo : EIATTR_KPARAM_INFO
	.align		4
        /*001c*/ 	.byte	0x04, 0x17
        /*001e*/ 	.short	(.L_574 - .L_573)
.L_573:
        /*0020*/ 	.word	0x00000000
        /*0024*/ 	.short	0x0000
        /*0026*/ 	.short	0x0000
        /*0028*/ 	.byte	0x00, 0xf0, 0xe1, 0x09


	//----- nvinfo : EIATTR_MAXREG_COUNT
	.align		4
.L_574:
        /*002c*/ 	.byte	0x03, 0x1b
        /*002e*/ 	.short	0x00ff


	//----- nvinfo : EIATTR_NUM_BARRIERS
	.align		4
        /*0030*/ 	.byte	0x02, 0x4c
        /*0032*/ 	.byte	0x02
	.zero		1


	//----- nvinfo : EIATTR_ANNOTATIONS
	.align		4
        /*0034*/ 	.byte	0x04, 0x55
        /*0036*/ 	.short	(.L_576 - .L_575)


	//   ....[0]....
.L_575:
        /*0038*/ 	.word	0x00000001
        /*003c*/ 	.byte	0x70, 0x1b, 0x00, 0x00, 0x01, 0x00, 0x00, 0x00, 0xb0, 0x20, 0x00, 0x00, 0x01, 0x00, 0x00, 0x00
        /*004c*/ 	.byte	0xa0, 0x25, 0x00, 0x00, 0x01, 0x00, 0x00, 0x00, 0xe0, 0x25, 0x00, 0x00, 0x01, 0x00, 0x00, 0x00
        /*005c*/ 	.byte	0x00, 0x48, 0x00, 0x00, 0x01, 0x00, 0x00, 0x00, 0x30, 0x48, 0x00, 0x00, 0x01, 0x00, 0x00, 0x00
        /*006c*/ 	.byte	0x80, 0x4f, 0x00, 0x00, 0x01, 0x00, 0x00, 0x00, 0x30, 0x55, 0x00, 0x00


	//----- nvinfo : EIATTR_MERCURY_ISA_VERSION
	.align		4
.L_576:
        /*0078*/ 	.byte	0x03, 0x5f
        /*007a*/ 	.short	0x0000


	//----- nvinfo : EIATTR_COOP_GROUP_MASK_REGIDS
	.align		4
        /*007c*/ 	.byte	0x04, 0x29
        /*007e*/ 	.short	(.L_578 - .L_577)


	//   ....[0]....
.L_577:
        /*0080*/ 	.word	0xffffffff


	//   ....[1]....
        /*0084*/ 	.word	0xffffffff


	//   ....[2]....
        /*0088*/ 	.word	0xffffffff


	//   ....[3]....
        /*008c*/ 	.word	0xffffffff


	//   ....[4]....
        /*0090*/ 	.word	0xffffffff


	//   ....[5]....
        /*0094*/ 	.word	0xffffffff


	//   ....[6]....
        /*0098*/ 	.word	0xffffffff


	//   ....[7]....
        /*009c*/ 	.word	0xffffffff


	//   ....[8]....
        /*00a0*/ 	.word	0xffffffff


	//----- nvinfo : EIATTR_COOP_GROUP_INSTR_OFFSETS
	.align		4
.L_578:
        /*00a4*/ 	.byte	0x04, 0x28
        /*00a6*/ 	.short	(.L_580 - .L_579)


	//   ....[0]....
.L_579:
        /*00a8*/ 	.word	0x000000a0


	//   ....[1]....
        /*00ac*/ 	.word	0x00006000


	//   ....[2]....
        /*00b0*/ 	.word	0x00006040


	//   ....[3]....
        /*00b4*/ 	.word	0x00006430


	//   ....[4]....
        /*00b8*/ 	.word	0x00006440


	//   ....[5]....
        /*00bc*/ 	.word	0x000065d0


	//   ....[6]....
        /*00c0*/ 	.word	0x00006620


	//   ....[7]....
        /*00c4*/ 	.word	0x000069d0


	//   ....[8]....
        /*00c8*/ 	.word	0x000069e0


	//----- nvinfo : EIATTR_EXIT_INSTR_OFFSETS
	.align		4
.L_580:
        /*00cc*/ 	.byte	0x04, 0x1c
        /*00ce*/ 	.short	(.L_582 - .L_581)


	//   ....[0]....
.L_581:
        /*00d0*/ 	.word	0x00000310


	//   ....[1]....
        /*00d4*/ 	.word	0x00005cc0


	//   ....[2]....
        /*00d8*/ 	.word	0x000069f0


	//   ....[3]....
        /*00dc*/ 	.word	0x00006a90


	//----- nvinfo : EIATTR_CTAIDZ_USED
	.align		4
.L_582:
        /*00e0*/ 	.byte	0x01, 0x04
	.zero		2


	//----- nvinfo : EIATTR_MAX_THREADS
	.align		4
        /*00e4*/ 	.byte	0x04, 0x05
        /*00e6*/ 	.short	(.L_584 - .L_583)
.L_583:
        /*00e8*/ 	.word	0x00000100
        /*00ec*/ 	.word	0x00000001
        /*00f0*/ 	.word	0x00000001


	//----- nvinfo : EIATTR_CRS_STACK_SIZE
	.align		4
.L_584:
        /*00f4*/ 	.byte	0x04, 0x1e
        /*00f6*/ 	.short	(.L_586 - .L_585)
.L_585:
        /*00f8*/ 	.word	0x00000000
.L_586:


//--------------------- .nv.info._ZN7cutlass13device_kernelIN5flash19enable_sm80_to_sm89INS1_16FlashAttnBwdSm80INS1_25CollectiveMainloopBwdSm80ILi1ELi1EN4cute5tupleIJNS5_1CILi64EEES8_NS7_ILi192EEEEEENS_10bfloat16_tEfNS_4arch4Sm80ELb1ELb0ELb0ELb0ELb0ELb0ELb0ELb0ELi2ELi2ELi2ELi2ELb1EEENS1_21CollectiveEpilogueBwdISA_SB_SD_Li256ELb0ELb0ELi4EEENS1_25SingleTileBwdLPTSchedulerILb0ELi64ELb0EEEEEEEEEvNT_6ParamsE --------------------------
	.section	.nv.info._ZN7cutlass13device_kernelIN5flash19enable_sm80_to_sm89INS1_16FlashAttnBwdSm80INS1_25CollectiveMainloopBwdSm80ILi1ELi1EN4cute5tupleIJNS5_1CILi64EEES8_NS7_ILi192EEEEEENS_10bfloat16_tEfNS_4arch4Sm80ELb1ELb0ELb0ELb0ELb0ELb0ELb0ELb0ELi2ELi2ELi2ELi2ELb1EEENS1_21CollectiveEpilogueBwdISA_SB_SD_Li256ELb0ELb0ELi4EEENS1_25SingleTileBwdLPTSchedulerILb0ELi64ELb0EEEEEEEEEvNT_6ParamsE,"",@"SHT_CUDA_INFO"
	.sectionflags	@""
	.align	4


	//----- nvinfo : EIATTR_CUDA_API_VERSION
	.align		4
        /*0000*/ 	.byte	0x04, 0x37
        /*0002*/ 	.short	(.L_588 - .L_587)
.L_587:
        /*0004*/ 	.word	0x00000082


	//----- nvinfo : EIATTR_SW2861232_WAR
	.align		4
.L_588:
        /*0008*/ 	.byte	0x01, 0x35
	.zero		2


	//----- nvinfo : EIATTR_PARAM_CBANK
	.align		4
        /*000c*/ 	.byte	0x04, 0x0a
        /*000e*/ 	.short	(.L_590 - .L_589)
	.align		4
.L_589:
        /*0010*/ 	.word	index@(.nv.constant0._ZN7cutlass13device_kernelIN5flash19enable_sm80_to_sm89INS1_16FlashAttnBwdSm80INS1_25CollectiveMainloopBwdSm80ILi1ELi1EN4cute5tupleIJNS5_1CILi64EEES8_NS7_ILi192EEEEEENS_10bfloat16_tEfNS_4arch4Sm80ELb1ELb0ELb0ELb0ELb0ELb0ELb0ELb0ELi2ELi2ELi2ELi2ELb1EEENS1_21CollectiveEpilogueBwdISA_SB_SD_Li256ELb0ELb0ELi4EEENS1_25SingleTileBwdLPTSchedulerILb0ELi64ELb0EEEEEEEEEvNT_6ParamsE)
        /*0014*/ 	.short	0x0160
        /*0016*/ 	.short	0x0288


	//----- nvinfo : EIATTR_CBANK_PARAM_SIZE
	.align		4
.L_590:
        /*0018*/ 	.byte	0x03, 0x19
        /*001a*/ 	.short	0x0288


	//----- nvinfo : EIATTR_KPARAM_INFO
	.align		4
        /*001c*/ 	.byte	0x04, 0x17
        /*001e*/ 	.short	(.L_592 - .L_591)
.L_591:
        /*0020*/ 	.word	0x00000000
        /*0024*/ 	.short	0x0000
        /*0026*/ 	.short	0x0000
        /*0028*/ 	.byte	0x00, 0xf0, 0x21, 0x0a


	//----- nvinfo : EIATTR_MAXREG_COUNT
	.align		4
.L_592:
        /*002c*/ 	.byte	0x03, 0x1b
        /*002e*/ 	.short	0x00ff


	//----- nvinfo : EIATTR_NUM_BARRIERS
	.align		4
        /*0030*/ 	.byte	0x02, 0x4c
        /*0032*/ 	.byte	0x02
	.zero		1


	//----- nvinfo : EIATTR_ANNOTATIONS
	.align		4
        /*0034*/ 	.byte	0x04, 0x55
        /*0036*/ 	.short	(.L_594 - .L_593)


	//   ....[0]....
.L_593:
        /*0038*/ 	.word	0x00000001
        /*003c*/ 	.byte	0xf0, 0x1d, 0x00, 0x00, 0x01, 0x00, 0x00, 0x00, 0x80, 0x4b, 0x00, 0x00


	//----- nvinfo : EIATTR_MERCURY_ISA_VERSION
	.align		4
.L_594:
        /*0048*/ 	.byte	0x03, 0x5f
        /*004a*/ 	.short	0x0000


	//----- nvinfo : EIATTR_COOP_GROUP_MASK_REGIDS
	.align		4
        /*004c*/ 	.byte	0x04, 0x29
        /*004e*/ 	.short	(.L_596 - .L_595)


	//   ....[0]....
.L_595:
        /*0050*/ 	.word	0xffffffff


	//----- nvinfo : EIATTR_COOP_GROUP_INSTR_OFFSETS
	.align		4
.L_596:
        /*0054*/ 	.byte	0x04, 0x28
        /*0056*/ 	.short	(.L_598 - .L_597)


	//   ....[0]....
.L_597:
        /*0058*/ 	.word	0x00000050


	//----- nvinfo : EIATTR_EXIT_INSTR_OFFSETS
	.align		4
.L_598:
        /*005c*/ 	.byte	0x04, 0x1c
        /*005e*/ 	.short	(.L_600 - .L_599)


	//   ....[0]....
.L_599:
        /*0060*/ 	.word	0x00000540


	//   ....[1]....
        /*0064*/ 	.word	0x00006360


	//   ....[2]....
        /*0068*/ 	.word	0x00006460


	//   ....[3]....
        /*006c*/ 	.word	0x00006480


	//   ....[4]....
        /*0070*/ 	.word	0x00006a60


	//   ....[5]....
        /*0074*/ 	.word	0x00006b50


	//   ....[6]....
        /*0078*/ 	.word	0x00006b70


	//----- nvinfo : EIATTR_MAX_THREADS
	.align		4
.L_600:
        /*007c*/ 	.byte	0x04, 0x05
        /*007e*/ 	.short	(.L_602 - .L_601)
.L_601:
        /*0080*/ 	.word	0x00000100
        /*0084*/ 	.word	0x00000001
        /*0088*/ 	.word	0x00000001


	//----- nvinfo : EIATTR_CRS_STACK_SIZE
	.align		4
.L_602:
        /*008c*/ 	.byte	0x04, 0x1e
        /*008e*/ 	.short	(.L_604 - .L_603)
.L_603:
        /*0090*/ 	.word	0x00000000
.L_604:


//--------------------- .nv.info._ZN7cutlass13device_kernelIN5flash19enable_sm80_to_sm89INS1_16FlashAttnBwdSm80INS1_25CollectiveMainloopBwdSm80ILi1ELi1EN4cute5tupleIJNS5_1CILi64EEES8_NS7_ILi192EEEEEENS_10bfloat16_tEfNS_4arch4Sm80ELb1ELb0ELb0ELb0ELb1ELb0ELb0ELb0ELi2ELi2ELi2ELi2ELb1EEENS1_21CollectiveEpilogueBwdISA_SB_SD_Li256ELb0ELb0ELi4EEENS1_25SingleTileBwdLPTSchedulerILb0ELi64ELb1EEEEEEEEEvNT_6ParamsE --------------------------
	.section	.nv.info._ZN7cutlass13device_kernelIN5flash19enable_sm80_to_sm89INS1_16FlashAttnBwdSm80INS1_25CollectiveMainloopBwdSm80ILi1ELi1EN4cute5tupleIJNS5_1CILi64EEES8_NS7_ILi192EEEEEENS_10bfloat16_tEfNS_4arch4Sm80ELb1ELb0ELb0ELb0ELb1ELb0ELb0ELb0ELi2ELi2ELi2ELi2ELb1EEENS1_21CollectiveEpilogueBwdISA_SB_SD_Li256ELb0ELb0ELi4EEENS1_25SingleTileBwdLPTSchedulerILb0ELi64ELb1EEEEEEEEEvNT_6ParamsE,"",@"SHT_CUDA_INFO"
	.sectionflags	@""
	.align	4


	//----- nvinfo : EIATTR_CUDA_API_VERSION
	.align		4
        /*0000*/ 	.byte	0x04, 0x37
        /*0002*/ 	.short	(.L_606 - .L_605)
.L_605:
        /*0004*/ 	.word	0x00000082


	//----- nvinfo : EIATTR_SW2861232_WAR
	.align		4
.L_606:
        /*0008*/ 	.byte	0x01, 0x35
	.zero		2


	//----- nvinfo : EIATTR_PARAM_CBANK
	.align		4
        /*000c*/ 	.byte	0x04, 0x0a
        /*000e*/ 	.short	(.L_608 - .L_607)
	.align		4
.L_607:
        /*0010*/ 	.word	index@(.nv.constant0._ZN7cutlass13device_kernelIN5flash19enable_sm80_to_sm89INS1_16FlashAttnBwdSm80INS1_25CollectiveMainloopBwdSm80ILi1ELi1EN4cute5tupleIJNS5_1CILi64EEES8_NS7_ILi192EEEEEENS_10bfloat16_tEfNS_4arch4Sm80ELb1ELb0ELb0ELb0ELb1ELb0ELb0ELb0ELi2ELi2ELi2ELi2ELb1EEENS1_21CollectiveEpilogueBwdISA_SB_SD_Li256ELb0ELb0ELi4EEENS1_25SingleTileBwdLPTSchedulerILb0ELi64ELb1EEEEEEEEEvNT_6ParamsE)
        /*0014*/ 	.short	0x0160
        /*0016*/ 	.short	0x0288


	//----- nvinfo : EIATTR_CBANK_PARAM_SIZE
	.align		4
.L_608:
        /*0018*/ 	.byte	0x03, 0x19
        /*001a*/ 	.short	0x0288


	//----- nvinfo : EIATTR_KPARAM_INFO
	.align		4
        /*001c*/ 	.byte	0x04, 0x17
        /*001e*/ 	.short	(.L_610 - .L_609)
.L_609:
        /*0020*/ 	.word	0x00000000
        /*0024*/ 	.short	0x0000
        /*0026*/ 	.short	0x0000
        /*0028*/ 	.byte	0x00, 0xf0, 0x21, 0x0a


	//----- nvinfo : EIATTR_MAXREG_COUNT
	.align		4
.L_610:
        /*002c*/ 	.byte	0x03, 0x1b
        /*002e*/ 	.short	0x00ff


	//----- nvinfo : EIATTR_NUM_BARRIERS
	.align		4
        /*0030*/ 	.byte	0x02, 0x4c
        /*0032*/ 	.byte	0x02
	.zero		1


	//----- nvinfo : EIATTR_ANNOTATIONS
	.align		4
        /*0034*/ 	.byte	0x04, 0x55
        /*0036*/ 	.short	(.L_612 - .L_611)


	//   ....[0]....
.L_611:
        /*0038*/ 	.word	0x00000001
        /*003c*/ 	.byte	0x50, 0x1e, 0x00, 0x00, 0x01, 0x00, 0x00, 0x00, 0xe0, 0x4b, 0x00, 0x00


	//----- nvinfo : EIATTR_MERCURY_ISA_VERSION
	.align		4
.L_612:
        /*0048*/ 	.byte	0x03, 0x5f
        /*004a*/ 	.short	0x0000


	//----- nvinfo : EIATTR_COOP_GROUP_MASK_REGIDS
	.align		4
        /*004c*/ 	.byte	0x04, 0x29
        /*004e*/ 	.short	(.L_614 - .L_613)


	//   ....[0]....
.L_613:
        /*0050*/ 	.word	0xffffffff


	//----- nvinfo : EIATTR_COOP_GROUP_INSTR_OFFSETS
	.align		4
.L_614:
        /*0054*/ 	.byte	0x04, 0x28
        /*0056*/ 	.short	(.L_616 - .L_615)


	//   ....[0]....
.L_615:
        /*0058*/ 	.word	0x00000050


	//----- nvinfo : EIATTR_EXIT_INSTR_OFFSETS
	.align		4
.L_616:
        /*005c*/ 	.byte	0x04, 0x1c
        /*005e*/ 	.short	(.L_618 - .L_617)


	//   ....[0]....
.L_617:
        /*0060*/ 	.word	0x000005a0


	//   ....[1]....
        /*0064*/ 	.word	0x000063c0


	//   ....[2]....
        /*0068*/ 	.word	0x000064c0


	//   ....[3]....
        /*006c*/ 	.word	0x000064e0


	//   ....[4]....
        /*0070*/ 	.word	0x00006ac0


	//   ....[5]....
        /*0074*/ 	.word	0x00006bb0


	//   ....[6]....
        /*0078*/ 	.word	0x00006bd0


	//----- nvinfo : EIATTR_MAX_THREADS
	.align		4
.L_618:
        /*007c*/ 	.byte	0x04, 0x05
        /*007e*/ 	.short	(.L_620 - .L_619)
.L_619:
        /*0080*/ 	.word	0x00000100
        /*0084*/ 	.word	0x00000001
        /*0088*/ 	.word	0x00000001


	//----- nvinfo : EIATTR_CRS_STACK_SIZE
	.align		4
.L_620:
        /*008c*/ 	.byte	0x04, 0x1e
        /*008e*/ 	.short	(.L_622 - .L_621)
.L_621:
        /*0090*/ 	.word	0x00000000
.L_622:


//--------------------- .nv.info._ZN7cutlass13device_kernelIN5flash19enable_sm80_to_sm89INS1_16FlashAttnBwdSm80INS1_25CollectiveMainloopBwdSm80ILi1ELi1EN4cute5tupleIJNS5_1CILi64EEES8_NS7_ILi192EEEEEENS_10bfloat16_tEfNS_4arch4Sm80ELb1ELb0ELb0ELb0ELb0ELb0ELb0ELb0ELi2ELi2ELi2ELi2ELb1EEENS1_24CollectiveEpilogueBwdGQAISA_fSD_Li256ELb0ELb0EEENS1_25SingleTileBwdLPTSchedulerILb0ELi64ELb0EEEEEEEEEvNT_6ParamsE --------------------------
	.section	.nv.info._ZN7cutlass13device_kernelIN5flash19enable_sm80_to_sm89INS1_16FlashAttnBwdSm80INS1_25CollectiveMainloopBwdSm80ILi1ELi1EN4cute5tupleIJNS5_1CILi64EEES8_NS7_ILi192EEEEEENS_10bfloat16_tEfNS_4arch4Sm80ELb1ELb0ELb0ELb0ELb0ELb0ELb0ELb0ELi2ELi2ELi2ELi2ELb1EEENS1_24CollectiveEpilogueBwdGQAISA_fSD_Li256ELb0ELb0EEENS1_25SingleTileBwdLPTSchedulerILb0ELi64ELb0EEEEEEEEEvNT_6ParamsE,"",@"SHT_CUDA_INFO"
	.sectionflags	@""
	.align	4


	//----- nvinfo : EIATTR_CUDA_API_VERSION
	.align		4
        /*0000*/ 	.byte	0x04, 0x37
        /*0002*/ 	.short	(.L_624 - .L_623)
.L_623:
        /*0004*/ 	.word	0x00000082


	//----- nvinfo : EIATTR_SW2861232_WAR
	.align		4
.L_624:
        /*0008*/ 	.byte	0x01, 0x35
	.zero		2


	//----- nvinfo : EIATTR_PARAM_CBANK
	.align		4
        /*000c*/ 	.byte	0x04, 0x0a
        /*000e*/ 	.short	(.L_626 - .L_625)
	.align		4
.L_625:
        /*0010*/ 	.word	index@(.nv.constant0._ZN7cutlass13device_kernelIN5flash19enable_sm80_to_sm89INS1_16FlashAttnBwdSm80INS1_25CollectiveMainloopBwdSm80ILi1ELi1EN4cute5tupleIJNS5_1CILi64EEES8_NS7_ILi192EEEEEENS_10bfloat16_tEfNS_4arch4Sm80ELb1ELb0ELb0ELb0ELb0ELb0ELb0ELb0ELi2ELi2ELi2ELi2ELb1EEENS1_24CollectiveEpilogueBwdGQAISA_fSD_Li256ELb0ELb0EEENS1_25SingleTileBwdLPTSchedulerILb0ELi64ELb0EEEEEEEEEvNT_6ParamsE)
        /*0014*/ 	.short	0x0160
        /*0016*/ 	.short	0x0290


	//----- nvinfo : EIATTR_CBANK_PARAM_SIZE
	.align		4
.L_626:
        /*0018*/ 	.byte	0x03, 0x19
        /*001a*/ 	.short	0x0290


	//----- nvinfo : EIATTR_KPARAM_INFO
	.align		4
        /*001c*/ 	.byte	0x04, 0x17
        /*001e*/ 	.short	(.L_628 - .L_627)
.L_627:
        /*0020*/ 	.word	0x00000000
        /*0024*/ 	.short	0x0000
        /*0026*/ 	.short	0x0000
        /*0028*/ 	.byte	0x00, 0xf0, 0x41, 0x0a


	//----- nvinfo : EIATTR_MAXREG_COUNT
	.align		4
.L_628:
        /*002c*/ 	.byte	0x03, 0x1b
        /*002e*/ 	.short	0x00ff


	//----- nvinfo : EIATTR_NUM_BARRIERS
	.align		4
        /*0030*/ 	.byte	0x02, 0x4c
        /*0032*/ 	.byte	0x02
	.zero		1


	//----- nvinfo : EIATTR_ANNOTATIONS
	.align		4
        /*0034*/ 	.byte	0x04, 0x55
        /*0036*/ 	.short	(.L_630 - .L_629)


	//   ....[0]....
.L_629:
        /*0038*/ 	.word	0x00000001
        /*003c*/ 	.byte	0x40, 0x1d, 0x00, 0x00, 0x01, 0x00, 0x00, 0x00, 0xd0, 0x4a, 0x00, 0x00


	//----- nvinfo : EIATTR_MERCURY_ISA_VERSION
	.align		4
.L_630:
        /*0048*/ 	.byte	0x03, 0x5f
        /*004a*/ 	.short	0x0000


	//----- nvinfo : EIATTR_COOP_GROUP_MASK_REGIDS
	.align		4
        /*004c*/ 	.byte	0x04, 0x29
        /*004e*/ 	.short	(.L_632 - .L_631)


	//   ....[0]....
.L_631:
        /*0050*/ 	.word	0xffffffff


	//----- nvinfo : EIATTR_COOP_GROUP_INSTR_OFFSETS
	.align		4
.L_632:
        /*0054*/ 	.byte	0x04, 0x28
        /*0056*/ 	.short	(.L_634 - .L_633)


	//   ....[0]....
.L_633:
        /*0058*/ 	.word	0x00000050


	//----- nvinfo : EIATTR_EXIT_INSTR_OFFSETS
	.align		4
.L_634:
        /*005c*/ 	.byte	0x04, 0x1c
        /*005e*/ 	.short	(.L_636 - .L_635)


	//   ....[0]....
.L_635:
        /*0060*/ 	.word	0x00000540


	//   ....[1]....
        /*0064*/ 	.word	0x00005380


	//   ....[2]....
        /*0068*/ 	.word	0x00005c10


	//----- nvinfo : EIATTR_MAX_THREADS
	.align		4
.L_636:
        /*006c*/ 	.byte	0x04, 0x05
        /*006e*/ 	.short	(.L_638 - .L_637)
.L_637:
        /*0070*/ 	.word	0x00000100
        /*0074*/ 	.word	0x00000001
        /*0078*/ 	.word	0x00000001
.L_638:


//--------------------- .nv.info._ZN7cutlass13device_kernelIN5flash19enable_sm80_to_sm89INS1_16FlashAttnBwdSm80INS1_25CollectiveMainloopBwdSm80ILi1ELi1EN4cute5tupleIJNS5_1CILi64EEES8_NS7_ILi192EEEEEENS_10bfloat16_tEfNS_4arch4Sm80ELb1ELb0ELb0ELb0ELb1ELb0ELb0ELb0ELi2ELi2ELi2ELi2ELb1EEENS1_24CollectiveEpilogueBwdGQAISA_fSD_Li256ELb0ELb1EEENS1_25SingleTileBwdLPTSchedulerILb0ELi64ELb1EEEEEEEEEvNT_6ParamsE --------------------------
	.section	.nv.info._ZN7cutlass13device_kernelIN5flash19enable_sm80_to_sm89INS1_16FlashAttnBwdSm80INS1_25CollectiveMainloopBwdSm80ILi1ELi1EN4cute5tupleIJNS5_1CILi64EEES8_NS7_ILi192EEEEEENS_10bfloat16_tEfNS_4arch4Sm80ELb1ELb0ELb0ELb0ELb1ELb0ELb0ELb0ELi2ELi2ELi2ELi2ELb1EEENS1_24CollectiveEpilogueBwdGQAISA_fSD_Li256ELb0ELb1EEENS1_25SingleTileBwdLPTSchedulerILb0ELi64ELb1EEEEEEEEEvNT_6ParamsE,"",@"SHT_CUDA_INFO"
	.sectionflags	@""
	.align	4


	//----- nvinfo : EIATTR_CUDA_API_VERSION
	.align		4
        /*0000*/ 	.byte	0x04, 0x37
        /*0002*/ 	.short	(.L_640 - .L_639)
.L_639:
        /*0004*/ 	.word	0x00000082


	//----- nvinfo : EIATTR_SW2861232_WAR
	.align		4
.L_640:
        /*0008*/ 	.byte	0x01, 0x35
	.zero		2


	//----- nvinfo : EIATTR_PARAM_CBANK
	.align		4
        /*000c*/ 	.byte	0x04, 0x0a
        /*000e*/ 	.short	(.L_642 - .L_641)
	.align		4
.L_641:
        /*0010*/ 	.word	index@(.nv.constant0._ZN7cutlass13device_kernelIN5flash19enable_sm80_to_sm89INS1_16FlashAttnBwdSm80INS1_25CollectiveMainloopBwdSm80ILi1ELi1EN4cute5tupleIJNS5_1CILi64EEES8_NS7_ILi192EEEEEENS_10bfloat16_tEfNS_4arch4Sm80ELb1ELb0ELb0ELb0ELb1ELb0ELb0ELb0ELi2ELi2ELi2ELi2ELb1EEENS1_24CollectiveEpilogueBwdGQAISA_fSD_Li256ELb0ELb1EEENS1_25SingleTileBwdLPTSchedulerILb0ELi64ELb1EEEEEEEEEvNT_6ParamsE)
        /*0014*/ 	.short	0x0160
        /*0016*/ 	.short	0x0290


	//----- nvinfo : EIATTR_CBANK_PARAM_SIZE
	.align		4
.L_642:
        /*0018*/ 	.byte	0x03, 0x19
        /*001a*/ 	.short	0x0290


	//----- nvinfo : EIATTR_KPARAM_INFO
	.align		4
        /*001c*/ 	.byte	0x04, 0x17
        /*001e*/ 	.short	(.L_644 - .L_643)
.L_643:
        /*0020*/ 	.word	0x00000000
        /*0024*/ 	.short	0x0000
        /*0026*/ 	.short	0x0000
        /*0028*/ 	.byte	0x00, 0xf0, 0x41, 0x0a


	//----- nvinfo : EIATTR_MAXREG_COUNT
	.align		4
.L_644:
        /*002c*/ 	.byte	0x03, 0x1b
        /*002e*/ 	.short	0x00ff


	//----- nvinfo : EIATTR_NUM_BARRIERS
	.align		4
        /*0030*/ 	.byte	0x02, 0x4c
        /*0032*/ 	.byte	0x02
	.zero		1


	//----- nvinfo : EIATTR_ANNOTATIONS
	.align		4
        /*0034*/ 	.byte	0x04, 0x55
        /*0036*/ 	.short	(.L_646 - .L_645)


	//   ....[0]....
.L_645:
        /*0038*/ 	.word	0x00000001
        /*003c*/ 	.byte	0xa0, 0x1d, 0x00, 0x00, 0x01, 0x00, 0x00, 0x00, 0x30, 0x4b, 0x00, 0x00


	//----- nvinfo : EIATTR_MERCURY_ISA_VERSION
	.align		4
.L_646:
        /*0048*/ 	.byte	0x03, 0x5f
        /*004a*/ 	.short	0x0000


	//----- nvinfo : EIATTR_COOP_GROUP_MASK_REGIDS
	.align		4
        /*004c*/ 	.byte	0x04, 0x29
        /*004e*/ 	.short	(.L_648 - .L_647)


	//   ....[0]....
.L_647:
        /*0050*/ 	.word	0xffffffff


	//   ....[1]....
        /*0054*/ 	.word	0xffffffff


	//   ....[2]....
        /*0058*/ 	.word	0xffffffff


	//   ....[3]....
        /*005c*/ 	.word	0xffffffff


	//   ....[4]....
        /*0060*/ 	.word	0xffffffff


	//   ....[5]....
        /*0064*/ 	.word	0xffffffff


	//   ....[6]....
        /*0068*/ 	.word	0xffffffff


	//   ....[7]....
        /*006c*/ 	.word	0xffffffff


	//   ....[8]....
        /*0070*/ 	.word	0xffffffff


	//----- nvinfo : EIATTR_COOP_GROUP_INSTR_OFFSETS
	.align		4
.L_648:
        /*0074*/ 	.byte	0x04, 0x28
        /*0076*/ 	.short	(.L_650 - .L_649)


	//   ....[0]....
.L_649:
        /*0078*/ 	.word	0x00000050


	//   ....[1]....
        /*007c*/ 	.word	0x00005660


	//   ....[2]....
        /*0080*/ 	.word	0x00005690


	//   ....[3]....
        /*0084*/ 	.word	0x00005ac0


	//   ....[4]....
        /*0088*/ 	.word	0x00005ad0


	//   ....[5]....
        /*008c*/ 	.word	0x00005c90


	//   ....[6]....
        /*0090*/ 	.word	0x00005da0


	//   ....[7]....
        /*0094*/ 	.word	0x000060d0


	//   ....[8]....
        /*0098*/ 	.word	0x000060e0


	//----- nvinfo : EIATTR_EXIT_INSTR_OFFSETS
	.align		4
.L_650:
        /*009c*/ 	.byte	0x04, 0x1c
        /*009e*/ 	.short	(.L_652 - .L_651)


	//   ....[0]....
.L_651:
        /*00a0*/ 	.word	0x000005a0


	//   ....[1]....
        /*00a4*/ 	.word	0x000053e0


	//   ....[2]....
        /*00a8*/ 	.word	0x000060f0


	//   ....[3]....
        /*00ac*/ 	.word	0x00006190


	//----- nvinfo : EIATTR_MAX_THREADS
	.align		4
.L_652:
        /*00b0*/ 	.byte	0x04, 0x05
        /*00b2*/ 	.short	(.L_654 - .L_653)
.L_653:
        /*00b4*/ 	.word	0x00000100
        /*00b8*/ 	.word	0x00000001
        /*00bc*/ 	.word	0x00000001


	//----- nvinfo : EIATTR_CRS_STACK_SIZE
	.align		4
.L_654:
        /*00c0*/ 	.byte	0x04, 0x1e
        /*00c2*/ 	.short	(.L_656 - .L_655)
.L_655:
        /*00c4*/ 	.word	0x00000000
.L_656:


//--------------------- .nv.info._ZN7cutlass13device_kernelIN5flash19enable_sm80_to_sm89INS1_16FlashAttnBwdSm80INS1_25CollectiveMainloopBwdSm80ILi1ELi1EN4cute5tupleIJNS5_1CILi64EEES8_NS7_ILi192EEEEEENS_10bfloat16_tEfNS_4arch4Sm80ELb1ELb0ELb0ELb1ELb0ELb0ELb0ELb0ELi2ELi2ELi2ELi2ELb1EEENS1_21CollectiveEpilogueBwdISA_SB_SD_Li256ELb1ELb0ELi4EEENS1_25SingleTileBwdLPTSchedulerILb1ELi64ELb0EEEEEEEEEvNT_6ParamsE --------------------------
	.section	.nv.info._ZN7cutlass13device_kernelIN5flash19enable_sm80_to_sm89INS1_16FlashAttnBwdSm80INS1_25CollectiveMainloopBwdSm80ILi1ELi1EN4cute5tupleIJNS5_1CILi64EEES8_NS7_ILi192EEEEEENS_10bfloat16_tEfNS_4arch4Sm80ELb1ELb0ELb0ELb1ELb0ELb0ELb0ELb0ELi2ELi2ELi2ELi2ELb1EEENS1_21CollectiveEpilogueBwdISA_SB_SD_Li256ELb1ELb0ELi4EEENS1_25SingleTileBwdLPTSchedulerILb1ELi64ELb0EEEEEEEEEvNT_6ParamsE,"",@"SHT_CUDA_INFO"
	.sectionflags	@""
	.align	4


	//----- nvinfo : EIATTR_CUDA_API_VERSION
	.align		4
        /*0000*/ 	.byte	0x04, 0x37
        /*0002*/ 	.short	(.L_658 - .L_657)
.L_657:
        /*0004*/ 	.word	0x00000082


	//----- nvinfo : EIATTR_SW2861232_WAR
	.align		4
.L_658:
        /*0008*/ 	.byte	0x01, 0x35
	.zero		2


	//----- nvinfo : EIATTR_PARAM_CBANK
	.align		4
        /*000c*/ 	.byte	0x04, 0x0a
        /*000e*/ 	.short	(.L_660 - .L_659)
	.align		4
.L_659:
        /*0010*/ 	.word	index@(.nv.constant0._ZN7cutlass13device_kernelIN5flash19enable_sm80_to_sm89INS1_16FlashAttnBwdSm80INS1_25CollectiveMainloopBwdSm80ILi1ELi1EN4cute5tupleIJNS5_1CILi64EEES8_NS7_ILi192EEEEEENS_10bfloat16_tEfNS_4arch4Sm80ELb1ELb0ELb0ELb1ELb0ELb0ELb0ELb0ELi2ELi2ELi2ELi2ELb1EEENS1_21CollectiveEpilogueBwdISA_SB_SD_Li256ELb1ELb0ELi4EEENS1_25SingleTileBwdLPTSchedulerILb1ELi64ELb0EEEEEEEEEvNT_6ParamsE)
        /*0014*/ 	.short	0x0160
        /*0016*/ 	.short	0x0288


	//----- nvinfo : EIATTR_CBANK_PARAM_SIZE
	.align		4
.L_660:
        /*0018*/ 	.byte	0x03, 0x19
        /*001a*/ 	.short	0x0288


	//----- nvinfo : EIATTR_KPARAM_INFO
	.align		4
        /*001c*/ 	.byte	0x04, 0x17
        /*001e*/ 	.short	(.L_662 - .L_661)
.L_661:
        /*0020*/ 	.word	0x00000000
        /*0024*/ 	.short	0x0000
        /*0026*/ 	.short	0x0000
        /*0028*/ 	.byte	0x00, 0xf0, 0x21, 0x0a


	//----- nvinfo : EIATTR_MAXREG_COUNT
	.align		4
.L_662:
        /*002c*/ 	.byte	0x03, 0x1b
        /*002e*/ 	.short	0x00ff


	//----- nvinfo : EIATTR_NUM_BARRIERS
	.align		4
        /*0030*/ 	.byte	0x02, 0x4c
        /*0032*/ 	.byte	0x02
	.zero		1


	//----- nvinfo : EIATTR_MERCURY_ISA_VERSION
	.align		4
        /*0034*/ 	.byte	0x03, 0x5f
        /*0036*/ 	.short	0x0000


	//----- nvinfo : EIATTR_COOP_GROUP_MASK_REGIDS
	.align		4
        /*0038*/ 	.byte	0x04, 0x29
        /*003a*/ 	.short	(.L_664 - .L_663)


	//   ....[0]....
.L_663:
        /*003c*/ 	.word	0xffffffff


	//----- nvinfo : EIATTR_COOP_GROUP_INSTR_OFFSETS
	.align		4
.L_664:
        /*0040*/ 	.byte	0x04, 0x28
        /*0042*/ 	.short	(.L_666 - .L_665)


	//   ....[0]....
.L_665:
        /*0044*/ 	.word	0x00000050


	//----- nvinfo : EIATTR_EXIT_INSTR_OFFSETS
	.align		4
.L_666:
        /*0048*/ 	.byte	0x04, 0x1c
        /*004a*/ 	.short	(.L_668 - .L_667)


	//   ....[0]....
.L_667:
        /*004c*/ 	.word	0x000009c0


	//   ....[1]....
        /*0050*/ 	.word	0x00006e50


	//   ....[2]....
        /*0054*/ 	.word	0x00006f50


	//   ....[3]....
        /*0058*/ 	.word	0x00006f70


	//   ....[4]....
        /*005c*/ 	.word	0x00007760


	//   ....[5]....
        /*0060*/ 	.word	0x00007850


	//   ....[6]....
        /*0064*/ 	.word	0x00007870


	//----- nvinfo : EIATTR_MAX_THREADS
	.align		4
.L_668:
        /*0068*/ 	.byte	0x04, 0x05
        /*006a*/ 	.short	(.L_670 - .L_669)
.L_669:
        /*006c*/ 	.word	0x00000100
        /*0070*/ 	.word	0x00000001
        /*0074*/ 	.word	0x00000001


	//----- nvinfo : EIATTR_CRS_STACK_SIZE
	.align		4
.L_670:
        /*0078*/ 	.byte	0x04, 0x1e
        /*007a*/ 	.short	(.L_672 - .L_671)
.L_671:
        /*007c*/ 	.word	0x00000000
.L_672:


//--------------------- .nv.info._ZN7cutlass13device_kernelIN5flash19enable_sm80_to_sm89INS1_16FlashAttnBwdSm80INS1_25CollectiveMainloopBwdSm80ILi1ELi1EN4cute5tupleIJNS5_1CILi64EEES8_NS7_ILi192EEEEEENS_10bfloat16_tEfNS_4arch4Sm80ELb1ELb0ELb0ELb1ELb1ELb0ELb0ELb0ELi2ELi2ELi2ELi2ELb1EEENS1_21CollectiveEpilogueBwdISA_SB_SD_Li256ELb1ELb0ELi4EEENS1_25SingleTileBwdLPTSchedulerILb1ELi64ELb1EEEEEEEEEvNT_6ParamsE --------------------------
	.section	.nv.info._ZN7cutlass13device_kernelIN5flash19enable_sm80_to_sm89INS1_16FlashAttnBwdSm80INS1_25CollectiveMainloopBwdSm80ILi1ELi1EN4cute5tupleIJNS5_1CILi64EEES8_NS7_ILi192EEEEEENS_10bfloat16_tEfNS_4arch4Sm80ELb1ELb0ELb0ELb1ELb1ELb0ELb0ELb0ELi2ELi2ELi2ELi2ELb1EEENS1_21CollectiveEpilogueBwdISA_SB_SD_Li256ELb1ELb0ELi4EEENS1_25SingleTileBwdLPTSchedulerILb1ELi64ELb1EEEEEEEEEvNT_6ParamsE,"",@"SHT_CUDA_INFO"
	.sectionflags	@""
	.align	4


	//----- nvinfo : EIATTR_CUDA_API_VERSION
	.align		4
        /*0000*/ 	.byte	0x04, 0x37
        /*0002*/ 	.short	(.L_674 - .L_673)
.L_673:
        /*0004*/ 	.word	0x00000082


	//----- nvinfo : EIATTR_SW2861232_WAR
	.align		4
.L_674:
        /*0008*/ 	.byte	0x01, 0x35
	.zero		2


	//----- nvinfo : EIATTR_PARAM_CBANK
	.align		4
        /*000c*/ 	.byte	0x04, 0x0a
        /*000e*/ 	.short	(.L_676 - .L_675)
	.align		4
.L_675:
        /*0010*/ 	.word	index@(.nv.constant0._ZN7cutlass13device_kernelIN5flash19enable_sm80_to_sm89INS1_16FlashAttnBwdSm80INS1_25CollectiveMainloopBwdSm80ILi1ELi1EN4cute5tupleIJNS5_1CILi64EEES8_NS7_ILi192EEEEEENS_10bfloat16_tEfNS_4arch4Sm80ELb1ELb0ELb0ELb1ELb1ELb0ELb0ELb0ELi2ELi2ELi2ELi2ELb1EEENS1_21CollectiveEpilogueBwdISA_SB_SD_Li256ELb1ELb0ELi4EEENS1_25SingleTileBwdLPTSchedulerILb1ELi64ELb1EEEEEEEEEvNT_6ParamsE)
        /*0014*/ 	.short	0x0160
        /*0016*/ 	.short	0x0288


	//----- nvinfo : EIATTR_CBANK_PARAM_SIZE
	.align		4
.L_676:
        /*0018*/ 	.byte	0x03, 0x19
        /*001a*/ 	.short	0x0288


	//----- nvinfo : EIATTR_KPARAM_INFO
	.align		4
        /*001c*/ 	.byte	0x04, 0x17
        /*001e*/ 	.short	(.L_678 - .L_677)
.L_677:
        /*0020*/ 	.word	0x00000000
        /*0024*/ 	.short	0x0000
        /*0026*/ 	.short	0x0000
        /*0028*/ 	.byte	0x00, 0xf0, 0x21, 0x0a


	//----- nvinfo : EIATTR_MAXREG_COUNT
	.align		4
.L_678:
        /*002c*/ 	.byte	0x03, 0x1b
        /*002e*/ 	.short	0x00ff


	//----- nvinfo : EIATTR_NUM_BARRIERS
	.align		4
        /*0030*/ 	.byte	0x02, 0x4c
        /*0032*/ 	.byte	0x02
	.zero		1


	//----- nvinfo : EIATTR_ANNOTATIONS
	.align		4
        /*0034*/ 	.byte	0x04, 0x55
        /*0036*/ 	.short	(.L_680 - .L_679)


	//   ....[0]....
.L_679:
        /*0038*/ 	.word	0x00000001
        /*003c*/ 	.byte	0xb0, 0x2e, 0x00, 0x00, 0x01, 0x00, 0x00, 0x00, 0x90, 0x53, 0x00, 0x00


	//----- nvinfo : EIATTR_MERCURY_ISA_VERSION
	.align		4
.L_680:
        /*0048*/ 	.byte	0x03, 0x5f
        /*004a*/ 	.short	0x0000


	//----- nvinfo : EIATTR_COOP_GROUP_MASK_REGIDS
	.align		4
        /*004c*/ 	.byte	0x04, 0x29
        /*004e*/ 	.short	(.L_682 - .L_681)


	//   ....[0]....
.L_681:
        /*0050*/ 	.word	0xffffffff


	//----- nvinfo : EIATTR_COOP_GROUP_INSTR_OFFSETS
	.align		4
.L_682:
        /*0054*/ 	.byte	0x04, 0x28
        /*0056*/ 	.short	(.L_684 - .L_683)


	//   ....[0]....
.L_683:
        /*0058*/ 	.word	0x00000060


	//----- nvinfo : EIATTR_EXIT_INSTR_OFFSETS
	.align		4
.L_684:
        /*005c*/ 	.byte	0x04, 0x1c
        /*005e*/ 	.short	(.L_686 - .L_685)


	//   ....[0]....
.L_685:
        /*0060*/ 	.word	0x000009f0


	//   ....[1]....
        /*0064*/ 	.word	0x00006d30


	//   ....[2]....
        /*0068*/ 	.word	0x00006e30


	//   ....[3]....
        /*006c*/ 	.word	0x00006e50


	//   ....[4]....
        /*0070*/ 	.word	0x00007600


	//   ....[5]....
        /*0074*/ 	.word	0x000076f0


	//   ....[6]....
        /*0078*/ 	.word	0x00007710


	//----- nvinfo : EIATTR_MAX_THREADS
	.align		4
.L_686:
        /*007c*/ 	.byte	0x04, 0x05
        /*007e*/ 	.short	(.L_688 - .L_687)
.L_687:
        /*0080*/ 	.word	0x00000100
        /*0084*/ 	.word	0x00000001
        /*0088*/ 	.word	0x00000001


	//----- nvinfo : EIATTR_CRS_STACK_SIZE
	.align		4
.L_688:
        /*008c*/ 	.byte	0x04, 0x1e
        /*008e*/ 	.short	(.L_690 - .L_689)
.L_689:
        /*0090*/ 	.word	0x00000000
.L_690:


//--------------------- .nv.info._ZN7cutlass13device_kernelIN5flash19enable_sm80_to_sm89INS1_16FlashAttnBwdSm80INS1_25CollectiveMainloopBwdSm80ILi1ELi1EN4cute5tupleIJNS5_1CILi64EEES8_NS7_ILi192EEEEEENS_10bfloat16_tEfNS_4arch4Sm80ELb1ELb0ELb0ELb1ELb0ELb0ELb0ELb0ELi2ELi2ELi2ELi2ELb1EEENS1_24CollectiveEpilogueBwdGQAISA_fSD_Li256ELb1ELb0EEENS1_25SingleTileBwdLPTSchedulerILb1ELi64ELb0EEEEEEEEEvNT_6ParamsE --------------------------
	.section	.nv.info._ZN7cutlass13device_kernelIN5flash19enable_sm80_to_sm89INS1_16FlashAttnBwdSm80INS1_25CollectiveMainloopBwdSm80ILi1ELi1EN4cute5tupleIJNS5_1CILi64EEES8_NS7_ILi192EEEEEENS_10bfloat16_tEfNS_4arch4Sm80ELb1ELb0ELb0ELb1ELb0ELb0ELb0ELb0ELi2ELi2ELi2ELi2ELb1EEENS1_24CollectiveEpilogueBwdGQAISA_fSD_Li256ELb1ELb0EEENS1_25SingleTileBwdLPTSchedulerILb1ELi64ELb0EEEEEEEEEvNT_6ParamsE,"",@"SHT_CUDA_INFO"
	.sectionflags	@""
	.align	4


	//----- nvinfo : EIATTR_CUDA_API_VERSION
	.align		4
        /*0000*/ 	.byte	0x04, 0x37
        /*0002*/ 	.short	(.L_692 - .L_691)
.L_691:
        /*0004*/ 	.word	0x00000082


	//----- nvinfo : EIATTR_SW2861232_WAR
	.align		4
.L_692:
        /*0008*/ 	.byte	0x01, 0x35
	.zero		2


	//----- nvinfo : EIATTR_PARAM_CBANK
	.align		4
        /*000c*/ 	.byte	0x04, 0x0a
        /*000e*/ 	.short	(.L_694 - .L_693)
	.align		4
.L_693:
        /*0010*/ 	.word	index@(.nv.constant0._ZN7cutlass13device_kernelIN5flash19enable_sm80_to_sm89INS1_16FlashAttnBwdSm80INS1_25CollectiveMainloopBwdSm80ILi1ELi1EN4cute5tupleIJNS5_1CILi64EEES8_NS7_ILi192EEEEEENS_10bfloat16_tEfNS_4arch4Sm80ELb1ELb0ELb0ELb1ELb0ELb0ELb0ELb0ELi2ELi2ELi2ELi2ELb1EEENS1_24CollectiveEpilogueBwdGQAISA_fSD_Li256ELb1ELb0EEENS1_25SingleTileBwdLPTSchedulerILb1ELi64ELb0EEEEEEEEEvNT_6ParamsE)
        /*0014*/ 	.short	0x0160
        /*0016*/ 	.short	0x0290


	//----- nvinfo : EIATTR_CBANK_PARAM_SIZE
	.align		4
.L_694:
        /*0018*/ 	.byte	0x03, 0x19
        /*001a*/ 	.short	0x0290


	//----- nvinfo : EIATTR_KPARAM_INFO
	.align		4
        /*001c*/ 	.byte	0x04, 0x17
        /*001e*/ 	.short	(.L_696 - .L_695)
.L_695:
        /*0020*/ 	.word	0x00000000
        /*0024*/ 	.short	0x0000
        /*0026*/ 	.short	0x0000
        /*0028*/ 	.byte	0x00, 0xf0, 0x41, 0x0a


	//----- nvinfo : EIATTR_MAXREG_COUNT
	.align		4
.L_696:
        /*002c*/ 	.byte	0x03, 0x1b
        /*002e*/ 	.short	0x00ff


	//----- nvinfo : EIATTR_NUM_BARRIERS
	.align		4
        /*0030*/ 	.byte	0x02, 0x4c
        /*0032*/ 	.byte	0x02
	.zero		1


	//----- nvinfo : EIATTR_ANNOTATIONS
	.align		4
        /*0034*/ 	.byte	0x04, 0x55
        /*0036*/ 	.short	(.L_698 - .L_697)


	//   ....[0]....
.L_697:
        /*0038*/ 	.word	0x00000001
        /*003c*/ 	.byte	0x20, 0x05, 0x00, 0x00, 0x01, 0x00, 0x00, 0x00, 0xd0, 0x09, 0x00, 0x00, 0x01, 0x00, 0x00, 0x00
        /*004c*/ 	.byte	0xe0, 0x09, 0x00, 0x00, 0x01, 0x00, 0x00, 0x00, 0x50, 0x5b, 0x00, 0x00


	//----- nvinfo : EIATTR_MERCURY_ISA_VERSION
	.align		4
.L_698:
        /*0058*/ 	.byte	0x03, 0x5f
        /*005a*/ 	.short	0x0000


	//----- nvinfo : EIATTR_COOP_GROUP_MASK_REGIDS
	.align		4
        /*005c*/ 	.byte	0x04, 0x29
        /*005e*/ 	.short	(.L_700 - .L_699)


	//   ....[0]....
.L_699:
        /*0060*/ 	.word	0xffffffff


	//----- nvinfo : EIATTR_COOP_GROUP_INSTR_OFFSETS
	.align		4
.L_700:
        /*0064*/ 	.byte	0x04, 0x28
        /*0066*/ 	.short	(.L_702 - .L_701)


	//   ....[0]....
.L_701:
        /*0068*/ 	.word	0x00000060


	//----- nvinfo : EIATTR_EXIT_INSTR_OFFSETS
	.align		4
.L_702:
        /*006c*/ 	.byte	0x04, 0x1c
        /*006e*/ 	.short	(.L_704 - .L_703)


	//   ....[0]....
.L_703:
        /*0070*/ 	.word	0x00000a00


	//   ....[1]....
        /*0074*/ 	.word	0x00005b40


	//   ....[2]....
        /*0078*/ 	.word	0x000064b0


	//----- nvinfo : EIATTR_MAX_THREADS
	.align		4
.L_704:
        /*007c*/ 	.byte	0x04, 0x05
        /*007e*/ 	.short	(.L_706 - .L_705)
.L_705:
        /*0080*/ 	.word	0x00000100
        /*0084*/ 	.word	0x00000001
        /*0088*/ 	.word	0x00000001
.L_706:


//--------------------- .nv.info._ZN7cutlass13device_kernelIN5flash19enable_sm80_to_sm89INS1_16FlashAttnBwdSm80INS1_25CollectiveMainloopBwdSm80ILi1ELi1EN4cute5tupleIJNS5_1CILi64EEES8_NS7_ILi192EEEEEENS_10bfloat16_tEfNS_4arch4Sm80ELb1ELb0ELb0ELb1ELb1ELb0ELb0ELb0ELi2ELi2ELi2ELi2ELb1EEENS1_24CollectiveEpilogueBwdGQAISA_fSD_Li256ELb1ELb1EEENS1_25SingleTileBwdLPTSchedulerILb1ELi64ELb1EEEEEEEEEvNT_6ParamsE --------------------------
	.section	.nv.info._ZN7cutlass13device_kernelIN5flash19enable_sm80_to_sm89INS1_16FlashAttnBwdSm80INS1_25CollectiveMainloopBwdSm80ILi1ELi1EN4cute5tupleIJNS5_1CILi64EEES8_NS7_ILi192EEEEEENS_10bfloat16_tEfNS_4arch4Sm80ELb1ELb0ELb0ELb1ELb1ELb0ELb0ELb0ELi2ELi2ELi2ELi2ELb1EEENS1_24CollectiveEpilogueBwdGQAISA_fSD_Li256ELb1ELb1EEENS1_25SingleTileBwdLPTSchedulerILb1ELi64ELb1EEEEEEEEEvNT_6ParamsE,"",@"SHT_CUDA_INFO"
	.sectionflags	@""
	.align	4


	//----- nvinfo : EIATTR_CUDA_API_VERSION
	.align		4
        /*0000*/ 	.byte	0x04, 0x37
        /*0002*/ 	.short	(.L_708 - .L_707)
.L_707:
        /*0004*/ 	.word	0x00000082


	//----- nvinfo : EIATTR_SW2861232_WAR
	.align		4
.L_708:
        /*0008*/ 	.byte	0x01, 0x35
	.zero		2


	//----- nvinfo : EIATTR_PARAM_CBANK
	.align		4
        /*000c*/ 	.byte	0x04, 0x0a
        /*000e*/ 	.short	(.L_710 - .L_709)
	.align		4
.L_709:
        /*0010*/ 	.word	index@(.nv.constant0._ZN7cutlass13device_kernelIN5flash19enable_sm80_to_sm89INS1_16FlashAttnBwdSm80INS1_25CollectiveMainloopBwdSm80ILi1ELi1EN4cute5tupleIJNS5_1CILi64EEES8_NS7_ILi192EEEEEENS_10bfloat16_tEfNS_4arch4Sm80ELb1ELb0ELb0ELb1ELb1ELb0ELb0ELb0ELi2ELi2ELi2ELi2ELb1EEENS1_24CollectiveEpilogueBwdGQAISA_fSD_Li256ELb1ELb1EEENS1_25SingleTileBwdLPTSchedulerILb1ELi64ELb1EEEEEEEEEvNT_6ParamsE)
        /*0014*/ 	.short	0x0160
        /*0016*/ 	.short	0x0290


	//----- nvinfo : EIATTR_CBANK_PARAM_SIZE
	.align		4
.L_710:
        /*0018*/ 	.byte	0x03, 0x19
        /*001a*/ 	.short	0x0290


	//----- nvinfo : EIATTR_KPARAM_INFO
	.align		4
        /*001c*/ 	.byte	0x04, 0x17
        /*001e*/ 	.short	(.L_712 - .L_711)
.L_711:
        /*0020*/ 	.word	0x00000000
        /*0024*/ 	.short	0x0000
        /*0026*/ 	.short	0x0000
        /*0028*/ 	.byte	0x00, 0xf0, 0x41, 0x0a


	//----- nvinfo : EIATTR_MAXREG_COUNT
	.align		4
.L_712:
        /*002c*/ 	.byte	0x03, 0x1b
        /*002e*/ 	.short	0x00ff


	//----- nvinfo : EIATTR_NUM_BARRIERS
	.align		4
        /*0030*/ 	.byte	0x02, 0x4c
        /*0032*/ 	.byte	0x02
	.zero		1


	//----- nvinfo : EIATTR_MERCURY_ISA_VERSION
	.align		4
        /*0034*/ 	.byte	0x03, 0x5f
        /*0036*/ 	.short	0x0000


	//----- nvinfo : EIATTR_COOP_GROUP_MASK_REGIDS
	.align		4
        /*0038*/ 	.byte	0x04, 0x29
        /*003a*/ 	.short	(.L_714 - .L_713)


	//   ....[0]....
.L_713:
        /*003c*/ 	.word	0xffffffff


	//   ....[1]....
        /*0040*/ 	.word	0xffffffff


	//   ....[2]....
        /*0044*/ 	.word	0xffffffff


	//   ....[3]....
        /*0048*/ 	.word	0xffffffff


	//   ....[4]....
        /*004c*/ 	.word	0xffffffff


	//   ....[5]....
        /*0050*/ 	.word	0xffffffff


	//   ....[6]....
        /*0054*/ 	.word	0xffffffff


	//   ....[7]....
        /*0058*/ 	.word	0xffffffff


	//   ....[8]....
        /*005c*/ 	.word	0xffffffff


	//----- nvinfo : EIATTR_COOP_GROUP_INSTR_OFFSETS
	.align		4
.L_714:
        /*0060*/ 	.byte	0x04, 0x28
        /*0062*/ 	.short	(.L_716 - .L_715)


	//   ....[0]....
.L_715:
        /*0064*/ 	.word	0x00000050


	//   ....[1]....
        /*0068*/ 	.word	0x00006110


	//   ....[2]....
        /*006c*/ 	.word	0x00006150


	//   ....[3]....
        /*0070*/ 	.word	0x000065b0


	//   ....[4]....
        /*0074*/ 	.word	0x000065c0


	//   ....[5]....
        /*0078*/ 	.word	0x00006780


	//   ....[6]....
        /*007c*/ 	.word	0x00006880


	//   ....[7]....
        /*0080*/ 	.word	0x00006bb0


	//   ....[8]....
        /*0084*/ 	.word	0x00006bc0


	//----- nvinfo : EIATTR_EXIT_INSTR_OFFSETS
	.align		4
.L_716:
        /*0088*/ 	.byte	0x04, 0x1c
        /*008a*/ 	.short	(.L_718 - .L_717)


	//   ....[0]....
.L_717:
        /*008c*/ 	.word	0x000009c0


	//   ....[1]....
        /*0090*/ 	.word	0x00005d20


	//   ....[2]....
        /*0094*/ 	.word	0x00006bd0


	//   ....[3]....
        /*0098*/ 	.word	0x00006c70


	//----- nvinfo : EIATTR_MAX_THREADS
	.align		4
.L_718:
        /*009c*/ 	.byte	0x04, 0x05
        /*009e*/ 	.short	(.L_720 - .L_719)
.L_719:
        /*00a0*/ 	.word	0x00000100
        /*00a4*/ 	.word	0x00000001
        /*00a8*/ 	.word	0x00000001


	//----- nvinfo : EIATTR_CRS_STACK_SIZE
	.align		4
.L_720:
        /*00ac*/ 	.byte	0x04, 0x1e
        /*00ae*/ 	.short	(.L_722 - .L_721)
.L_721:
        /*00b0*/ 	.word	0x00000000
.L_722:


//--------------------- .nv.info._ZN7cutlass13device_kernelIN5flash19enable_sm80_to_sm89INS1_16FlashAttnBwdSm80INS1_25CollectiveMainloopBwdSm80ILi2ELi1EN4cute5tupleIJNS5_1CILi64EEENS7_ILi80EEENS7_ILi192EEEEEENS_10bfloat16_tEfNS_4arch4Sm80ELb0ELb0ELb0ELb0ELb0ELb0ELb1ELb0ELi2ELi4ELi2ELi2ELb0EEENS1_21CollectiveEpilogueBwdISB_SC_SE_Li256ELb0ELb1ELi4EEENS1_19SingleTileSchedulerILb0ELb0ELb0ELi80EEEEEEEEEvNT_6ParamsE --------------------------
	.section	.nv.info._ZN7cutlass13device_kernelIN5flash19enable_sm80_to_sm89INS1_16FlashAttnBwdSm80INS1_25CollectiveMainloopBwdSm80ILi2ELi1EN4cute5tupleIJNS5_1CILi64EEENS7_ILi80EEENS7_ILi192EEEEEENS_10bfloat16_tEfNS_4arch4Sm80ELb0ELb0ELb0ELb0ELb0ELb0ELb1ELb0ELi2ELi4ELi2ELi2ELb0EEENS1_21CollectiveEpilogueBwdISB_SC_SE_Li256ELb0ELb1ELi4EEENS1_19SingleTileSchedulerILb0ELb0ELb0ELi80EEEEEEEEEvNT_6ParamsE,"",@"SHT_CUDA_INFO"
	.sectionflags	@""
	.align	4


	//----- nvinfo : EIATTR_CUDA_API_VERSION
	.align		4
        /*0000*/ 	.byte	0x04, 0x37
        /*0002*/ 	.short	(.L_724 - .L_723)
.L_723:
        /*0004*/ 	.word	0x00000082


	//----- nvinfo : EIATTR_SW2861232_WAR
	.align		4
.L_724:
        /*0008*/ 	.byte	0x01, 0x35
	.zero		2


	//----- nvinfo : EIATTR_PARAM_CBANK
	.align		4
        /*000c*/ 	.byte	0x04, 0x0a
        /*000e*/ 	.short	(.L_726 - .L_725)
	.align		4
.L_725:
        /*0010*/ 	.word	index@(.nv.constant0._ZN7cutlass13device_kernelIN5flash19enable_sm80_to_sm89INS1_16FlashAttnBwdSm80INS1_25CollectiveMainloopBwdSm80ILi2ELi1EN4cute5tupleIJNS5_1CILi64EEENS7_ILi80EEENS7_ILi192EEEEEENS_10bfloat16_tEfNS_4arch4Sm80ELb0ELb0ELb0ELb0ELb0ELb0ELb1ELb0ELi2ELi4ELi2ELi2ELb0EEENS1_21CollectiveEpilogueBwdISB_SC_SE_Li256ELb0ELb1ELi4EEENS1_19SingleTileSchedulerILb0ELb0ELb0ELi80EEEEEEEEEvNT_6ParamsE)
        /*0014*/ 	.short	0x0160
        /*0016*/ 	.short	0x0270


	//----- nvinfo : EIATTR_CBANK_PARAM_SIZE
	.align		4
.L_726:
        /*0018*/ 	.byte	0x03, 0x19
        /*001a*/ 	.short	0x0270


	//----- nvinfo : EIATTR_KPARAM_INFO
	.align		4
        /*001c*/ 	.byte	0x04, 0x17
        /*001e*/ 	.short	(.L_728 - .L_727)
.L_727:
        /*0020*/ 	.word	0x00000000
        /*0024*/ 	.short	0x0000
        /*0026*/ 	.short	0x0000
        /*0028*/ 	.byte	0x00, 0xf0, 0xc1, 0x09


	//----- nvinfo : EIATTR_MAXREG_COUNT
	.align		4
.L_728:
        /*002c*/ 	.byte	0x03, 0x1b
        /*002e*/ 	.short	0x00ff


	//----- nvinfo : EIATTR_NUM_BARRIERS
	.align		4
        /*0030*/ 	.byte	0x02, 0x4c
        /*0032*/ 	.byte	0x02
	.zero		1


	//----- nvinfo : EIATTR_ANNOTATIONS
	.align		4
        /*0034*/ 	.byte	0x04, 0x55
        /*0036*/ 	.short	(.L_730 - .L_729)


	//   ....[0]....
.L_729:
        /*0038*/ 	.word	0x00000001
        /*003c*/ 	.byte	0xa0, 0x09, 0x00, 0x00, 0x01, 0x00, 0x00, 0x00, 0x90, 0x1c, 0x00, 0x00, 0x01, 0x00, 0x00, 0x00
        /*004c*/ 	.byte	0xf0, 0x1c, 0x00, 0x00, 0x01, 0x00, 0x00, 0x00, 0xc0, 0x2d, 0x00, 0x00, 0x01, 0x00, 0x00, 0x00
        /*005c*/ 	.byte	0x50, 0x4f, 0x00, 0x00, 0x01, 0x00, 0x00, 0x00, 0xc0, 0x52, 0x00, 0x00


	//----- nvinfo : EIATTR_MERCURY_ISA_VERSION
	.align		4
.L_730:
        /*0068*/ 	.byte	0x03, 0x5f
        /*006a*/ 	.short	0x0000


	//----- nvinfo : EIATTR_EXIT_INSTR_OFFSETS
	.align		4
        /*006c*/ 	.byte	0x04, 0x1c
        /*006e*/ 	.short	(.L_732 - .L_731)


	//   ....[0]....
.L_731:
        /*0070*/ 	.word	0x00000040


	//   ....[1]....
        /*0074*/ 	.word	0x000093c0


	//   ....[2]....
        /*0078*/ 	.word	0x000094c0


	//   ....[3]....
        /*007c*/ 	.word	0x000094e0


	//----- nvinfo : EIATTR_CTAIDZ_USED
	.align		4
.L_732:
        /*0080*/ 	.byte	0x01, 0x04
	.zero		2


	//----- nvinfo : EIATTR_MAX_THREADS
	.align		4
        /*0084*/ 	.byte	0x04, 0x05
        /*0086*/ 	.short	(.L_734 - .L_733)
.L_733:
        /*0088*/ 	.word	0x00000100
        /*008c*/ 	.word	0x00000001
        /*0090*/ 	.word	0x00000001


	//----- nvinfo : EIATTR_CRS_STACK_SIZE
	.align		4
.L_734:
        /*0094*/ 	.byte	0x04, 0x1e
        /*0096*/ 	.short	(.L_736 - .L_735)
.L_735:
        /*0098*/ 	.word	0x00000000
.L_736:


//--------------------- .nv.info._ZN7cutlass13device_kernelIN5flash19enable_sm80_to_sm89INS1_16FlashAttnBwdSm80INS1_25CollectiveMainloopBwdSm80ILi2ELi1EN4cute5tupleIJNS5_1CILi64EEENS7_ILi80EEENS7_ILi192EEEEEENS_10bfloat16_tEfNS_4arch4Sm80ELb0ELb0ELb0ELb0ELb1ELb0ELb1ELb0ELi2ELi4ELi2ELi2ELb0EEENS1_21CollectiveEpilogueBwdISB_SC_SE_Li256ELb0ELb1ELi4EEENS1_19SingleTileSchedulerILb0ELb0ELb0ELi80EEEEEEEEEvNT_6ParamsE --------------------------
	.section	.nv.info._ZN7cutlass13device_kernelIN5flash19enable_sm80_to_sm89INS1_16FlashAttnBwdSm80INS1_25CollectiveMainloopBwdSm80ILi2ELi1EN4cute5tupleIJNS5_1CILi64EEENS7_ILi80EEENS7_ILi192EEEEEENS_10bfloat16_tEfNS_4arch4Sm80ELb0ELb0ELb0ELb0ELb1ELb0ELb1ELb0ELi2ELi4ELi2ELi2ELb0EEENS1_21CollectiveEpilogueBwdISB_SC_SE_Li256ELb0ELb1ELi4EEENS1_19SingleTileSchedulerILb0ELb0ELb0ELi80EEEEEEEEEvNT_6ParamsE,"",@"SHT_CUDA_INFO"
	.sectionflags	@""
	.align	4


	//----- nvinfo : EIATTR_CUDA_API_VERSION
	.align		4
        /*0000*/ 	.byte	0x04, 0x37
        /*0002*/ 	.short	(.L_738 - .L_737)
.L_737:
        /*0004*/ 	.word	0x00000082


	//----- nvinfo : EIATTR_SW2861232_WAR
	.align		4
.L_738:
        /*0008*/ 	.byte	0x01, 0x35
	.zero		2


	//----- nvinfo : EIATTR_PARAM_CBANK
	.align		4
        /*000c*/ 	.byte	0x04, 0x0a
        /*000e*/ 	.short	(.L_740 - .L_739)
	.align		4
.L_739:
        /*0010*/ 	.word	index@(.nv.constant0._ZN7cutlass13device_kernelIN5flash19enable_sm80_to_sm89INS1_16FlashAttnBwdSm80INS1_25CollectiveMainloopBwdSm80ILi2ELi1EN4cute5tupleIJNS5_1CILi64EEENS7_ILi80EEENS7_ILi192EEEEEENS_10bfloat16_tEfNS_4arch4Sm80ELb0ELb0ELb0ELb0ELb1ELb0ELb1ELb0ELi2ELi4ELi2ELi2ELb0EEENS1_21CollectiveEpilogueBwdISB_SC_SE_Li256ELb0ELb1ELi4EEENS1_19SingleTileSchedulerILb0ELb0ELb0ELi80EEEEEEEEEvNT_6ParamsE)
        /*0014*/ 	.short	0x0160
        /*0016*/ 	.short	0x0270


	//----- nvinfo : EIATTR_CBANK_PARAM_SIZE
	.align		4
.L_740:
        /*0018*/ 	.byte	0x03, 0x19
        /*001a*/ 	.short	0x0270


	//----- nvinfo : EIATTR_KPARAM_INFO
	.align		4
        /*001c*/ 	.byte	0x04, 0x17
        /*001e*/ 	.short	(.L_742 - .L_741)
.L_741:
        /*0020*/ 	.word	0x00000000
        /*0024*/ 	.short	0x0000
        /*0026*/ 	.short	0x0000
        /*0028*/ 	.byte	0x00, 0xf0, 0xc1, 0x09


	//----- nvinfo : EIATTR_MAXREG_COUNT
	.align		4
.L_742:
        /*002c*/ 	.byte	0x03, 0x1b
        /*002e*/ 	.short	0x00ff


	//----- nvinfo : EIATTR_NUM_BARRIERS
	.align		4
        /*0030*/ 	.byte	0x02, 0x4c
        /*0032*/ 	.byte	0x02
	.zero		1


	//----- nvinfo : EIATTR_ANNOTATIONS
	.align		4
        /*0034*/ 	.byte	0x04, 0x55
        /*0036*/ 	.short	(.L_744 - .L_743)


	//   ....[0]....
.L_743:
        /*0038*/ 	.word	0x00000001
        /*003c*/ 	.byte	0xa0, 0x09, 0x00, 0x00, 0x01, 0x00, 0x00, 0x00, 0x90, 0x1c, 0x00, 0x00, 0x01, 0x00, 0x00, 0x00
        /*004c*/ 	.byte	0xf0, 0x1c, 0x00, 0x00, 0x01, 0x00, 0x00, 0x00, 0xc0, 0x2d, 0x00, 0x00, 0x01, 0x00, 0x00, 0x00
        /*005c*/ 	.byte	0x50, 0x4f, 0x00, 0x00, 0x01, 0x00, 0x00, 0x00, 0xc0, 0x52, 0x00, 0x00


	//----- nvinfo : EIATTR_MERCURY_ISA_VERSION
	.align		4
.L_744:
        /*0068*/ 	.byte	0x03, 0x5f
        /*006a*/ 	.short	0x0000


	//----- nvinfo : EIATTR_EXIT_INSTR_OFFSETS
	.align		4
        /*006c*/ 	.byte	0x04, 0x1c
        /*006e*/ 	.short	(.L_746 - .L_745)


	//   ....[0]....
.L_745:
        /*0070*/ 	.word	0x00000040


	//   ....[1]....
        /*0074*/ 	.word	0x000093c0


	//   ....[2]....
        /*0078*/ 	.word	0x000094c0


	//   ....[3]....
        /*007c*/ 	.word	0x000094e0


	//----- nvinfo : EIATTR_CTAIDZ_USED
	.align		4
.L_746:
        /*0080*/ 	.byte	0x01, 0x04
	.zero		2


	//----- nvinfo : EIATTR_MAX_THREADS
	.align		4
        /*0084*/ 	.byte	0x04, 0x05
        /*0086*/ 	.short	(.L_748 - .L_747)
.L_747:
        /*0088*/ 	.word	0x00000100
        /*008c*/ 	.word	0x00000001
        /*0090*/ 	.word	0x00000001


	//----- nvinfo : EIATTR_CRS_STACK_SIZE
	.align		4
.L_748:
        /*0094*/ 	.byte	0x04, 0x1e
        /*0096*/ 	.short	(.L_750 - .L_749)
.L_749:
        /*0098*/ 	.word	0x00000000
.L_750:


//--------------------- .nv.info._ZN7cutlass13device_kernelIN5flash19enable_sm80_to_sm89INS1_16FlashAttnBwdSm80INS1_25CollectiveMainloopBwdSm80ILi2ELi1EN4cute5tupleIJNS5_1CILi64EEENS7_ILi80EEENS7_ILi192EEEEEENS_10bfloat16_tEfNS_4arch4Sm80ELb0ELb0ELb0ELb0ELb0ELb0ELb1ELb0ELi2ELi4ELi2ELi2ELb0EEENS1_24CollectiveEpilogueBwdGQAISB_fSE_Li256ELb0ELb0EEENS1_19SingleTileSchedulerILb0ELb0ELb0ELi80EEEEEEEEEvNT_6ParamsE --------------------------
	.section	.nv.info._ZN7cutlass13device_kernelIN5flash19enable_sm80_to_sm89INS1_16FlashAttnBwdSm80INS1_25CollectiveMainloopBwdSm80ILi2ELi1EN4cute5tupleIJNS5_1CILi64EEENS7_ILi80EEENS7_ILi192EEEEEENS_10bfloat16_tEfNS_4arch4Sm80ELb0ELb0ELb0ELb0ELb0ELb0ELb1ELb0ELi2ELi4ELi2ELi2ELb0EEENS1_24CollectiveEpilogueBwdGQAISB_fSE_Li256ELb0ELb0EEENS1_19SingleTileSchedulerILb0ELb0ELb0ELi80EEEEEEEEEvNT_6ParamsE,"",@"SHT_CUDA_INFO"
	.sectionflags	@""
	.align	4


	//----- nvinfo : EIATTR_CUDA_API_VERSION
	.align		4
        /*0000*/ 	.byte	0x04, 0x37
        /*0002*/ 	.short	(.L_752 - .L_751)
.L_751:
        /*0004*/ 	.word	0x00000082


	//----- nvinfo : EIATTR_SW2861232_WAR
	.align		4
.L_752:
        /*0008*/ 	.byte	0x01, 0x35
	.zero		2


	//----- nvinfo : EIATTR_PARAM_CBANK
	.align		4
        /*000c*/ 	.byte	0x04, 0x0a
        /*000e*/ 	.short	(.L_754 - .L_753)
	.align		4
.L_753:
        /*0010*/ 	.word	index@(.nv.constant0._ZN7cutlass13device_kernelIN5flash19enable_sm80_to_sm89INS1_16FlashAttnBwdSm80INS1_25CollectiveMainloopBwdSm80ILi2ELi1EN4cute5tupleIJNS5_1CILi64EEENS7_ILi80EEENS7_ILi192EEEEEENS_10bfloat16_tEfNS_4arch4Sm80ELb0ELb0ELb0ELb0ELb0ELb0ELb1ELb0ELi2ELi4ELi2ELi2ELb0EEENS1_24CollectiveEpilogueBwdGQAISB_fSE_Li256ELb0ELb0EEENS1_19SingleTileSchedulerILb0ELb0ELb0ELi80EEEEEEEEEvNT_6ParamsE)
        /*0014*/ 	.short	0x0160
        /*0016*/ 	.short	0x0278


	//----- nvinfo : EIATTR_CBANK_PARAM_SIZE
	.align		4
.L_754:
        /*0018*/ 	.byte	0x03, 0x19
        /*001a*/ 	.short	0x0278


	//----- nvinfo : EIATTR_KPARAM_INFO
	.align		4
        /*001c*/ 	.byte	0x04, 0x17
        /*001e*/ 	.short	(.L_756 - .L_755)
.L_755:
        /*0020*/ 	.word	0x00000000
        /*0024*/ 	.short	0x0000
        /*0026*/ 	.short	0x0000
        /*0028*/ 	.byte	0x00, 0xf0, 0xe1, 0x09


	//----- nvinfo : EIATTR_MAXREG_COUNT
	.align		4
.L_756:
        /*002c*/ 	.byte	0x03, 0x1b
        /*002e*/ 	.short	0x00ff


	//----- nvinfo : EIATTR_NUM_BARRIERS
	.align		4
        /*0030*/ 	.byte	0x02, 0x4c
        /*0032*/ 	.byte	0x02
	.zero		1


	//----- nvinfo : EIATTR_ANNOTATIONS
	.align		4
        /*0034*/ 	.byte	0x04, 0x55
        /*0036*/ 	.short	(.L_758 - .L_757)


	//   ....[0]....
.L_757:
        /*0038*/ 	.word	0x00000001
        /*003c*/ 	.byte	0xd0, 0x05, 0x00, 0x00, 0x01, 0x00, 0x00, 0x00, 0x20, 0x11, 0x00, 0x00, 0x01, 0x00, 0x00, 0x00
        /*004c*/ 	.byte	0xa0, 0x1d, 0x00, 0x00, 0x01, 0x00, 0x00, 0x00, 0x10, 0x1e, 0x00, 0x00, 0x01, 0x00, 0x00, 0x00
        /*005c*/ 	.byte	0xb0, 0x2d, 0x00, 0x00, 0x01, 0x00, 0x00, 0x00, 0x10, 0x2e, 0x00, 0x00, 0x01, 0x00, 0x00, 0x00
        /*006c*/ 	.byte	0x60, 0x4a, 0x00, 0x00, 0x01, 0x00, 0x00, 0x00, 0x40, 0x4f, 0x00, 0x00


	//----- nvinfo : EIATTR_MERCURY_ISA_VERSION
	.align		4
.L_758:
        /*0078*/ 	.byte	0x03, 0x5f
        /*007a*/ 	.short	0x0000


	//----- nvinfo : EIATTR_EXIT_INSTR_OFFSETS
	.align		4
        /*007c*/ 	.byte	0x04, 0x1c
        /*007e*/ 	.short	(.L_760 - .L_759)


	//   ....[0]....
.L_759:
        /*0080*/ 	.word	0x00000040


	//   ....[1]....
        /*0084*/ 	.word	0x00006bd0


	//----- nvinfo : EIATTR_CTAIDZ_USED
	.align		4
.L_760:
        /*0088*/ 	.byte	0x01, 0x04
	.zero		2


	//----- nvinfo : EIATTR_MAX_THREADS
	.align		4
        /*008c*/ 	.byte	0x04, 0x05
        /*008e*/ 	.short	(.L_762 - .L_761)
.L_761:
        /*0090*/ 	.word	0x00000100
        /*0094*/ 	.word	0x00000001
        /*0098*/ 	.word	0x00000001
.L_762:


//--------------------- .nv.info._ZN7cutlass13device_kernelIN5flash19enable_sm80_to_sm89INS1_16FlashAttnBwdSm80INS1_25CollectiveMainloopBwdSm80ILi2ELi1EN4cute5tupleIJNS5_1CILi64EEENS7_ILi80EEENS7_ILi192EEEEEENS_10bfloat16_tEfNS_4arch4Sm80ELb0ELb0ELb0ELb0ELb1ELb0ELb1ELb0ELi2ELi4ELi2ELi2ELb0EEENS1_24CollectiveEpilogueBwdGQAISB_fSE_Li256ELb0ELb1EEENS1_19SingleTileSchedulerILb0ELb0ELb0ELi80EEEEEEEEEvNT_6ParamsE --------------------------
	.section	.nv.info._ZN7cutlass13device_kernelIN5flash19enable_sm80_to_sm89INS1_16FlashAttnBwdSm80INS1_25CollectiveMainloopBwdSm80ILi2ELi1EN4cute5tupleIJNS5_1CILi64EEENS7_ILi80EEENS7_ILi192EEEEEENS_10bfloat16_tEfNS_4arch4Sm80ELb0ELb0ELb0ELb0ELb1ELb0ELb1ELb0ELi2ELi4ELi2ELi2ELb0EEENS1_24CollectiveEpilogueBwdGQAISB_fSE_Li256ELb0ELb1EEENS1_19SingleTileSchedulerILb0ELb0ELb0ELi80EEEEEEEEEvNT_6ParamsE,"",@"SHT_CUDA_INFO"
	.sectionflags	@""
	.align	4


	//----- nvinfo : EIATTR_CUDA_API_VERSION
	.align		4
        /*0000*/ 	.byte	0x04, 0x37
        /*0002*/ 	.short	(.L_764 - .L_763)
.L_763:
        /*0004*/ 	.word	0x00000082


	//----- nvinfo : EIATTR_SW2861232_WAR
	.align		4
.L_764:
        /*0008*/ 	.byte	0x01, 0x35
	.zero		2


	//----- nvinfo : EIATTR_PARAM_CBANK
	.align		4
        /*000c*/ 	.byte	0x04, 0x0a
        /*000e*/ 	.short	(.L_766 - .L_765)
	.align		4
.L_765:
        /*0010*/ 	.word	index@(.nv.constant0._ZN7cutlass13device_kernelIN5flash19enable_sm80_to_sm89INS1_16FlashAttnBwdSm80INS1_25CollectiveMainloopBwdSm80ILi2ELi1EN4cute5tupleIJNS5_1CILi64EEENS7_ILi80EEENS7_ILi192EEEEEENS_10bfloat16_tEfNS_4arch4Sm80ELb0ELb0ELb0ELb0ELb1ELb0ELb1ELb0ELi2ELi4ELi2ELi2ELb0EEENS1_24CollectiveEpilogueBwdGQAISB_fSE_Li256ELb0ELb1EEENS1_19SingleTileSchedulerILb0ELb0ELb0ELi80EEEEEEEEEvNT_6ParamsE)
        /*0014*/ 	.short	0x0160
        /*0016*/ 	.short	0x0278


	//----- nvinfo : EIATTR_CBANK_PARAM_SIZE
	.align		4
.L_766:
        /*0018*/ 	.byte	0x03, 0x19
        /*001a*/ 	.short	0x0278


	//----- nvinfo : EIATTR_KPARAM_INFO
	.align		4
        /*001c*/ 	.byte	0x04, 0x17
        /*001e*/ 	.short	(.L_768 - .L_767)
.L_767:
        /*0020*/ 	.word	0x00000000
        /*0024*/ 	.short	0x0000
        /*0026*/ 	.short	0x0000
        /*0028*/ 	.byte	0x00, 0xf0, 0xe1, 0x09


	//----- nvinfo : EIATTR_MAXREG_COUNT
	.align		4
.L_768:
        /*002c*/ 	.byte	0x03, 0x1b
        /*002e*/ 	.short	0x00ff


	//----- nvinfo : EIATTR_NUM_BARRIERS
	.align		4
        /*0030*/ 	.byte	0x02, 0x4c
        /*0032*/ 	.byte	0x02
	.zero		1


	//----- nvinfo : EIATTR_ANNOTATIONS
	.align		4
        /*0034*/ 	.byte	0x04, 0x55
        /*0036*/ 	.short	(.L_770 - .L_769)


	//   ....[0]....
.L_769:
        /*0038*/ 	.word	0x00000001
        /*003c*/ 	.byte	0xe0, 0x06, 0x00, 0x00, 0x01, 0x00, 0x00, 0x00, 0x70, 0x10, 0x00, 0x00, 0x01, 0x00, 0x00, 0x00
        /*004c*/ 	.byte	0xb0, 0x1d, 0x00, 0x00, 0x01, 0x00, 0x00, 0x00, 0x20, 0x1e, 0x00, 0x00, 0x01, 0x00, 0x00, 0x00
        /*005c*/ 	.byte	0x20, 0x2e, 0x00, 0x00, 0x01, 0x00, 0x00, 0x00, 0x80, 0x2e, 0x00, 0x00, 0x01, 0x00, 0x00, 0x00
        /*006c*/ 	.byte	0xc0, 0x4a, 0x00, 0x00, 0x01, 0x00, 0x00, 0x00, 0xa0, 0x4f, 0x00, 0x00


	//----- nvinfo : EIATTR_MERCURY_ISA_VERSION
	.align		4
.L_770:
        /*0078*/ 	.byte	0x03, 0x5f
        /*007a*/ 	.short	0x0000


	//----- nvinfo : EIATTR_COOP_GROUP_MASK_REGIDS
	.align		4
        /*007c*/ 	.byte	0x04, 0x29
        /*007e*/ 	.short	(.L_772 - .L_771)


	//   ....[0]....
.L_771:
        /*0080*/ 	.word	0xffffffff


	//   ....[1]....
        /*0084*/ 	.word	0xffffffff


	//   ....[2]....
        /*0088*/ 	.word	0xffffffff


	//   ....[3]....
        /*008c*/ 	.word	0xffffffff


	//   ....[4]....
        /*0090*/ 	.word	0xffffffff


	//   ....[5]....
        /*0094*/ 	.word	0xffffffff


	//   ....[6]....
        /*0098*/ 	.word	0xffffffff


	//   ....[7]....
        /*009c*/ 	.word	0xffffffff


	//----- nvinfo : EIATTR_COOP_GROUP_INSTR_OFFSETS
	.align		4
.L_772:
        /*00a0*/ 	.byte	0x04, 0x28
        /*00a2*/ 	.short	(.L_774 - .L_773)


	//   ....[0]....
.L_773:
        /*00a4*/ 	.word	0x00006500


	//   ....[1]....
        /*00a8*/ 	.word	0x00006540


	//   ....[2]....
        /*00ac*/ 	.word	0x00006a30


	//   ....[3]....
        /*00b0*/ 	.word	0x00006a40


	//   ....[4]....
        /*00b4*/ 	.word	0x00006c00


	//   ....[5]....
        /*00b8*/ 	.word	0x00006cf0


	//   ....[6]....
        /*00bc*/ 	.word	0x000070e0


	//   ....[7]....
        /*00c0*/ 	.word	0x000070f0


	//----- nvinfo : EIATTR_EXIT_INSTR_OFFSETS
	.align		4
.L_774:
        /*00c4*/ 	.byte	0x04, 0x1c
        /*00c6*/ 	.short	(.L_776 - .L_775)


	//   ....[0]....
.L_775:
        /*00c8*/ 	.word	0x00000040


	//   ....[1]....
        /*00cc*/ 	.word	0x00007100


	//   ....[2]....
        /*00d0*/ 	.word	0x000071a0


	//----- nvinfo : EIATTR_CTAIDZ_USED
	.align		4
.L_776:
        /*00d4*/ 	.byte	0x01, 0x04
	.zero		2


	//----- nvinfo : EIATTR_MAX_THREADS
	.align		4
        /*00d8*/ 	.byte	0x04, 0x05
        /*00da*/ 	.short	(.L_778 - .L_777)
.L_777:
        /*00dc*/ 	.word	0x00000100
        /*00e0*/ 	.word	0x00000001
        /*00e4*/ 	.word	0x00000001


	//----- nvinfo : EIATTR_CRS_STACK_SIZE
	.align		4
.L_778:
        /*00e8*/ 	.byte	0x04, 0x1e
        /*00ea*/ 	.short	(.L_780 - .L_779)
.L_779:
        /*00ec*/ 	.word	0x00000000
.L_780:


//--------------------- .nv.info._ZN7cutlass13device_kernelIN5flash19enable_sm80_to_sm89INS1_16FlashAttnBwdSm80INS1_25CollectiveMainloopBwdSm80ILi2ELi1EN4cute5tupleIJNS5_1CILi64EEENS7_ILi80EEENS7_ILi192EEEEEENS_10bfloat16_tEfNS_4arch4Sm80ELb0ELb0ELb0ELb1ELb0ELb0ELb1ELb0ELi2ELi4ELi2ELi2ELb0EEENS1_21CollectiveEpilogueBwdISB_SC_SE_Li256ELb1ELb1ELi4EEENS1_19SingleTileSchedulerILb1ELb0ELb0ELi80EEEEEEEEEvNT_6ParamsE --------------------------
	.section	.nv.info._ZN7cutlass13device_kernelIN5flash19enable_sm80_to_sm89INS1_16FlashAttnBwdSm80INS1_25CollectiveMainloopBwdSm80ILi2ELi1EN4cute5tupleIJNS5_1CILi64EEENS7_ILi80EEENS7_ILi192EEEEEENS_10bfloat16_tEfNS_4arch4Sm80ELb0ELb0ELb0ELb1ELb0ELb0ELb1ELb0ELi2ELi4ELi2ELi2ELb0EEENS1_21CollectiveEpilogueBwdISB_SC_SE_Li256ELb1ELb1ELi4EEENS1_19SingleTileSchedulerILb1ELb0ELb0ELi80EEEEEEEEEvNT_6ParamsE,"",@"SHT_CUDA_INFO"
	.sectionflags	@""
	.align	4


	//----- nvinfo : EIATTR_CUDA_API_VERSION
	.align		4
        /*0000*/ 	.byte	0x04, 0x37
        /*0002*/ 	.short	(.L_782 - .L_781)
.L_781:
        /*0004*/ 	.word	0x00000082


	//----- nvinfo : EIATTR_SW2861232_WAR
	.align		4
.L_782:
        /*0008*/ 	.byte	0x01, 0x35
	.zero		2


	//----- nvinfo : EIATTR_PARAM_CBANK
	.align		4
        /*000c*/ 	.byte	0x04, 0x0a
        /*000e*/ 	.short	(.L_784 - .L_783)
	.align		4
.L_783:
        /*0010*/ 	.word	index@(.nv.constant0._ZN7cutlass13device_kernelIN5flash19enable_sm80_to_sm89INS1_16FlashAttnBwdSm80INS1_25CollectiveMainloopBwdSm80ILi2ELi1EN4cute5tupleIJNS5_1CILi64EEENS7_ILi80EEENS7_ILi192EEEEEENS_10bfloat16_tEfNS_4arch4Sm80ELb0ELb0ELb0ELb1ELb0ELb0ELb1ELb0ELi2ELi4ELi2ELi2ELb0EEENS1_21CollectiveEpilogueBwdISB_SC_SE_Li256ELb1ELb1ELi4EEENS1_19SingleTileSchedulerILb1ELb0ELb0ELi80EEEEEEEEEvNT_6ParamsE)
        /*0014*/ 	.short	0x0160
        /*0016*/ 	.short	0x0270


	//----- nvinfo : EIATTR_CBANK_PARAM_SIZE
	.align		4
.L_784:
        /*0018*/ 	.byte	0x03, 0x19
        /*001a*/ 	.short	0x0270


	//----- nvinfo : EIATTR_KPARAM_INFO
	.align		4
        /*001c*/ 	.byte	0x04, 0x17
        /*001e*/ 	.short	(.L_786 - .L_785)
.L_785:
        /*0020*/ 	.word	0x00000000
        /*0024*/ 	.short	0x0000
        /*0026*/ 	.short	0x0000
        /*0028*/ 	.byte	0x00, 0xf0, 0xc1, 0x09


	//----- nvinfo : EIATTR_MAXREG_COUNT
	.align		4
.L_786:
        /*002c*/ 	.byte	0x03, 0x1b
        /*002e*/ 	.short	0x00ff


	//----- nvinfo : EIATTR_NUM_BARRIERS
	.align		4
        /*0030*/ 	.byte	0x02, 0x4c
        /*0032*/ 	.byte	0x02
	.zero		1


	//----- nvinfo : EIATTR_MERCURY_ISA_VERSION
	.align		4
        /*0034*/ 	.byte	0x03, 0x5f
        /*0036*/ 	.short	0x0000


	//----- nvinfo : EIATTR_COOP_GROUP_MASK_REGIDS
	.align		4
        /*0038*/ 	.byte	0x04, 0x29
        /*003a*/ 	.short	(.L_788 - .L_787)


	//   ....[0]....
.L_787:
        /*003c*/ 	.word	0xffffffff


	//----- nvinfo : EIATTR_COOP_GROUP_INSTR_OFFSETS
	.align		4
.L_788:
        /*0040*/ 	.byte	0x04, 0x28
        /*0042*/ 	.short	(.L_790 - .L_789)


	//   ....[0]....
.L_789:
        /*0044*/ 	.word	0x00000090


	//----- nvinfo : EIATTR_EXIT_INSTR_OFFSETS
	.align		4
.L_790:
        /*0048*/ 	.byte	0x04, 0x1c
        /*004a*/ 	.short	(.L_792 - .L_791)


	//   ....[0]....
.L_791:
        /*004c*/ 	.word	0x00000300


	//   ....[1]....
        /*0050*/ 	.word	0x00009660


	//   ....[2]....
        /*0054*/ 	.word	0x00009760


	//   ....[3]....
        /*0058*/ 	.word	0x00009780


	//   ....[4]....
        /*005c*/ 	.word	0x0000a0d0


	//   ....[5]....
        /*0060*/ 	.word	0x0000a1c0


	//   ....[6]....
        /*0064*/ 	.word	0x0000a1e0


	//----- nvinfo : EIATTR_CTAIDZ_USED
	.align		4
.L_792:
        /*0068*/ 	.byte	0x01, 0x04
	.zero		2


	//----- nvinfo : EIATTR_MAX_THREADS
	.align		4
        /*006c*/ 	.byte	0x04, 0x05
        /*006e*/ 	.short	(.L_794 - .L_793)
.L_793:
        /*0070*/ 	.word	0x00000100
        /*0074*/ 	.word	0x00000001
        /*0078*/ 	.word	0x00000001


	//----- nvinfo : EIATTR_CRS_STACK_SIZE
	.align		4
.L_794:
        /*007c*/ 	.byte	0x04, 0x1e
        /*007e*/ 	.short	(.L_796 - .L_795)
.L_795:
        /*0080*/ 	.word	0x00000000
.L_796:


//--------------------- .nv.info._ZN7cutlass13device_kernelIN5flash19enable_sm80_to_sm89INS1_16FlashAttnBwdSm80INS1_25CollectiveMainloopBwdSm80ILi2ELi1EN4cute5tupleIJNS5_1CILi64EEENS7_ILi80EEENS7_ILi192EEEEEENS_10bfloat16_tEfNS_4arch4Sm80ELb0ELb0ELb0ELb1ELb1ELb0ELb1ELb0ELi2ELi4ELi2ELi2ELb0EEENS1_21CollectiveEpilogueBwdISB_SC_SE_Li256ELb1ELb1ELi4EEENS1_19SingleTileSchedulerILb1ELb0ELb0ELi80EEEEEEEEEvNT_6ParamsE --------------------------
	.section	.nv.info._ZN7cutlass13device_kernelIN5flash19enable_sm80_to_sm89INS1_16FlashAttnBwdSm80INS1_25CollectiveMainloopBwdSm80ILi2ELi1EN4cute5tupleIJNS5_1CILi64EEENS7_ILi80EEENS7_ILi192EEEEEENS_10bfloat16_tEfNS_4arch4Sm80ELb0ELb0ELb0ELb1ELb1ELb0ELb1ELb0ELi2ELi4ELi2ELi2ELb0EEENS1_21CollectiveEpilogueBwdISB_SC_SE_Li256ELb1ELb1ELi4EEENS1_19SingleTileSchedulerILb1ELb0ELb0ELi80EEEEEEEEEvNT_6ParamsE,"",@"SHT_CUDA_INFO"
	.sectionflags	@""
	.align	4


	//----- nvinfo : EIATTR_CUDA_API_VERSION
	.align		4
        /*0000*/ 	.byte	0x04, 0x37
        /*0002*/ 	.short	(.L_798 - .L_797)
.L_797:
        /*0004*/ 	.word	0x00000082


	//----- nvinfo : EIATTR_SW2861232_WAR
	.align		4
.L_798:
        /*0008*/ 	.byte	0x01, 0x35
	.zero		2


	//----- nvinfo : EIATTR_PARAM_CBANK
	.align		4
        /*000c*/ 	.byte	0x04, 0x0a
        /*000e*/ 	.short	(.L_800 - .L_799)
	.align		4
.L_799:
        /*0010*/ 	.word	index@(.nv.constant0._ZN7cutlass13device_kernelIN5flash19enable_sm80_to_sm89INS1_16FlashAttnBwdSm80INS1_25CollectiveMainloopBwdSm80ILi2ELi1EN4cute5tupleIJNS5_1CILi64EEENS7_ILi80EEENS7_ILi192EEEEEENS_10bfloat16_tEfNS_4arch4Sm80ELb0ELb0ELb0ELb1ELb1ELb0ELb1ELb0ELi2ELi4ELi2ELi2ELb0EEENS1_21CollectiveEpilogueBwdISB_SC_SE_Li256ELb1ELb1ELi4EEENS1_19SingleTileSchedulerILb1ELb0ELb0ELi80EEEEEEEEEvNT_6ParamsE)
        /*0014*/ 	.short	0x0160
        /*0016*/ 	.short	0x0270


	//----- nvinfo : EIATTR_CBANK_PARAM_SIZE
	.align		4
.L_800:
        /*0018*/ 	.byte	0x03, 0x19
        /*001a*/ 	.short	0x0270


	//----- nvinfo : EIATTR_KPARAM_INFO
	.align		4
        /*001c*/ 	.byte	0x04, 0x17
        /*001e*/ 	.short	(.L_802 - .L_801)
.L_801:
        /*0020*/ 	.word	0x00000000
        /*0024*/ 	.short	0x0000
        /*0026*/ 	.short	0x0000
        /*0028*/ 	.byte	0x00, 0xf0, 0xc1, 0x09


	//----- nvinfo : EIATTR_MAXREG_COUNT
	.align		4
.L_802:
        /*002c*/ 	.byte	0x03, 0x1b
        /*002e*/ 	.short	0x00ff


	//----- nvinfo : EIATTR_NUM_BARRIERS
	.align		4
        /*0030*/ 	.byte	0x02, 0x4c
        /*0032*/ 	.byte	0x02
	.zero		1


	//----- nvinfo : EIATTR_MERCURY_ISA_VERSION
	.align		4
        /*0034*/ 	.byte	0x03, 0x5f
        /*0036*/ 	.short	0x0000


	//----- nvinfo : EIATTR_COOP_GROUP_MASK_REGIDS
	.align		4
        /*0038*/ 	.byte	0x04, 0x29
        /*003a*/ 	.short	(.L_804 - .L_803)


	//   ....[0]....
.L_803:
        /*003c*/ 	.word	0xffffffff


	//----- nvinfo : EIATTR_COOP_GROUP_INSTR_OFFSETS
	.align		4
.L_804:
        /*0040*/ 	.byte	0x04, 0x28
        /*0042*/ 	.short	(.L_806 - .L_805)


	//   ....[0]....
.L_805:
        /*0044*/ 	.word	0x00000090


	//----- nvinfo : EIATTR_EXIT_INSTR_OFFSETS
	.align		4
.L_806:
        /*0048*/ 	.byte	0x04, 0x1c
        /*004a*/ 	.short	(.L_808 - .L_807)


	//   ....[0]....
.L_807:
        /*004c*/ 	.word	0x00000300


	//   ....[1]....
        /*0050*/ 	.word	0x00009660


	//   ....[2]....
        /*0054*/ 	.word	0x00009760


	//   ....[3]....
        /*0058*/ 	.word	0x00009780


	//   ....[4]....
        /*005c*/ 	.word	0x0000a0d0


	//   ....[5]....
        /*0060*/ 	.word	0x0000a1c0


	//   ....[6]....
        /*0064*/ 	.word	0x0000a1e0


	//----- nvinfo : EIATTR_CTAIDZ_USED
	.align		4
.L_808:
        /*0068*/ 	.byte	0x01, 0x04
	.zero		2


	//----- nvinfo : EIATTR_MAX_THREADS
	.align		4
        /*006c*/ 	.byte	0x04, 0x05
        /*006e*/ 	.short	(.L_810 - .L_809)
.L_809:
        /*0070*/ 	.word	0x00000100
        /*0074*/ 	.word	0x00000001
        /*0078*/ 	.word	0x00000001


	//----- nvinfo : EIATTR_CRS_STACK_SIZE
	.align		4
.L_810:
        /*007c*/ 	.byte	0x04, 0x1e
        /*007e*/ 	.short	(.L_812 - .L_811)
.L_811:
        /*0080*/ 	.word	0x00000000
.L_812:


//--------------------- .nv.info._ZN7cutlass13device_kernelIN5flash19enable_sm80_to_sm89INS1_16FlashAttnBwdSm80INS1_25CollectiveMainloopBwdSm80ILi2ELi1EN4cute5tupleIJNS5_1CILi64EEENS7_ILi80EEENS7_ILi192EEEEEENS_10bfloat16_tEfNS_4arch4Sm80ELb0ELb0ELb0ELb1ELb0ELb0ELb1ELb0ELi2ELi4ELi2ELi2ELb0EEENS1_24CollectiveEpilogueBwdGQAISB_fSE_Li256ELb1ELb0EEENS1_19SingleTileSchedulerILb1ELb0ELb0ELi80EEEEEEEEEvNT_6ParamsE --------------------------
	.section	.nv.info._ZN7cutlass13device_kernelIN5flash19enable_sm80_to_sm89INS1_16FlashAttnBwdSm80INS1_25CollectiveMainloopBwdSm80ILi2ELi1EN4cute5tupleIJNS5_1CILi64EEENS7_ILi80EEENS7_ILi192EEEEEENS_10bfloat16_tEfNS_4arch4Sm80ELb0ELb0ELb0ELb1ELb0ELb0ELb1ELb0ELi2ELi4ELi2ELi2ELb0EEENS1_24CollectiveEpilogueBwdGQAISB_fSE_Li256ELb1ELb0EEENS1_19SingleTileSchedulerILb1ELb0ELb0ELi80EEEEEEEEEvNT_6ParamsE,"",@"SHT_CUDA_INFO"
	.sectionflags	@""
	.align	4


	//----- nvinfo : EIATTR_CUDA_API_VERSION
	.align		4
        /*0000*/ 	.byte	0x04, 0x37
        /*0002*/ 	.short	(.L_814 - .L_813)
.L_813:
        /*0004*/ 	.word	0x00000082


	//----- nvinfo : EIATTR_SW2861232_WAR
	.align		4
.L_814:
        /*0008*/ 	.byte	0x01, 0x35
	.zero		2


	//----- nvinfo : EIATTR_PARAM_CBANK
	.align		4
        /*000c*/ 	.byte	0x04, 0x0a
        /*000e*/ 	.short	(.L_816 - .L_815)
	.align		4
.L_815:
        /*0010*/ 	.word	index@(.nv.constant0._ZN7cutlass13device_kernelIN5flash19enable_sm80_to_sm89INS1_16FlashAttnBwdSm80INS1_25CollectiveMainloopBwdSm80ILi2ELi1EN4cute5tupleIJNS5_1CILi64EEENS7_ILi80EEENS7_ILi192EEEEEENS_10bfloat16_tEfNS_4arch4Sm80ELb0ELb0ELb0ELb1ELb0ELb0ELb1ELb0ELi2ELi4ELi2ELi2ELb0EEENS1_24CollectiveEpilogueBwdGQAISB_fSE_Li256ELb1ELb0EEENS1_19SingleTileSchedulerILb1ELb0ELb0ELi80EEEEEEEEEvNT_6ParamsE)
        /*0014*/ 	.short	0x0160
        /*0016*/ 	.short	0x0278


	//----- nvinfo : EIATTR_CBANK_PARAM_SIZE
	.align		4
.L_816:
        /*0018*/ 	.byte	0x03, 0x19
        /*001a*/ 	.short	0x0278


	//----- nvinfo : EIATTR_KPARAM_INFO
	.align		4
        /*001c*/ 	.byte	0x04, 0x17
        /*001e*/ 	.short	(.L_818 - .L_817)
.L_817:
        /*0020*/ 	.word	0x00000000
        /*0024*/ 	.short	0x0000
        /*0026*/ 	.short	0x0000
        /*0028*/ 	.byte	0x00, 0xf0, 0xe1, 0x09


	//----- nvinfo : EIATTR_MAXREG_COUNT
	.align		4
.L_818:
        /*002c*/ 	.byte	0x03, 0x1b
        /*002e*/ 	.short	0x00ff


	//----- nvinfo : EIATTR_NUM_BARRIERS
	.align		4
        /*0030*/ 	.byte	0x02, 0x4c
        /*0032*/ 	.byte	0x02
	.zero		1


	//----- nvinfo : EIATTR_MERCURY_ISA_VERSION
	.align		4
        /*0034*/ 	.byte	0x03, 0x5f
        /*0036*/ 	.short	0x0000


	//----- nvinfo : EIATTR_COOP_GROUP_MASK_REGIDS
	.align		4
        /*0038*/ 	.byte	0x04, 0x29
        /*003a*/ 	.short	(.L_820 - .L_819)


	//   ....[0]....
.L_819:
        /*003c*/ 	.word	0xffffffff


	//----- nvinfo : EIATTR_COOP_GROUP_INSTR_OFFSETS
	.align		4
.L_820:
        /*0040*/ 	.byte	0x04, 0x28
        /*0042*/ 	.short	(.L_822 - .L_821)


	//   ....[0]....
.L_821:
        /*0044*/ 	.word	0x00000090


	//----- nvinfo : EIATTR_EXIT_INSTR_OFFSETS
	.align		4
.L_822:
        /*0048*/ 	.byte	0x04, 0x1c
        /*004a*/ 	.short	(.L_824 - .L_823)


	//   ....[0]....
.L_823:
        /*004c*/ 	.word	0x00000300


	//   ....[1]....
        /*0050*/ 	.word	0x000062e0


	//   ....[2]....
        /*0054*/ 	.word	0x00006d90


	//----- nvinfo : EIATTR_CTAIDZ_USED
	.align		4
.L_824:
        /*0058*/ 	.byte	0x01, 0x04
	.zero		2


	//----- nvinfo : EIATTR_MAX_THREADS
	.align		4
        /*005c*/ 	.byte	0x04, 0x05
        /*005e*/ 	.short	(.L_826 - .L_825)
.L_825:
        /*0060*/ 	.word	0x00000100
        /*0064*/ 	.word	0x00000001
        /*0068*/ 	.word	0x00000001
.L_826:


//--------------------- .nv.info._ZN7cutlass13device_kernelIN5flash19enable_sm80_to_sm89INS1_16FlashAttnBwdSm80INS1_25CollectiveMainloopBwdSm80ILi2ELi1EN4cute5tupleIJNS5_1CILi64EEENS7_ILi80EEENS7_ILi192EEEEEENS_10bfloat16_tEfNS_4arch4Sm80ELb0ELb0ELb0ELb1ELb1ELb0ELb1ELb0ELi2ELi4ELi2ELi2ELb0EEENS1_24CollectiveEpilogueBwdGQAISB_fSE_Li256ELb1ELb1EEENS1_19SingleTileSchedulerILb1ELb0ELb0ELi80EEEEEEEEEvNT_6ParamsE --------------------------
	.section	.nv.info._ZN7cutlass13device_kernelIN5flash19enable_sm80_to_sm89INS1_16FlashAttnBwdSm80INS1_25CollectiveMainloopBwdSm80ILi2ELi1EN4cute5tupleIJNS5_1CILi64EEENS7_ILi80EEENS7_ILi192EEEEEENS_10bfloat16_tEfNS_4arch4Sm80ELb0ELb0ELb0ELb1ELb1ELb0ELb1ELb0ELi2ELi4ELi2ELi2ELb0EEENS1_24CollectiveEpilogueBwdGQAISB_fSE_Li256ELb1ELb1EEENS1_19SingleTileSchedulerILb1ELb0ELb0ELi80EEEEEEEEEvNT_6ParamsE,"",@"SHT_CUDA_INFO"
	.sectionflags	@""
	.align	4


	//----- nvinfo : EIATTR_CUDA_API_VERSION
	.align		4
        /*0000*/ 	.byte	0x04, 0x37
        /*0002*/ 	.short	(.L_828 - .L_827)
.L_827:
        /*0004*/ 	.word	0x00000082


	//----- nvinfo : EIATTR_SW2861232_WAR
	.align		4
.L_828:
        /*0008*/ 	.byte	0x01, 0x35
	.zero		2


	//----- nvinfo : EIATTR_PARAM_CBANK
	.align		4
        /*000c*/ 	.byte	0x04, 0x0a
        /*000e*/ 	.short	(.L_830 - .L_829)
	.align		4
.L_829:
        /*0010*/ 	.word	index@(.nv.constant0._ZN7cutlass13device_kernelIN5flash19enable_sm80_to_sm89INS1_16FlashAttnBwdSm80INS1_25CollectiveMainloopBwdSm80ILi2ELi1EN4cute5tupleIJNS5_1CILi64EEENS7_ILi80EEENS7_ILi192EEEEEENS_10bfloat16_tEfNS_4arch4Sm80ELb0ELb0ELb0ELb1ELb1ELb0ELb1ELb0ELi2ELi4ELi2ELi2ELb0EEENS1_24CollectiveEpilogueBwdGQAISB_fSE_Li256ELb1ELb1EEENS1_19SingleTileSchedulerILb1ELb0ELb0ELi80EEEEEEEEEvNT_6ParamsE)
        /*0014*/ 	.short	0x0160
        /*0016*/ 	.short	0x0278


	//----- nvinfo : EIATTR_CBANK_PARAM_SIZE
	.align		4
.L_830:
        /*0018*/ 	.byte	0x03, 0x19
        /*001a*/ 	.short	0x0278


	//----- nvinfo : EIATTR_KPARAM_INFO
	.align		4
        /*001c*/ 	.byte	0x04, 0x17
        /*001e*/ 	.short	(.L_832 - .L_831)
.L_831:
        /*0020*/ 	.word	0x00000000
        /*0024*/ 	.short	0x0000
        /*0026*/ 	.short	0x0000
        /*0028*/ 	.byte	0x00, 0xf0, 0xe1, 0x09


	//----- nvinfo : EIATTR_MAXREG_COUNT
	.align		4
.L_832:
        /*002c*/ 	.byte	0x03, 0x1b
        /*002e*/ 	.short	0x00ff


	//----- nvinfo : EIATTR_NUM_BARRIERS
	.align		4
        /*0030*/ 	.byte	0x02, 0x4c
        /*0032*/ 	.byte	0x02
	.zero		1


	//----- nvinfo : EIATTR_MERCURY_ISA_VERSION
	.align		4
        /*0034*/ 	.byte	0x03, 0x5f
        /*0036*/ 	.short	0x0000


	//----- nvinfo : EIATTR_COOP_GROUP_MASK_REGIDS
	.align		4
        /*0038*/ 	.byte	0x04, 0x29
        /*003a*/ 	.short	(.L_834 - .L_833)


	//   ....[0]....
.L_833:
        /*003c*/ 	.word	0xffffffff


	//   ....[1]....
        /*0040*/ 	.word	0xffffffff


	//   ....[2]....
        /*0044*/ 	.word	0xffffffff


	//   ....[3]....
        /*0048*/ 	.word	0xffffffff


	//   ....[4]....
        /*004c*/ 	.word	0xffffffff


	//   ....[5]....
        /*0050*/ 	.word	0xffffffff


	//   ....[6]....
        /*0054*/ 	.word	0xffffffff


	//   ....[7]....
        /*0058*/ 	.word	0xffffffff


	//   ....[8]....
        /*005c*/ 	.word	0xffffffff


	//----- nvinfo : EIATTR_COOP_GROUP_INSTR_OFFSETS
	.align		4
.L_834:
        /*0060*/ 	.byte	0x04, 0x28
        /*0062*/ 	.short	(.L_836 - .L_835)


	//   ....[0]....
.L_835:
        /*0064*/ 	.word	0x00000090


	//   ....[1]....
        /*0068*/ 	.word	0x00006650


	//   ....[2]....
        /*006c*/ 	.word	0x00006690


	//   ....[3]....
        /*0070*/ 	.word	0x00006b40


	//   ....[4]....
        /*0074*/ 	.word	0x00006b50


	//   ....[5]....
        /*0078*/ 	.word	0x00006ce0


	//   ....[6]....
        /*007c*/ 	.word	0x00006d30


	//   ....[7]....
        /*0080*/ 	.word	0x000071a0


	//   ....[8]....
        /*0084*/ 	.word	0x000071b0


	//----- nvinfo : EIATTR_EXIT_INSTR_OFFSETS
	.align		4
.L_836:
        /*0088*/ 	.byte	0x04, 0x1c
        /*008a*/ 	.short	(.L_838 - .L_837)


	//   ....[0]....
.L_837:
        /*008c*/ 	.word	0x00000300


	//   ....[1]....
        /*0090*/ 	.word	0x00006300


	//   ....[2]....
        /*0094*/ 	.word	0x000071c0


	//   ....[3]....
        /*0098*/ 	.word	0x00007260


	//----- nvinfo : EIATTR_CTAIDZ_USED
	.align		4
.L_838:
        /*009c*/ 	.byte	0x01, 0x04
	.zero		2


	//----- nvinfo : EIATTR_MAX_THREADS
	.align		4
        /*00a0*/ 	.byte	0x04, 0x05
        /*00a2*/ 	.short	(.L_840 - .L_839)
.L_839:
        /*00a4*/ 	.word	0x00000100
        /*00a8*/ 	.word	0x00000001
        /*00ac*/ 	.word	0x00000001


	//----- nvinfo : EIATTR_CRS_STACK_SIZE
	.align		4
.L_840:
        /*00b0*/ 	.byte	0x04, 0x1e
        /*00b2*/ 	.short	(.L_842 - .L_841)
.L_841:
        /*00b4*/ 	.word	0x00000000
.L_842:


//--------------------- .nv.info._ZN7cutlass13device_kernelIN5flash19enable_sm80_to_sm89INS1_16FlashAttnBwdSm80INS1_25CollectiveMainloopBwdSm80ILi2ELi1EN4cute5tupleIJNS5_1CILi64EEENS7_ILi80EEENS7_ILi192EEEEEENS_10bfloat16_tEfNS_4arch4Sm80ELb0ELb1ELb0ELb0ELb0ELb0ELb1ELb0ELi2ELi4ELi2ELi2ELb0EEENS1_21CollectiveEpilogueBwdISB_SC_SE_Li256ELb0ELb1ELi4EEENS1_19SingleTileSchedulerILb0ELb0ELb0ELi80EEEEEEEEEvNT_6ParamsE --------------------------
	.section	.nv.info._ZN7cutlass13device_kernelIN5flash19enable_sm80_to_sm89INS1_16FlashAttnBwdSm80INS1_25CollectiveMainloopBwdSm80ILi2ELi1EN4cute5tupleIJNS5_1CILi64EEENS7_ILi80EEENS7_ILi192EEEEEENS_10bfloat16_tEfNS_4arch4Sm80ELb0ELb1ELb0ELb0ELb0ELb0ELb1ELb0ELi2ELi4ELi2ELi2ELb0EEENS1_21CollectiveEpilogueBwdISB_SC_SE_Li256ELb0ELb1ELi4EEENS1_19SingleTileSchedulerILb0ELb0ELb0ELi80EEEEEEEEEvNT_6ParamsE,"",@"SHT_CUDA_INFO"
	.sectionflags	@""
	.align	4


	//----- nvinfo : EIATTR_CUDA_API_VERSION
	.align		4
        /*0000*/ 	.byte	0x04, 0x37
        /*0002*/ 	.short	(.L_844 - .L_843)
.L_843:
        /*0004*/ 	.word	0x00000082


	//----- nvinfo : EIATTR_SW2861232_WAR
	.align		4
.L_844:
        /*0008*/ 	.byte	0x01, 0x35
	.zero		2


	//----- nvinfo : EIATTR_PARAM_CBANK
	.align		4
        /*000c*/ 	.byte	0x04, 0x0a
        /*000e*/ 	.short	(.L_846 - .L_845)
	.align		4
.L_845:
        /*0010*/ 	.word	index@(.nv.constant0._ZN7cutlass13device_kernelIN5flash19enable_sm80_to_sm89INS1_16FlashAttnBwdSm80INS1_25CollectiveMainloopBwdSm80ILi2ELi1EN4cute5tupleIJNS5_1CILi64EEENS7_ILi80EEENS7_ILi192EEEEEENS_10bfloat16_tEfNS_4arch4Sm80ELb0ELb1ELb0ELb0ELb0ELb0ELb1ELb0ELi2ELi4ELi2ELi2ELb0EEENS1_21CollectiveEpilogueBwdISB_SC_SE_Li256ELb0ELb1ELi4EEENS1_19SingleTileSchedulerILb0ELb0ELb0ELi80EEEEEEEEEvNT_6ParamsE)
        /*0014*/ 	.short	0x0160
        /*0016*/ 	.short	0x0270


	//----- nvinfo : EIATTR_CBANK_PARAM_SIZE
	.align		4
.L_846:
        /*0018*/ 	.byte	0x03, 0x19
        /*001a*/ 	.short	0x0270


	//----- nvinfo : EIATTR_KPARAM_INFO
	.align		4
        /*001c*/ 	.byte	0x04, 0x17
        /*001e*/ 	.short	(.L_848 - .L_847)
.L_847:
        /*0020*/ 	.word	0x00000000
        /*0024*/ 	.short	0x0000
        /*0026*/ 	.short	0x0000
        /*0028*/ 	.byte	0x00, 0xf0, 0xc1, 0x09


	//----- nvinfo : EIATTR_MAXREG_COUNT
	.align		4
.L_848:
        /*002c*/ 	.byte	0x03, 0x1b
        /*002e*/ 	.short	0x00ff


	//----- nvinfo : EIATTR_NUM_BARRIERS
	.align		4
        /*0030*/ 	.byte	0x02, 0x4c
        /*0032*/ 	.byte	0x02
	.zero		1


	//----- nvinfo : EIATTR_MERCURY_ISA_VERSION
	.align		4
        /*0034*/ 	.byte	0x03, 0x5f
        /*0036*/ 	.short	0x0000


	//----- nvinfo : EIATTR_EXIT_INSTR_OFFSETS
	.align		4
        /*0038*/ 	.byte	0x04, 0x1c
        /*003a*/ 	.short	(.L_850 - .L_849)


	//   ....[0]....
.L_849:
        /*003c*/ 	.word	0x00000030


	//   ....[1]....
        /*0040*/ 	.word	0x00009e80


	//   ....[2]....
        /*0044*/ 	.word	0x00009f80


	//   ....[3]....
        /*0048*/ 	.word	0x00009fa0


	//   ....[4]....
        /*004c*/ 	.word	0x0000a7a0


	//   ....[5]....
        /*0050*/ 	.word	0x0000a8a0


	//   ....[6]....
        /*0054*/ 	.word	0x0000a8c0


	//----- nvinfo : EIATTR_CTAIDZ_USED
	.align		4
.L_850:
        /*0058*/ 	.byte	0x01, 0x04
	.zero		2


	//----- nvinfo : EIATTR_MAX_THREADS
	.align		4
        /*005c*/ 	.byte	0x04, 0x05
        /*005e*/ 	.short	(.L_852 - .L_851)
.L_851:
        /*0060*/ 	.word	0x00000100
        /*0064*/ 	.word	0x00000001
        /*0068*/ 	.word	0x00000001


	//----- nvinfo : EIATTR_CRS_STACK_SIZE
	.align		4
.L_852:
        /*006c*/ 	.byte	0x04, 0x1e
        /*006e*/ 	.short	(.L_854 - .L_853)
.L_853:
        /*0070*/ 	.word	0x00000000
.L_854:


//--------------------- .nv.info._ZN7cutlass13device_kernelIN5flash19enable_sm80_to_sm89INS1_16FlashAttnBwdSm80INS1_25CollectiveMainloopBwdSm80ILi2ELi1EN4cute5tupleIJNS5_1CILi64EEENS7_ILi80EEENS7_ILi192EEEEEENS_10bfloat16_tEfNS_4arch4Sm80ELb0ELb1ELb0ELb0ELb1ELb0ELb1ELb0ELi2ELi4ELi2ELi2ELb0EEENS1_21CollectiveEpilogueBwdISB_SC_SE_Li256ELb0ELb1ELi4EEENS1_19SingleTileSchedulerILb0ELb0ELb0ELi80EEEEEEEEEvNT_6ParamsE --------------------------
	.section	.nv.info._ZN7cutlass13device_kernelIN5flash19enable_sm80_to_sm89INS1_16FlashAttnBwdSm80INS1_25CollectiveMainloopBwdSm80ILi2ELi1EN4cute5tupleIJNS5_1CILi64EEENS7_ILi80EEENS7_ILi192EEEEEENS_10bfloat16_tEfNS_4arch4Sm80ELb0ELb1ELb0ELb0ELb1ELb0ELb1ELb0ELi2ELi4ELi2ELi2ELb0EEENS1_21CollectiveEpilogueBwdISB_SC_SE_Li256ELb0ELb1ELi4EEENS1_19SingleTileSchedulerILb0ELb0ELb0ELi80EEEEEEEEEvNT_6ParamsE,"",@"SHT_CUDA_INFO"
	.sectionflags	@""
	.align	4


	//----- nvinfo : EIATTR_CUDA_API_VERSION
	.align		4
        /*0000*/ 	.byte	0x04, 0x37
        /*0002*/ 	.short	(.L_856 - .L_855)
.L_855:
        /*0004*/ 	.word	0x00000082


	//----- nvinfo : EIATTR_SW2861232_WAR
	.align		4
.L_856:
        /*0008*/ 	.byte	0x01, 0x35
	.zero		2


	//----- nvinfo : EIATTR_PARAM_CBANK
	.align		4
        /*000c*/ 	.byte	0x04, 0x0a
        /*000e*/ 	.short	(.L_858 - .L_857)
	.align		4
.L_857:
        /*0010*/ 	.word	index@(.nv.constant0._ZN7cutlass13device_kernelIN5flash19enable_sm80_to_sm89INS1_16FlashAttnBwdSm80INS1_25CollectiveMainloopBwdSm80ILi2ELi1EN4cute5tupleIJNS5_1CILi64EEENS7_ILi80EEENS7_ILi192EEEEEENS_10bfloat16_tEfNS_4arch4Sm80ELb0ELb1ELb0ELb0ELb1ELb0ELb1ELb0ELi2ELi4ELi2ELi2ELb0EEENS1_21CollectiveEpilogueBwdISB_SC_SE_Li256ELb0ELb1ELi4EEENS1_19SingleTileSchedulerILb0ELb0ELb0ELi80EEEEEEEEEvNT_6ParamsE)
        /*0014*/ 	.short	0x0160
        /*0016*/ 	.short	0x0270


	//----- nvinfo : EIATTR_CBANK_PARAM_SIZE
	.align		4
.L_858:
        /*0018*/ 	.byte	0x03, 0x19
        /*001a*/ 	.short	0x0270


	//----- nvinfo : EIATTR_KPARAM_INFO
	.align		4
        /*001c*/ 	.byte	0x04, 0x17
        /*001e*/ 	.short	(.L_860 - .L_859)
.L_859:
        /*0020*/ 	.word	0x00000000
        /*0024*/ 	.short	0x0000
        /*0026*/ 	.short	0x0000
        /*0028*/ 	.byte	0x00, 0xf0, 0xc1, 0x09


	//----- nvinfo : EIATTR_MAXREG_COUNT
	.align		4
.L_860:
        /*002c*/ 	.byte	0x03, 0x1b
        /*002e*/ 	.short	0x00ff


	//----- nvinfo : EIATTR_NUM_BARRIERS
	.align		4
        /*0030*/ 	.byte	0x02, 0x4c
        /*0032*/ 	.byte	0x02
	.zero		1


	//----- nvinfo : EIATTR_MERCURY_ISA_VERSION
	.align		4
        /*0034*/ 	.byte	0x03, 0x5f
        /*0036*/ 	.short	0x0000


	//----- nvinfo : EIATTR_EXIT_INSTR_OFFSETS
	.align		4
        /*0038*/ 	.byte	0x04, 0x1c
        /*003a*/ 	.short	(.L_862 - .L_861)


	//   ....[0]....
.L_861:
        /*003c*/ 	.word	0x00000030


	//   ....[1]....
        /*0040*/ 	.word	0x00009e80


	//   ....[2]....
        /*0044*/ 	.word	0x00009f80


	//   ....[3]....
        /*0048*/ 	.word	0x00009fa0


	//   ....[4]....
        /*004c*/ 	.word	0x0000a7a0


	//   ....[5]....
        /*0050*/ 	.word	0x0000a8a0


	//   ....[6]....
        /*0054*/ 	.word	0x0000a8c0


	//----- nvinfo : EIATTR_CTAIDZ_USED
	.align		4
.L_862:
        /*0058*/ 	.byte	0x01, 0x04
	.zero		2


	//----- nvinfo : EIATTR_MAX_THREADS
	.align		4
        /*005c*/ 	.byte	0x04, 0x05
        /*005e*/ 	.short	(.L_864 - .L_863)
.L_863:
        /*0060*/ 	.word	0x00000100
        /*0064*/ 	.word	0x00000001
        /*0068*/ 	.word	0x00000001


	//----- nvinfo : EIATTR_CRS_STACK_SIZE
	.align		4
.L_864:
        /*006c*/ 	.byte	0x04, 0x1e
        /*006e*/ 	.short	(.L_866 - .L_865)
.L_865:
        /*0070*/ 	.word	0x00000000
.L_866:


//--------------------- .nv.info._ZN7cutlass13device_kernelIN5flash19enable_sm80_to_sm89INS1_16FlashAttnBwdSm80INS1_25CollectiveMainloopBwdSm80ILi2ELi1EN4cute5tupleIJNS5_1CILi64EEENS7_ILi80EEENS7_ILi192EEEEEENS_10bfloat16_tEfNS_4arch4Sm80ELb0ELb1ELb0ELb0ELb0ELb0ELb1ELb0ELi2ELi4ELi2ELi2ELb0EEENS1_24CollectiveEpilogueBwdGQAISB_fSE_Li256ELb0ELb0EEENS1_19SingleTileSchedulerILb0ELb0ELb0ELi80EEEEEEEEEvNT_6ParamsE --------------------------
	.section	.nv.info._ZN7cutlass13device_kernelIN5flash19enable_sm80_to_sm89INS1_16FlashAttnBwdSm80INS1_25CollectiveMainloopBwdSm80ILi2ELi1EN4cute5tupleIJNS5_1CILi64EEENS7_ILi80EEENS7_ILi192EEEEEENS_10bfloat16_tEfNS_4arch4Sm80ELb0ELb1ELb0ELb0ELb0ELb0ELb1ELb0ELi2ELi4ELi2ELi2ELb0EEENS1_24CollectiveEpilogueBwdGQAISB_fSE_Li256ELb0ELb0EEENS1_19SingleTileSchedulerILb0ELb0ELb0ELi80EEEEEEEEEvNT_6ParamsE,"",@"SHT_CUDA_INFO"
	.sectionflags	@""
	.align	4


	//----- nvinfo : EIATTR_CUDA_API_VERSION
	.align		4
        /*0000*/ 	.byte	0x04, 0x37
        /*0002*/ 	.short	(.L_868 - .L_867)
.L_867:
        /*0004*/ 	.word	0x00000082


	//----- nvinfo : EIATTR_SW2861232_WAR
	.align		4
.L_868:
        /*0008*/ 	.byte	0x01, 0x35
	.zero		2


	//----- nvinfo : EIATTR_PARAM_CBANK
	.align		4
        /*000c*/ 	.byte	0x04, 0x0a
        /*000e*/ 	.short	(.L_870 - .L_869)
	.align		4
.L_869:
        /*0010*/ 	.word	index@(.nv.constant0._ZN7cutlass13device_kernelIN5flash19enable_sm80_to_sm89INS1_16FlashAttnBwdSm80INS1_25CollectiveMainloopBwdSm80ILi2ELi1EN4cute5tupleIJNS5_1CILi64EEENS7_ILi80EEENS7_ILi192EEEEEENS_10bfloat16_tEfNS_4arch4Sm80ELb0ELb1ELb0ELb0ELb0ELb0ELb1ELb0ELi2ELi4ELi2ELi2ELb0EEENS1_24CollectiveEpilogueBwdGQAISB_fSE_Li256ELb0ELb0EEENS1_19SingleTileSchedulerILb0ELb0ELb0ELi80EEEEEEEEEvNT_6ParamsE)
        /*0014*/ 	.short	0x0160
        /*0016*/ 	.short	0x0278


	//----- nvinfo : EIATTR_CBANK_PARAM_SIZE
	.align		4
.L_870:
        /*0018*/ 	.byte	0x03, 0x19
        /*001a*/ 	.short	0x0278


	//----- nvinfo : EIATTR_KPARAM_INFO
	.align		4
        /*001c*/ 	.byte	0x04, 0x17
        /*001e*/ 	.short	(.L_872 - .L_871)
.L_871:
        /*0020*/ 	.word	0x00000000
        /*0024*/ 	.short	0x0000
        /*0026*/ 	.short	0x0000
        /*0028*/ 	.byte	0x00, 0xf0, 0xe1, 0x09


	//----- nvinfo : EIATTR_MAXREG_COUNT
	.align		4
.L_872:
        /*002c*/ 	.byte	0x03, 0x1b
        /*002e*/ 	.short	0x00ff


	//----- nvinfo : EIATTR_NUM_BARRIERS
	.align		4
        /*0030*/ 	.byte	0x02, 0x4c
        /*0032*/ 	.byte	0x02
	.zero		1


	//----- nvinfo : EIATTR_MERCURY_ISA_VERSION
	.align		4
        /*0034*/ 	.byte	0x03, 0x5f
        /*0036*/ 	.short	0x0000


	//----- nvinfo : EIATTR_EXIT_INSTR_OFFSETS
	.align		4
        /*0038*/ 	.byte	0x04, 0x1c
        /*003a*/ 	.short	(.L_874 - .L_873)


	//   ....[0]....
.L_873:
        /*003c*/ 	.word	0x00000030


	//   ....[1]....
        /*0040*/ 	.word	0x00006990


	//   ....[2]....
        /*0044*/ 	.word	0x00007340


	//----- nvinfo : EIATTR_CTAIDZ_USED
	.align		4
.L_874:
        /*0048*/ 	.byte	0x01, 0x04
	.zero		2


	//----- nvinfo : EIATTR_MAX_THREADS
	.align		4
        /*004c*/ 	.byte	0x04, 0x05
        /*004e*/ 	.short	(.L_876 - .L_875)
.L_875:
        /*0050*/ 	.word	0x00000100
        /*0054*/ 	.word	0x00000001
        /*0058*/ 	.word	0x00000001


	//----- nvinfo : EIATTR_CRS_STACK_SIZE
	.align		4
.L_876:
        /*005c*/ 	.byte	0x04, 0x1e
        /*005e*/ 	.short	(.L_878 - .L_877)
.L_877:
        /*0060*/ 	.word	0x00000000
.L_878:


//--------------------- .nv.info._ZN7cutlass13device_kernelIN5flash19enable_sm80_to_sm89INS1_16FlashAttnBwdSm80INS1_25CollectiveMainloopBwdSm80ILi2ELi1EN4cute5tupleIJNS5_1CILi64EEENS7_ILi80EEENS7_ILi192EEEEEENS_10bfloat16_tEfNS_4arch4Sm80ELb0ELb1ELb0ELb0ELb1ELb0ELb1ELb0ELi2ELi4ELi2ELi2ELb0EEENS1_24CollectiveEpilogueBwdGQAISB_fSE_Li256ELb0ELb1EEENS1_19SingleTileSchedulerILb0ELb0ELb0ELi80EEEEEEEEEvNT_6ParamsE --------------------------
	.section	.nv.info._ZN7cutlass13device_kernelIN5flash19enable_sm80_to_sm89INS1_16FlashAttnBwdSm80INS1_25CollectiveMainloopBwdSm80ILi2ELi1EN4cute5tupleIJNS5_1CILi64EEENS7_ILi80EEENS7_ILi192EEEEEENS_10bfloat16_tEfNS_4arch4Sm80ELb0ELb1ELb0ELb0ELb1ELb0ELb1ELb0ELi2ELi4ELi2ELi2ELb0EEENS1_24CollectiveEpilogueBwdGQAISB_fSE_Li256ELb0ELb1EEENS1_19SingleTileSchedulerILb0ELb0ELb0ELi80EEEEEEEEEvNT_6ParamsE,"",@"SHT_CUDA_INFO"
	.sectionflags	@""
	.align	4


	//----- nvinfo : EIATTR_CUDA_API_VERSION
	.align		4
        /*0000*/ 	.byte	0x04, 0x37
        /*0002*/ 	.short	(.L_880 - .L_879)
.L_879:
        /*0004*/ 	.word	0x00000082


	//----- nvinfo : EIATTR_SW2861232_WAR
	.align		4
.L_880:
        /*0008*/ 	.byte	0x01, 0x35
	.zero		2


	//----- nvinfo : EIATTR_PARAM_CBANK
	.align		4
        /*000c*/ 	.byte	0x04, 0x0a
        /*000e*/ 	.short	(.L_882 - .L_881)
	.align		4
.L_881:
        /*0010*/ 	.word	index@(.nv.constant0._ZN7cutlass13device_kernelIN5flash19enable_sm80_to_sm89INS1_16FlashAttnBwdSm80INS1_25CollectiveMainloopBwdSm80ILi2ELi1EN4cute5tupleIJNS5_1CILi64EEENS7_ILi80EEENS7_ILi192EEEEEENS_10bfloat16_tEfNS_4arch4Sm80ELb0ELb1ELb0ELb0ELb1ELb0ELb1ELb0ELi2ELi4ELi2ELi2ELb0EEENS1_24CollectiveEpilogueBwdGQAISB_fSE_Li256ELb0ELb1EEENS1_19SingleTileSchedulerILb0ELb0ELb0ELi80EEEEEEEEEvNT_6ParamsE)
        /*0014*/ 	.short	0x0160
        /*0016*/ 	.short	0x0278


	//----- nvinfo : EIATTR_CBANK_PARAM_SIZE
	.align		4
.L_882:
        /*0018*/ 	.byte	0x03, 0x19
        /*001a*/ 	.short	0x0278


	//----- nvinfo : EIATTR_KPARAM_INFO
	.align		4
        /*001c*/ 	.byte	0x04, 0x17
        /*001e*/ 	.short	(.L_884 - .L_883)
.L_883:
        /*0020*/ 	.word	0x00000000
        /*0024*/ 	.short	0x0000
        /*0026*/ 	.short	0x0000
        /*0028*/ 	.byte	0x00, 0xf0, 0xe1, 0x09


	//----- nvinfo : EIATTR_MAXREG_COUNT
	.align		4
.L_884:
        /*002c*/ 	.byte	0x03, 0x1b
        /*002e*/ 	.short	0x00ff


	//----- nvinfo : EIATTR_NUM_BARRIERS
	.align		4
        /*0030*/ 	.byte	0x02, 0x4c
        /*0032*/ 	.byte	0x02
	.zero		1


	//----- nvinfo : EIATTR_MERCURY_ISA_VERSION
	.align		4
        /*0034*/ 	.byte	0x03, 0x5f
        /*0036*/ 	.short	0x0000


	//----- nvinfo : EIATTR_COOP_GROUP_MASK_REGIDS
	.align		4
        /*0038*/ 	.byte	0x04, 0x29
        /*003a*/ 	.short	(.L_886 - .L_885)


	//   ....[0]....
.L_885:
        /*003c*/ 	.word	0xffffffff


	//   ....[1]....
        /*0040*/ 	.word	0xffffffff


	//   ....[2]....
        /*0044*/ 	.word	0xffffffff


	//   ....[3]....
        /*0048*/ 	.word	0xffffffff


	//   ....[4]....
        /*004c*/ 	.word	0xffffffff


	//   ....[5]....
        /*0050*/ 	.word	0xffffffff


	//   ....[6]....
        /*0054*/ 	.word	0xffffffff


	//   ....[7]....
        /*0058*/ 	.word	0xffffffff


	//----- nvinfo : EIATTR_COOP_GROUP_INSTR_OFFSETS
	.align		4
.L_886:
        /*005c*/ 	.byte	0x04, 0x28
        /*005e*/ 	.short	(.L_888 - .L_887)


	//   ....[0]....
.L_887:
        /*0060*/ 	.word	0x00006bd0


	//   ....[1]....
        /*0064*/ 	.word	0x00006c00


	//   ....[2]....
        /*0068*/ 	.word	0x000070b0


	//   ....[3]....
        /*006c*/ 	.word	0x000070c0


	//   ....[4]....
        /*0070*/ 	.word	0x00007250


	//   ....[5]....
        /*0074*/ 	.word	0x000072a0


	//   ....[6]....
        /*0078*/ 	.word	0x00007710


	//   ....[7]....
        /*007c*/ 	.word	0x00007720


	//----- nvinfo : EIATTR_EXIT_INSTR_OFFSETS
	.align		4
.L_888:
        /*0080*/ 	.byte	0x04, 0x1c
        /*0082*/ 	.short	(.L_890 - .L_889)


	//   ....[0]....
.L_889:
        /*0084*/ 	.word	0x00000030


	//   ....[1]....
        /*0088*/ 	.word	0x00006960


	//   ....[2]....
        /*008c*/ 	.word	0x00007730


	//   ....[3]....
        /*0090*/ 	.word	0x000077d0


	//----- nvinfo : EIATTR_CTAIDZ_USED
	.align		4
.L_890:
        /*0094*/ 	.byte	0x01, 0x04
	.zero		2


	//----- nvinfo : EIATTR_MAX_THREADS
	.align		4
        /*0098*/ 	.byte	0x04, 0x05
        /*009a*/ 	.short	(.L_892 - .L_891)
.L_891:
        /*009c*/ 	.word	0x00000100
        /*00a0*/ 	.word	0x00000001
        /*00a4*/ 	.word	0x00000001


	//----- nvinfo : EIATTR_CRS_STACK_SIZE
	.align		4
.L_892:
        /*00a8*/ 	.byte	0x04, 0x1e
        /*00aa*/ 	.short	(.L_894 - .L_893)
.L_893:
        /*00ac*/ 	.word	0x00000000
.L_894:


//--------------------- .nv.info._ZN7cutlass13device_kernelIN5flash19enable_sm80_to_sm89INS1_16FlashAttnBwdSm80INS1_25CollectiveMainloopBwdSm80ILi2ELi1EN4cute5tupleIJNS5_1CILi64EEENS7_ILi80EEENS7_ILi192EEEEEENS_10bfloat16_tEfNS_4arch4Sm80ELb0ELb1ELb0ELb1ELb0ELb0ELb1ELb0ELi2ELi4ELi2ELi2ELb0EEENS1_21CollectiveEpilogueBwdISB_SC_SE_Li256ELb1ELb1ELi4EEENS1_19SingleTileSchedulerILb1ELb0ELb0ELi80EEEEEEEEEvNT_6ParamsE --------------------------
	.section	.nv.info._ZN7cutlass13device_kernelIN5flash19enable_sm80_to_sm89INS1_16FlashAttnBwdSm80INS1_25CollectiveMainloopBwdSm80ILi2ELi1EN4cute5tupleIJNS5_1CILi64EEENS7_ILi80EEENS7_ILi192EEEEEENS_10bfloat16_tEfNS_4arch4Sm80ELb0ELb1ELb0ELb1ELb0ELb0ELb1ELb0ELi2ELi4ELi2ELi2ELb0EEENS1_21CollectiveEpilogueBwdISB_SC_SE_Li256ELb1ELb1ELi4EEENS1_19SingleTileSchedulerILb1ELb0ELb0ELi80EEEEEEEEEvNT_6ParamsE,"",@"SHT_CUDA_INFO"
	.sectionflags	@""
	.align	4


	//----- nvinfo : EIATTR_CUDA_API_VERSION
	.align		4
        /*0000*/ 	.byte	0x04, 0x37
        /*0002*/ 	.short	(.L_896 - .L_895)
.L_895:
        /*0004*/ 	.word	0x00000082


	//----- nvinfo : EIATTR_SW2861232_WAR
	.align		4
.L_896:
        /*0008*/ 	.byte	0x01, 0x35
	.zero		2


	//----- nvinfo : EIATTR_PARAM_CBANK
	.align		4
        /*000c*/ 	.byte	0x04, 0x0a
        /*000e*/ 	.short	(.L_898 - .L_897)
	.align		4
.L_897:
        /*0010*/ 	.word	index@(.nv.constant0._ZN7cutlass13device_kernelIN5flash19enable_sm80_to_sm89INS1_16FlashAttnBwdSm80INS1_25CollectiveMainloopBwdSm80ILi2ELi1EN4cute5tupleIJNS5_1CILi64EEENS7_ILi80EEENS7_ILi192EEEEEENS_10bfloat16_tEfNS_4arch4Sm80ELb0ELb1ELb0ELb1ELb0ELb0ELb1ELb0ELi2ELi4ELi2ELi2ELb0EEENS1_21CollectiveEpilogueBwdISB_SC_SE_Li256ELb1ELb1ELi4EEENS1_19SingleTileSchedulerILb1ELb0ELb0ELi80EEEEEEEEEvNT_6ParamsE)
        /*0014*/ 	.short	0x0160
        /*0016*/ 	.short	0x0270


	//----- nvinfo : EIATTR_CBANK_PARAM_SIZE
	.align		4
.L_898:
        /*0018*/ 	.byte	0x03, 0x19
        /*001a*/ 	.short	0x0270


	//----- nvinfo : EIATTR_KPARAM_INFO
	.align		4
        /*001c*/ 	.byte	0x04, 0x17
        /*001e*/ 	.short	(.L_900 - .L_899)
.L_899:
        /*0020*/ 	.word	0x00000000
        /*0024*/ 	.short	0x0000
        /*0026*/ 	.short	0x0000
        /*0028*/ 	.byte	0x00, 0xf0, 0xc1, 0x09


	//----- nvinfo : EIATTR_MAXREG_COUNT
	.align		4
.L_900:
        /*002c*/ 	.byte	0x03, 0x1b
        /*002e*/ 	.short	0x00ff


	//----- nvinfo : EIATTR_NUM_BARRIERS
	.align		4
        /*0030*/ 	.byte	0x02, 0x4c
        /*0032*/ 	.byte	0x02
	.zero		1


	//----- nvinfo : EIATTR_MERCURY_ISA_VERSION
	.align		4
        /*0034*/ 	.byte	0x03, 0x5f
        /*0036*/ 	.short	0x0000


	//----- nvinfo : EIATTR_COOP_GROUP_MASK_REGIDS
	.align		4
        /*0038*/ 	.byte	0x04, 0x29
        /*003a*/ 	.short	(.L_902 - .L_901)


	//   ....[0]....
.L_901:
        /*003c*/ 	.word	0xffffffff


	//----- nvinfo : EIATTR_COOP_GROUP_INSTR_OFFSETS
	.align		4
.L_902:
        /*0040*/ 	.byte	0x04, 0x28
        /*0042*/ 	.short	(.L_904 - .L_903)


	//   ....[0]....
.L_903:
        /*0044*/ 	.word	0x00000080


	//----- nvinfo : EIATTR_EXIT_INSTR_OFFSETS
	.align		4
.L_904:
        /*0048*/ 	.byte	0x04, 0x1c
        /*004a*/ 	.short	(.L_906 - .L_905)


	//   ....[0]....
.L_905:
        /*004c*/ 	.word	0x00000300


	//   ....[1]....
        /*0050*/ 	.word	0x00009f00


	//   ....[2]....
        /*0054*/ 	.word	0x0000a000


	//   ....[3]....
        /*0058*/ 	.word	0x0000a020


	//   ....[4]....
        /*005c*/ 	.word	0x0000a970


	//   ....[5]....
        /*0060*/ 	.word	0x0000aa60


	//   ....[6]....
        /*0064*/ 	.word	0x0000aa80


	//----- nvinfo : EIATTR_CTAIDZ_USED
	.align		4
.L_906:
        /*0068*/ 	.byte	0x01, 0x04
	.zero		2


	//----- nvinfo : EIATTR_MAX_THREADS
	.align		4
        /*006c*/ 	.byte	0x04, 0x05
        /*006e*/ 	.short	(.L_908 - .L_907)
.L_907:
        /*0070*/ 	.word	0x00000100
        /*0074*/ 	.word	0x00000001
        /*0078*/ 	.word	0x00000001


	//----- nvinfo : EIATTR_CRS_STACK_SIZE
	.align		4
.L_908:
        /*007c*/ 	.byte	0x04, 0x1e
        /*007e*/ 	.short	(.L_910 - .L_909)
.L_909:
        /*0080*/ 	.word	0x00000000
.L_910:


//--------------------- .nv.info._ZN7cutlass13device_kernelIN5flash19enable_sm80_to_sm89INS1_16FlashAttnBwdSm80INS1_25CollectiveMainloopBwdSm80ILi2ELi1EN4cute5tupleIJNS5_1CILi64EEENS7_ILi80EEENS7_ILi192EEEEEENS_10bfloat16_tEfNS_4arch4Sm80ELb0ELb1ELb0ELb1ELb1ELb0ELb1ELb0ELi2ELi4ELi2ELi2ELb0EEENS1_21CollectiveEpilogueBwdISB_SC_SE_Li256ELb1ELb1ELi4EEENS1_19SingleTileSchedulerILb1ELb0ELb0ELi80EEEEEEEEEvNT_6ParamsE --------------------------
	.section	.nv.info._ZN7cutlass13device_kernelIN5flash19enable_sm80_to_sm89INS1_16FlashAttnBwdSm80INS1_25CollectiveMainloopBwdSm80ILi2ELi1EN4cute5tupleIJNS5_1CILi64EEENS7_ILi80EEENS7_ILi192EEEEEENS_10bfloat16_tEfNS_4arch4Sm80ELb0ELb1ELb0ELb1ELb1ELb0ELb1ELb0ELi2ELi4ELi2ELi2ELb0EEENS1_21CollectiveEpilogueBwdISB_SC_SE_Li256ELb1ELb1ELi4EEENS1_19SingleTileSchedulerILb1ELb0ELb0ELi80EEEEEEEEEvNT_6ParamsE,"",@"SHT_CUDA_INFO"
	.sectionflags	@""
	.align	4


	//----- nvinfo : EIATTR_CUDA_API_VERSION
	.align		4
        /*0000*/ 	.byte	0x04, 0x37
        /*0002*/ 	.short	(.L_912 - .L_911)
.L_911:
        /*0004*/ 	.word	0x00000082


	//----- nvinfo : EIATTR_SW2861232_WAR
	.align		4
.L_912:
        /*0008*/ 	.byte	0x01, 0x35
	.zero		2


	//----- nvinfo : EIATTR_PARAM_CBANK
	.align		4
        /*000c*/ 	.byte	0x04, 0x0a
        /*000e*/ 	.short	(.L_914 - .L_913)
	.align		4
.L_913:
        /*0010*/ 	.word	index@(.nv.constant0._ZN7cutlass13device_kernelIN5flash19enable_sm80_to_sm89INS1_16FlashAttnBwdSm80INS1_25CollectiveMainloopBwdSm80ILi2ELi1EN4cute5tupleIJNS5_1CILi64EEENS7_ILi80EEENS7_ILi192EEEEEENS_10bfloat16_tEfNS_4arch4Sm80ELb0ELb1ELb0ELb1ELb1ELb0ELb1ELb0ELi2ELi4ELi2ELi2ELb0EEENS1_21CollectiveEpilogueBwdISB_SC_SE_Li256ELb1ELb1ELi4EEENS1_19SingleTileSchedulerILb1ELb0ELb0ELi80EEEEEEEEEvNT_6ParamsE)
        /*0014*/ 	.short	0x0160
        /*0016*/ 	.short	0x0270


	//----- nvinfo : EIATTR_CBANK_PARAM_SIZE
	.align		4
.L_914:
        /*0018*/ 	.byte	0x03, 0x19
        /*001a*/ 	.short	0x0270


	//----- nvinfo : EIATTR_KPARAM_INFO
	.align		4
        /*001c*/ 	.byte	0x04, 0x17
        /*001e*/ 	.short	(.L_916 - .L_915)
.L_915:
        /*0020*/ 	.word	0x00000000
        /*0024*/ 	.short	0x0000
        /*0026*/ 	.short	0x0000
        /*0028*/ 	.byte	0x00, 0xf0, 0xc1, 0x09


	//----- nvinfo : EIATTR_MAXREG_COUNT
	.align		4
.L_916:
        /*002c*/ 	.byte	0x03, 0x1b
        /*002e*/ 	.short	0x00ff


	//----- nvinfo : EIATTR_NUM_BARRIERS
	.align		4
        /*0030*/ 	.byte	0x02, 0x4c
        /*0032*/ 	.byte	0x02
	.zero		1


	//----- nvinfo : EIATTR_MERCURY_ISA_VERSION
	.align		4
        /*0034*/ 	.byte	0x03, 0x5f
        /*0036*/ 	.short	0x0000


	//----- nvinfo : EIATTR_COOP_GROUP_MASK_REGIDS
	.align		4
        /*0038*/ 	.byte	0x04, 0x29
        /*003a*/ 	.short	(.L_918 - .L_917)


	//   ....[0]....
.L_917:
        /*003c*/ 	.word	0xffffffff


	//----- nvinfo : EIATTR_COOP_GROUP_INSTR_OFFSETS
	.align		4
.L_918:
        /*0040*/ 	.byte	0x04, 0x28
        /*0042*/ 	.short	(.L_920 - .L_919)


	//   ....[0]....
.L_919:
        /*0044*/ 	.word	0x00000080


	//----- nvinfo : EIATTR_EXIT_INSTR_OFFSETS
	.align		4
.L_920:
        /*0048*/ 	.byte	0x04, 0x1c
        /*004a*/ 	.short	(.L_922 - .L_921)


	//   ....[0]....
.L_921:
        /*004c*/ 	.word	0x00000300


	//   ....[1]....
        /*0050*/ 	.word	0x00009f00


	//   ....[2]....
        /*0054*/ 	.word	0x0000a000


	//   ....[3]....
        /*0058*/ 	.word	0x0000a020


	//   ....[4]....
        /*005c*/ 	.word	0x0000a970


	//   ....[5]....
        /*0060*/ 	.word	0x0000aa60


	//   ....[6]....
        /*0064*/ 	.word	0x0000aa80


	//----- nvinfo : EIATTR_CTAIDZ_USED
	.align		4
.L_922:
        /*0068*/ 	.byte	0x01, 0x04
	.zero		2


	//----- nvinfo : EIATTR_MAX_THREADS
	.align		4
        /*006c*/ 	.byte	0x04, 0x05
        /*006e*/ 	.short	(.L_924 - .L_923)
.L_923:
        /*0070*/ 	.word	0x00000100
        /*0074*/ 	.word	0x00000001
        /*0078*/ 	.word	0x00000001


	//----- nvinfo : EIATTR_CRS_STACK_SIZE
	.align		4
.L_924:
        /*007c*/ 	.byte	0x04, 0x1e
        /*007e*/ 	.short	(.L_926 - .L_925)
.L_925:
        /*0080*/ 	.word	0x00000000
.L_926:


//--------------------- .nv.info._ZN7cutlass13device_kernelIN5flash19enable_sm80_to_sm89INS1_16FlashAttnBwdSm80INS1_25CollectiveMainloopBwdSm80ILi2ELi1EN4cute5tupleIJNS5_1CILi64EEENS7_ILi80EEENS7_ILi192EEEEEENS_10bfloat16_tEfNS_4arch4Sm80ELb0ELb1ELb0ELb1ELb0ELb0ELb1ELb0ELi2ELi4ELi2ELi2ELb0EEENS1_24CollectiveEpilogueBwdGQAISB_fSE_Li256ELb1ELb0EEENS1_19SingleTileSchedulerILb1ELb0ELb0ELi80EEEEEEEEEvNT_6ParamsE --------------------------
	.section	.nv.info._ZN7cutlass13device_kernelIN5flash19enable_sm80_to_sm89INS1_16FlashAttnBwdSm80INS1_25CollectiveMainloopBwdSm80ILi2ELi1EN4cute5tupleIJNS5_1CILi64EEENS7_ILi80EEENS7_ILi192EEEEEENS_10bfloat16_tEfNS_4arch4Sm80ELb0ELb1ELb0ELb1ELb0ELb0ELb1ELb0ELi2ELi4ELi2ELi2ELb0EEENS1_24CollectiveEpilogueBwdGQAISB_fSE_Li256ELb1ELb0EEENS1_19SingleTileSchedulerILb1ELb0ELb0ELi80EEEEEEEEEvNT_6ParamsE,"",@"SHT_CUDA_INFO"
	.sectionflags	@""
	.align	4


	//----- nvinfo : EIATTR_CUDA_API_VERSION
	.align		4
        /*0000*/ 	.byte	0x04, 0x37
        /*0002*/ 	.short	(.L_928 - .L_927)
.L_927:
        /*0004*/ 	.word	0x00000082


	//----- nvinfo : EIATTR_SW2861232_WAR
	.align		4
.L_928:
        /*0008*/ 	.byte	0x01, 0x35
	.zero		2


	//----- nvinfo : EIATTR_PARAM_CBANK
	.align		4
        /*000c*/ 	.byte	0x04, 0x0a
        /*000e*/ 	.short	(.L_930 - .L_929)
	.align		4
.L_929:
        /*0010*/ 	.word	index@(.nv.constant0._ZN7cutlass13device_kernelIN5flash19enable_sm80_to_sm89INS1_16FlashAttnBwdSm80INS1_25CollectiveMainloopBwdSm80ILi2ELi1EN4cute5tupleIJNS5_1CILi64EEENS7_ILi80EEENS7_ILi192EEEEEENS_10bfloat16_tEfNS_4arch4Sm80ELb0ELb1ELb0ELb1ELb0ELb0ELb1ELb0ELi2ELi4ELi2ELi2ELb0EEENS1_24CollectiveEpilogueBwdGQAISB_fSE_Li256ELb1ELb0EEENS1_19SingleTileSchedulerILb1ELb0ELb0ELi80EEEEEEEEEvNT_6ParamsE)
        /*0014*/ 	.short	0x0160
        /*0016*/ 	.short	0x0278


	//----- nvinfo : EIATTR_CBANK_PARAM_SIZE
	.align		4
.L_930:
        /*0018*/ 	.byte	0x03, 0x19
        /*001a*/ 	.short	0x0278


	//----- nvinfo : EIATTR_KPARAM_INFO
	.align		4
        /*001c*/ 	.byte	0x04, 0x17
        /*001e*/ 	.short	(.L_932 - .L_931)
.L_931:
        /*0020*/ 	.word	0x00000000
        /*0024*/ 	.short	0x0000
        /*0026*/ 	.short	0x0000
        /*0028*/ 	.byte	0x00, 0xf0, 0xe1, 0x09


	//----- nvinfo : EIATTR_MAXREG_COUNT
	.align		4
.L_932:
        /*002c*/ 	.byte	0x03, 0x1b
        /*002e*/ 	.short	0x00ff


	//----- nvinfo : EIATTR_NUM_BARRIERS
	.align		4
        /*0030*/ 	.byte	0x02, 0x4c
        /*0032*/ 	.byte	0x02
	.zero		1


	//----- nvinfo : EIATTR_MERCURY_ISA_VERSION
	.align		4
        /*0034*/ 	.byte	0x03, 0x5f
        /*0036*/ 	.short	0x0000


	//----- nvinfo : EIATTR_COOP_GROUP_MASK_REGIDS
	.align		4
        /*0038*/ 	.byte	0x04, 0x29
        /*003a*/ 	.short	(.L_934 - .L_933)


	//   ....[0]....
.L_933:
        /*003c*/ 	.word	0xffffffff


	//----- nvinfo : EIATTR_COOP_GROUP_INSTR_OFFSETS
	.align		4
.L_934:
        /*0040*/ 	.byte	0x04, 0x28
        /*0042*/ 	.short	(.L_936 - .L_935)


	//   ....[0]....
.L_935:
        /*0044*/ 	.word	0x000000a0


	//----- nvinfo : EIATTR_EXIT_INSTR_OFFSETS
	.align		4
.L_936:
        /*0048*/ 	.byte	0x04, 0x1c
        /*004a*/ 	.short	(.L_938 - .L_937)


	//   ....[0]....
.L_937:
        /*004c*/ 	.word	0x00000410


	//   ....[1]....
        /*0050*/ 	.word	0x00007060


	//   ....[2]....
        /*0054*/ 	.word	0x00007bd0


	//----- nvinfo : EIATTR_CTAIDZ_USED
	.align		4
.L_938:
        /*0058*/ 	.byte	0x01, 0x04
	.zero		2


	//----- nvinfo : EIATTR_MAX_THREADS
	.align		4
        /*005c*/ 	.byte	0x04, 0x05
        /*005e*/ 	.short	(.L_940 - .L_939)
.L_939:
        /*0060*/ 	.word	0x00000100
        /*0064*/ 	.word	0x00000001
        /*0068*/ 	.word	0x00000001


	//----- nvinfo : EIATTR_CRS_STACK_SIZE
	.align		4
.L_940:
        /*006c*/ 	.byte	0x04, 0x1e
        /*006e*/ 	.short	(.L_942 - .L_941)
.L_941:
        /*0070*/ 	.word	0x00000000
.L_942:


//--------------------- .nv.info._ZN7cutlass13device_kernelIN5flash19enable_sm80_to_sm89INS1_16FlashAttnBwdSm80INS1_25CollectiveMainloopBwdSm80ILi2ELi1EN4cute5tupleIJNS5_1CILi64EEENS7_ILi80EEENS7_ILi192EEEEEENS_10bfloat16_tEfNS_4arch4Sm80ELb0ELb1ELb0ELb1ELb1ELb0ELb1ELb0ELi2ELi4ELi2ELi2ELb0EEENS1_24CollectiveEpilogueBwdGQAISB_fSE_Li256ELb1ELb1EEENS1_19SingleTileSchedulerILb1ELb0ELb0ELi80EEEEEEEEEvNT_6ParamsE --------------------------
	.section	.nv.info._ZN7cutlass13device_kernelIN5flash19enable_sm80_to_sm89INS1_16FlashAttnBwdSm80INS1_25CollectiveMainloopBwdSm80ILi2ELi1EN4cute5tupleIJNS5_1CILi64EEENS7_ILi80EEENS7_ILi192EEEEEENS_10bfloat16_tEfNS_4arch4Sm80ELb0ELb1ELb0ELb1ELb1ELb0ELb1ELb0ELi2ELi4ELi2ELi2ELb0EEENS1_24CollectiveEpilogueBwdGQAISB_fSE_Li256ELb1ELb1EEENS1_19SingleTileSchedulerILb1ELb0ELb0ELi80EEEEEEEEEvNT_6ParamsE,"",@"SHT_CUDA_INFO"
	.sectionflags	@""
	.align	4


	//----- nvinfo : EIATTR_CUDA_API_VERSION
	.align		4
        /*0000*/ 	.byte	0x04, 0x37
        /*0002*/ 	.short	(.L_944 - .L_943)
.L_943:
        /*0004*/ 	.word	0x00000082


	//----- nvinfo : EIATTR_SW2861232_WAR
	.align		4
.L_944:
        /*0008*/ 	.byte	0x01, 0x35
	.zero		2


	//----- nvinfo : EIATTR_PARAM_CBANK
	.align		4
        /*000c*/ 	.byte	0x04, 0x0a
        /*000e*/ 	.short	(.L_946 - .L_945)
	.align		4
.L_945:
        /*0010*/ 	.word	index@(.nv.constant0._ZN7cutlass13device_kernelIN5flash19enable_sm80_to_sm89INS1_16FlashAttnBwdSm80INS1_25CollectiveMainloopBwdSm80ILi2ELi1EN4cute5tupleIJNS5_1CILi64EEENS7_ILi80EEENS7_ILi192EEEEEENS_10bfloat16_tEfNS_4arch4Sm80ELb0ELb1ELb0ELb1ELb1ELb0ELb1ELb0ELi2ELi4ELi2ELi2ELb0EEENS1_24CollectiveEpilogueBwdGQAISB_fSE_Li256ELb1ELb1EEENS1_19SingleTileSchedulerILb1ELb0ELb0ELi80EEEEEEEEEvNT_6ParamsE)
        /*0014*/ 	.short	0x0160
        /*0016*/ 	.short	0x0278


	//----- nvinfo : EIATTR_CBANK_PARAM_SIZE
	.align		4
.L_946:
        /*0018*/ 	.byte	0x03, 0x19
        /*001a*/ 	.short	0x0278


	//----- nvinfo : EIATTR_KPARAM_INFO
	.align		4
        /*001c*/ 	.byte	0x04, 0x17
        /*001e*/ 	.short	(.L_948 - .L_947)
.L_947:
        /*0020*/ 	.word	0x00000000
        /*0024*/ 	.short	0x0000
        /*0026*/ 	.short	0x0000
        /*0028*/ 	.byte	0x00, 0xf0, 0xe1, 0x09


	//----- nvinfo : EIATTR_MAXREG_COUNT
	.align		4
.L_948:
        /*002c*/ 	.byte	0x03, 0x1b
        /*002e*/ 	.short	0x00ff


	//----- nvinfo : EIATTR_NUM_BARRIERS
	.align		4
        /*0030*/ 	.byte	0x02, 0x4c
        /*0032*/ 	.byte	0x02
	.zero		1


	//----- nvinfo : EIATTR_MERCURY_ISA_VERSION
	.align		4
        /*0034*/ 	.byte	0x03, 0x5f
        /*0036*/ 	.short	0x0000


	//----- nvinfo : EIATTR_COOP_GROUP_MASK_REGIDS
	.align		4
        /*0038*/ 	.byte	0x04, 0x29
        /*003a*/ 	.short	(.L_950 - .L_949)


	//   ....[0]....
.L_949:
        /*003c*/ 	.word	0xffffffff


	//   ....[1]....
        /*0040*/ 	.word	0xffffffff


	//   ....[2]....
        /*0044*/ 	.word	0xffffffff


	//   ....[3]....
        /*0048*/ 	.word	0xffffffff


	//   ....[4]....
        /*004c*/ 	.word	0xffffffff


	//   ....[5]....
        /*0050*/ 	.word	0xffffffff


	//   ....[6]....
        /*0054*/ 	.word	0xffffffff


	//   ....[7]....
        /*0058*/ 	.word	0xffffffff


	//   ....[8]....
        /*005c*/ 	.word	0xffffffff


	//----- nvinfo : EIATTR_COOP_GROUP_INSTR_OFFSETS
	.align		4
.L_950:
        /*0060*/ 	.byte	0x04, 0x28
        /*0062*/ 	.short	(.L_952 - .L_951)


	//   ....[0]....
.L_951:
        /*0064*/ 	.word	0x00000080


	//   ....[1]....
        /*0068*/ 	.word	0x00006ec0


	//   ....[2]....
        /*006c*/ 	.word	0x00006f00


	//   ....[3]....
        /*0070*/ 	.word	0x000073b0


	//   ....[4]....
        /*0074*/ 	.word	0x000073c0


	//   ....[5]....
        /*0078*/ 	.word	0x00007550


	//   ....[6]....
        /*007c*/ 	.word	0x000075a0


	//   ....[7]....
        /*0080*/ 	.word	0x00007a10


	//   ....[8]....
        /*0084*/ 	.word	0x00007a20


	//----- nvinfo : EIATTR_EXIT_INSTR_OFFSETS
	.align		4
.L_952:
        /*0088*/ 	.byte	0x04, 0x1c
        /*008a*/ 	.short	(.L_954 - .L_953)


	//   ....[0]....
.L_953:
        /*008c*/ 	.word	0x00000300


	//   ....[1]....
        /*0090*/ 	.word	0x00006b70


	//   ....[2]....
        /*0094*/ 	.word	0x00007a30


	//   ....[3]....
        /*0098*/ 	.word	0x00007ad0


	//----- nvinfo : EIATTR_CTAIDZ_USED
	.align		4
.L_954:
        /*009c*/ 	.byte	0x01, 0x04
	.zero		2


	//----- nvinfo : EIATTR_MAX_THREADS
	.align		4
        /*00a0*/ 	.byte	0x04, 0x05
        /*00a2*/ 	.short	(.L_956 - .L_955)
.L_955:
        /*00a4*/ 	.word	0x00000100
        /*00a8*/ 	.word	0x00000001
        /*00ac*/ 	.word	0x00000001


	//----- nvinfo : EIATTR_CRS_STACK_SIZE
	.align		4
.L_956:
        /*00b0*/ 	.byte	0x04, 0x1e
        /*00b2*/ 	.short	(.L_958 - .L_957)
.L_957:
        /*00b4*/ 	.word	0x00000000
.L_958:


//--------------------- .nv.info._ZN7cutlass13device_kernelIN5flash19enable_sm80_to_sm89INS1_16FlashAttnBwdSm80INS1_25CollectiveMainloopBwdSm80ILi2ELi1EN4cute5tupleIJNS5_1CILi64EEENS7_ILi80EEENS7_ILi192EEEEEENS_10bfloat16_tEfNS_4arch4Sm80ELb1ELb0ELb0ELb0ELb0ELb0ELb1ELb0ELi2ELi4ELi2ELi2ELb0EEENS1_21CollectiveEpilogueBwdISB_SC_SE_Li256ELb0ELb1ELi4EEENS1_25SingleTileBwdLPTSchedulerILb0ELi80ELb0EEEEEEEEEvNT_6ParamsE --------------------------
	.section	.nv.info._ZN7cutlass13device_kernelIN5flash19enable_sm80_to_sm89INS1_16FlashAttnBwdSm80INS1_25CollectiveMainloopBwdSm80ILi2ELi1EN4cute5tupleIJNS5_1CILi64EEENS7_ILi80EEENS7_ILi192EEEEEENS_10bfloat16_tEfNS_4arch4Sm80ELb1ELb0ELb0ELb0ELb0ELb0ELb1ELb0ELi2ELi4ELi2ELi2ELb0EEENS1_21CollectiveEpilogueBwdISB_SC_SE_Li256ELb0ELb1ELi4EEENS1_25SingleTileBwdLPTSchedulerILb0ELi80ELb0EEEEEEEEEvNT_6ParamsE,"",@"SHT_CUDA_INFO"
	.sectionflags	@""
	.align	4


	//----- nvinfo : EIATTR_CUDA_API_VERSION
	.align		4
        /*0000*/ 	.byte	0x04, 0x37
        /*0002*/ 	.short	(.L_960 - .L_959)
.L_959:
        /*0004*/ 	.word	0x00000082


	//----- nvinfo : EIATTR_SW2861232_WAR
	.align		4
.L_960:
        /*0008*/ 	.byte	0x01, 0x35
	.zero		2


	//----- nvinfo : EIATTR_PARAM_CBANK
	.align		4
        /*000c*/ 	.byte	0x04, 0x0a
        /*000e*/ 	.short	(.L_962 - .L_961)
	.align		4
.L_961:
        /*0010*/ 	.word	index@(.nv.constant0._ZN7cutlass13device_kernelIN5flash19enable_sm80_to_sm89INS1_16FlashAttnBwdSm80INS1_25CollectiveMainloopBwdSm80ILi2ELi1EN4cute5tupleIJNS5_1CILi64EEENS7_ILi80EEENS7_ILi192EEEEEENS_10bfloat16_tEfNS_4arch4Sm80ELb1ELb0ELb0ELb0ELb0ELb0ELb1ELb0ELi2ELi4ELi2ELi2ELb0EEENS1_21CollectiveEpilogueBwdISB_SC_SE_Li256ELb0ELb1ELi4EEENS1_25SingleTileBwdLPTSchedulerILb0ELi80ELb0EEEEEEEEEvNT_6ParamsE)
        /*0014*/ 	.short	0x0160
        /*0016*/ 	.short	0x0288


	//----- nvinfo : EIATTR_CBANK_PARAM_SIZE
	.align		4
.L_962:
        /*0018*/ 	.byte	0x03, 0x19
        /*001a*/ 	.short	0x0288


	//----- nvinfo : EIATTR_KPARAM_INFO
	.align		4
        /*001c*/ 	.byte	0x04, 0x17
        /*001e*/ 	.short	(.L_964 - .L_963)
.L_963:
        /*0020*/ 	.word	0x00000000
        /*0024*/ 	.short	0x0000
        /*0026*/ 	.short	0x0000
        /*0028*/ 	.byte	0x00, 0xf0, 0x21, 0x0a


	//----- nvinfo : EIATTR_MAXREG_COUNT
	.align		4
.L_964:
        /*002c*/ 	.byte	0x03, 0x1b
        /*002e*/ 	.short	0x00ff


	//----- nvinfo : EIATTR_NUM_BARRIERS
	.align		4
        /*0030*/ 	.byte	0x02, 0x4c
        /*0032*/ 	.byte	0x02
	.zero		1


	//----- nvinfo : EIATTR_MERCURY_ISA_VERSION
	.align		4
        /*0034*/ 	.byte	0x03, 0x5f
        /*0036*/ 	.short	0x0000


	//----- nvinfo : EIATTR_COOP_GROUP_MASK_REGIDS
	.align		4
        /*0038*/ 	.byte	0x04, 0x29
        /*003a*/ 	.short	(.L_966 - .L_965)


	//   ....[0]....
.L_965:
        /*003c*/ 	.word	0xffffffff


	//----- nvinfo : EIATTR_COOP_GROUP_INSTR_OFFSETS
	.align		4
.L_966:
        /*0040*/ 	.byte	0x04, 0x28
        /*0042*/ 	.short	(.L_968 - .L_967)


	//   ....[0]....
.L_967:
        /*0044*/ 	.word	0x00000040


	//----- nvinfo : EIATTR_EXIT_INSTR_OFFSETS
	.align		4
.L_968:
        /*0048*/ 	.byte	0x04, 0x1c
        /*004a*/ 	.short	(.L_970 - .L_969)


	//   ....[0]....
.L_969:
        /*004c*/ 	.word	0x00000470


	//   ....[1]....
        /*0050*/ 	.word	0x00009440


	//   ....[2]....
        /*0054*/ 	.word	0x00009540


	//   ....[3]....
        /*0058*/ 	.word	0x00009560


	//   ....[4]....
        /*005c*/ 	.word	0x00009d50


	//   ....[5]....
        /*0060*/ 	.word	0x00009e50


	//   ....[6]....
        /*0064*/ 	.word	0x00009e70


	//----- nvinfo : EIATTR_MAX_THREADS
	.align		4
.L_970:
        /*0068*/ 	.byte	0x04, 0x05
        /*006a*/ 	.short	(.L_972 - .L_971)
.L_971:
        /*006c*/ 	.word	0x00000100
        /*0070*/ 	.word	0x00000001
        /*0074*/ 	.word	0x00000001


	//----- nvinfo : EIATTR_CRS_STACK_SIZE
	.align		4
.L_972:
        /*0078*/ 	.byte	0x04, 0x1e
        /*007a*/ 	.short	(.L_974 - .L_973)
.L_973:
        /*007c*/ 	.word	0x00000000
.L_974:


//--------------------- .nv.info._ZN7cutlass13device_kernelIN5flash19enable_sm80_to_sm89INS1_16FlashAttnBwdSm80INS1_25CollectiveMainloopBwdSm80ILi2ELi1EN4cute5tupleIJNS5_1CILi64EEENS7_ILi80EEENS7_ILi192EEEEEENS_10bfloat16_tEfNS_4arch4Sm80ELb1ELb0ELb0ELb0ELb1ELb0ELb1ELb0ELi2ELi4ELi2ELi2ELb0EEENS1_21CollectiveEpilogueBwdISB_SC_SE_Li256ELb0ELb1ELi4EEENS1_25SingleTileBwdLPTSchedulerILb0ELi80ELb1EEEEEEEEEvNT_6ParamsE --------------------------
	.section	.nv.info._ZN7cutlass13device_kernelIN5flash19enable_sm80_to_sm89INS1_16FlashAttnBwdSm80INS1_25CollectiveMainloopBwdSm80ILi2ELi1EN4cute5tupleIJNS5_1CILi64EEENS7_ILi80EEENS7_ILi192EEEEEENS_10bfloat16_tEfNS_4arch4Sm80ELb1ELb0ELb0ELb0ELb1ELb0ELb1ELb0ELi2ELi4ELi2ELi2ELb0EEENS1_21CollectiveEpilogueBwdISB_SC_SE_Li256ELb0ELb1ELi4EEENS1_25SingleTileBwdLPTSchedulerILb0ELi80ELb1EEEEEEEEEvNT_6ParamsE,"",@"SHT_CUDA_INFO"
	.sectionflags	@""
	.align	4


	//----- nvinfo : EIATTR_CUDA_API_VERSION
	.align		4
        /*0000*/ 	.byte	0x04, 0x37
        /*0002*/ 	.short	(.L_976 - .L_975)
.L_975:
        /*0004*/ 	.word	0x00000082


	//----- nvinfo : EIATTR_SW2861232_WAR
	.align		4
.L_976:
        /*0008*/ 	.byte	0x01, 0x35
	.zero		2


	//----- nvinfo : EIATTR_PARAM_CBANK
	.align		4
        /*000c*/ 	.byte	0x04, 0x0a
        /*000e*/ 	.short	(.L_978 - .L_977)
	.align		4
.L_977:
        /*0010*/ 	.word	index@(.nv.constant0._ZN7cutlass13device_kernelIN5flash19enable_sm80_to_sm89INS1_16FlashAttnBwdSm80INS1_25CollectiveMainloopBwdSm80ILi2ELi1EN4cute5tupleIJNS5_1CILi64EEENS7_ILi80EEENS7_ILi192EEEEEENS_10bfloat16_tEfNS_4arch4Sm80ELb1ELb0ELb0ELb0ELb1ELb0ELb1ELb0ELi2ELi4ELi2ELi2ELb0EEENS1_21CollectiveEpilogueBwdISB_SC_SE_Li256ELb0ELb1ELi4EEENS1_25SingleTileBwdLPTSchedulerILb0ELi80ELb1EEEEEEEEEvNT_6ParamsE)
        /*0014*/ 	.short	0x0160
        /*0016*/ 	.short	0x0288


	//----- nvinfo : EIATTR_CBANK_PARAM_SIZE
	.align		4
.L_978:
        /*0018*/ 	.byte	0x03, 0x19
        /*001a*/ 	.short	0x0288


	//----- nvinfo : EIATTR_KPARAM_INFO
	.align		4
        /*001c*/ 	.byte	0x04, 0x17
        /*001e*/ 	.short	(.L_980 - .L_979)
.L_979:
        /*0020*/ 	.word	0x00000000
        /*0024*/ 	.short	0x0000
        /*0026*/ 	.short	0x0000
        /*0028*/ 	.byte	0x00, 0xf0, 0x21, 0x0a


	//----- nvinfo : EIATTR_MAXREG_COUNT
	.align		4
.L_980:
        /*002c*/ 	.byte	0x03, 0x1b
        /*002e*/ 	.short	0x00ff


	//----- nvinfo : EIATTR_NUM_BARRIERS
	.align		4
        /*0030*/ 	.byte	0x02, 0x4c
        /*0032*/ 	.byte	0x02
	.zero		1


	//----- nvinfo : EIATTR_ANNOTATIONS
	.align		4
        /*0034*/ 	.byte	0x04, 0x55
        /*0036*/ 	.short	(.L_982 - .L_981)


	//   ....[0]....
.L_981:
        /*0038*/ 	.word	0x00000001
        /*003c*/ 	.byte	0xc0, 0x1b, 0x00, 0x00, 0x01, 0x00, 0x00, 0x00, 0xf0, 0x1b, 0x00, 0x00, 0x01, 0x00, 0x00, 0x00
        /*004c*/ 	.byte	0xe0, 0x31, 0x00, 0x00, 0x01, 0x00, 0x00, 0x00, 0x10, 0x32, 0x00, 0x00


	//----- nvinfo : EIATTR_MERCURY_ISA_VERSION
	.align		4
.L_982:
        /*0058*/ 	.byte	0x03, 0x5f
        /*005a*/ 	.short	0x0000


	//----- nvinfo : EIATTR_COOP_GROUP_MASK_REGIDS
	.align		4
        /*005c*/ 	.byte	0x04, 0x29
        /*005e*/ 	.short	(.L_984 - .L_983)


	//   ....[0]....
.L_983:
        /*0060*/ 	.word	0xffffffff


	//----- nvinfo : EIATTR_COOP_GROUP_INSTR_OFFSETS
	.align		4
.L_984:
        /*0064*/ 	.byte	0x04, 0x28
        /*0066*/ 	.short	(.L_986 - .L_985)


	//   ....[0]....
.L_985:
        /*0068*/ 	.word	0x00000050


	//----- nvinfo : EIATTR_EXIT_INSTR_OFFSETS
	.align		4
.L_986:
        /*006c*/ 	.byte	0x04, 0x1c
        /*006e*/ 	.short	(.L_988 - .L_987)


	//   ....[0]....
.L_987:
        /*0070*/ 	.word	0x000004c0


	//   ....[1]....
        /*0074*/ 	.word	0x00009930


	//   ....[2]....
        /*0078*/ 	.word	0x00009a30


	//   ....[3]....
        /*007c*/ 	.word	0x00009a50


	//   ....[4]....
        /*0080*/ 	.word	0x0000a220


	//   ....[5]....
        /*0084*/ 	.word	0x0000a320


	//   ....[6]....
        /*0088*/ 	.word	0x0000a340


	//----- nvinfo : EIATTR_MAX_THREADS
	.align		4
.L_988:
        /*008c*/ 	.byte	0x04, 0x05
        /*008e*/ 	.short	(.L_990 - .L_989)
.L_989:
        /*0090*/ 	.word	0x00000100
        /*0094*/ 	.word	0x00000001
        /*0098*/ 	.word	0x00000001


	//----- nvinfo : EIATTR_CRS_STACK_SIZE
	.align		4
.L_990:
        /*009c*/ 	.byte	0x04, 0x1e
        /*009e*/ 	.short	(.L_992 - .L_991)
.L_991:
        /*00a0*/ 	.word	0x00000000
.L_992:


//--------------------- .nv.info._ZN7cutlass13device_kernelIN5flash19enable_sm80_to_sm89INS1_16FlashAttnBwdSm80INS1_25CollectiveMainloopBwdSm80ILi2ELi1EN4cute5tupleIJNS5_1CILi64EEENS7_ILi80EEENS7_ILi192EEEEEENS_10bfloat16_tEfNS_4arch4Sm80ELb1ELb0ELb0ELb0ELb0ELb0ELb1ELb0ELi2ELi4ELi2ELi2ELb0EEENS1_24CollectiveEpilogueBwdGQAISB_fSE_Li256ELb0ELb0EEENS1_25SingleTileBwdLPTSchedulerILb0ELi80ELb0EEEEEEEEEvNT_6ParamsE --------------------------
	.section	.nv.info._ZN7cutlass13device_kernelIN5flash19enable_sm80_to_sm89INS1_16FlashAttnBwdSm80INS1_25CollectiveMainloopBwdSm80ILi2ELi1EN4cute5tupleIJNS5_1CILi64EEENS7_ILi80EEENS7_ILi192EEEEEENS_10bfloat16_tEfNS_4arch4Sm80ELb1ELb0ELb0ELb0ELb0ELb0ELb1ELb0ELi2ELi4ELi2ELi2ELb0EEENS1_24CollectiveEpilogueBwdGQAISB_fSE_Li256ELb0ELb0EEENS1_25SingleTileBwdLPTSchedulerILb0ELi80ELb0EEEEEEEEEvNT_6ParamsE,"",@"SHT_CUDA_INFO"
	.sectionflags	@""
	.align	4


	//----- nvinfo : EIATTR_CUDA_API_VERSION
	.align		4
        /*0000*/ 	.byte	0x04, 0x37
        /*0002*/ 	.short	(.L_994 - .L_993)
.L_993:
        /*0004*/ 	.word	0x00000082


	//----- nvinfo : EIATTR_SW2861232_WAR
	.align		4
.L_994:
        /*0008*/ 	.byte	0x01, 0x35
	.zero		2


	//----- nvinfo : EIATTR_PARAM_CBANK
	.align		4
        /*000c*/ 	.byte	0x04, 0x0a
        /*000e*/ 	.short	(.L_996 - .L_995)
	.align		4
.L_995:
        /*0010*/ 	.word	index@(.nv.constant0._ZN7cutlass13device_kernelIN5flash19enable_sm80_to_sm89INS1_16FlashAttnBwdSm80INS1_25CollectiveMainloopBwdSm80ILi2ELi1EN4cute5tupleIJNS5_1CILi64EEENS7_ILi80EEENS7_ILi192EEEEEENS_10bfloat16_tEfNS_4arch4Sm80ELb1ELb0ELb0ELb0ELb0ELb0ELb1ELb0ELi2ELi4ELi2ELi2ELb0EEENS1_24CollectiveEpilogueBwdGQAISB_fSE_Li256ELb0ELb0EEENS1_25SingleTileBwdLPTSchedulerILb0ELi80ELb0EEEEEEEEEvNT_6ParamsE)
        /*0014*/ 	.short	0x0160
        /*0016*/ 	.short	0x0290


	//----- nvinfo : EIATTR_CBANK_PARAM_SIZE
	.align		4
.L_996:
        /*0018*/ 	.byte	0x03, 0x19
        /*001a*/ 	.short	0x0290


	//----- nvinfo : EIATTR_KPARAM_INFO
	.align		4
        /*001c*/ 	.byte	0x04, 0x17
        /*001e*/ 	.short	(.L_998 - .L_997)
.L_997:
        /*0020*/ 	.word	0x00000000
        /*0024*/ 	.short	0x0000
        /*0026*/ 	.short	0x0000
        /*0028*/ 	.byte	0x00, 0xf0, 0x41, 0x0a


	//----- nvinfo : EIATTR_MAXREG_COUNT
	.align		4
.L_998:
        /*002c*/ 	.byte	0x03, 0x1b
        /*002e*/ 	.short	0x00ff


	//----- nvinfo : EIATTR_NUM_BARRIERS
	.align		4
        /*0030*/ 	.byte	0x02, 0x4c
        /*0032*/ 	.byte	0x02
	.zero		1


	//----- nvinfo : EIATTR_MERCURY_ISA_VERSION
	.align		4
        /*0034*/ 	.byte	0x03, 0x5f
        /*0036*/ 	.short	0x0000


	//----- nvinfo : EIATTR_COOP_GROUP_MASK_REGIDS
	.align		4
        /*0038*/ 	.byte	0x04, 0x29
        /*003a*/ 	.short	(.L_1000 - .L_999)


	//   ....[0]....
.L_999:
        /*003c*/ 	.word	0xffffffff


	//----- nvinfo : EIATTR_COOP_GROUP_INSTR_OFFSETS
	.align		4
.L_1000:
        /*0040*/ 	.byte	0x04, 0x28
        /*0042*/ 	.short	(.L_1002 - .L_1001)


	//   ....[0]....
.L_1001:
        /*0044*/ 	.word	0x00000040


	//----- nvinfo : EIATTR_EXIT_INSTR_OFFSETS
	.align		4
.L_1002:
        /*0048*/ 	.byte	0x04, 0x1c
        /*004a*/ 	.short	(.L_1004 - .L_1003)


	//   ....[0]....
.L_1003:
        /*004c*/ 	.word	0x00000530


	//   ....[1]....
        /*0050*/ 	.word	0x00006660


	//   ....[2]....
        /*0054*/ 	.word	0x00007080


	//----- nvinfo : EIATTR_MAX_THREADS
	.align		4
.L_1004:
        /*0058*/ 	.byte	0x04, 0x05
        /*005a*/ 	.short	(.L_1006 - .L_1005)
.L_1005:
        /*005c*/ 	.word	0x00000100
        /*0060*/ 	.word	0x00000001
        /*0064*/ 	.word	0x00000001
.L_1006:


//--------------------- .nv.info._ZN7cutlass13device_kernelIN5flash19enable_sm80_to_sm89INS1_16FlashAttnBwdSm80INS1_25CollectiveMainloopBwdSm80ILi2ELi1EN4cute5tupleIJNS5_1CILi64EEENS7_ILi80EEENS7_ILi192EEEEEENS_10bfloat16_tEfNS_4arch4Sm80ELb1ELb0ELb0ELb0ELb1ELb0ELb1ELb0ELi2ELi4ELi2ELi2ELb0EEENS1_24CollectiveEpilogueBwdGQAISB_fSE_Li256ELb0ELb1EEENS1_25SingleTileBwdLPTSchedulerILb0ELi80ELb1EEEEEEEEEvNT_6ParamsE --------------------------
	.section	.nv.info._ZN7cutlass13device_kernelIN5flash19enable_sm80_to_sm89INS1_16FlashAttnBwdSm80INS1_25CollectiveMainloopBwdSm80ILi2ELi1EN4cute5tupleIJNS5_1CILi64EEENS7_ILi80EEENS7_ILi192EEEEEENS_10bfloat16_tEfNS_4arch4Sm80ELb1ELb0ELb0ELb0ELb1ELb0ELb1ELb0ELi2ELi4ELi2ELi2ELb0EEENS1_24CollectiveEpilogueBwdGQAISB_fSE_Li256ELb0ELb1EEENS1_25SingleTileBwdLPTSchedulerILb0ELi80ELb1EEEEEEEEEvNT_6ParamsE,"",@"SHT_CUDA_INFO"
	.sectionflags	@""
	.align	4


	//----- nvinfo : EIATTR_CUDA_API_VERSION
	.align		4
        /*0000*/ 	.byte	0x04, 0x37
        /*0002*/ 	.short	(.L_1008 - .L_1007)
.L_1007:
        /*0004*/ 	.word	0x00000082


	//----- nvinfo : EIATTR_SW2861232_WAR
	.align		4
.L_1008:
        /*0008*/ 	.byte	0x01, 0x35
	.zero		2


	//----- nvinfo : EIATTR_PARAM_CBANK
	.align		4
        /*000c*/ 	.byte	0x04, 0x0a
        /*000e*/ 	.short	(.L_1010 - .L_1009)
	.align		4
.L_1009:
        /*0010*/ 	.word	index@(.nv.constant0._ZN7cutlass13device_kernelIN5flash19enable_sm80_to_sm89INS1_16FlashAttnBwdSm80INS1_25CollectiveMainloopBwdSm80ILi2ELi1EN4cute5tupleIJNS5_1CILi64EEENS7_ILi80EEENS7_ILi192EEEEEENS_10bfloat16_tEfNS_4arch4Sm80ELb1ELb0ELb0ELb0ELb1ELb0ELb1ELb0ELi2ELi4ELi2ELi2ELb0EEENS1_24CollectiveEpilogueBwdGQAISB_fSE_Li256ELb0ELb1EEENS1_25SingleTileBwdLPTSchedulerILb0ELi80ELb1EEEEEEEEEvNT_6ParamsE)
        /*0014*/ 	.short	0x0160
        /*0016*/ 	.short	0x0290


	//----- nvinfo : EIATTR_CBANK_PARAM_SIZE
	.align		4
.L_1010:
        /*0018*/ 	.byte	0x03, 0x19
        /*001a*/ 	.short	0x0290


	//----- nvinfo : EIATTR_KPARAM_INFO
	.align		4
        /*001c*/ 	.byte	0x04, 0x17
        /*001e*/ 	.short	(.L_1012 - .L_1011)
.L_1011:
        /*0020*/ 	.word	0x00000000
        /*0024*/ 	.short	0x0000
        /*0026*/ 	.short	0x0000
        /*0028*/ 	.byte	0x00, 0xf0, 0x41, 0x0a


	//----- nvinfo : EIATTR_MAXREG_COUNT
	.align		4
.L_1012:
        /*002c*/ 	.byte	0x03, 0x1b
        /*002e*/ 	.short	0x00ff


	//----- nvinfo : EIATTR_NUM_BARRIERS
	.align		4
        /*0030*/ 	.byte	0x02, 0x4c
        /*0032*/ 	.byte	0x02
	.zero		1


	//----- nvinfo : EIATTR_MERCURY_ISA_VERSION
	.align		4
        /*0034*/ 	.byte	0x03, 0x5f
        /*0036*/ 	.short	0x0000


	//----- nvinfo : EIATTR_COOP_GROUP_MASK_REGIDS
	.align		4
        /*0038*/ 	.byte	0x04, 0x29
        /*003a*/ 	.short	(.L_1014 - .L_1013)


	//   ....[0]....
.L_1013:
        /*003c*/ 	.word	0xffffffff


	//   ....[1]....
        /*0040*/ 	.word	0xffffffff


	//   ....[2]....
        /*0044*/ 	.word	0xffffffff


	//   ....[3]....
        /*0048*/ 	.word	0xffffffff


	//   ....[4]....
        /*004c*/ 	.word	0xffffffff


	//   ....[5]....
        /*0050*/ 	.word	0xffffffff


	//   ....[6]....
        /*0054*/ 	.word	0xffffffff


	//   ....[7]....
        /*0058*/ 	.word	0xffffffff


	//   ....[8]....
        /*005c*/ 	.word	0xffffffff


	//----- nvinfo : EIATTR_COOP_GROUP_INSTR_OFFSETS
	.align		4
.L_1014:
        /*0060*/ 	.byte	0x04, 0x28
        /*0062*/ 	.short	(.L_1016 - .L_1015)


	//   ....[0]....
.L_1015:
        /*0064*/ 	.word	0x00000040


	//   ....[1]....
        /*0068*/ 	.word	0x00006950


	//   ....[2]....
        /*006c*/ 	.word	0x00006980


	//   ....[3]....
        /*0070*/ 	.word	0x00006e70


	//   ....[4]....
        /*0074*/ 	.word	0x00006e80


	//   ....[5]....
        /*0078*/ 	.word	0x00007040


	//   ....[6]....
        /*007c*/ 	.word	0x00007150


	//   ....[7]....
        /*0080*/ 	.word	0x00007540


	//   ....[8]....
        /*0084*/ 	.word	0x00007550


	//----- nvinfo : EIATTR_EXIT_INSTR_OFFSETS
	.align		4
.L_1016:
        /*0088*/ 	.byte	0x04, 0x1c
        /*008a*/ 	.short	(.L_1018 - .L_1017)


	//   ....[0]....
.L_1017:
        /*008c*/ 	.word	0x00000590


	//   ....[1]....
        /*0090*/ 	.word	0x000066c0


	//   ....[2]....
        /*0094*/ 	.word	0x00007560


	//   ....[3]....
        /*0098*/ 	.word	0x00007600


	//----- nvinfo : EIATTR_MAX_THREADS
	.align		4
.L_1018:
        /*009c*/ 	.byte	0x04, 0x05
        /*009e*/ 	.short	(.L_1020 - .L_1019)
.L_1019:
        /*00a0*/ 	.word	0x00000100
        /*00a4*/ 	.word	0x00000001
        /*00a8*/ 	.word	0x00000001


	//----- nvinfo : EIATTR_CRS_STACK_SIZE
	.align		4
.L_1020:
        /*00ac*/ 	.byte	0x04, 0x1e
        /*00ae*/ 	.short	(.L_1022 - .L_1021)
.L_1021:
        /*00b0*/ 	.word	0x00000000
.L_1022:


//--------------------- .nv.info._ZN7cutlass13device_kernelIN5flash22FlashAttnBwdPreprocessIN4cute5tupleIJNS3_1CILi64EEENS5_ILi192EEEEEENS_10bfloat16_tEfNS_4arch4Sm80ELb1ELb0EEEEEvNT_6ParamsE --------------------------
	.section	.nv.info._ZN7cutlass13device_kernelIN5flash22FlashAttnBwdPreprocessIN4cute5tupleIJNS3_1CILi64EEENS5_ILi192EEEEEENS_10bfloat16_tEfNS_4arch4Sm80ELb1ELb0EEEEEvNT_6ParamsE,"",@"SHT_CUDA_INFO"
	.sectionflags	@""
	.align	4


	//----- nvinfo : EIATTR_CUDA_API_VERSION
	.align		4
        /*0000*/ 	.byte	0x04, 0x37
        /*0002*/ 	.short	(.L_1024 - .L_1023)
.L_1023:
        /*0004*/ 	.word	0x00000082


	//----- nvinfo : EIATTR_SW2861232_WAR
	.align		4
.L_1024:
        /*0008*/ 	.byte	0x01, 0x35
	.zero		2


	//----- nvinfo : EIATTR_PARAM_CBANK
	.align		4
        /*000c*/ 	.byte	0x04, 0x0a
        /*000e*/ 	.short	(.L_1026 - .L_1025)
	.align		4
.L_1025:
        /*0010*/ 	.word	index@(.nv.constant0._ZN7cutlass13device_kernelIN5flash22FlashAttnBwdPreprocessIN4cute5tupleIJNS3_1CILi64EEENS5_ILi192EEEEEENS_10bfloat16_tEfNS_4arch4Sm80ELb1ELb0EEEEEvNT_6ParamsE)
        /*0014*/ 	.short	0x0160
        /*0016*/ 	.short	0x00f0


	//----- nvinfo : EIATTR_CBANK_PARAM_SIZE
	.align		4
.L_1026:
        /*0018*/ 	.byte	0x03, 0x19
        /*001a*/ 	.short	0x00f0


	//----- nvinfo : EIATTR_KPARAM_INFO
	.align		4
        /*001c*/ 	.byte	0x04, 0x17
        /*001e*/ 	.short	(.L_1028 - .L_1027)
.L_1027:
        /*0020*/ 	.word	0x00000000
        /*0024*/ 	.short	0x0000
        /*0026*/ 	.short	0x0000
        /*0028*/ 	.byte	0x00, 0xf0, 0xc1, 0x03


	//----- nvinfo : EIATTR_MAXREG_COUNT
	.align		4
.L_1028:
        /*002c*/ 	.byte	0x03, 0x1b
        /*002e*/ 	.short	0x0080


	//----- nvinfo : EIATTR_MERCURY_ISA_VERSION
	.align		4
        /*0030*/ 	.byte	0x03, 0x5f
        /*0032*/ 	.short	0x0000


	//----- nvinfo : EIATTR_COOP_GROUP_MASK_REGIDS
	.align		4
        /*0034*/ 	.byte	0x04, 0x29
        /*0036*/ 	.short	(.L_1030 - .L_1029)


	//   ....[0]....
.L_1029:
        /*0038*/ 	.word	0xffffffff


	//   ....[1]....
        /*003c*/ 	.word	0xffffffff


	//   ....[2]....
        /*0040*/ 	.word	0xffffffff


	//   ....[3]....
        /*0044*/ 	.word	0xffffffff


	//   ....[4]....
        /*0048*/ 	.word	0xffffffff


	//   ....[5]....
        /*004c*/ 	.word	0xffffffff


	//----- nvinfo : EIATTR_COOP_GROUP_INSTR_OFFSETS
	.align		4
.L_1030:
        /*0050*/ 	.byte	0x04, 0x28
        /*0052*/ 	.short	(.L_1032 - .L_1031)


	//   ....[0]....
.L_1031:
        /*0054*/ 	.word	0x00001430


	//   ....[1]....
        /*0058*/ 	.word	0x00001440


	//   ....[2]....
        /*005c*/ 	.word	0x00001480


	//   ....[3]....
        /*0060*/ 	.word	0x000014a0


	//   ....[4]....
        /*0064*/ 	.word	0x000014d0


	//   ....[5]....
        /*0068*/ 	.word	0x00001500


	//----- nvinfo : EIATTR_EXIT_INSTR_OFFSETS
	.align		4
.L_1032:
        /*006c*/ 	.byte	0x04, 0x1c
        /*006e*/ 	.short	(.L_1034 - .L_1033)


	//   ....[0]....
.L_1033:
        /*0070*/ 	.word	0x000019d0


	//   ....[1]....
        /*0074*/ 	.word	0x00001a30


	//----- nvinfo : EIATTR_CTAIDZ_USED
	.align		4
.L_1034:
        /*0078*/ 	.byte	0x01, 0x04
	.zero		2


	//----- nvinfo : EIATTR_MAX_THREADS
	.align		4
        /*007c*/ 	.byte	0x04, 0x05
        /*007e*/ 	.short	(.L_1036 - .L_1035)
.L_1035:
        /*0080*/ 	.word	0x00000100
        /*0084*/ 	.word	0x00000001
        /*0088*/ 	.word	0x00000001


	//----- nvinfo : EIATTR_CRS_STACK_SIZE
	.align		4
.L_1036:
        /*008c*/ 	.byte	0x04, 0x1e
        /*008e*/ 	.short	(.L_1038 - .L_1037)
.L_1037:
        /*0090*/ 	.word	0x00000000
.L_1038:


//--------------------- .nv.info._ZN7cutlass13device_kernelIN5flash19enable_sm80_to_sm89INS1_16FlashAttnBwdSm80INS1_25CollectiveMainloopBwdSm80ILi2ELi1EN4cute5tupleIJNS5_1CILi64EEENS7_ILi80EEENS7_ILi192EEEEEENS_10bfloat16_tEfNS_4arch4Sm80ELb1ELb0ELb0ELb1ELb0ELb0ELb1ELb0ELi2ELi4ELi2ELi2ELb0EEENS1_21CollectiveEpilogueBwdISB_SC_SE_Li256ELb1ELb1ELi4EEENS1_25SingleTileBwdLPTSchedulerILb1ELi80ELb0EEEEEEEEEvNT_6ParamsE --------------------------
	.section	.nv.info._ZN7cutlass13device_kernelIN5flash19enable_sm80_to_sm89INS1_16FlashAttnBwdSm80INS1_25CollectiveMainloopBwdSm80ILi2ELi1EN4cute5tupleIJNS5_1CILi64EEENS7_ILi80EEENS7_ILi192EEEEEENS_10bfloat16_tEfNS_4arch4Sm80ELb1ELb0ELb0ELb1ELb0ELb0ELb1ELb0ELi2ELi4ELi2ELi2ELb0EEENS1_21CollectiveEpilogueBwdISB_SC_SE_Li256ELb1ELb1ELi4EEENS1_25SingleTileBwdLPTSchedulerILb1ELi80ELb0EEEEEEEEEvNT_6ParamsE,"",@"SHT_CUDA_INFO"
	.sectionflags	@""
	.align	4


	//----- nvinfo : EIATTR_CUDA_API_VERSION
	.align		4
        /*0000*/ 	.byte	0x04, 0x37
        /*0002*/ 	.short	(.L_1040 - .L_1039)
.L_1039:
        /*0004*/ 	.word	0x00000082


	//----- nvinfo : EIATTR_SW2861232_WAR
	.align		4
.L_1040:
        /*0008*/ 	.byte	0x01, 0x35
	.zero		2


	//----- nvinfo : EIATTR_PARAM_CBANK
	.align		4
        /*000c*/ 	.byte	0x04, 0x0a
        /*000e*/ 	.short	(.L_1042 - .L_1041)
	.align		4
.L_1041:
        /*0010*/ 	.word	index@(.nv.constant0._ZN7cutlass13device_kernelIN5flash19enable_sm80_to_sm89INS1_16FlashAttnBwdSm80INS1_25CollectiveMainloopBwdSm80ILi2ELi1EN4cute5tupleIJNS5_1CILi64EEENS7_ILi80EEENS7_ILi192EEEEEENS_10bfloat16_tEfNS_4arch4Sm80ELb1ELb0ELb0ELb1ELb0ELb0ELb1ELb0ELi2ELi4ELi2ELi2ELb0EEENS1_21CollectiveEpilogueBwdISB_SC_SE_Li256ELb1ELb1ELi4EEENS1_25SingleTileBwdLPTSchedulerILb1ELi80ELb0EEEEEEEEEvNT_6ParamsE)
        /*0014*/ 	.short	0x0160
        /*0016*/ 	.short	0x0288


	//----- nvinfo : EIATTR_CBANK_PARAM_SIZE
	.align		4
.L_1042:
        /*0018*/ 	.byte	0x03, 0x19
        /*001a*/ 	.short	0x0288


	//----- nvinfo : EIATTR_KPARAM_INFO
	.align		4
        /*001c*/ 	.byte	0x04, 0x17
        /*001e*/ 	.short	(.L_1044 - .L_1043)
.L_1043:
        /*0020*/ 	.word	0x00000000
        /*0024*/ 	.short	0x0000
        /*0026*/ 	.short	0x0000
        /*0028*/ 	.byte	0x00, 0xf0, 0x21, 0x0a


	//----- nvinfo : EIATTR_MAXREG_COUNT
	.align		4
.L_1044:
        /*002c*/ 	.byte	0x03, 0x1b
        /*002e*/ 	.short	0x00ff


	//----- nvinfo : EIATTR_NUM_BARRIERS
	.align		4
        /*0030*/ 	.byte	0x02, 0x4c
        /*0032*/ 	.byte	0x02
	.zero		1


	//----- nvinfo : EIATTR_MERCURY_ISA_VERSION
	.align		4
        /*0034*/ 	.byte	0x03, 0x5f
        /*0036*/ 	.short	0x0000


	//----- nvinfo : EIATTR_COOP_GROUP_MASK_REGIDS
	.align		4
        /*0038*/ 	.byte	0x04, 0x29
        /*003a*/ 	.short	(.L_1046 - .L_1045)


	//   ....[0]....
.L_1045:
        /*003c*/ 	.word	0xffffffff


	//----- nvinfo : EIATTR_COOP_GROUP_INSTR_OFFSETS
	.align		4
.L_1046:
        /*0040*/ 	.byte	0x04, 0x28
        /*0042*/ 	.short	(.L_1048 - .L_1047)


	//   ....[0]....
.L_1047:
        /*0044*/ 	.word	0x00000050


	//----- nvinfo : EIATTR_EXIT_INSTR_OFFSETS
	.align		4
.L_1048:
        /*0048*/ 	.byte	0x04, 0x1c
        /*004a*/ 	.short	(.L_1050 - .L_1049)


	//   ....[0]....
.L_1049:
        /*004c*/ 	.word	0x00000760


	//   ....[1]....
        /*0050*/ 	.word	0x00009ef0


	//   ....[2]....
        /*0054*/ 	.word	0x00009ff0


	//   ....[3]....
        /*0058*/ 	.word	0x0000a010


	//   ....[4]....
        /*005c*/ 	.word	0x0000a920


	//   ....[5]....
        /*0060*/ 	.word	0x0000aa20


	//   ....[6]....
        /*0064*/ 	.word	0x0000aa40


	//----- nvinfo : EIATTR_MAX_THREADS
	.align		4
.L_1050:
        /*0068*/ 	.byte	0x04, 0x05
        /*006a*/ 	.short	(.L_1052 - .L_1051)
.L_1051:
        /*006c*/ 	.word	0x00000100
        /*0070*/ 	.word	0x00000001
        /*0074*/ 	.word	0x00000001


	//----- nvinfo : EIATTR_CRS_STACK_SIZE
	.align		4
.L_1052:
        /*0078*/ 	.byte	0x04, 0x1e
        /*007a*/ 	.short	(.L_1054 - .L_1053)
.L_1053:
        /*007c*/ 	.word	0x00000000
.L_1054:


//--------------------- .nv.info._ZN7cutlass13device_kernelIN5flash19enable_sm80_to_sm89INS1_16FlashAttnBwdSm80INS1_25CollectiveMainloopBwdSm80ILi2ELi1EN4cute5tupleIJNS5_1CILi64EEENS7_ILi80EEENS7_ILi192EEEEEENS_10bfloat16_tEfNS_4arch4Sm80ELb1ELb0ELb0ELb1ELb1ELb0ELb1ELb0ELi2ELi4ELi2ELi2ELb0EEENS1_21CollectiveEpilogueBwdISB_SC_SE_Li256ELb1ELb1ELi4EEENS1_25SingleTileBwdLPTSchedulerILb1ELi80ELb1EEEEEEEEEvNT_6ParamsE --------------------------
	.section	.nv.info._ZN7cutlass13device_kernelIN5flash19enable_sm80_to_sm89INS1_16FlashAttnBwdSm80INS1_25CollectiveMainloopBwdSm80ILi2ELi1EN4cute5tupleIJNS5_1CILi64EEENS7_ILi80EEENS7_ILi192EEEEEENS_10bfloat16_tEfNS_4arch4Sm80ELb1ELb0ELb0ELb1ELb1ELb0ELb1ELb0ELi2ELi4ELi2ELi2ELb0EEENS1_21CollectiveEpilogueBwdISB_SC_SE_Li256ELb1ELb1ELi4EEENS1_25SingleTileBwdLPTSchedulerILb1ELi80ELb1EEEEEEEEEvNT_6ParamsE,"",@"SHT_CUDA_INFO"
	.sectionflags	@""
	.align	4


	//----- nvinfo : EIATTR_CUDA_API_VERSION
	.align		4
        /*0000*/ 	.byte	0x04, 0x37
        /*0002*/ 	.short	(.L_1056 - .L_1055)
.L_1055:
        /*0004*/ 	.word	0x00000082


	//----- nvinfo : EIATTR_SW2861232_WAR
	.align		4
.L_1056:
        /*0008*/ 	.byte	0x01, 0x35
	.zero		2


	//----- nvinfo : EIATTR_PARAM_CBANK
	.align		4
        /*000c*/ 	.byte	0x04, 0x0a
        /*000e*/ 	.short	(.L_1058 - .L_1057)
	.align		4
.L_1057:
        /*0010*/ 	.word	index@(.nv.constant0._ZN7cutlass13device_kernelIN5flash19enable_sm80_to_sm89INS1_16FlashAttnBwdSm80INS1_25CollectiveMainloopBwdSm80ILi2ELi1EN4cute5tupleIJNS5_1CILi64EEENS7_ILi80EEENS7_ILi192EEEEEENS_10bfloat16_tEfNS_4arch4Sm80ELb1ELb0ELb0ELb1ELb1ELb0ELb1ELb0ELi2ELi4ELi2ELi2ELb0EEENS1_21CollectiveEpilogueBwdISB_SC_SE_Li256ELb1ELb1ELi4EEENS1_25SingleTileBwdLPTSchedulerILb1ELi80ELb1EEEEEEEEEvNT_6ParamsE)
        /*0014*/ 	.short	0x0160
        /*0016*/ 	.short	0x0288


	//----- nvinfo : EIATTR_CBANK_PARAM_SIZE
	.align		4
.L_1058:
        /*0018*/ 	.byte	0x03, 0x19
        /*001a*/ 	.short	0x0288


	//----- nvinfo : EIATTR_KPARAM_INFO
	.align		4
        /*001c*/ 	.byte	0x04, 0x17
        /*001e*/ 	.short	(.L_1060 - .L_1059)
.L_1059:
        /*0020*/ 	.word	0x00000000
        /*0024*/ 	.short	0x0000
        /*0026*/ 	.short	0x0000
        /*0028*/ 	.byte	0x00, 0xf0, 0x21, 0x0a


	//----- nvinfo : EIATTR_MAXREG_COUNT
	.align		4
.L_1060:
        /*002c*/ 	.byte	0x03, 0x1b
        /*002e*/ 	.short	0x00ff


	//----- nvinfo : EIATTR_NUM_BARRIERS
	.align		4
        /*0030*/ 	.byte	0x02, 0x4c
        /*0032*/ 	.byte	0x02
	.zero		1


	//----- nvinfo : EIATTR_MERCURY_ISA_VERSION
	.align		4
        /*0034*/ 	.byte	0x03, 0x5f
        /*0036*/ 	.short	0x0000


	//----- nvinfo : EIATTR_COOP_GROUP_MASK_REGIDS
	.align		4
        /*0038*/ 	.byte	0x04, 0x29
        /*003a*/ 	.short	(.L_1062 - .L_1061)


	//   ....[0]....
.L_1061:
        /*003c*/ 	.word	0xffffffff


	//----- nvinfo : EIATTR_COOP_GROUP_INSTR_OFFSETS
	.align		4
.L_1062:
        /*0040*/ 	.byte	0x04, 0x28
        /*0042*/ 	.short	(.L_1064 - .L_1063)


	//   ....[0]....
.L_1063:
        /*0044*/ 	.word	0x00000050


	//----- nvinfo : EIATTR_EXIT_INSTR_OFFSETS
	.align		4
.L_1064:
        /*0048*/ 	.byte	0x04, 0x1c
        /*004a*/ 	.short	(.L_1066 - .L_1065)


	//   ....[0]....
.L_1065:
        /*004c*/ 	.word	0x000007a0


	//   ....[1]....
        /*0050*/ 	.word	0x00009d00


	//   ....[2]....
        /*0054*/ 	.word	0x00009e00


	//   ....[3]....
        /*0058*/ 	.word	0x00009e20


	//   ....[4]....
        /*005c*/ 	.word	0x0000a740


	//   ....[5]....
        /*0060*/ 	.word	0x0000a830


	//   ....[6]....
        /*0064*/ 	.word	0x0000a850


	//----- nvinfo : EIATTR_MAX_THREADS
	.align		4
.L_1066:
        /*0068*/ 	.byte	0x04, 0x05
        /*006a*/ 	.short	(.L_1068 - .L_1067)
.L_1067:
        /*006c*/ 	.word	0x00000100
        /*0070*/ 	.word	0x00000001
        /*0074*/ 	.word	0x00000001


	//----- nvinfo : EIATTR_CRS_STACK_SIZE
	.align		4
.L_1068:
        /*0078*/ 	.byte	0x04, 0x1e
        /*007a*/ 	.short	(.L_1070 - .L_1069)
.L_1069:
        /*007c*/ 	.word	0x00000000
.L_1070:


//--------------------- .nv.info._ZN7cutlass13device_kernelIN5flash19enable_sm80_to_sm89INS1_16FlashAttnBwdSm80INS1_25CollectiveMainloopBwdSm80ILi2ELi1EN4cute5tupleIJNS5_1CILi64EEENS7_ILi80EEENS7_ILi192EEEEEENS_10bfloat16_tEfNS_4arch4Sm80ELb1ELb0ELb0ELb1ELb0ELb0ELb1ELb0ELi2ELi4ELi2ELi2ELb0EEENS1_24CollectiveEpilogueBwdGQAISB_fSE_Li256ELb1ELb0EEENS1_25SingleTileBwdLPTSchedulerILb1ELi80ELb0EEEEEEEEEvNT_6ParamsE --------------------------
	.section	.nv.info._ZN7cutlass13device_kernelIN5flash19enable_sm80_to_sm89INS1_16FlashAttnBwdSm80INS1_25CollectiveMainloopBwdSm80ILi2ELi1EN4cute5tupleIJNS5_1CILi64EEENS7_ILi80EEENS7_ILi192EEEEEENS_10bfloat16_tEfNS_4arch4Sm80ELb1ELb0ELb0ELb1ELb0ELb0ELb1ELb0ELi2ELi4ELi2ELi2ELb0EEENS1_24CollectiveEpilogueBwdGQAISB_fSE_Li256ELb1ELb0EEENS1_25SingleTileBwdLPTSchedulerILb1ELi80ELb0EEEEEEEEEvNT_6ParamsE,"",@"SHT_CUDA_INFO"
	.sectionflags	@""
	.align	4


	//----- nvinfo : EIATTR_CUDA_API_VERSION
	.align		4
        /*0000*/ 	.byte	0x04, 0x37
        /*0002*/ 	.short	(.L_1072 - .L_1071)
.L_1071:
        /*0004*/ 	.word	0x00000082


	//----- nvinfo : EIATTR_SW2861232_WAR
	.align		4
.L_1072:
        /*0008*/ 	.byte	0x01, 0x35
	.zero		2


	//----- nvinfo : EIATTR_PARAM_CBANK
	.align		4
        /*000c*/ 	.byte	0x04, 0x0a
        /*000e*/ 	.short	(.L_1074 - .L_1073)
	.align		4
.L_1073:
        /*0010*/ 	.word	index@(.nv.constant0._ZN7cutlass13device_kernelIN5flash19enable_sm80_to_sm89INS1_16FlashAttnBwdSm80INS1_25CollectiveMainloopBwdSm80ILi2ELi1EN4cute5tupleIJNS5_1CILi64EEENS7_ILi80EEENS7_ILi192EEEEEENS_10bfloat16_tEfNS_4arch4Sm80ELb1ELb0ELb0ELb1ELb0ELb0ELb1ELb0ELi2ELi4ELi2ELi2ELb0EEENS1_24CollectiveEpilogueBwdGQAISB_fSE_Li256ELb1ELb0EEENS1_25SingleTileBwdLPTSchedulerILb1ELi80ELb0EEEEEEEEEvNT_6ParamsE)
        /*0014*/ 	.short	0x0160
        /*0016*/ 	.short	0x0290


	//----- nvinfo : EIATTR_CBANK_PARAM_SIZE
	.align		4
.L_1074:
        /*0018*/ 	.byte	0x03, 0x19
        /*001a*/ 	.short	0x0290


	//----- nvinfo : EIATTR_KPARAM_INFO
	.align		4
        /*001c*/ 	.byte	0x04, 0x17
        /*001e*/ 	.short	(.L_1076 - .L_1075)
.L_1075:
        /*0020*/ 	.word	0x00000000
        /*0024*/ 	.short	0x0000
        /*0026*/ 	.short	0x0000
        /*0028*/ 	.byte	0x00, 0xf0, 0x41, 0x0a


	//----- nvinfo : EIATTR_MAXREG_COUNT
	.align		4
.L_1076:
        /*002c*/ 	.byte	0x03, 0x1b
        /*002e*/ 	.short	0x00ff


	//----- nvinfo : EIATTR_NUM_BARRIERS
	.align		4
        /*0030*/ 	.byte	0x02, 0x4c
        /*0032*/ 	.byte	0x02
	.zero		1


	//----- nvinfo : EIATTR_MERCURY_ISA_VERSION
	.align		4
        /*0034*/ 	.byte	0x03, 0x5f
        /*0036*/ 	.short	0x0000


	//----- nvinfo : EIATTR_COOP_GROUP_MASK_REGIDS
	.align		4
        /*0038*/ 	.byte	0x04, 0x29
        /*003a*/ 	.short	(.L_1078 - .L_1077)


	//   ....[0]....
.L_1077:
        /*003c*/ 	.word	0xffffffff


	//----- nvinfo : EIATTR_COOP_GROUP_INSTR_OFFSETS
	.align		4
.L_1078:
        /*0040*/ 	.byte	0x04, 0x28
        /*0042*/ 	.short	(.L_1080 - .L_1079)


	//   ....[0]....
.L_1079:
        /*0044*/ 	.word	0x00000050


	//----- nvinfo : EIATTR_EXIT_INSTR_OFFSETS
	.align		4
.L_1080:
        /*0048*/ 	.byte	0x04, 0x1c
        /*004a*/ 	.short	(.L_1082 - .L_1081)


	//   ....[0]....
.L_1081:
        /*004c*/ 	.word	0x000009c0


	//   ....[1]....
        /*0050*/ 	.word	0x00006cb0


	//   ....[2]....
        /*0054*/ 	.word	0x00007790


	//----- nvinfo : EIATTR_MAX_THREADS
	.align		4
.L_1082:
        /*0058*/ 	.byte	0x04, 0x05
        /*005a*/ 	.short	(.L_1084 - .L_1083)
.L_1083:
        /*005c*/ 	.word	0x00000100
        /*0060*/ 	.word	0x00000001
        /*0064*/ 	.word	0x00000001
.L_1084:


//--------------------- .nv.info._ZN7cutlass13device_kernelIN5flash32FlashAttnBwdPostprocessConvertdQIN4cute5tupleIJNS3_1CILi80EEENS5_ILi192EEEEEENS_10bfloat16_tEfNS_4arch4Sm80ELi256ENS3_8TiledMMAINS3_8MMA_AtomIJNS3_30SM80_16x8x16_F32BF16BF16F32_TNEEEENS3_6LayoutINS4_IJNS5_ILi4EEENS5_ILi2EEENS5_ILi1EEEEEENS4_IJSJ_SH_NS5_ILi0EEEEEEEENS4_IJNS5_ILi64EEENS5_ILi16EEESP_EEEEELb1EEEEEvNT_6ParamsE --------------------------
	.section	.nv.info._ZN7cutlass13device_kernelIN5flash32FlashAttnBwdPostprocessConvertdQIN4cute5tupleIJNS3_1CILi80EEENS5_ILi192EEEEEENS_10bfloat16_tEfNS_4arch4Sm80ELi256ENS3_8TiledMMAINS3_8MMA_AtomIJNS3_30SM80_16x8x16_F32BF16BF16F32_TNEEEENS3_6LayoutINS4_IJNS5_ILi4EEENS5_ILi2EEENS5_ILi1EEEEEENS4_IJSJ_SH_NS5_ILi0EEEEEEEENS4_IJNS5_ILi64EEENS5_ILi16EEESP_EEEEELb1EEEEEvNT_6ParamsE,"",@"SHT_CUDA_INFO"
	.sectionflags	@""
	.align	4


	//----- nvinfo : EIATTR_CUDA_API_VERSION
	.align		4
        /*0000*/ 	.byte	0x04, 0x37
        /*0002*/ 	.short	(.L_1086 - .L_1085)
.L_1085:
        /*0004*/ 	.word	0x00000082


	//----- nvinfo : EIATTR_SW2861232_WAR
	.align		4
.L_1086:
        /*0008*/ 	.byte	0x01, 0x35
	.zero		2


	//----- nvinfo : EIATTR_PARAM_CBANK
	.align		4
        /*000c*/ 	.byte	0x04, 0x0a
        /*000e*/ 	.short	(.L_1088 - .L_1087)
	.align		4
.L_1087:
        /*0010*/ 	.word	index@(.nv.constant0._ZN7cutlass13device_kernelIN5flash32FlashAttnBwdPostprocessConvertdQIN4cute5tupleIJNS3_1CILi80EEENS5_ILi192EEEEEENS_10bfloat16_tEfNS_4arch4Sm80ELi256ENS3_8TiledMMAINS3_8MMA_AtomIJNS3_30SM80_16x8x16_F32BF16BF16F32_TNEEEENS3_6LayoutINS4_IJNS5_ILi4EEENS5_ILi2EEENS5_ILi1EEEEEENS4_IJSJ_SH_NS5_ILi0EEEEEEEENS4_IJNS5_ILi64EEENS5_ILi16EEESP_EEEEELb1EEEEEvNT_6ParamsE)
        /*0014*/ 	.short	0x0160
        /*0016*/ 	.short	0x0070


	//----- nvinfo : EIATTR_CBANK_PARAM_SIZE
	.align		4
.L_1088:
        /*0018*/ 	.byte	0x03, 0x19
        /*001a*/ 	.short	0x0070


	//----- nvinfo : EIATTR_KPARAM_INFO
	.align		4
        /*001c*/ 	.byte	0x04, 0x17
        /*001e*/ 	.short	(.L_1090 - .L_1089)
.L_1089:
        /*0020*/ 	.word	0x00000000
        /*0024*/ 	.short	0x0000
        /*0026*/ 	.short	0x0000
        /*0028*/ 	.byte	0x00, 0xf0, 0xc1, 0x01


	//----- nvinfo : EIATTR_MAXREG_COUNT
	.align		4
.L_1090:
        /*002c*/ 	.byte	0x03, 0x1b
        /*002e*/ 	.short	0x0080


	//----- nvinfo : EIATTR_NUM_BARRIERS
	.align		4
        /*0030*/ 	.byte	0x02, 0x4c
        /*0032*/ 	.byte	0x01
	.zero		1


	//----- nvinfo : EIATTR_MERCURY_ISA_VERSION
	.align		4
        /*0034*/ 	.byte	0x03, 0x5f
        /*0036*/ 	.short	0x0000


	//----- nvinfo : EIATTR_EXIT_INSTR_OFFSETS
	.align		4
        /*0038*/ 	.byte	0x04, 0x1c
        /*003a*/ 	.short	(.L_1092 - .L_1091)


	//   ....[0]....
.L_1091:
        /*003c*/ 	.word	0x000001a0


	//   ....[1]....
        /*0040*/ 	.word	0x00001db0


	//   ....[2]....
        /*0044*/ 	.word	0x00001fc0


	//   ....[3]....
        /*0048*/ 	.word	0x00001fe0


	//----- nvinfo : EIATTR_CTAIDZ_USED
	.align		4
.L_1092:
        /*004c*/ 	.byte	0x01, 0x04
	.zero		2


	//----- nvinfo : EIATTR_MAX_THREADS
	.align		4
        /*0050*/ 	.byte	0x04, 0x05
        /*0052*/ 	.short	(.L_1094 - .L_1093)
.L_1093:
        /*0054*/ 	.word	0x00000100
        /*0058*/ 	.word	0x00000001
        /*005c*/ 	.word	0x00000001


	//----- nvinfo : EIATTR_CRS_STACK_SIZE
	.align		4
.L_1094:
        /*0060*/ 	.byte	0x04, 0x1e
        /*0062*/ 	.short	(.L_1096 - .L_1095)
.L_1095:
        /*0064*/ 	.word	0x00000000
.L_1096:


//--------------------- .nv.info._ZN7cutlass13device_kernelIN5flash32FlashAttnBwdPostprocessConvertdQIN4cute5tupleIJNS3_1CILi64EEENS5_ILi192EEEEEENS_10bfloat16_tEfNS_4arch4Sm80ELi256ENS3_8TiledMMAINS3_8MMA_AtomIJNS3_30SM80_16x8x16_F32BF16BF16F32_TNEEEENS3_6LayoutINS4_IJNS5_ILi2EEENS5_ILi4EEENS5_ILi1EEEEEENS4_IJSJ_SH_NS5_ILi0EEEEEEEENS4_IJNS5_ILi32EEES6_NS5_ILi16EEEEEEEELb0EEEEEvNT_6ParamsE --------------------------
	.section	.nv.info._ZN7cutlass13device_kernelIN5flash32FlashAttnBwdPostprocessConvertdQIN4cute5tupleIJNS3_1CILi64EEENS5_ILi192EEEEEENS_10bfloat16_tEfNS_4arch4Sm80ELi256ENS3_8TiledMMAINS3_8MMA_AtomIJNS3_30SM80_16x8x16_F32BF16BF16F32_TNEEEENS3_6LayoutINS4_IJNS5_ILi2EEENS5_ILi4EEENS5_ILi1EEEEEENS4_IJSJ_SH_NS5_ILi0EEEEEEEENS4_IJNS5_ILi32EEES6_NS5_ILi16EEEEEEEELb0EEEEEvNT_6ParamsE,"",@"SHT_CUDA_INFO"
	.sectionflags	@""
	.align	4


	//----- nvinfo : EIATTR_CUDA_API_VERSION
	.align		4
        /*0000*/ 	.byte	0x04, 0x37
        /*0002*/ 	.short	(.L_1098 - .L_1097)
.L_1097:
        /*0004*/ 	.word	0x00000082


	//----- nvinfo : EIATTR_SW2861232_WAR
	.align		4
.L_1098:
        /*0008*/ 	.byte	0x01, 0x35
	.zero		2


	//----- nvinfo : EIATTR_PARAM_CBANK
	.align		4
        /*000c*/ 	.byte	0x04, 0x0a
        /*000e*/ 	.short	(.L_1100 - .L_1099)
	.align		4
.L_1099:
        /*0010*/ 	.word	index@(.nv.constant0._ZN7cutlass13device_kernelIN5flash32FlashAttnBwdPostprocessConvertdQIN4cute5tupleIJNS3_1CILi64EEENS5_ILi192EEEEEENS_10bfloat16_tEfNS_4arch4Sm80ELi256ENS3_8TiledMMAINS3_8MMA_AtomIJNS3_30SM80_16x8x16_F32BF16BF16F32_TNEEEENS3_6LayoutINS4_IJNS5_ILi2EEENS5_ILi4EEENS5_ILi1EEEEEENS4_IJSJ_SH_NS5_ILi0EEEEEEEENS4_IJNS5_ILi32EEES6_NS5_ILi16EEEEEEEELb0EEEEEvNT_6ParamsE)
        /*0014*/ 	.short	0x0160
        /*0016*/ 	.short	0x0070


	//----- nvinfo : EIATTR_CBANK_PARAM_SIZE
	.align		4
.L_1100:
        /*0018*/ 	.byte	0x03, 0x19
        /*001a*/ 	.short	0x0070


	//----- nvinfo : EIATTR_KPARAM_INFO
	.align		4
        /*001c*/ 	.byte	0x04, 0x17
        /*001e*/ 	.short	(.L_1102 - .L_1101)
.L_1101:
        /*0020*/ 	.word	0x00000000
        /*0024*/ 	.short	0x0000
        /*0026*/ 	.short	0x0000
        /*0028*/ 	.byte	0x00, 0xf0, 0xc1, 0x01


	//----- nvinfo : EIATTR_MAXREG_COUNT
	.align		4
.L_1102:
        /*002c*/ 	.byte	0x03, 0x1b
        /*002e*/ 	.short	0x0080


	//----- nvinfo : EIATTR_NUM_BARRIERS
	.align		4
        /*0030*/ 	.byte	0x02, 0x4c
        /*0032*/ 	.byte	0x01
	.zero		1


	//----- nvinfo : EIATTR_MERCURY_ISA_VERSION
	.align		4
        /*0034*/ 	.byte	0x03, 0x5f
        /*0036*/ 	.short	0x0000


	//----- nvinfo : EIATTR_EXIT_INSTR_OFFSETS
	.align		4
        /*0038*/ 	.byte	0x04, 0x1c
        /*003a*/ 	.short	(.L_1104 - .L_1103)


	//   ....[0]....
.L_1103:
        /*003c*/ 	.word	0x00000180


	//   ....[1]....
        /*0040*/ 	.word	0x000013f0


	//   ....[2]....
        /*0044*/ 	.word	0x000015b0


	//   ....[3]....
        /*0048*/ 	.word	0x000015d0


	//----- nvinfo : EIATTR_CTAIDZ_USED
	.align		4
.L_1104:
        /*004c*/ 	.byte	0x01, 0x04
	.zero		2


	//----- nvinfo : EIATTR_MAX_THREADS
	.align		4
        /*0050*/ 	.byte	0x04, 0x05
        /*0052*/ 	.short	(.L_1106 - .L_1105)
.L_1105:
        /*0054*/ 	.word	0x00000100
        /*0058*/ 	.word	0x00000001
        /*005c*/ 	.word	0x00000001


	//----- nvinfo : EIATTR_CRS_STACK_SIZE
	.align		4
.L_1106:
        /*0060*/ 	.byte	0x04, 0x1e
        /*0062*/ 	.short	(.L_1108 - .L_1107)
.L_1107:
        /*0064*/ 	.word	0x00000000
.L_1108:


//--------------------- .nv.info._ZN7cutlass13device_kernelIN5flash19enable_sm80_to_sm89INS1_16FlashAttnBwdSm80INS1_25CollectiveMainloopBwdSm80ILi2ELi1EN4cute5tupleIJNS5_1CILi64EEENS7_ILi80EEENS7_ILi192EEEEEENS_10bfloat16_tEfNS_4arch4Sm80ELb1ELb0ELb0ELb1ELb1ELb0ELb1ELb0ELi2ELi4ELi2ELi2ELb0EEENS1_24CollectiveEpilogueBwdGQAISB_fSE_Li256ELb1ELb1EEENS1_25SingleTileBwdLPTSchedulerILb1ELi80ELb1EEEEEEEEEvNT_6ParamsE --------------------------
	.section	.nv.info._ZN7cutlass13device_kernelIN5flash19enable_sm80_to_sm89INS1_16FlashAttnBwdSm80INS1_25CollectiveMainloopBwdSm80ILi2ELi1EN4cute5tupleIJNS5_1CILi64EEENS7_ILi80EEENS7_ILi192EEEEEENS_10bfloat16_tEfNS_4arch4Sm80ELb1ELb0ELb0ELb1ELb1ELb0ELb1ELb0ELi2ELi4ELi2ELi2ELb0EEENS1_24CollectiveEpilogueBwdGQAISB_fSE_Li256ELb1ELb1EEENS1_25SingleTileBwdLPTSchedulerILb1ELi80ELb1EEEEEEEEEvNT_6ParamsE,"",@"SHT_CUDA_INFO"
	.sectionflags	@""
	.align	4


	//----- nvinfo : EIATTR_CUDA_API_VERSION
	.align		4
        /*0000*/ 	.byte	0x04, 0x37
        /*0002*/ 	.short	(.L_1110 - .L_1109)
.L_1109:
        /*0004*/ 	.word	0x00000082


	//----- nvinfo : EIATTR_SW2861232_WAR
	.align		4
.L_1110:
        /*0008*/ 	.byte	0x01, 0x35
	.zero		2


	//----- nvinfo : EIATTR_PARAM_CBANK
	.align		4
        /*000c*/ 	.byte	0x04, 0x0a
        /*000e*/ 	.short	(.L_1112 - .L_1111)
	.align		4
.L_1111:
        /*0010*/ 	.word	index@(.nv.constant0._ZN7cutlass13device_kernelIN5flash19enable_sm80_to_sm89INS1_16FlashAttnBwdSm80INS1_25CollectiveMainloopBwdSm80ILi2ELi1EN4cute5tupleIJNS5_1CILi64EEENS7_ILi80EEENS7_ILi192EEEEEENS_10bfloat16_tEfNS_4arch4Sm80ELb1ELb0ELb0ELb1ELb1ELb0ELb1ELb0ELi2ELi4ELi2ELi2ELb0EEENS1_24CollectiveEpilogueBwdGQAISB_fSE_Li256ELb1ELb1EEENS1_25SingleTileBwdLPTSchedulerILb1ELi80ELb1EEEEEEEEEvNT_6ParamsE)
        /*0014*/ 	.short	0x0160
        /*0016*/ 	.short	0x0290


	//----- nvinfo : EIATTR_CBANK_PARAM_SIZE
	.align		4
.L_1112:
        /*0018*/ 	.byte	0x03, 0x19
        /*001a*/ 	.short	0x0290


	//----- nvinfo : EIATTR_KPARAM_INFO
	.align		4
        /*001c*/ 	.byte	0x04, 0x17
        /*001e*/ 	.short	(.L_1114 - .L_1113)
.L_1113:
        /*0020*/ 	.word	0x00000000
        /*0024*/ 	.short	0x0000
        /*0026*/ 	.short	0x0000
        /*0028*/ 	.byte	0x00, 0xf0, 0x41, 0x0a


	//----- nvinfo : EIATTR_MAXREG_COUNT
	.align		4
.L_1114:
        /*002c*/ 	.byte	0x03, 0x1b
        /*002e*/ 	.short	0x00ff


	//----- nvinfo : EIATTR_NUM_BARRIERS
	.align		4
        /*0030*/ 	.byte	0x02, 0x4c
        /*0032*/ 	.byte	0x02
	.zero		1


	//----- nvinfo : EIATTR_MERCURY_ISA_VERSION
	.align		4
        /*0034*/ 	.byte	0x03, 0x5f
        /*0036*/ 	.short	0x0000


	//----- nvinfo : EIATTR_COOP_GROUP_MASK_REGIDS
	.align		4
        /*0038*/ 	.byte	0x04, 0x29
        /*003a*/ 	.short	(.L_1116 - .L_1115)


	//   ....[0]....
.L_1115:
        /*003c*/ 	.word	0xffffffff


	//   ....[1]....
        /*0040*/ 	.word	0xffffffff


	//   ....[2]....
        /*0044*/ 	.word	0xffffffff


	//   ....[3]....
        /*0048*/ 	.word	0xffffffff


	//   ....[4]....
        /*004c*/ 	.word	0xffffffff


	//   ....[5]....
        /*0050*/ 	.word	0xffffffff


	//   ....[6]....
        /*0054*/ 	.word	0xffffffff


	//   ....[7]....
        /*0058*/ 	.word	0xffffffff


	//   ....[8]....
        /*005c*/ 	.word	0xffffffff


	//----- nvinfo : EIATTR_COOP_GROUP_INSTR_OFFSETS
	.align		4
.L_1116:
        /*0060*/ 	.byte	0x04, 0x28
        /*0062*/ 	.short	(.L_1118 - .L_1117)


	//   ....[0]....
.L_1117:
        /*0064*/ 	.word	0x00000050


	//   ....[1]....
        /*0068*/ 	.word	0x00006c70


	//   ....[2]....
        /*006c*/ 	.word	0x00006ca0


	//   ....[3]....
        /*0070*/ 	.word	0x00007160


	//   ....[4]....
        /*0074*/ 	.word	0x00007170


	//   ....[5]....
        /*0078*/ 	.word	0x00007300


	//   ....[6]....
        /*007c*/ 	.word	0x00007350


	//   ....[7]....
        /*0080*/ 	.word	0x000077c0


	//   ....[8]....
        /*0084*/ 	.word	0x000077d0


	//----- nvinfo : EIATTR_EXIT_INSTR_OFFSETS
	.align		4
.L_1118:
        /*0088*/ 	.byte	0x04, 0x1c
        /*008a*/ 	.short	(.L_1120 - .L_1119)


	//   ....[0]....
.L_1119:
        /*008c*/ 	.word	0x000007a0


	//   ....[1]....
        /*0090*/ 	.word	0x00006970


	//   ....[2]....
        /*0094*/ 	.word	0x000077e0


	//   ....[3]....
        /*0098*/ 	.word	0x00007880


	//----- nvinfo : EIATTR_MAX_THREADS
	.align		4
.L_1120:
        /*009c*/ 	.byte	0x04, 0x05
        /*009e*/ 	.short	(.L_1122 - .L_1121)
.L_1121:
        /*00a0*/ 	.word	0x00000100
        /*00a4*/ 	.word	0x00000001
        /*00a8*/ 	.word	0x00000001


	//----- nvinfo : EIATTR_CRS_STACK_SIZE
	.align		4
.L_1122:
        /*00ac*/ 	.byte	0x04, 0x1e
        /*00ae*/ 	.short	(.L_1124 - .L_1123)
.L_1123:
        /*00b0*/ 	.word	0x00000000
.L_1124:


//--------------------- .nv.info._ZN7cutlass13device_kernelIN5flash22FlashAttnBwdPreprocessIN4cute5tupleIJNS3_1CILi64EEENS5_ILi192EEEEEENS_10bfloat16_tEfNS_4arch4Sm80ELb1ELb1EEEEEvNT_6ParamsE --------------------------
	.section	.nv.info._ZN7cutlass13device_kernelIN5flash22FlashAttnBwdPreprocessIN4cute5tupleIJNS3_1CILi64EEENS5_ILi192EEEEEENS_10bfloat16_tEfNS_4arch4Sm80ELb1ELb1EEEEEvNT_6ParamsE,"",@"SHT_CUDA_INFO"
	.sectionflags	@""
	.align	4


	//----- nvinfo : EIATTR_CUDA_API_VERSION
	.align		4
        /*0000*/ 	.byte	0x04, 0x37
        /*0002*/ 	.short	(.L_1126 - .L_1125)
.L_1125:
        /*0004*/ 	.word	0x00000082


	//----- nvinfo : EIATTR_SW2861232_WAR
	.align		4
.L_1126:
        /*0008*/ 	.byte	0x01, 0x35
	.zero		2


	//----- nvinfo : EIATTR_PARAM_CBANK
	.align		4
        /*000c*/ 	.byte	0x04, 0x0a
        /*000e*/ 	.short	(.L_1128 - .L_1127)
	.align		4
.L_1127:
        /*0010*/ 	.word	index@(.nv.constant0._ZN7cutlass13device_kernelIN5flash22FlashAttnBwdPreprocessIN4cute5tupleIJNS3_1CILi64EEENS5_ILi192EEEEEENS_10bfloat16_tEfNS_4arch4Sm80ELb1ELb1EEEEEvNT_6ParamsE)
        /*0014*/ 	.short	0x0160
        /*0016*/ 	.short	0x00f0


	//----- nvinfo : EIATTR_CBANK_PARAM_SIZE
	.align		4
.L_1128:
        /*0018*/ 	.byte	0x03, 0x19
        /*001a*/ 	.short	0x00f0


	//----- nvinfo : EIATTR_KPARAM_INFO
	.align		4
        /*001c*/ 	.byte	0x04, 0x17
        /*001e*/ 	.short	(.L_1130 - .L_1129)
.L_1129:
        /*0020*/ 	.word	0x00000000
        /*0024*/ 	.short	0x0000
        /*0026*/ 	.short	0x0000
        /*0028*/ 	.byte	0x00, 0xf0, 0xc1, 0x03


	//----- nvinfo : EIATTR_MAXREG_COUNT
	.align		4
.L_1130:
        /*002c*/ 	.byte	0x03, 0x1b
        /*002e*/ 	.short	0x0080


	//----- nvinfo : EIATTR_MERCURY_ISA_VERSION
	.align		4
        /*0030*/ 	.byte	0x03, 0x5f
        /*0032*/ 	.short	0x0000


	//----- nvinfo : EIATTR_COOP_GROUP_MASK_REGIDS
	.align		4
        /*0034*/ 	.byte	0x04, 0x29
        /*0036*/ 	.short	(.L_1132 - .L_1131)


	//   ....[0]....
.L_1131:
        /*0038*/ 	.word	0xffffffff


	//   ....[1]....
        /*003c*/ 	.word	0xffffffff


	//   ....[2]....
        /*0040*/ 	.word	0xffffffff


	//   ....[3]....
        /*0044*/ 	.word	0xffffffff


	//   ....[4]....
        /*0048*/ 	.word	0xffffffff


	//   ....[5]....
        /*004c*/ 	.word	0xffffffff


	//----- nvinfo : EIATTR_COOP_GROUP_INSTR_OFFSETS
	.align		4
.L_1132:
        /*0050*/ 	.byte	0x04, 0x28
        /*0052*/ 	.short	(.L_1134 - .L_1133)


	//   ....[0]....
.L_1133:
        /*0054*/ 	.word	0x000017f0


	//   ....[1]....
        /*0058*/ 	.word	0x00001800


	//   ....[2]....
        /*005c*/ 	.word	0x00001840


	//   ....[3]....
        /*0060*/ 	.word	0x00001850


	//   ....[4]....
        /*0064*/ 	.word	0x000018b0


	//   ....[5]....
        /*0068*/ 	.word	0x000018e0


	//----- nvinfo : EIATTR_EXIT_INSTR_OFFSETS
	.align		4
.L_1134:
        /*006c*/ 	.byte	0x04, 0x1c
        /*006e*/ 	.short	(.L_1136 - .L_1135)


	//   ....[0]....
.L_1135:
        /*0070*/ 	.word	0x00000190


	//   ....[1]....
        /*0074*/ 	.word	0x00001e40


	//   ....[2]....
        /*0078*/ 	.word	0x00001e90


	//----- nvinfo : EIATTR_CTAIDZ_USED
	.align		4
.L_1136:
        /*007c*/ 	.byte	0x01, 0x04
	.zero		2


	//----- nvinfo : EIATTR_MAX_THREADS
	.align		4
        /*0080*/ 	.byte	0x04, 0x05
        /*0082*/ 	.short	(.L_1138 - .L_1137)
.L_1137:
        /*0084*/ 	.word	0x00000100
        /*0088*/ 	.word	0x00000001
        /*008c*/ 	.word	0x00000001


	//----- nvinfo : EIATTR_CRS_STACK_SIZE
	.align		4
.L_1138:
        /*0090*/ 	.byte	0x04, 0x1e
        /*0092*/ 	.short	(.L_1140 - .L_1139)
.L_1139:
        /*0094*/ 	.word	0x00000000
.L_1140:


//--------------------- .nv.callgraph             --------------------------
	.section	.nv.callgraph,"",@"SHT_CUDA_CALLGRAPH"
	.align	4
	.sectionentsize	8
	.align		4
        /*0000*/ 	.word	0x00000000
	.align		4
        /*0004*/ 	.word	0xffffffff
	.align		4
        /*0008*/ 	.word	0x00000000
	.align		4
        /*000c*/ 	.word	0xfffffffe
	.align		4
        /*0010*/ 	.word	0x00000000
	.align		4
        /*0014*/ 	.word	0xfffffffd
	.align		4
        /*0018*/ 	.word	0x00000000
	.align		4
        /*001c*/ 	.word	0xfffffffc


//--------------------- .nv.rel.action            --------------------------
	.section	.nv.rel.action,"",@"SHT_CUDA_RELOCINFO"
	.align	8
	.sectionentsize	8
        /*0000*/ 	.byte	0x73, 0x00, 0x00, 0x00, 0x00, 0x00, 0x00, 0x00, 0x00, 0x00, 0x00, 0x11, 0x25, 0x00, 0x05, 0x36


//--------------------- .nv.constant4             --------------------------
	.section	.nv.constant4,"a",@progbits
	.align	8
	.align		8
.nv.constant4:
        /*0000*/ 	.dword	_ZN66_INTERNAL_2631af10_30_flash_bwd_hdim192_bf16_sm80_cu_49158569_29774cuda3std3__45__cpo5beginE
	.align		8
        /*0008*/ 	.dword	_ZN66_INTERNAL_2631af10_30_flash_bwd_hdim192_bf16_sm80_cu_49158569_29774cuda3std3__45__cpo3endE
	.align		8
        /*0010*/ 	.dword	_ZN66_INTERNAL_2631af10_30_flash_bwd_hdim192_bf16_sm80_cu_49158569_29774cuda3std3__45__cpo6cbeginE
	.align		8
        /*0018*/ 	.dword	_ZN66_INTERNAL_2631af10_30_flash_bwd_hdim192_bf16_sm80_cu_49158569_29774cuda3std3__45__cpo4cendE
	.align		8
        /*0020*/ 	.dword	_ZN66_INTERNAL_2631af10_30_flash_bwd_hdim192_bf16_sm80_cu_49158569_29774cuda3std3__468_GLOBAL__N__2631af10_30_flash_bwd_hdim192_bf16_sm80_cu_49158569_29776ignoreE
	.align		8
        /*0028*/ 	.dword	_ZN66_INTERNAL_2631af10_30_flash_bwd_hdim192_bf16_sm80_cu_49158569_29774cuda3std3__419piecewise_constructE
	.align		8
        /*0030*/ 	.dword	_ZN66_INTERNAL_2631af10_30_flash_bwd_hdim192_bf16_sm80_cu_49158569_29774cuda3std3__48in_placeE
	.align		8
        /*0038*/ 	.dword	_ZN66_INTERNAL_2631af10_30_flash_bwd_hdim192_bf16_sm80_cu_49158569_29774cuda3std6ranges3__45__cpo4swapE
	.align		8
        /*0040*/ 	.dword	_ZN66_INTERNAL_2631af10_30_flash_bwd_hdim192_bf16_sm80_cu_49158569_29774cuda3std6ranges3__45__cpo9iter_moveE
	.align		8
        /*0048*/ 	.dword	_ZN66_INTERNAL_2631af10_30_flash_bwd_hdim192_bf16_sm80_cu_49158569_29774cute7productE
	.align		8
        /*0050*/ 	.dword	_ZN66_INTERNAL_2631af10_30_flash_bwd_hdim192_bf16_sm80_cu_49158569_29774cute1_E


//--------------------- .nv.constant0._ZN7cutlass13device_kernelIN5flash19enable_sm80_to_sm89INS1_16FlashAttnBwdSm80INS1_25CollectiveMainloopBwdSm80ILi1ELi1EN4cute5tupleIJNS5_1CILi64EEES8_NS7_ILi192EEEEEENS_10bfloat16_tEfNS_4arch4Sm80ELb0ELb0ELb0ELb0ELb0ELb0ELb0ELb0ELi2ELi2ELi2ELi2ELb1EEENS1_21CollectiveEpilogueBwdISA_SB_SD_Li256ELb0ELb0ELi4EEENS1_19SingleTileSchedulerILb0ELb0ELb0ELi64EEEEEEEEEvNT_6ParamsE --------------------------
	.section	.nv.constant0._ZN7cutlass13device_kernelIN5flash19enable_sm80_to_sm89INS1_16FlashAttnBwdSm80INS1_25CollectiveMainloopBwdSm80ILi1ELi1EN4cute5tupleIJNS5_1CILi64EEES8_NS7_ILi192EEEEEENS_10bfloat16_tEfNS_4arch4Sm80ELb0ELb0ELb0ELb0ELb0ELb0ELb0ELb0ELi2ELi2ELi2ELi2ELb1EEENS1_21CollectiveEpilogueBwdISA_SB_SD_Li256ELb0ELb0ELi4EEENS1_19SingleTileSchedulerILb0ELb0ELb0ELi64EEEEEEEEEvNT_6ParamsE,"a",@progbits
	.sectionflags	@""
	.align	4
.nv.constant0._ZN7cutlass13device_kernelIN5flash19enable_sm80_to_sm89INS1_16FlashAttnBwdSm80INS1_25CollectiveMainloopBwdSm80ILi1ELi1EN4cute5tupleIJNS5_1CILi64EEES8_NS7_ILi192EEEEEENS_10bfloat16_tEfNS_4arch4Sm80ELb0ELb0ELb0ELb0ELb0ELb0ELb0ELb0ELi2ELi2ELi2ELi2ELb1EEENS1_21CollectiveEpilogueBwdISA_SB_SD_Li256ELb0ELb0ELi4EEENS1_19SingleTileSchedulerILb0ELb0ELb0ELi64EEEEEEEEEvNT_6ParamsE:
	.zero		976


//--------------------- .nv.constant0._ZN7cutlass13device_kernelIN5flash19enable_sm80_to_sm89INS1_16FlashAttnBwdSm80INS1_25CollectiveMainloopBwdSm80ILi1ELi1EN4cute5tupleIJNS5_1CILi64EEES8_NS7_ILi192EEEEEENS_10bfloat16_tEfNS_4arch4Sm80ELb0ELb0ELb0ELb0ELb1ELb0ELb0ELb0ELi2ELi2ELi2ELi2ELb1EEENS1_21CollectiveEpilogueBwdISA_SB_SD_Li256ELb0ELb0ELi4EEENS1_19SingleTileSchedulerILb0ELb0ELb0ELi64EEEEEEEEEvNT_6ParamsE --------------------------
	.section	.nv.constant0._ZN7cutlass13device_kernelIN5flash19enable_sm80_to_sm89INS1_16FlashAttnBwdSm80INS1_25CollectiveMainloopBwdSm80ILi1ELi1EN4cute5tupleIJNS5_1CILi64EEES8_NS7_ILi192EEEEEENS_10bfloat16_tEfNS_4arch4Sm80ELb0ELb0ELb0ELb0ELb1ELb0ELb0ELb0ELi2ELi2ELi2ELi2ELb1EEENS1_21CollectiveEpilogueBwdISA_SB_SD_Li256ELb0ELb0ELi4EEENS1_19SingleTileSchedulerILb0ELb0ELb0ELi64EEEEEEEEEvNT_6ParamsE,"a",@progbits
	.sectionflags	@""
	.align	4
.nv.constant0._ZN7cutlass13device_kernelIN5flash19enable_sm80_to_sm89INS1_16FlashAttnBwdSm80INS1_25CollectiveMainloopBwdSm80ILi1ELi1EN4cute5tupleIJNS5_1CILi64EEES8_NS7_ILi192EEEEEENS_10bfloat16_tEfNS_4arch4Sm80ELb0ELb0ELb0ELb0ELb1ELb0ELb0ELb0ELi2ELi2ELi2ELi2ELb1EEENS1_21CollectiveEpilogueBwdISA_SB_SD_Li256ELb0ELb0ELi4EEENS1_19SingleTileSchedulerILb0ELb0ELb0ELi64EEEEEEEEEvNT_6ParamsE:
	.zero		976


//--------------------- .nv.constant0._ZN7cutlass13device_kernelIN5flash19enable_sm80_to_sm89INS1_16FlashAttnBwdSm80INS1_25CollectiveMainloopBwdSm80ILi1ELi1EN4cute5tupleIJNS5_1CILi64EEES8_NS7_ILi192EEEEEENS_10bfloat16_tEfNS_4arch4Sm80ELb0ELb0ELb0ELb0ELb0ELb0ELb0ELb0ELi2ELi2ELi2ELi2ELb1EEENS1_24CollectiveEpilogueBwdGQAISA_fSD_Li256ELb0ELb0EEENS1_19SingleTileSchedulerILb0ELb0ELb0ELi64EEEEEEEEEvNT_6ParamsE --------------------------
	.section	.nv.constant0._ZN7cutlass13device_kernelIN5flash19enable_sm80_to_sm89INS1_16FlashAttnBwdSm80INS1_25CollectiveMainloopBwdSm80ILi1ELi1EN4cute5tupleIJNS5_1CILi64EEES8_NS7_ILi192EEEEEENS_10bfloat16_tEfNS_4arch4Sm80ELb0ELb0ELb0ELb0ELb0ELb0ELb0ELb0ELi2ELi2ELi2ELi2ELb1EEENS1_24CollectiveEpilogueBwdGQAISA_fSD_Li256ELb0ELb0EEENS1_19SingleTileSchedulerILb0ELb0ELb0ELi64EEEEEEEEEvNT_6ParamsE,"a",@progbits
	.sectionflags	@""
	.align	4
.nv.constant0._ZN7cutlass13device_kernelIN5flash19enable_sm80_to_sm89INS1_16FlashAttnBwdSm80INS1_25CollectiveMainloopBwdSm80ILi1ELi1EN4cute5tupleIJNS5_1CILi64EEES8_NS7_ILi192EEEEEENS_10bfloat16_tEfNS_4arch4Sm80ELb0ELb0ELb0ELb0ELb0ELb0ELb0ELb0ELi2ELi2ELi2ELi2ELb1EEENS1_24CollectiveEpilogueBwdGQAISA_fSD_Li256ELb0ELb0EEENS1_19SingleTileSchedulerILb0ELb0ELb0ELi64EEEEEEEEEvNT_6ParamsE:
	.zero		984


//--------------------- .nv.constant0._ZN7cutlass13device_kernelIN5flash19enable_sm80_to_sm89INS1_16FlashAttnBwdSm80INS1_25CollectiveMainloopBwdSm80ILi1ELi1EN4cute5tupleIJNS5_1CILi64EEES8_NS7_ILi192EEEEEENS_10bfloat16_tEfNS_4arch4Sm80ELb0ELb0ELb0ELb0ELb1ELb0ELb0ELb0ELi2ELi2ELi2ELi2ELb1EEENS1_24CollectiveEpilogueBwdGQAISA_fSD_Li256ELb0ELb1EEENS1_19SingleTileSchedulerILb0ELb0ELb0ELi64EEEEEEEEEvNT_6ParamsE --------------------------
	.section	.nv.constant0._ZN7cutlass13device_kernelIN5flash19enable_sm80_to_sm89INS1_16FlashAttnBwdSm80INS1_25CollectiveMainloopBwdSm80ILi1ELi1EN4cute5tupleIJNS5_1CILi64EEES8_NS7_ILi192EEEEEENS_10bfloat16_tEfNS_4arch4Sm80ELb0ELb0ELb0ELb0ELb1ELb0ELb0ELb0ELi2ELi2ELi2ELi2ELb1EEENS1_24CollectiveEpilogueBwdGQAISA_fSD_Li256ELb0ELb1EEENS1_19SingleTileSchedulerILb0ELb0ELb0ELi64EEEEEEEEEvNT_6ParamsE,"a",@progbits
	.sectionflags	@""
	.align	4
.nv.constant0._ZN7cutlass13device_kernelIN5flash19enable_sm80_to_sm89INS1_16FlashAttnBwdSm80INS1_25CollectiveMainloopBwdSm80ILi1ELi1EN4cute5tupleIJNS5_1CILi64EEES8_NS7_ILi192EEEEEENS_10bfloat16_tEfNS_4arch4Sm80ELb0ELb0ELb0ELb0ELb1ELb0ELb0ELb0ELi2ELi2ELi2ELi2ELb1EEENS1_24CollectiveEpilogueBwdGQAISA_fSD_Li256ELb0ELb1EEENS1_19SingleTileSchedulerILb0ELb0ELb0ELi64EEEEEEEEEvNT_6ParamsE:
	.zero		984


//--------------------- .nv.constant0._ZN7cutlass13device_kernelIN5flash19enable_sm80_to_sm89INS1_16FlashAttnBwdSm80INS1_25CollectiveMainloopBwdSm80ILi1ELi1EN4cute5tupleIJNS5_1CILi64EEES8_NS7_ILi192EEEEEENS_10bfloat16_tEfNS_4arch4Sm80ELb0ELb0ELb0ELb1ELb0ELb0ELb0ELb0ELi2ELi2ELi2ELi2ELb1EEENS1_21CollectiveEpilogueBwdISA_SB_SD_Li256ELb1ELb0ELi4EEENS1_19SingleTileSchedulerILb1ELb0ELb0ELi64EEEEEEEEEvNT_6ParamsE --------------------------
	.section	.nv.constant0._ZN7cutlass13device_kernelIN5flash19enable_sm80_to_sm89INS1_16FlashAttnBwdSm80INS1_25CollectiveMainloopBwdSm80ILi1ELi1EN4cute5tupleIJNS5_1CILi64EEES8_NS7_ILi192EEEEEENS_10bfloat16_tEfNS_4arch4Sm80ELb0ELb0ELb0ELb1ELb0ELb0ELb0ELb0ELi2ELi2ELi2ELi2ELb1EEENS1_21CollectiveEpilogueBwdISA_SB_SD_Li256ELb1ELb0ELi4EEENS1_19SingleTileSchedulerILb1ELb0ELb0ELi64EEEEEEEEEvNT_6ParamsE,"a",@progbits
	.sectionflags	@""
	.align	4
.nv.constant0._ZN7cutlass13device_kernelIN5flash19enable_sm80_to_sm89INS1_16FlashAttnBwdSm80INS1_25CollectiveMainloopBwdSm80ILi1ELi1EN4cute5tupleIJNS5_1CILi64EEES8_NS7_ILi192EEEEEENS_10bfloat16_tEfNS_4arch4Sm80ELb0ELb0ELb0ELb1ELb0ELb0ELb0ELb0ELi2ELi2ELi2ELi2ELb1EEENS1_21CollectiveEpilogueBwdISA_SB_SD_Li256ELb1ELb0ELi4EEENS1_19SingleTileSchedulerILb1ELb0ELb0ELi64EEEEEEEEEvNT_6ParamsE:
	.zero		976


//--------------------- .nv.constant0._ZN7cutlass13device_kernelIN5flash19enable_sm80_to_sm89INS1_16FlashAttnBwdSm80INS1_25CollectiveMainloopBwdSm80ILi1ELi1EN4cute5tupleIJNS5_1CILi64EEES8_NS7_ILi192EEEEEENS_10bfloat16_tEfNS_4arch4Sm80ELb0ELb0ELb0ELb1ELb1ELb0ELb0ELb0ELi2ELi2ELi2ELi2ELb1EEENS1_21CollectiveEpilogueBwdISA_SB_SD_Li256ELb1ELb0ELi4EEENS1_19SingleTileSchedulerILb1ELb0ELb0ELi64EEEEEEEEEvNT_6ParamsE --------------------------
	.section	.nv.constant0._ZN7cutlass13device_kernelIN5flash19enable_sm80_to_sm89INS1_16FlashAttnBwdSm80INS1_25CollectiveMainloopBwdSm80ILi1ELi1EN4cute5tupleIJNS5_1CILi64EEES8_NS7_ILi192EEEEEENS_10bfloat16_tEfNS_4arch4Sm80ELb0ELb0ELb0ELb1ELb1ELb0ELb0ELb0ELi2ELi2ELi2ELi2ELb1EEENS1_21CollectiveEpilogueBwdISA_SB_SD_Li256ELb1ELb0ELi4EEENS1_19SingleTileSchedulerILb1ELb0ELb0ELi64EEEEEEEEEvNT_6ParamsE,"a",@progbits
	.sectionflags	@""
	.align	4
.nv.constant0._ZN7cutlass13device_kernelIN5flash19enable_sm80_to_sm89INS1_16FlashAttnBwdSm80INS1_25CollectiveMainloopBwdSm80ILi1ELi1EN4cute5tupleIJNS5_1CILi64EEES8_NS7_ILi192EEEEEENS_10bfloat16_tEfNS_4arch4Sm80ELb0ELb0ELb0ELb1ELb1ELb0ELb0ELb0ELi2ELi2ELi2ELi2ELb1EEENS1_21CollectiveEpilogueBwdISA_SB_SD_Li256ELb1ELb0ELi4EEENS1_19SingleTileSchedulerILb1ELb0ELb0ELi64EEEEEEEEEvNT_6ParamsE:
	.zero		976


//--------------------- .nv.constant0._ZN7cutlass13device_kernelIN5flash19enable_sm80_to_sm89INS1_16FlashAttnBwdSm80INS1_25CollectiveMainloopBwdSm80ILi1ELi1EN4cute5tupleIJNS5_1CILi64EEES8_NS7_ILi192EEEEEENS_10bfloat16_tEfNS_4arch4Sm80ELb0ELb0ELb0ELb1ELb0ELb0ELb0ELb0ELi2ELi2ELi2ELi2ELb1EEENS1_24CollectiveEpilogueBwdGQAISA_fSD_Li256ELb1ELb0EEENS1_19SingleTileSchedulerILb1ELb0ELb0ELi64EEEEEEEEEvNT_6ParamsE --------------------------
	.section	.nv.constant0._ZN7cutlass13device_kernelIN5flash19enable_sm80_to_sm89INS1_16FlashAttnBwdSm80INS1_25CollectiveMainloopBwdSm80ILi1ELi1EN4cute5tupleIJNS5_1CILi64EEES8_NS7_ILi192EEEEEENS_10bfloat16_tEfNS_4arch4Sm80ELb0ELb0ELb0ELb1ELb0ELb0ELb0ELb0ELi2ELi2ELi2ELi2ELb1EEENS1_24CollectiveEpilogueBwdGQAISA_fSD_Li256ELb1ELb0EEENS1_19SingleTileSchedulerILb1ELb0ELb0ELi64EEEEEEEEEvNT_6ParamsE,"a",@progbits
	.sectionflags	@""
	.align	4
.nv.constant0._ZN7cutlass13device_kernelIN5flash19enable_sm80_to_sm89INS1_16FlashAttnBwdSm80INS1_25CollectiveMainloopBwdSm80ILi1ELi1EN4cute5tupleIJNS5_1CILi64EEES8_NS7_ILi192EEEEEENS_10bfloat16_tEfNS_4arch4Sm80ELb0ELb0ELb0ELb1ELb0ELb0ELb0ELb0ELi2ELi2ELi2ELi2ELb1EEENS1_24CollectiveEpilogueBwdGQAISA_fSD_Li256ELb1ELb0EEENS1_19SingleTileSchedulerILb1ELb0ELb0ELi64EEEEEEEEEvNT_6ParamsE:
	.zero		984


//--------------------- .nv.constant0._ZN7cutlass13device_kernelIN5flash19enable_sm80_to_sm89INS1_16FlashAttnBwdSm80INS1_25CollectiveMainloopBwdSm80ILi1ELi1EN4cute5tupleIJNS5_1CILi64EEES8_NS7_ILi192EEEEEENS_10bfloat16_tEfNS_4arch4Sm80ELb0ELb0ELb0ELb1ELb1ELb0ELb0ELb0ELi2ELi2ELi2ELi2ELb1EEENS1_24CollectiveEpilogueBwdGQAISA_fSD_Li256ELb1ELb1EEENS1_19SingleTileSchedulerILb1ELb0ELb0ELi64EEEEEEEEEvNT_6ParamsE --------------------------
	.section	.nv.constant0._ZN7cutlass13device_kernelIN5flash19enable_sm80_to_sm89INS1_16FlashAttnBwdSm80INS1_25CollectiveMainloopBwdSm80ILi1ELi1EN4cute5tupleIJNS5_1CILi64EEES8_NS7_ILi192EEEEEENS_10bfloat16_tEfNS_4arch4Sm80ELb0ELb0ELb0ELb1ELb1ELb0ELb0ELb0ELi2ELi2ELi2ELi2ELb1EEENS1_24CollectiveEpilogueBwdGQAISA_fSD_Li256ELb1ELb1EEENS1_19SingleTileSchedulerILb1ELb0ELb0ELi64EEEEEEEEEvNT_6ParamsE,"a",@progbits
	.sectionflags	@""
	.align	4
.nv.constant0._ZN7cutlass13device_kernelIN5flash19enable_sm80_to_sm89INS1_16FlashAttnBwdSm80INS1_25CollectiveMainloopBwdSm80ILi1ELi1EN4cute5tupleIJNS5_1CILi64EEES8_NS7_ILi192EEEEEENS_10bfloat16_tEfNS_4arch4Sm80ELb0ELb0ELb0ELb1ELb1ELb0ELb0ELb0ELi2ELi2ELi2ELi2ELb1EEENS1_24CollectiveEpilogueBwdGQAISA_fSD_Li256ELb1ELb1EEENS1_19SingleTileSchedulerILb1ELb0ELb0ELi64EEEEEEEEEvNT_6ParamsE:
	.zero		984


//--------------------- .nv.constant0._ZN7cutlass13device_kernelIN5flash19enable_sm80_to_sm89INS1_16FlashAttnBwdSm80INS1_25CollectiveMainloopBwdSm80ILi1ELi1EN4cute5tupleIJNS5_1CILi64EEES8_NS7_ILi192EEEEEENS_10bfloat16_tEfNS_4arch4Sm80ELb0ELb1ELb0ELb0ELb0ELb0ELb0ELb0ELi2ELi2ELi2ELi2ELb1EEENS1_21CollectiveEpilogueBwdISA_SB_SD_Li256ELb0ELb0ELi4EEENS1_19SingleTileSchedulerILb0ELb0ELb0ELi64EEEEEEEEEvNT_6ParamsE --------------------------
	.section	.nv.constant0._ZN7cutlass13device_kernelIN5flash19enable_sm80_to_sm89INS1_16FlashAttnBwdSm80INS1_25CollectiveMainloopBwdSm80ILi1ELi1EN4cute5tupleIJNS5_1CILi64EEES8_NS7_ILi192EEEEEENS_10bfloat16_tEfNS_4arch4Sm80ELb0ELb1ELb0ELb0ELb0ELb0ELb0ELb0ELi2ELi2ELi2ELi2ELb1EEENS1_21CollectiveEpilogueBwdISA_SB_SD_Li256ELb0ELb0ELi4EEENS1_19SingleTileSchedulerILb0ELb0ELb0ELi64EEEEEEEEEvNT_6ParamsE,"a",@progbits
	.sectionflags	@""
	.align	4
.nv.constant0._ZN7cutlass13device_kernelIN5flash19enable_sm80_to_sm89INS1_16FlashAttnBwdSm80INS1_25CollectiveMainloopBwdSm80ILi1ELi1EN4cute5tupleIJNS5_1CILi64EEES8_NS7_ILi192EEEEEENS_10bfloat16_tEfNS_4arch4Sm80ELb0ELb1ELb0ELb0ELb0ELb0ELb0ELb0ELi2ELi2ELi2ELi2ELb1EEENS1_21CollectiveEpilogueBwdISA_SB_SD_Li256ELb0ELb0ELi4EEENS1_19SingleTileSchedulerILb0ELb0ELb0ELi64EEEEEEEEEvNT_6ParamsE:
	.zero		976


//--------------------- .nv.constant0._ZN7cutlass13device_kernelIN5flash19enable_sm80_to_sm89INS1_16FlashAttnBwdSm80INS1_25CollectiveMainloopBwdSm80ILi1ELi1EN4cute5tupleIJNS5_1CILi64EEES8_NS7_ILi192EEEEEENS_10bfloat16_tEfNS_4arch4Sm80ELb0ELb1ELb0ELb0ELb1ELb0ELb0ELb0ELi2ELi2ELi2ELi2ELb1EEENS1_21CollectiveEpilogueBwdISA_SB_SD_Li256ELb0ELb0ELi4EEENS1_19SingleTileSchedulerILb0ELb0ELb0ELi64EEEEEEEEEvNT_6ParamsE --------------------------
	.section	.nv.constant0._ZN7cutlass13device_kernelIN5flash19enable_sm80_to_sm89INS1_16FlashAttnBwdSm80INS1_25CollectiveMainloopBwdSm80ILi1ELi1EN4cute5tupleIJNS5_1CILi64EEES8_NS7_ILi192EEEEEENS_10bfloat16_tEfNS_4arch4Sm80ELb0ELb1ELb0ELb0ELb1ELb0ELb0ELb0ELi2ELi2ELi2ELi2ELb1EEENS1_21CollectiveEpilogueBwdISA_SB_SD_Li256ELb0ELb0ELi4EEENS1_19SingleTileSchedulerILb0ELb0ELb0ELi64EEEEEEEEEvNT_6ParamsE,"a",@progbits
	.sectionflags	@""
	.align	4
.nv.constant0._ZN7cutlass13device_kernelIN5flash19enable_sm80_to_sm89INS1_16FlashAttnBwdSm80INS1_25CollectiveMainloopBwdSm80ILi1ELi1EN4cute5tupleIJNS5_1CILi64EEES8_NS7_ILi192EEEEEENS_10bfloat16_tEfNS_4arch4Sm80ELb0ELb1ELb0ELb0ELb1ELb0ELb0ELb0ELi2ELi2ELi2ELi2ELb1EEENS1_21CollectiveEpilogueBwdISA_SB_SD_Li256ELb0ELb0ELi4EEENS1_19SingleTileSchedulerILb0ELb0ELb0ELi64EEEEEEEEEvNT_6ParamsE:
	.zero		976


//--------------------- .nv.constant0._ZN7cutlass13device_kernelIN5flash19enable_sm80_to_sm89INS1_16FlashAttnBwdSm80INS1_25CollectiveMainloopBwdSm80ILi1ELi1EN4cute5tupleIJNS5_1CILi64EEES8_NS7_ILi192EEEEEENS_10bfloat16_tEfNS_4arch4Sm80ELb0ELb1ELb0ELb0ELb0ELb0ELb0ELb0ELi2ELi2ELi2ELi2ELb1EEENS1_24CollectiveEpilogueBwdGQAISA_fSD_Li256ELb0ELb0EEENS1_19SingleTileSchedulerILb0ELb0ELb0ELi64EEEEEEEEEvNT_6ParamsE --------------------------
	.section	.nv.constant0._ZN7cutlass13device_kernelIN5flash19enable_sm80_to_sm89INS1_16FlashAttnBwdSm80INS1_25CollectiveMainloopBwdSm80ILi1ELi1EN4cute5tupleIJNS5_1CILi64EEES8_NS7_ILi192EEEEEENS_10bfloat16_tEfNS_4arch4Sm80ELb0ELb1ELb0ELb0ELb0ELb0ELb0ELb0ELi2ELi2ELi2ELi2ELb1EEENS1_24CollectiveEpilogueBwdGQAISA_fSD_Li256ELb0ELb0EEENS1_19SingleTileSchedulerILb0ELb0ELb0ELi64EEEEEEEEEvNT_6ParamsE,"a",@progbits
	.sectionflags	@""
	.align	4
.nv.constant0._ZN7cutlass13device_kernelIN5flash19enable_sm80_to_sm89INS1_16FlashAttnBwdSm80INS1_25CollectiveMainloopBwdSm80ILi1ELi1EN4cute5tupleIJNS5_1CILi64EEES8_NS7_ILi192EEEEEENS_10bfloat16_tEfNS_4arch4Sm80ELb0ELb1ELb0ELb0ELb0ELb0ELb0ELb0ELi2ELi2ELi2ELi2ELb1EEENS1_24CollectiveEpilogueBwdGQAISA_fSD_Li256ELb0ELb0EEENS1_19SingleTileSchedulerILb0ELb0ELb0ELi64EEEEEEEEEvNT_6ParamsE:
	.zero		984


//--------------------- .nv.constant0._ZN7cutlass13device_kernelIN5flash19enable_sm80_to_sm89INS1_16FlashAttnBwdSm80INS1_25CollectiveMainloopBwdSm80ILi1ELi1EN4cute5tupleIJNS5_1CILi64EEES8_NS7_ILi192EEEEEENS_10bfloat16_tEfNS_4arch4Sm80ELb0ELb1ELb0ELb0ELb1ELb0ELb0ELb0ELi2ELi2ELi2ELi2ELb1EEENS1_24CollectiveEpilogueBwdGQAISA_fSD_Li256ELb0ELb1EEENS1_19SingleTileSchedulerILb0ELb0ELb0ELi64EEEEEEEEEvNT_6ParamsE --------------------------
	.section	.nv.constant0._ZN7cutlass13device_kernelIN5flash19enable_sm80_to_sm89INS1_16FlashAttnBwdSm80INS1_25CollectiveMainloopBwdSm80ILi1ELi1EN4cute5tupleIJNS5_1CILi64EEES8_NS7_ILi192EEEEEENS_10bfloat16_tEfNS_4arch4Sm80ELb0ELb1ELb0ELb0ELb1ELb0ELb0ELb0ELi2ELi2ELi2ELi2ELb1EEENS1_24CollectiveEpilogueBwdGQAISA_fSD_Li256ELb0ELb1EEENS1_19SingleTileSchedulerILb0ELb0ELb0ELi64EEEEEEEEEvNT_6ParamsE,"a",@progbits
	.sectionflags	@""
	.align	4
.nv.constant0._ZN7cutlass13device_kernelIN5flash19enable_sm80_to_sm89INS1_16FlashAttnBwdSm80INS1_25CollectiveMainloopBwdSm80ILi1ELi1EN4cute5tupleIJNS5_1CILi64EEES8_NS7_ILi192EEEEEENS_10bfloat16_tEfNS_4arch4Sm80ELb0ELb1ELb0ELb0ELb1ELb0ELb0ELb0ELi2ELi2ELi2ELi2ELb1EEENS1_24CollectiveEpilogueBwdGQAISA_fSD_Li256ELb0ELb1EEENS1_19SingleTileSchedulerILb0ELb0ELb0ELi64EEEEEEEEEvNT_6ParamsE:
	.zero		984


//--------------------- .nv.constant0._ZN7cutlass13device_kernelIN5flash19enable_sm80_to_sm89INS1_16FlashAttnBwdSm80INS1_25CollectiveMainloopBwdSm80ILi1ELi1EN4cute5tupleIJNS5_1CILi64EEES8_NS7_ILi192EEEEEENS_10bfloat16_tEfNS_4arch4Sm80ELb0ELb1ELb0ELb1ELb0ELb0ELb0ELb0ELi2ELi2ELi2ELi2ELb1EEENS1_21CollectiveEpilogueBwdISA_SB_SD_Li256ELb1ELb0ELi4EEENS1_19SingleTileSchedulerILb1ELb0ELb0ELi64EEEEEEEEEvNT_6ParamsE --------------------------
	.section	.nv.constant0._ZN7cutlass13device_kernelIN5flash19enable_sm80_to_sm89INS1_16FlashAttnBwdSm80INS1_25CollectiveMainloopBwdSm80ILi1ELi1EN4cute5tupleIJNS5_1CILi64EEES8_NS7_ILi192EEEEEENS_10bfloat16_tEfNS_4arch4Sm80ELb0ELb1ELb0ELb1ELb0ELb0ELb0ELb0ELi2ELi2ELi2ELi2ELb1EEENS1_21CollectiveEpilogueBwdISA_SB_SD_Li256ELb1ELb0ELi4EEENS1_19SingleTileSchedulerILb1ELb0ELb0ELi64EEEEEEEEEvNT_6ParamsE,"a",@progbits
	.sectionflags	@""
	.align	4
.nv.constant0._ZN7cutlass13device_kernelIN5flash19enable_sm80_to_sm89INS1_16FlashAttnBwdSm80INS1_25CollectiveMainloopBwdSm80ILi1ELi1EN4cute5tupleIJNS5_1CILi64EEES8_NS7_ILi192EEEEEENS_10bfloat16_tEfNS_4arch4Sm80ELb0ELb1ELb0ELb1ELb0ELb0ELb0ELb0ELi2ELi2ELi2ELi2ELb1EEENS1_21CollectiveEpilogueBwdISA_SB_SD_Li256ELb1ELb0ELi4EEENS1_19SingleTileSchedulerILb1ELb0ELb0ELi64EEEEEEEEEvNT_6ParamsE:
	.zero		976


//--------------------- .nv.constant0._ZN7cutlass13device_kernelIN5flash19enable_sm80_to_sm89INS1_16FlashAttnBwdSm80INS1_25CollectiveMainloopBwdSm80ILi1ELi1EN4cute5tupleIJNS5_1CILi64EEES8_NS7_ILi192EEEEEENS_10bfloat16_tEfNS_4arch4Sm80ELb0ELb1ELb0ELb1ELb1ELb0ELb0ELb0ELi2ELi2ELi2ELi2ELb1EEENS1_21CollectiveEpilogueBwdISA_SB_SD_Li256ELb1ELb0ELi4EEENS1_19SingleTileSchedulerILb1ELb0ELb0ELi64EEEEEEEEEvNT_6ParamsE --------------------------
	.section	.nv.constant0._ZN7cutlass13device_kernelIN5flash19enable_sm80_to_sm89INS1_16FlashAttnBwdSm80INS1_25CollectiveMainloopBwdSm80ILi1ELi1EN4cute5tupleIJNS5_1CILi64EEES8_NS7_ILi192EEEEEENS_10bfloat16_tEfNS_4arch4Sm80ELb0ELb1ELb0ELb1ELb1ELb0ELb0ELb0ELi2ELi2ELi2ELi2ELb1EEENS1_21CollectiveEpilogueBwdISA_SB_SD_Li256ELb1ELb0ELi4EEENS1_19SingleTileSchedulerILb1ELb0ELb0ELi64EEEEEEEEEvNT_6ParamsE,"a",@progbits
	.sectionflags	@""
	.align	4
.nv.constant0._ZN7cutlass13device_kernelIN5flash19enable_sm80_to_sm89INS1_16FlashAttnBwdSm80INS1_25CollectiveMainloopBwdSm80ILi1ELi1EN4cute5tupleIJNS5_1CILi64EEES8_NS7_ILi192EEEEEENS_10bfloat16_tEfNS_4arch4Sm80ELb0ELb1ELb0ELb1ELb1ELb0ELb0ELb0ELi2ELi2ELi2ELi2ELb1EEENS1_21CollectiveEpilogueBwdISA_SB_SD_Li256ELb1ELb0ELi4EEENS1_19SingleTileSchedulerILb1ELb0ELb0ELi64EEEEEEEEEvNT_6ParamsE:
	.zero		976


//--------------------- .nv.constant0._ZN7cutlass13device_kernelIN5flash19enable_sm80_to_sm89INS1_16FlashAttnBwdSm80INS1_25CollectiveMainloopBwdSm80ILi1ELi1EN4cute5tupleIJNS5_1CILi64EEES8_NS7_ILi192EEEEEENS_10bfloat16_tEfNS_4arch4Sm80ELb0ELb1ELb0ELb1ELb0ELb0ELb0ELb0ELi2ELi2ELi2ELi2ELb1EEENS1_24CollectiveEpilogueBwdGQAISA_fSD_Li256ELb1ELb0EEENS1_19SingleTileSchedulerILb1ELb0ELb0ELi64EEEEEEEEEvNT_6ParamsE --------------------------
	.section	.nv.constant0._ZN7cutlass13device_kernelIN5flash19enable_sm80_to_sm89INS1_16FlashAttnBwdSm80INS1_25CollectiveMainloopBwdSm80ILi1ELi1EN4cute5tupleIJNS5_1CILi64EEES8_NS7_ILi192EEEEEENS_10bfloat16_tEfNS_4arch4Sm80ELb0ELb1ELb0ELb1ELb0ELb0ELb0ELb0ELi2ELi2ELi2ELi2ELb1EEENS1_24CollectiveEpilogueBwdGQAISA_fSD_Li256ELb1ELb0EEENS1_19SingleTileSchedulerILb1ELb0ELb0ELi64EEEEEEEEEvNT_6ParamsE,"a",@progbits
	.sectionflags	@""
	.align	4
.nv.constant0._ZN7cutlass13device_kernelIN5flash19enable_sm80_to_sm89INS1_16FlashAttnBwdSm80INS1_25CollectiveMainloopBwdSm80ILi1ELi1EN4cute5tupleIJNS5_1CILi64EEES8_NS7_ILi192EEEEEENS_10bfloat16_tEfNS_4arch4Sm80ELb0ELb1ELb0ELb1ELb0ELb0ELb0ELb0ELi2ELi2ELi2ELi2ELb1EEENS1_24CollectiveEpilogueBwdGQAISA_fSD_Li256ELb1ELb0EEENS1_19SingleTileSchedulerILb1ELb0ELb0ELi64EEEEEEEEEvNT_6ParamsE:
	.zero		984


//--------------------- .nv.constant0._ZN7cutlass13device_kernelIN5flash19enable_sm80_to_sm89INS1_16FlashAttnBwdSm80INS1_25CollectiveMainloopBwdSm80ILi1ELi1EN4cute5tupleIJNS5_1CILi64EEES8_NS7_ILi192EEEEEENS_10bfloat16_tEfNS_4arch4Sm80ELb0ELb1ELb0ELb1ELb1ELb0ELb0ELb0ELi2ELi2ELi2ELi2ELb1EEENS1_24CollectiveEpilogueBwdGQAISA_fSD_Li256ELb1ELb1EEENS1_19SingleTileSchedulerILb1ELb0ELb0ELi64EEEEEEEEEvNT_6ParamsE --------------------------
	.section	.nv.constant0._ZN7cutlass13device_kernelIN5flash19enable_sm80_to_sm89INS1_16FlashAttnBwdSm80INS1_25CollectiveMainloopBwdSm80ILi1ELi1EN4cute5tupleIJNS5_1CILi64EEES8_NS7_ILi192EEEEEENS_10bfloat16_tEfNS_4arch4Sm80ELb0ELb1ELb0ELb1ELb1ELb0ELb0ELb0ELi2ELi2ELi2ELi2ELb1EEENS1_24CollectiveEpilogueBwdGQAISA_fSD_Li256ELb1ELb1EEENS1_19SingleTileSchedulerILb1ELb0ELb0ELi64EEEEEEEEEvNT_6ParamsE,"a",@progbits
	.sectionflags	@""
	.align	4
.nv.constant0._ZN7cutlass13device_kernelIN5flash19enable_sm80_to_sm89INS1_16FlashAttnBwdSm80INS1_25CollectiveMainloopBwdSm80ILi1ELi1EN4cute5tupleIJNS5_1CILi64EEES8_NS7_ILi192EEEEEENS_10bfloat16_tEfNS_4arch4Sm80ELb0ELb1ELb0ELb1ELb1ELb0ELb0ELb0ELi2ELi2ELi2ELi2ELb1EEENS1_24CollectiveEpilogueBwdGQAISA_fSD_Li256ELb1ELb1EEENS1_19SingleTileSchedulerILb1ELb0ELb0ELi64EEEEEEEEEvNT_6ParamsE:
	.zero		984


//--------------------- .nv.constant0._ZN7cutlass13device_kernelIN5flash19enable_sm80_to_sm89INS1_16FlashAttnBwdSm80INS1_25CollectiveMainloopBwdSm80ILi1ELi1EN4cute5tupleIJNS5_1CILi64EEES8_NS7_ILi192EEEEEENS_10bfloat16_tEfNS_4arch4Sm80ELb1ELb0ELb0ELb0ELb0ELb0ELb0ELb0ELi2ELi2ELi2ELi2ELb1EEENS1_21CollectiveEpilogueBwdISA_SB_SD_Li256ELb0ELb0ELi4EEENS1_25SingleTileBwdLPTSchedulerILb0ELi64ELb0EEEEEEEEEvNT_6ParamsE --------------------------
	.section	.nv.constant0._ZN7cutlass13device_kernelIN5flash19enable_sm80_to_sm89INS1_16FlashAttnBwdSm80INS1_25CollectiveMainloopBwdSm80ILi1ELi1EN4cute5tupleIJNS5_1CILi64EEES8_NS7_ILi192EEEEEENS_10bfloat16_tEfNS_4arch4Sm80ELb1ELb0ELb0ELb0ELb0ELb0ELb0ELb0ELi2ELi2ELi2ELi2ELb1EEENS1_21CollectiveEpilogueBwdISA_SB_SD_Li256ELb0ELb0ELi4EEENS1_25SingleTileBwdLPTSchedulerILb0ELi64ELb0EEEEEEEEEvNT_6ParamsE,"a",@progbits
	.sectionflags	@""
	.align	4
.nv.constant0._ZN7cutlass13device_kernelIN5flash19enable_sm80_to_sm89INS1_16FlashAttnBwdSm80INS1_25CollectiveMainloopBwdSm80ILi1ELi1EN4cute5tupleIJNS5_1CILi64EEES8_NS7_ILi192EEEEEENS_10bfloat16_tEfNS_4arch4Sm80ELb1ELb0ELb0ELb0ELb0ELb0ELb0ELb0ELi2ELi2ELi2ELi2ELb1EEENS1_21CollectiveEpilogueBwdISA_SB_SD_Li256ELb0ELb0ELi4EEENS1_25SingleTileBwdLPTSchedulerILb0ELi64ELb0EEEEEEEEEvNT_6ParamsE:
	.zero		1000


//--------------------- .nv.constant0._ZN7cutlass13device_kernelIN5flash19enable_sm80_to_sm89INS1_16FlashAttnBwdSm80INS1_25CollectiveMainloopBwdSm80ILi1ELi1EN4cute5tupleIJNS5_1CILi64EEES8_NS7_ILi192EEEEEENS_10bfloat16_tEfNS_4arch4Sm80ELb1ELb0ELb0ELb0ELb1ELb0ELb0ELb0ELi2ELi2ELi2ELi2ELb1EEENS1_21CollectiveEpilogueBwdISA_SB_SD_Li256ELb0ELb0ELi4EEENS1_25SingleTileBwdLPTSchedulerILb0ELi64ELb1EEEEEEEEEvNT_6ParamsE --------------------------
	.section	.nv.constant0._ZN7cutlass13device_kernelIN5flash19enable_sm80_to_sm89INS1_16FlashAttnBwdSm80INS1_25CollectiveMainloopBwdSm80ILi1ELi1EN4cute5tupleIJNS5_1CILi64EEES8_NS7_ILi192EEEEEENS_10bfloat16_tEfNS_4arch4Sm80ELb1ELb0ELb0ELb0ELb1ELb0ELb0ELb0ELi2ELi2ELi2ELi2ELb1EEENS1_21CollectiveEpilogueBwdISA_SB_SD_Li256ELb0ELb0ELi4EEENS1_25SingleTileBwdLPTSchedulerILb0ELi64ELb1EEEEEEEEEvNT_6ParamsE,"a",@progbits
	.sectionflags	@""
	.align	4
.nv.constant0._ZN7cutlass13device_kernelIN5flash19enable_sm80_to_sm89INS1_16FlashAttnBwdSm80INS1_25CollectiveMainloopBwdSm80ILi1ELi1EN4cute5tupleIJNS5_1CILi64EEES8_NS7_ILi192EEEEEENS_10bfloat16_tEfNS_4arch4Sm80ELb1ELb0ELb0ELb0ELb1ELb0ELb0ELb0ELi2ELi2ELi2ELi2ELb1EEENS1_21CollectiveEpilogueBwdISA_SB_SD_Li256ELb0ELb0ELi4EEENS1_25SingleTileBwdLPTSchedulerILb0ELi64ELb1EEEEEEEEEvNT_6ParamsE:
	.zero		1000


//--------------------- .nv.constant0._ZN7cutlass13device_kernelIN5flash19enable_sm80_to_sm89INS1_16FlashAttnBwdSm80INS1_25CollectiveMainloopBwdSm80ILi1ELi1EN4cute5tupleIJNS5_1CILi64EEES8_NS7_ILi192EEEEEENS_10bfloat16_tEfNS_4arch4Sm80ELb1ELb0ELb0ELb0ELb0ELb0ELb0ELb0ELi2ELi2ELi2ELi2ELb1EEENS1_24CollectiveEpilogueBwdGQAISA_fSD_Li256ELb0ELb0EEENS1_25SingleTileBwdLPTSchedulerILb0ELi64ELb0EEEEEEEEEvNT_6ParamsE --------------------------
	.section	.nv.constant0._ZN7cutlass13device_kernelIN5flash19enable_sm80_to_sm89INS1_16FlashAttnBwdSm80INS1_25CollectiveMainloopBwdSm80ILi1ELi1EN4cute5tupleIJNS5_1CILi64EEES8_NS7_ILi192EEEEEENS_10bfloat16_tEfNS_4arch4Sm80ELb1ELb0ELb0ELb0ELb0ELb0ELb0ELb0ELi2ELi2ELi2ELi2ELb1EEENS1_24CollectiveEpilogueBwdGQAISA_fSD_Li256ELb0ELb0EEENS1_25SingleTileBwdLPTSchedulerILb0ELi64ELb0EEEEEEEEEvNT_6ParamsE,"a",@progbits
	.sectionflags	@""
	.align	4
.nv.constant0._ZN7cutlass13device_kernelIN5flash19enable_sm80_to_sm89INS1_16FlashAttnBwdSm80INS1_25CollectiveMainloopBwdSm80ILi1ELi1EN4cute5tupleIJNS5_1CILi64EEES8_NS7_ILi192EEEEEENS_10bfloat16_tEfNS_4arch4Sm80ELb1ELb0ELb0ELb0ELb0ELb0ELb0ELb0ELi2ELi2ELi2ELi2ELb1EEENS1_24CollectiveEpilogueBwdGQAISA_fSD_Li256ELb0ELb0EEENS1_25SingleTileBwdLPTSchedulerILb0ELi64ELb0EEEEEEEEEvNT_6ParamsE:
	.zero		1008


//--------------------- .nv.constant0._ZN7cutlass13device_kernelIN5flash19enable_sm80_to_sm89INS1_16FlashAttnBwdSm80INS1_25CollectiveMainloopBwdSm80ILi1ELi1EN4cute5tupleIJNS5_1CILi64EEES8_NS7_ILi192EEEEEENS_10bfloat16_tEfNS_4arch4Sm80ELb1ELb0ELb0ELb0ELb1ELb0ELb0ELb0ELi2ELi2ELi2ELi2ELb1EEENS1_24CollectiveEpilogueBwdGQAISA_fSD_Li256ELb0ELb1EEENS1_25SingleTileBwdLPTSchedulerILb0ELi64ELb1EEEEEEEEEvNT_6ParamsE --------------------------
	.section	.nv.constant0._ZN7cutlass13device_kernelIN5flash19enable_sm80_to_sm89INS1_16FlashAttnBwdSm80INS1_25CollectiveMainloopBwdSm80ILi1ELi1EN4cute5tupleIJNS5_1CILi64EEES8_NS7_ILi192EEEEEENS_10bfloat16_tEfNS_4arch4Sm80ELb1ELb0ELb0ELb0ELb1ELb0ELb0ELb0ELi2ELi2ELi2ELi2ELb1EEENS1_24CollectiveEpilogueBwdGQAISA_fSD_Li256ELb0ELb1EEENS1_25SingleTileBwdLPTSchedulerILb0ELi64ELb1EEEEEEEEEvNT_6ParamsE,"a",@progbits
	.sectionflags	@""
	.align	4
.nv.constant0._ZN7cutlass13device_kernelIN5flash19enable_sm80_to_sm89INS1_16FlashAttnBwdSm80INS1_25CollectiveMainloopBwdSm80ILi1ELi1EN4cute5tupleIJNS5_1CILi64EEES8_NS7_ILi192EEEEEENS_10bfloat16_tEfNS_4arch4Sm80ELb1ELb0ELb0ELb0ELb1ELb0ELb0ELb0ELi2ELi2ELi2ELi2ELb1EEENS1_24CollectiveEpilogueBwdGQAISA_fSD_Li256ELb0ELb1EEENS1_25SingleTileBwdLPTSchedulerILb0ELi64ELb1EEEEEEEEEvNT_6ParamsE:
	.zero		1008


//--------------------- .nv.constant0._ZN7cutlass13device_kernelIN5flash19enable_sm80_to_sm89INS1_16FlashAttnBwdSm80INS1_25CollectiveMainloopBwdSm80ILi1ELi1EN4cute5tupleIJNS5_1CILi64EEES8_NS7_ILi192EEEEEENS_10bfloat16_tEfNS_4arch4Sm80ELb1ELb0ELb0ELb1ELb0ELb0ELb0ELb0ELi2ELi2ELi2ELi2ELb1EEENS1_21CollectiveEpilogueBwdISA_SB_SD_Li256ELb1ELb0ELi4EEENS1_25SingleTileBwdLPTSchedulerILb1ELi64ELb0EEEEEEEEEvNT_6ParamsE --------------------------
	.section	.nv.constant0._ZN7cutlass13device_kernelIN5flash19enable_sm80_to_sm89INS1_16FlashAttnBwdSm80INS1_25CollectiveMainloopBwdSm80ILi1ELi1EN4cute5tupleIJNS5_1CILi64EEES8_NS7_ILi192EEEEEENS_10bfloat16_tEfNS_4arch4Sm80ELb1ELb0ELb0ELb1ELb0ELb0ELb0ELb0ELi2ELi2ELi2ELi2ELb1EEENS1_21CollectiveEpilogueBwdISA_SB_SD_Li256ELb1ELb0ELi4EEENS1_25SingleTileBwdLPTSchedulerILb1ELi64ELb0EEEEEEEEEvNT_6ParamsE,"a",@progbits
	.sectionflags	@""
	.align	4
.nv.constant0._ZN7cutlass13device_kernelIN5flash19enable_sm80_to_sm89INS1_16FlashAttnBwdSm80INS1_25CollectiveMainloopBwdSm80ILi1ELi1EN4cute5tupleIJNS5_1CILi64EEES8_NS7_ILi192EEEEEENS_10bfloat16_tEfNS_4arch4Sm80ELb1ELb0ELb0ELb1ELb0ELb0ELb0ELb0ELi2ELi2ELi2ELi2ELb1EEENS1_21CollectiveEpilogueBwdISA_SB_SD_Li256ELb1ELb0ELi4EEENS1_25SingleTileBwdLPTSchedulerILb1ELi64ELb0EEEEEEEEEvNT_6ParamsE:
	.zero		1000


//--------------------- .nv.constant0._ZN7cutlass13device_kernelIN5flash19enable_sm80_to_sm89INS1_16FlashAttnBwdSm80INS1_25CollectiveMainloopBwdSm80ILi1ELi1EN4cute5tupleIJNS5_1CILi64EEES8_NS7_ILi192EEEEEENS_10bfloat16_tEfNS_4arch4Sm80ELb1ELb0ELb0ELb1ELb1ELb0ELb0ELb0ELi2ELi2ELi2ELi2ELb1EEENS1_21CollectiveEpilogueBwdISA_SB_SD_Li256ELb1ELb0ELi4EEENS1_25SingleTileBwdLPTSchedulerILb1ELi64ELb1EEEEEEEEEvNT_6ParamsE --------------------------
	.section	.nv.constant0._ZN7cutlass13device_kernelIN5flash19enable_sm80_to_sm89INS1_16FlashAttnBwdSm80INS1_25CollectiveMainloopBwdSm80ILi1ELi1EN4cute5tupleIJNS5_1CILi64EEES8_NS7_ILi192EEEEEENS_10bfloat16_tEfNS_4arch4Sm80ELb1ELb0ELb0ELb1ELb1ELb0ELb0ELb0ELi2ELi2ELi2ELi2ELb1EEENS1_21CollectiveEpilogueBwdISA_SB_SD_Li256ELb1ELb0ELi4EEENS1_25SingleTileBwdLPTSchedulerILb1ELi64ELb1EEEEEEEEEvNT_6ParamsE,"a",@progbits
	.sectionflags	@""
	.align	4
.nv.constant0._ZN7cutlass13device_kernelIN5flash19enable_sm80_to_sm89INS1_16FlashAttnBwdSm80INS1_25CollectiveMainloopBwdSm80ILi1ELi1EN4cute5tupleIJNS5_1CILi64EEES8_NS7_ILi192EEEEEENS_10bfloat16_tEfNS_4arch4Sm80ELb1ELb0ELb0ELb1ELb1ELb0ELb0ELb0ELi2ELi2ELi2ELi2ELb1EEENS1_21CollectiveEpilogueBwdISA_SB_SD_Li256ELb1ELb0ELi4EEENS1_25SingleTileBwdLPTSchedulerILb1ELi64ELb1EEEEEEEEEvNT_6ParamsE:
	.zero		1000


//--------------------- .nv.constant0._ZN7cutlass13device_kernelIN5flash19enable_sm80_to_sm89INS1_16FlashAttnBwdSm80INS1_25CollectiveMainloopBwdSm80ILi1ELi1EN4cute5tupleIJNS5_1CILi64EEES8_NS7_ILi192EEEEEENS_10bfloat16_tEfNS_4arch4Sm80ELb1ELb0ELb0ELb1ELb0ELb0ELb0ELb0ELi2ELi2ELi2ELi2ELb1EEENS1_24CollectiveEpilogueBwdGQAISA_fSD_Li256ELb1ELb0EEENS1_25SingleTileBwdLPTSchedulerILb1ELi64ELb0EEEEEEEEEvNT_6ParamsE --------------------------
	.section	.nv.constant0._ZN7cutlass13device_kernelIN5flash19enable_sm80_to_sm89INS1_16FlashAttnBwdSm80INS1_25CollectiveMainloopBwdSm80ILi1ELi1EN4cute5tupleIJNS5_1CILi64EEES8_NS7_ILi192EEEEEENS_10bfloat16_tEfNS_4arch4Sm80ELb1ELb0ELb0ELb1ELb0ELb0ELb0ELb0ELi2ELi2ELi2ELi2ELb1EEENS1_24CollectiveEpilogueBwdGQAISA_fSD_Li256ELb1ELb0EEENS1_25SingleTileBwdLPTSchedulerILb1ELi64ELb0EEEEEEEEEvNT_6ParamsE,"a",@progbits
	.sectionflags	@""
	.align	4
.nv.constant0._ZN7cutlass13device_kernelIN5flash19enable_sm80_to_sm89INS1_16FlashAttnBwdSm80INS1_25CollectiveMainloopBwdSm80ILi1ELi1EN4cute5tupleIJNS5_1CILi64EEES8_NS7_ILi192EEEEEENS_10bfloat16_tEfNS_4arch4Sm80ELb1ELb0ELb0ELb1ELb0ELb0ELb0ELb0ELi2ELi2ELi2ELi2ELb1EEENS1_24CollectiveEpilogueBwdGQAISA_fSD_Li256ELb1ELb0EEENS1_25SingleTileBwdLPTSchedulerILb1ELi64ELb0EEEEEEEEEvNT_6ParamsE:
	.zero		1008


//--------------------- .nv.constant0._ZN7cutlass13device_kernelIN5flash19enable_sm80_to_sm89INS1_16FlashAttnBwdSm80INS1_25CollectiveMainloopBwdSm80ILi1ELi1EN4cute5tupleIJNS5_1CILi64EEES8_NS7_ILi192EEEEEENS_10bfloat16_tEfNS_4arch4Sm80ELb1ELb0ELb0ELb1ELb1ELb0ELb0ELb0ELi2ELi2ELi2ELi2ELb1EEENS1_24CollectiveEpilogueBwdGQAISA_fSD_Li256ELb1ELb1EEENS1_25SingleTileBwdLPTSchedulerILb1ELi64ELb1EEEEEEEEEvNT_6ParamsE --------------------------
	.section	.nv.constant0._ZN7cutlass13device_kernelIN5flash19enable_sm80_to_sm89INS1_16FlashAttnBwdSm80INS1_25CollectiveMainloopBwdSm80ILi1ELi1EN4cute5tupleIJNS5_1CILi64EEES8_NS7_ILi192EEEEEENS_10bfloat16_tEfNS_4arch4Sm80ELb1ELb0ELb0ELb1ELb1ELb0ELb0ELb0ELi2ELi2ELi2ELi2ELb1EEENS1_24CollectiveEpilogueBwdGQAISA_fSD_Li256ELb1ELb1EEENS1_25SingleTileBwdLPTSchedulerILb1ELi64ELb1EEEEEEEEEvNT_6ParamsE,"a",@progbits
	.sectionflags	@""
	.align	4
.nv.constant0._ZN7cutlass13device_kernelIN5flash19enable_sm80_to_sm89INS1_16FlashAttnBwdSm80INS1_25CollectiveMainloopBwdSm80ILi1ELi1EN4cute5tupleIJNS5_1CILi64EEES8_NS7_ILi192EEEEEENS_10bfloat16_tEfNS_4arch4Sm80ELb1ELb0ELb0ELb1ELb1ELb0ELb0ELb0ELi2ELi2ELi2ELi2ELb1EEENS1_24CollectiveEpilogueBwdGQAISA_fSD_Li256ELb1ELb1EEENS1_25SingleTileBwdLPTSchedulerILb1ELi64ELb1EEEEEEEEEvNT_6ParamsE:
	.zero		1008


//--------------------- .nv.constant0._ZN7cutlass13device_kernelIN5flash19enable_sm80_to_sm89INS1_16FlashAttnBwdSm80INS1_25CollectiveMainloopBwdSm80ILi2ELi1EN4cute5tupleIJNS5_1CILi64EEENS7_ILi80EEENS7_ILi192EEEEEENS_10bfloat16_tEfNS_4arch4Sm80ELb0ELb0ELb0ELb0ELb0ELb0ELb1ELb0ELi2ELi4ELi2ELi2ELb0EEENS1_21CollectiveEpilogueBwdISB_SC_SE_Li256ELb0ELb1ELi4EEENS1_19SingleTileSchedulerILb0ELb0ELb0ELi80EEEEEEEEEvNT_6ParamsE --------------------------
	.section	.nv.constant0._ZN7cutlass13device_kernelIN5flash19enable_sm80_to_sm89INS1_16FlashAttnBwdSm80INS1_25CollectiveMainloopBwdSm80ILi2ELi1EN4cute5tupleIJNS5_1CILi64EEENS7_ILi80EEENS7_ILi192EEEEEENS_10bfloat16_tEfNS_4arch4Sm80ELb0ELb0ELb0ELb0ELb0ELb0ELb1ELb0ELi2ELi4ELi2ELi2ELb0EEENS1_21CollectiveEpilogueBwdISB_SC_SE_Li256ELb0ELb1ELi4EEENS1_19SingleTileSchedulerILb0ELb0ELb0ELi80EEEEEEEEEvNT_6ParamsE,"a",@progbits
	.sectionflags	@""
	.align	4
.nv.constant0._ZN7cutlass13device_kernelIN5flash19enable_sm80_to_sm89INS1_16FlashAttnBwdSm80INS1_25CollectiveMainloopBwdSm80ILi2ELi1EN4cute5tupleIJNS5_1CILi64EEENS7_ILi80EEENS7_ILi192EEEEEENS_10bfloat16_tEfNS_4arch4Sm80ELb0ELb0ELb0ELb0ELb0ELb0ELb1ELb0ELi2ELi4ELi2ELi2ELb0EEENS1_21CollectiveEpilogueBwdISB_SC_SE_Li256ELb0ELb1ELi4EEENS1_19SingleTileSchedulerILb0ELb0ELb0ELi80EEEEEEEEEvNT_6ParamsE:
	.zero		976


//--------------------- .nv.constant0._ZN7cutlass13device_kernelIN5flash19enable_sm80_to_sm89INS1_16FlashAttnBwdSm80INS1_25CollectiveMainloopBwdSm80ILi2ELi1EN4cute5tupleIJNS5_1CILi64EEENS7_ILi80EEENS7_ILi192EEEEEENS_10bfloat16_tEfNS_4arch4Sm80ELb0ELb0ELb0ELb0ELb1ELb0ELb1ELb0ELi2ELi4ELi2ELi2ELb0EEENS1_21CollectiveEpilogueBwdISB_SC_SE_Li256ELb0ELb1ELi4EEENS1_19SingleTileSchedulerILb0ELb0ELb0ELi80EEEEEEEEEvNT_6ParamsE --------------------------
	.section	.nv.constant0._ZN7cutlass13device_kernelIN5flash19enable_sm80_to_sm89INS1_16FlashAttnBwdSm80INS1_25CollectiveMainloopBwdSm80ILi2ELi1EN4cute5tupleIJNS5_1CILi64EEENS7_ILi80EEENS7_ILi192EEEEEENS_10bfloat16_tEfNS_4arch4Sm80ELb0ELb0ELb0ELb0ELb1ELb0ELb1ELb0ELi2ELi4ELi2ELi2ELb0EEENS1_21CollectiveEpilogueBwdISB_SC_SE_Li256ELb0ELb1ELi4EEENS1_19SingleTileSchedulerILb0ELb0ELb0ELi80EEEEEEEEEvNT_6ParamsE,"a",@progbits
	.sectionflags	@""
	.align	4
.nv.constant0._ZN7cutlass13device_kernelIN5flash19enable_sm80_to_sm89INS1_16FlashAttnBwdSm80INS1_25CollectiveMainloopBwdSm80ILi2ELi1EN4cute5tupleIJNS5_1CILi64EEENS7_ILi80EEENS7_ILi192EEEEEENS_10bfloat16_tEfNS_4arch4Sm80ELb0ELb0ELb0ELb0ELb1ELb0ELb1ELb0ELi2ELi4ELi2ELi2ELb0EEENS1_21CollectiveEpilogueBwdISB_SC_SE_Li256ELb0ELb1ELi4EEENS1_19SingleTileSchedulerILb0ELb0ELb0ELi80EEEEEEEEEvNT_6ParamsE:
	.zero		976


//--------------------- .nv.constant0._ZN7cutlass13device_kernelIN5flash19enable_sm80_to_sm89INS1_16FlashAttnBwdSm80INS1_25CollectiveMainloopBwdSm80ILi2ELi1EN4cute5tupleIJNS5_1CILi64EEENS7_ILi80EEENS7_ILi192EEEEEENS_10bfloat16_tEfNS_4arch4Sm80ELb0ELb0ELb0ELb0ELb0ELb0ELb1ELb0ELi2ELi4ELi2ELi2ELb0EEENS1_24CollectiveEpilogueBwdGQAISB_fSE_Li256ELb0ELb0EEENS1_19SingleTileSchedulerILb0ELb0ELb0ELi80EEEEEEEEEvNT_6ParamsE --------------------------
	.section	.nv.constant0._ZN7cutlass13device_kernelIN5flash19enable_sm80_to_sm89INS1_16FlashAttnBwdSm80INS1_25CollectiveMainloopBwdSm80ILi2ELi1EN4cute5tupleIJNS5_1CILi64EEENS7_ILi80EEENS7_ILi192EEEEEENS_10bfloat16_tEfNS_4arch4Sm80ELb0ELb0ELb0ELb0ELb0ELb0ELb1ELb0ELi2ELi4ELi2ELi2ELb0EEENS1_24CollectiveEpilogueBwdGQAISB_fSE_Li256ELb0ELb0EEENS1_19SingleTileSchedulerILb0ELb0ELb0ELi80EEEEEEEEEvNT_6ParamsE,"a",@progbits
	.sectionflags	@""
	.align	4
.nv.constant0._ZN7cutlass13device_kernelIN5flash19enable_sm80_to_sm89INS1_16FlashAttnBwdSm80INS1_25CollectiveMainloopBwdSm80ILi2ELi1EN4cute5tupleIJNS5_1CILi64EEENS7_ILi80EEENS7_ILi192EEEEEENS_10bfloat16_tEfNS_4arch4Sm80ELb0ELb0ELb0ELb0ELb0ELb0ELb1ELb0ELi2ELi4ELi2ELi2ELb0EEENS1_24CollectiveEpilogueBwdGQAISB_fSE_Li256ELb0ELb0EEENS1_19SingleTileSchedulerILb0ELb0ELb0ELi80EEEEEEEEEvNT_6ParamsE:
	.zero		984


//--------------------- .nv.constant0._ZN7cutlass13device_kernelIN5flash19enable_sm80_to_sm89INS1_16FlashAttnBwdSm80INS1_25CollectiveMainloopBwdSm80ILi2ELi1EN4cute5tupleIJNS5_1CILi64EEENS7_ILi80EEENS7_ILi192EEEEEENS_10bfloat16_tEfNS_4arch4Sm80ELb0ELb0ELb0ELb0ELb1ELb0ELb1ELb0ELi2ELi4ELi2ELi2ELb0EEENS1_24CollectiveEpilogueBwdGQAISB_fSE_Li256ELb0ELb1EEENS1_19SingleTileSchedulerILb0ELb0ELb0ELi80EEEEEEEEEvNT_6ParamsE --------------------------
	.section	.nv.constant0._ZN7cutlass13device_kernelIN5flash19enable_sm80_to_sm89INS1_16FlashAttnBwdSm80INS1_25CollectiveMainloopBwdSm80ILi2ELi1EN4cute5tupleIJNS5_1CILi64EEENS7_ILi80EEENS7_ILi192EEEEEENS_10bfloat16_tEfNS_4arch4Sm80ELb0ELb0ELb0ELb0ELb1ELb0ELb1ELb0ELi2ELi4ELi2ELi2ELb0EEENS1_24CollectiveEpilogueBwdGQAISB_fSE_Li256ELb0ELb1EEENS1_19SingleTileSchedulerILb0ELb0ELb0ELi80EEEEEEEEEvNT_6ParamsE,"a",@progbits
	.sectionflags	@""
	.align	4
.nv.constant0._ZN7cutlass13device_kernelIN5flash19enable_sm80_to_sm89INS1_16FlashAttnBwdSm80INS1_25CollectiveMainloopBwdSm80ILi2ELi1EN4cute5tupleIJNS5_1CILi64EEENS7_ILi80EEENS7_ILi192EEEEEENS_10bfloat16_tEfNS_4arch4Sm80ELb0ELb0ELb0ELb0ELb1ELb0ELb1ELb0ELi2ELi4ELi2ELi2ELb0EEENS1_24CollectiveEpilogueBwdGQAISB_fSE_Li256ELb0ELb1EEENS1_19SingleTileSchedulerILb0ELb0ELb0ELi80EEEEEEEEEvNT_6ParamsE:
	.zero		984


//--------------------- .nv.constant0._ZN7cutlass13device_kernelIN5flash19enable_sm80_to_sm89INS1_16FlashAttnBwdSm80INS1_25CollectiveMainloopBwdSm80ILi2ELi1EN4cute5tupleIJNS5_1CILi64EEENS7_ILi80EEENS7_ILi192EEEEEENS_10bfloat16_tEfNS_4arch4Sm80ELb0ELb0ELb0ELb1ELb0ELb0ELb1ELb0ELi2ELi4ELi2ELi2ELb0EEENS1_21CollectiveEpilogueBwdISB_SC_SE_Li256ELb1ELb1ELi4EEENS1_19SingleTileSchedulerILb1ELb0ELb0ELi80EEEEEEEEEvNT_6ParamsE --------------------------
	.section	.nv.constant0._ZN7cutlass13device_kernelIN5flash19enable_sm80_to_sm89INS1_16FlashAttnBwdSm80INS1_25CollectiveMainloopBwdSm80ILi2ELi1EN4cute5tupleIJNS5_1CILi64EEENS7_ILi80EEENS7_ILi192EEEEEENS_10bfloat16_tEfNS_4arch4Sm80ELb0ELb0ELb0ELb1ELb0ELb0ELb1ELb0ELi2ELi4ELi2ELi2ELb0EEENS1_21CollectiveEpilogueBwdISB_SC_SE_Li256ELb1ELb1ELi4EEENS1_19SingleTileSchedulerILb1ELb0ELb0ELi80EEEEEEEEEvNT_6ParamsE,"a",@progbits
	.sectionflags	@""
	.align	4
.nv.constant0._ZN7cutlass13device_kernelIN5flash19enable_sm80_to_sm89INS1_16FlashAttnBwdSm80INS1_25CollectiveMainloopBwdSm80ILi2ELi1EN4cute5tupleIJNS5_1CILi64EEENS7_ILi80EEENS7_ILi192EEEEEENS_10bfloat16_tEfNS_4arch4Sm80ELb0ELb0ELb0ELb1ELb0ELb0ELb1ELb0ELi2ELi4ELi2ELi2ELb0EEENS1_21CollectiveEpilogueBwdISB_SC_SE_Li256ELb1ELb1ELi4EEENS1_19SingleTileSchedulerILb1ELb0ELb0ELi80EEEEEEEEEvNT_6ParamsE:
	.zero		976


//--------------------- .nv.constant0._ZN7cutlass13device_kernelIN5flash19enable_sm80_to_sm89INS1_16FlashAttnBwdSm80INS1_25CollectiveMainloopBwdSm80ILi2ELi1EN4cute5tupleIJNS5_1CILi64EEENS7_ILi80EEENS7_ILi192EEEEEENS_10bfloat16_tEfNS_4arch4Sm80ELb0ELb0ELb0ELb1ELb1ELb0ELb1ELb0ELi2ELi4ELi2ELi2ELb0EEENS1_21CollectiveEpilogueBwdISB_SC_SE_Li256ELb1ELb1ELi4EEENS1_19SingleTileSchedulerILb1ELb0ELb0ELi80EEEEEEEEEvNT_6ParamsE --------------------------
	.section	.nv.constant0._ZN7cutlass13device_kernelIN5flash19enable_sm80_to_sm89INS1_16FlashAttnBwdSm80INS1_25CollectiveMainloopBwdSm80ILi2ELi1EN4cute5tupleIJNS5_1CILi64EEENS7_ILi80EEENS7_ILi192EEEEEENS_10bfloat16_tEfNS_4arch4Sm80ELb0ELb0ELb0ELb1ELb1ELb0ELb1ELb0ELi2ELi4ELi2ELi2ELb0EEENS1_21CollectiveEpilogueBwdISB_SC_SE_Li256ELb1ELb1ELi4EEENS1_19SingleTileSchedulerILb1ELb0ELb0ELi80EEEEEEEEEvNT_6ParamsE,"a",@progbits
	.sectionflags	@""
	.align	4
.nv.constant0._ZN7cutlass13device_kernelIN5flash19enable_sm80_to_sm89INS1_16FlashAttnBwdSm80INS1_25CollectiveMainloopBwdSm80ILi2ELi1EN4cute5tupleIJNS5_1CILi64EEENS7_ILi80EEENS7_ILi192EEEEEENS_10bfloat16_tEfNS_4arch4Sm80ELb0ELb0ELb0ELb1ELb1ELb0ELb1ELb0ELi2ELi4ELi2ELi2ELb0EEENS1_21CollectiveEpilogueBwdISB_SC_SE_Li256ELb1ELb1ELi4EEENS1_19SingleTileSchedulerILb1ELb0ELb0ELi80EEEEEEEEEvNT_6ParamsE:
	.zero		976


//--------------------- .nv.constant0._ZN7cutlass13device_kernelIN5flash19enable_sm80_to_sm89INS1_16FlashAttnBwdSm80INS1_25CollectiveMainloopBwdSm80ILi2ELi1EN4cute5tupleIJNS5_1CILi64EEENS7_ILi80EEENS7_ILi192EEEEEENS_10bfloat16_tEfNS_4arch4Sm80ELb0ELb0ELb0ELb1ELb0ELb0ELb1ELb0ELi2ELi4ELi2ELi2ELb0EEENS1_24CollectiveEpilogueBwdGQAISB_fSE_Li256ELb1ELb0EEENS1_19SingleTileSchedulerILb1ELb0ELb0ELi80EEEEEEEEEvNT_6ParamsE --------------------------
	.section	.nv.constant0._ZN7cutlass13device_kernelIN5flash19enable_sm80_to_sm89INS1_16FlashAttnBwdSm80INS1_25CollectiveMainloopBwdSm80ILi2ELi1EN4cute5tupleIJNS5_1CILi64EEENS7_ILi80EEENS7_ILi192EEEEEENS_10bfloat16_tEfNS_4arch4Sm80ELb0ELb0ELb0ELb1ELb0ELb0ELb1ELb0ELi2ELi4ELi2ELi2ELb0EEENS1_24CollectiveEpilogueBwdGQAISB_fSE_Li256ELb1ELb0EEENS1_19SingleTileSchedulerILb1ELb0ELb0ELi80EEEEEEEEEvNT_6ParamsE,"a",@progbits
	.sectionflags	@""
	.align	4
.nv.constant0._ZN7cutlass13device_kernelIN5flash19enable_sm80_to_sm89INS1_16FlashAttnBwdSm80INS1_25CollectiveMainloopBwdSm80ILi2ELi1EN4cute5tupleIJNS5_1CILi64EEENS7_ILi80EEENS7_ILi192EEEEEENS_10bfloat16_tEfNS_4arch4Sm80ELb0ELb0ELb0ELb1ELb0ELb0ELb1ELb0ELi2ELi4ELi2ELi2ELb0EEENS1_24CollectiveEpilogueBwdGQAISB_fSE_Li256ELb1ELb0EEENS1_19SingleTileSchedulerILb1ELb0ELb0ELi80EEEEEEEEEvNT_6ParamsE:
	.zero		984


//--------------------- .nv.constant0._ZN7cutlass13device_kernelIN5flash19enable_sm80_to_sm89INS1_16FlashAttnBwdSm80INS1_25CollectiveMainloopBwdSm80ILi2ELi1EN4cute5tupleIJNS5_1CILi64EEENS7_ILi80EEENS7_ILi192EEEEEENS_10bfloat16_tEfNS_4arch4Sm80ELb0ELb0ELb0ELb1ELb1ELb0ELb1ELb0ELi2ELi4ELi2ELi2ELb0EEENS1_24CollectiveEpilogueBwdGQAISB_fSE_Li256ELb1ELb1EEENS1_19SingleTileSchedulerILb1ELb0ELb0ELi80EEEEEEEEEvNT_6ParamsE --------------------------
	.section	.nv.constant0._ZN7cutlass13device_kernelIN5flash19enable_sm80_to_sm89INS1_16FlashAttnBwdSm80INS1_25CollectiveMainloopBwdSm80ILi2ELi1EN4cute5tupleIJNS5_1CILi64EEENS7_ILi80EEENS7_ILi192EEEEEENS_10bfloat16_tEfNS_4arch4Sm80ELb0ELb0ELb0ELb1ELb1ELb0ELb1ELb0ELi2ELi4ELi2ELi2ELb0EEENS1_24CollectiveEpilogueBwdGQAISB_fSE_Li256ELb1ELb1EEENS1_19SingleTileSchedulerILb1ELb0ELb0ELi80EEEEEEEEEvNT_6ParamsE,"a",@progbits
	.sectionflags	@""
	.align	4
.nv.constant0._ZN7cutlass13device_kernelIN5flash19enable_sm80_to_sm89INS1_16FlashAttnBwdSm80INS1_25CollectiveMainloopBwdSm80ILi2ELi1EN4cute5tupleIJNS5_1CILi64EEENS7_ILi80EEENS7_ILi192EEEEEENS_10bfloat16_tEfNS_4arch4Sm80ELb0ELb0ELb0ELb1ELb1ELb0ELb1ELb0ELi2ELi4ELi2ELi2ELb0EEENS1_24CollectiveEpilogueBwdGQAISB_fSE_Li256ELb1ELb1EEENS1_19SingleTileSchedulerILb1ELb0ELb0ELi80EEEEEEEEEvNT_6ParamsE:
	.zero		984


//--------------------- .nv.constant0._ZN7cutlass13device_kernelIN5flash19enable_sm80_to_sm89INS1_16FlashAttnBwdSm80INS1_25CollectiveMainloopBwdSm80ILi2ELi1EN4cute5tupleIJNS5_1CILi64EEENS7_ILi80EEENS7_ILi192EEEEEENS_10bfloat16_tEfNS_4arch4Sm80ELb0ELb1ELb0ELb0ELb0ELb0ELb1ELb0ELi2ELi4ELi2ELi2ELb0EEENS1_21CollectiveEpilogueBwdISB_SC_SE_Li256ELb0ELb1ELi4EEENS1_19SingleTileSchedulerILb0ELb0ELb0ELi80EEEEEEEEEvNT_6ParamsE --------------------------
	.section	.nv.constant0._ZN7cutlass13device_kernelIN5flash19enable_sm80_to_sm89INS1_16FlashAttnBwdSm80INS1_25CollectiveMainloopBwdSm80ILi2ELi1EN4cute5tupleIJNS5_1CILi64EEENS7_ILi80EEENS7_ILi192EEEEEENS_10bfloat16_tEfNS_4arch4Sm80ELb0ELb1ELb0ELb0ELb0ELb0ELb1ELb0ELi2ELi4ELi2ELi2ELb0EEENS1_21CollectiveEpilogueBwdISB_SC_SE_Li256ELb0ELb1ELi4EEENS1_19SingleTileSchedulerILb0ELb0ELb0ELi80EEEEEEEEEvNT_6ParamsE,"a",@progbits
	.sectionflags	@""
	.align	4
.nv.constant0._ZN7cutlass13device_kernelIN5flash19enable_sm80_to_sm89INS1_16FlashAttnBwdSm80INS1_25CollectiveMainloopBwdSm80ILi2ELi1EN4cute5tupleIJNS5_1CILi64EEENS7_ILi80EEENS7_ILi192EEEEEENS_10bfloat16_tEfNS_4arch4Sm80ELb0ELb1ELb0ELb0ELb0ELb0ELb1ELb0ELi2ELi4ELi2ELi2ELb0EEENS1_21CollectiveEpilogueBwdISB_SC_SE_Li256ELb0ELb1ELi4EEENS1_19SingleTileSchedulerILb0ELb0ELb0ELi80EEEEEEEEEvNT_6ParamsE:
	.zero		976


//--------------------- .nv.constant0._ZN7cutlass13device_kernelIN5flash19enable_sm80_to_sm89INS1_16FlashAttnBwdSm80INS1_25CollectiveMainloopBwdSm80ILi2ELi1EN4cute5tupleIJNS5_1CILi64EEENS7_ILi80EEENS7_ILi192EEEEEENS_10bfloat16_tEfNS_4arch4Sm80ELb0ELb1ELb0ELb0ELb1ELb0ELb1ELb0ELi2ELi4ELi2ELi2ELb0EEENS1_21CollectiveEpilogueBwdISB_SC_SE_Li256ELb0ELb1ELi4EEENS1_19SingleTileSchedulerILb0ELb0ELb0ELi80EEEEEEEEEvNT_6ParamsE --------------------------
	.section	.nv.constant0._ZN7cutlass13device_kernelIN5flash19enable_sm80_to_sm89INS1_16FlashAttnBwdSm80INS1_25CollectiveMainloopBwdSm80ILi2ELi1EN4cute5tupleIJNS5_1CILi64EEENS7_ILi80EEENS7_ILi192EEEEEENS_10bfloat16_tEfNS_4arch4Sm80ELb0ELb1ELb0ELb0ELb1ELb0ELb1ELb0ELi2ELi4ELi2ELi2ELb0EEENS1_21CollectiveEpilogueBwdISB_SC_SE_Li256ELb0ELb1ELi4EEENS1_19SingleTileSchedulerILb0ELb0ELb0ELi80EEEEEEEEEvNT_6ParamsE,"a",@progbits
	.sectionflags	@""
	.align	4
.nv.constant0._ZN7cutlass13device_kernelIN5flash19enable_sm80_to_sm89INS1_16FlashAttnBwdSm80INS1_25CollectiveMainloopBwdSm80ILi2ELi1EN4cute5tupleIJNS5_1CILi64EEENS7_ILi80EEENS7_ILi192EEEEEENS_10bfloat16_tEfNS_4arch4Sm80ELb0ELb1ELb0ELb0ELb1ELb0ELb1ELb0ELi2ELi4ELi2ELi2ELb0EEENS1_21CollectiveEpilogueBwdISB_SC_SE_Li256ELb0ELb1ELi4EEENS1_19SingleTileSchedulerILb0ELb0ELb0ELi80EEEEEEEEEvNT_6ParamsE:
	.zero		976


//--------------------- .nv.constant0._ZN7cutlass13device_kernelIN5flash19enable_sm80_to_sm89INS1_16FlashAttnBwdSm80INS1_25CollectiveMainloopBwdSm80ILi2ELi1EN4cute5tupleIJNS5_1CILi64EEENS7_ILi80EEENS7_ILi192EEEEEENS_10bfloat16_tEfNS_4arch4Sm80ELb0ELb1ELb0ELb0ELb0ELb0ELb1ELb0ELi2ELi4ELi2ELi2ELb0EEENS1_24CollectiveEpilogueBwdGQAISB_fSE_Li256ELb0ELb0EEENS1_19SingleTileSchedulerILb0ELb0ELb0ELi80EEEEEEEEEvNT_6ParamsE --------------------------
	.section	.nv.constant0._ZN7cutlass13device_kernelIN5flash19enable_sm80_to_sm89INS1_16FlashAttnBwdSm80INS1_25CollectiveMainloopBwdSm80ILi2ELi1EN4cute5tupleIJNS5_1CILi64EEENS7_ILi80EEENS7_ILi192EEEEEENS_10bfloat16_tEfNS_4arch4Sm80ELb0ELb1ELb0ELb0ELb0ELb0ELb1ELb0ELi2ELi4ELi2ELi2ELb0EEENS1_24CollectiveEpilogueBwdGQAISB_fSE_Li256ELb0ELb0EEENS1_19SingleTileSchedulerILb0ELb0ELb0ELi80EEEEEEEEEvNT_6ParamsE,"a",@progbits
	.sectionflags	@""
	.align	4
.nv.constant0._ZN7cutlass13device_kernelIN5flash19enable_sm80_to_sm89INS1_16FlashAttnBwdSm80INS1_25CollectiveMainloopBwdSm80ILi2ELi1EN4cute5tupleIJNS5_1CILi64EEENS7_ILi80EEENS7_ILi192EEEEEENS_10bfloat16_tEfNS_4arch4Sm80ELb0ELb1ELb0ELb0ELb0ELb0ELb1ELb0ELi2ELi4ELi2ELi2ELb0EEENS1_24CollectiveEpilogueBwdGQAISB_fSE_Li256ELb0ELb0EEENS1_19SingleTileSchedulerILb0ELb0ELb0ELi80EEEEEEEEEvNT_6ParamsE:
	.zero		984


//--------------------- .nv.constant0._ZN7cutlass13device_kernelIN5flash19enable_sm80_to_sm89INS1_16FlashAttnBwdSm80INS1_25CollectiveMainloopBwdSm80ILi2ELi1EN4cute5tupleIJNS5_1CILi64EEENS7_ILi80EEENS7_ILi192EEEEEENS_10bfloat16_tEfNS_4arch4Sm80ELb0ELb1ELb0ELb0ELb1ELb0ELb1ELb0ELi2ELi4ELi2ELi2ELb0EEENS1_24CollectiveEpilogueBwdGQAISB_fSE_Li256ELb0ELb1EEENS1_19SingleTileSchedulerILb0ELb0ELb0ELi80EEEEEEEEEvNT_6ParamsE --------------------------
	.section	.nv.constant0._ZN7cutlass13device_kernelIN5flash19enable_sm80_to_sm89INS1_16FlashAttnBwdSm80INS1_25CollectiveMainloopBwdSm80ILi2ELi1EN4cute5tupleIJNS5_1CILi64EEENS7_ILi80EEENS7_ILi192EEEEEENS_10bfloat16_tEfNS_4arch4Sm80ELb0ELb1ELb0ELb0ELb1ELb0ELb1ELb0ELi2ELi4ELi2ELi2ELb0EEENS1_24CollectiveEpilogueBwdGQAISB_fSE_Li256ELb0ELb1EEENS1_19SingleTileSchedulerILb0ELb0ELb0ELi80EEEEEEEEEvNT_6ParamsE,"a",@progbits
	.sectionflags	@""
	.align	4
.nv.constant0._ZN7cutlass13device_kernelIN5flash19enable_sm80_to_sm89INS1_16FlashAttnBwdSm80INS1_25CollectiveMainloopBwdSm80ILi2ELi1EN4cute5tupleIJNS5_1CILi64EEENS7_ILi80EEENS7_ILi192EEEEEENS_10bfloat16_tEfNS_4arch4Sm80ELb0ELb1ELb0ELb0ELb1ELb0ELb1ELb0ELi2ELi4ELi2ELi2ELb0EEENS1_24CollectiveEpilogueBwdGQAISB_fSE_Li256ELb0ELb1EEENS1_19SingleTileSchedulerILb0ELb0ELb0ELi80EEEEEEEEEvNT_6ParamsE:
	.zero		984


//--------------------- .nv.constant0._ZN7cutlass13device_kernelIN5flash19enable_sm80_to_sm89INS1_16FlashAttnBwdSm80INS1_25CollectiveMainloopBwdSm80ILi2ELi1EN4cute5tupleIJNS5_1CILi64EEENS7_ILi80EEENS7_ILi192EEEEEENS_10bfloat16_tEfNS_4arch4Sm80ELb0ELb1ELb0ELb1ELb0ELb0ELb1ELb0ELi2ELi4ELi2ELi2ELb0EEENS1_21CollectiveEpilogueBwdISB_SC_SE_Li256ELb1ELb1ELi4EEENS1_19SingleTileSchedulerILb1ELb0ELb0ELi80EEEEEEEEEvNT_6ParamsE --------------------------
	.section	.nv.constant0._ZN7cutlass13device_kernelIN5flash19enable_sm80_to_sm89INS1_16FlashAttnBwdSm80INS1_25CollectiveMainloopBwdSm80ILi2ELi1EN4cute5tupleIJNS5_1CILi64EEENS7_ILi80EEENS7_ILi192EEEEEENS_10bfloat16_tEfNS_4arch4Sm80ELb0ELb1ELb0ELb1ELb0ELb0ELb1ELb0ELi2ELi4ELi2ELi2ELb0EEENS1_21CollectiveEpilogueBwdISB_SC_SE_Li256ELb1ELb1ELi4EEENS1_19SingleTileSchedulerILb1ELb0ELb0ELi80EEEEEEEEEvNT_6ParamsE,"a",@progbits
	.sectionflags	@""
	.align	4
.nv.constant0._ZN7cutlass13device_kernelIN5flash19enable_sm80_to_sm89INS1_16FlashAttnBwdSm80INS1_25CollectiveMainloopBwdSm80ILi2ELi1EN4cute5tupleIJNS5_1CILi64EEENS7_ILi80EEENS7_ILi192EEEEEENS_10bfloat16_tEfNS_4arch4Sm80ELb0ELb1ELb0ELb1ELb0ELb0ELb1ELb0ELi2ELi4ELi2ELi2ELb0EEENS1_21CollectiveEpilogueBwdISB_SC_SE_Li256ELb1ELb1ELi4EEENS1_19SingleTileSchedulerILb1ELb0ELb0ELi80EEEEEEEEEvNT_6ParamsE:
	.zero		976


//--------------------- .nv.constant0._ZN7cutlass13device_kernelIN5flash19enable_sm80_to_sm89INS1_16FlashAttnBwdSm80INS1_25CollectiveMainloopBwdSm80ILi2ELi1EN4cute5tupleIJNS5_1CILi64EEENS7_ILi80EEENS7_ILi192EEEEEENS_10bfloat16_tEfNS_4arch4Sm80ELb0ELb1ELb0ELb1ELb1ELb0ELb1ELb0ELi2ELi4ELi2ELi2ELb0EEENS1_21CollectiveEpilogueBwdISB_SC_SE_Li256ELb1ELb1ELi4EEENS1_19SingleTileSchedulerILb1ELb0ELb0ELi80EEEEEEEEEvNT_6ParamsE --------------------------
	.section	.nv.constant0._ZN7cutlass13device_kernelIN5flash19enable_sm80_to_sm89INS1_16FlashAttnBwdSm80INS1_25CollectiveMainloopBwdSm80ILi2ELi1EN4cute5tupleIJNS5_1CILi64EEENS7_ILi80EEENS7_ILi192EEEEEENS_10bfloat16_tEfNS_4arch4Sm80ELb0ELb1ELb0ELb1ELb1ELb0ELb1ELb0ELi2ELi4ELi2ELi2ELb0EEENS1_21CollectiveEpilogueBwdISB_SC_SE_Li256ELb1ELb1ELi4EEENS1_19SingleTileSchedulerILb1ELb0ELb0ELi80EEEEEEEEEvNT_6ParamsE,"a",@progbits
	.sectionflags	@""
	.align	4
.nv.constant0._ZN7cutlass13device_kernelIN5flash19enable_sm80_to_sm89INS1_16FlashAttnBwdSm80INS1_25CollectiveMainloopBwdSm80ILi2ELi1EN4cute5tupleIJNS5_1CILi64EEENS7_ILi80EEENS7_ILi192EEEEEENS_10bfloat16_tEfNS_4arch4Sm80ELb0ELb1ELb0ELb1ELb1ELb0ELb1ELb0ELi2ELi4ELi2ELi2ELb0EEENS1_21CollectiveEpilogueBwdISB_SC_SE_Li256ELb1ELb1ELi4EEENS1_19SingleTileSchedulerILb1ELb0ELb0ELi80EEEEEEEEEvNT_6ParamsE:
	.zero		976


//--------------------- .nv.constant0._ZN7cutlass13device_kernelIN5flash19enable_sm80_to_sm89INS1_16FlashAttnBwdSm80INS1_25CollectiveMainloopBwdSm80ILi2ELi1EN4cute5tupleIJNS5_1CILi64EEENS7_ILi80EEENS7_ILi192EEEEEENS_10bfloat16_tEfNS_4arch4Sm80ELb0ELb1ELb0ELb1ELb0ELb0ELb1ELb0ELi2ELi4ELi2ELi2ELb0EEENS1_24CollectiveEpilogueBwdGQAISB_fSE_Li256ELb1ELb0EEENS1_19SingleTileSchedulerILb1ELb0ELb0ELi80EEEEEEEEEvNT_6ParamsE --------------------------
	.section	.nv.constant0._ZN7cutlass13device_kernelIN5flash19enable_sm80_to_sm89INS1_16FlashAttnBwdSm80INS1_25CollectiveMainloopBwdSm80ILi2ELi1EN4cute5tupleIJNS5_1CILi64EEENS7_ILi80EEENS7_ILi192EEEEEENS_10bfloat16_tEfNS_4arch4Sm80ELb0ELb1ELb0ELb1ELb0ELb0ELb1ELb0ELi2ELi4ELi2ELi2ELb0EEENS1_24CollectiveEpilogueBwdGQAISB_fSE_Li256ELb1ELb0EEENS1_19SingleTileSchedulerILb1ELb0ELb0ELi80EEEEEEEEEvNT_6ParamsE,"a",@progbits
	.sectionflags	@""
	.align	4
.nv.constant0._ZN7cutlass13device_kernelIN5flash19enable_sm80_to_sm89INS1_16FlashAttnBwdSm80INS1_25CollectiveMainloopBwdSm80ILi2ELi1EN4cute5tupleIJNS5_1CILi64EEENS7_ILi80EEENS7_ILi192EEEEEENS_10bfloat16_tEfNS_4arch4Sm80ELb0ELb1ELb0ELb1ELb0ELb0ELb1ELb0ELi2ELi4ELi2ELi2ELb0EEENS1_24CollectiveEpilogueBwdGQAISB_fSE_Li256ELb1ELb0EEENS1_19SingleTileSchedulerILb1ELb0ELb0ELi80EEEEEEEEEvNT_6ParamsE:
	.zero		984


//--------------------- .nv.constant0._ZN7cutlass13device_kernelIN5flash19enable_sm80_to_sm89INS1_16FlashAttnBwdSm80INS1_25CollectiveMainloopBwdSm80ILi2ELi1EN4cute5tupleIJNS5_1CILi64EEENS7_ILi80EEENS7_ILi192EEEEEENS_10bfloat16_tEfNS_4arch4Sm80ELb0ELb1ELb0ELb1ELb1ELb0ELb1ELb0ELi2ELi4ELi2ELi2ELb0EEENS1_24CollectiveEpilogueBwdGQAISB_fSE_Li256ELb1ELb1EEENS1_19SingleTileSchedulerILb1ELb0ELb0ELi80EEEEEEEEEvNT_6ParamsE --------------------------
	.section	.nv.constant0._ZN7cutlass13device_kernelIN5flash19enable_sm80_to_sm89INS1_16FlashAttnBwdSm80INS1_25CollectiveMainloopBwdSm80ILi2ELi1EN4cute5tupleIJNS5_1CILi64EEENS7_ILi80EEENS7_ILi192EEEEEENS_10bfloat16_tEfNS_4arch4Sm80ELb0ELb1ELb0ELb1ELb1ELb0ELb1ELb0ELi2ELi4ELi2ELi2ELb0EEENS1_24CollectiveEpilogueBwdGQAISB_fSE_Li256ELb1ELb1EEENS1_19SingleTileSchedulerILb1ELb0ELb0ELi80EEEEEEEEEvNT_6ParamsE,"a",@progbits
	.sectionflags	@""
	.align	4
.nv.constant0._ZN7cutlass13device_kernelIN5flash19enable_sm80_to_sm89INS1_16FlashAttnBwdSm80INS1_25CollectiveMainloopBwdSm80ILi2ELi1EN4cute5tupleIJNS5_1CILi64EEENS7_ILi80EEENS7_ILi192EEEEEENS_10bfloat16_tEfNS_4arch4Sm80ELb0ELb1ELb0ELb1ELb1ELb0ELb1ELb0ELi2ELi4ELi2ELi2ELb0EEENS1_24CollectiveEpilogueBwdGQAISB_fSE_Li256ELb1ELb1EEENS1_19SingleTileSchedulerILb1ELb0ELb0ELi80EEEEEEEEEvNT_6ParamsE:
	.zero		984


//--------------------- .nv.constant0._ZN7cutlass13device_kernelIN5flash19enable_sm80_to_sm89INS1_16FlashAttnBwdSm80INS1_25CollectiveMainloopBwdSm80ILi2ELi1EN4cute5tupleIJNS5_1CILi64EEENS7_ILi80EEENS7_ILi192EEEEEENS_10bfloat16_tEfNS_4arch4Sm80ELb1ELb0ELb0ELb0ELb0ELb0ELb1ELb0ELi2ELi4ELi2ELi2ELb0EEENS1_21CollectiveEpilogueBwdISB_SC_SE_Li256ELb0ELb1ELi4EEENS1_25SingleTileBwdLPTSchedulerILb0ELi80ELb0EEEEEEEEEvNT_6ParamsE --------------------------
	.section	.nv.constant0._ZN7cutlass13device_kernelIN5flash19enable_sm80_to_sm89INS1_16FlashAttnBwdSm80INS1_25CollectiveMainloopBwdSm80ILi2ELi1EN4cute5tupleIJNS5_1CILi64EEENS7_ILi80EEENS7_ILi192EEEEEENS_10bfloat16_tEfNS_4arch4Sm80ELb1ELb0ELb0ELb0ELb0ELb0ELb1ELb0ELi2ELi4ELi2ELi2ELb0EEENS1_21CollectiveEpilogueBwdISB_SC_SE_Li256ELb0ELb1ELi4EEENS1_25SingleTileBwdLPTSchedulerILb0ELi80ELb0EEEEEEEEEvNT_6ParamsE,"a",@progbits
	.sectionflags	@""
	.align	4
.nv.constant0._ZN7cutlass13device_kernelIN5flash19enable_sm80_to_sm89INS1_16FlashAttnBwdSm80INS1_25CollectiveMainloopBwdSm80ILi2ELi1EN4cute5tupleIJNS5_1CILi64EEENS7_ILi80EEENS7_ILi192EEEEEENS_10bfloat16_tEfNS_4arch4Sm80ELb1ELb0ELb0ELb0ELb0ELb0ELb1ELb0ELi2ELi4ELi2ELi2ELb0EEENS1_21CollectiveEpilogueBwdISB_SC_SE_Li256ELb0ELb1ELi4EEENS1_25SingleTileBwdLPTSchedulerILb0ELi80ELb0EEEEEEEEEvNT_6ParamsE:
	.zero		1000


//--------------------- .nv.constant0._ZN7cutlass13device_kernelIN5flash19enable_sm80_to_sm89INS1_16FlashAttnBwdSm80INS1_25CollectiveMainloopBwdSm80ILi2ELi1EN4cute5tupleIJNS5_1CILi64EEENS7_ILi80EEENS7_ILi192EEEEEENS_10bfloat16_tEfNS_4arch4Sm80ELb1ELb0ELb0ELb0ELb1ELb0ELb1ELb0ELi2ELi4ELi2ELi2ELb0EEENS1_21CollectiveEpilogueBwdISB_SC_SE_Li256ELb0ELb1ELi4EEENS1_25SingleTileBwdLPTSchedulerILb0ELi80ELb1EEEEEEEEEvNT_6ParamsE --------------------------
	.section	.nv.constant0._ZN7cutlass13device_kernelIN5flash19enable_sm80_to_sm89INS1_16FlashAttnBwdSm80INS1_25CollectiveMainloopBwdSm80ILi2ELi1EN4cute5tupleIJNS5_1CILi64EEENS7_ILi80EEENS7_ILi192EEEEEENS_10bfloat16_tEfNS_4arch4Sm80ELb1ELb0ELb0ELb0ELb1ELb0ELb1ELb0ELi2ELi4ELi2ELi2ELb0EEENS1_21CollectiveEpilogueBwdISB_SC_SE_Li256ELb0ELb1ELi4EEENS1_25SingleTileBwdLPTSchedulerILb0ELi80ELb1EEEEEEEEEvNT_6ParamsE,"a",@progbits
	.sectionflags	@""
	.align	4
.nv.constant0._ZN7cutlass13device_kernelIN5flash19enable_sm80_to_sm89INS1_16FlashAttnBwdSm80INS1_25CollectiveMainloopBwdSm80ILi2ELi1EN4cute5tupleIJNS5_1CILi64EEENS7_ILi80EEENS7_ILi192EEEEEENS_10bfloat16_tEfNS_4arch4Sm80ELb1ELb0ELb0ELb0ELb1ELb0ELb1ELb0ELi2ELi4ELi2ELi2ELb0EEENS1_21CollectiveEpilogueBwdISB_SC_SE_Li256ELb0ELb1ELi4EEENS1_25SingleTileBwdLPTSchedulerILb0ELi80ELb1EEEEEEEEEvNT_6ParamsE:
	.zero		1000


//--------------------- .nv.constant0._ZN7cutlass13device_kernelIN5flash19enable_sm80_to_sm89INS1_16FlashAttnBwdSm80INS1_25CollectiveMainloopBwdSm80ILi2ELi1EN4cute5tupleIJNS5_1CILi64EEENS7_ILi80EEENS7_ILi192EEEEEENS_10bfloat16_tEfNS_4arch4Sm80ELb1ELb0ELb0ELb0ELb0ELb0ELb1ELb0ELi2ELi4ELi2ELi2ELb0EEENS1_24CollectiveEpilogueBwdGQAISB_fSE_Li256ELb0ELb0EEENS1_25SingleTileBwdLPTSchedulerILb0ELi80ELb0EEEEEEEEEvNT_6ParamsE --------------------------
	.section	.nv.constant0._ZN7cutlass13device_kernelIN5flash19enable_sm80_to_sm89INS1_16FlashAttnBwdSm80INS1_25CollectiveMainloopBwdSm80ILi2ELi1EN4cute5tupleIJNS5_1CILi64EEENS7_ILi80EEENS7_ILi192EEEEEENS_10bfloat16_tEfNS_4arch4Sm80ELb1ELb0ELb0ELb0ELb0ELb0ELb1ELb0ELi2ELi4ELi2ELi2ELb0EEENS1_24CollectiveEpilogueBwdGQAISB_fSE_Li256ELb0ELb0EEENS1_25SingleTileBwdLPTSchedulerILb0ELi80ELb0EEEEEEEEEvNT_6ParamsE,"a",@progbits
	.sectionflags	@""
	.align	4
.nv.constant0._ZN7cutlass13device_kernelIN5flash19enable_sm80_to_sm89INS1_16FlashAttnBwdSm80INS1_25CollectiveMainloopBwdSm80ILi2ELi1EN4cute5tupleIJNS5_1CILi64EEENS7_ILi80EEENS7_ILi192EEEEEENS_10bfloat16_tEfNS_4arch4Sm80ELb1ELb0ELb0ELb0ELb0ELb0ELb1ELb0ELi2ELi4ELi2ELi2ELb0EEENS1_24CollectiveEpilogueBwdGQAISB_fSE_Li256ELb0ELb0EEENS1_25SingleTileBwdLPTSchedulerILb0ELi80ELb0EEEEEEEEEvNT_6ParamsE:
	.zero		1008


//--------------------- .nv.constant0._ZN7cutlass13device_kernelIN5flash19enable_sm80_to_sm89INS1_16FlashAttnBwdSm80INS1_25CollectiveMainloopBwdSm80ILi2ELi1EN4cute5tupleIJNS5_1CILi64EEENS7_ILi80EEENS7_ILi192EEEEEENS_10bfloat16_tEfNS_4arch4Sm80ELb1ELb0ELb0ELb0ELb1ELb0ELb1ELb0ELi2ELi4ELi2ELi2ELb0EEENS1_24CollectiveEpilogueBwdGQAISB_fSE_Li256ELb0ELb1EEENS1_25SingleTileBwdLPTSchedulerILb0ELi80ELb1EEEEEEEEEvNT_6ParamsE --------------------------
	.section	.nv.constant0._ZN7cutlass13device_kernelIN5flash19enable_sm80_to_sm89INS1_16FlashAttnBwdSm80INS1_25CollectiveMainloopBwdSm80ILi2ELi1EN4cute5tupleIJNS5_1CILi64EEENS7_ILi80EEENS7_ILi192EEEEEENS_10bfloat16_tEfNS_4arch4Sm80ELb1ELb0ELb0ELb0ELb1ELb0ELb1ELb0ELi2ELi4ELi2ELi2ELb0EEENS1_24CollectiveEpilogueBwdGQAISB_fSE_Li256ELb0ELb1EEENS1_25SingleTileBwdLPTSchedulerILb0ELi80ELb1EEEEEEEEEvNT_6ParamsE,"a",@progbits
	.sectionflags	@""
	.align	4
.nv.constant0._ZN7cutlass13device_kernelIN5flash19enable_sm80_to_sm89INS1_16FlashAttnBwdSm80INS1_25CollectiveMainloopBwdSm80ILi2ELi1EN4cute5tupleIJNS5_1CILi64EEENS7_ILi80EEENS7_ILi192EEEEEENS_10bfloat16_tEfNS_4arch4Sm80ELb1ELb0ELb0ELb0ELb1ELb0ELb1ELb0ELi2ELi4ELi2ELi2ELb0EEENS1_24CollectiveEpilogueBwdGQAISB_fSE_Li256ELb0ELb1EEENS1_25SingleTileBwdLPTSchedulerILb0ELi80ELb1EEEEEEEEEvNT_6ParamsE:
	.zero		1008


//--------------------- .nv.constant0._ZN7cutlass13device_kernelIN5flash22FlashAttnBwdPreprocessIN4cute5tupleIJNS3_1CILi64EEENS5_ILi192EEEEEENS_10bfloat16_tEfNS_4arch4Sm80ELb1ELb0EEEEEvNT_6ParamsE --------------------------
	.section	.nv.constant0._ZN7cutlass13device_kernelIN5flash22FlashAttnBwdPreprocessIN4cute5tupleIJNS3_1CILi64EEENS5_ILi192EEEEEENS_10bfloat16_tEfNS_4arch4Sm80ELb1ELb0EEEEEvNT_6ParamsE,"a",@progbits
	.sectionflags	@""
	.align	4
.nv.constant0._ZN7cutlass13device_kernelIN5flash22FlashAttnBwdPreprocessIN4cute5tupleIJNS3_1CILi64EEENS5_ILi192EEEEEENS_10bfloat16_tEfNS_4arch4Sm80ELb1ELb0EEEEEvNT_6ParamsE:
	.zero		592


//--------------------- .nv.constant0._ZN7cutlass13device_kernelIN5flash19enable_sm80_to_sm89INS1_16FlashAttnBwdSm80INS1_25CollectiveMainloopBwdSm80ILi2ELi1EN4cute5tupleIJNS5_1CILi64EEENS7_ILi80EEENS7_ILi192EEEEEENS_10bfloat16_tEfNS_4arch4Sm80ELb1ELb0ELb0ELb1ELb0ELb0ELb1ELb0ELi2ELi4ELi2ELi2ELb0EEENS1_21CollectiveEpilogueBwdISB_SC_SE_Li256ELb1ELb1ELi4EEENS1_25SingleTileBwdLPTSchedulerILb1ELi80ELb0EEEEEEEEEvNT_6ParamsE --------------------------
	.section	.nv.constant0._ZN7cutlass13device_kernelIN5flash19enable_sm80_to_sm89INS1_16FlashAttnBwdSm80INS1_25CollectiveMainloopBwdSm80ILi2ELi1EN4cute5tupleIJNS5_1CILi64EEENS7_ILi80EEENS7_ILi192EEEEEENS_10bfloat16_tEfNS_4arch4Sm80ELb1ELb0ELb0ELb1ELb0ELb0ELb1ELb0ELi2ELi4ELi2ELi2ELb0EEENS1_21CollectiveEpilogueBwdISB_SC_SE_Li256ELb1ELb1ELi4EEENS1_25SingleTileBwdLPTSchedulerILb1ELi80ELb0EEEEEEEEEvNT_6ParamsE,"a",@progbits
	.sectionflags	@""
	.align	4
.nv.constant0._ZN7cutlass13device_kernelIN5flash19enable_sm80_to_sm89INS1_16FlashAttnBwdSm80INS1_25CollectiveMainloopBwdSm80ILi2ELi1EN4cute5tupleIJNS5_1CILi64EEENS7_ILi80EEENS7_ILi192EEEEEENS_10bfloat16_tEfNS_4arch4Sm80ELb1ELb0ELb0ELb1ELb0ELb0ELb1ELb0ELi2ELi4ELi2ELi2ELb0EEENS1_21CollectiveEpilogueBwdISB_SC_SE_Li256ELb1ELb1ELi4EEENS1_25SingleTileBwdLPTSchedulerILb1ELi80ELb0EEEEEEEEEvNT_6ParamsE:
	.zero		1000


//--------------------- .nv.constant0._ZN7cutlass13device_kernelIN5flash19enable_sm80_to_sm89INS1_16FlashAttnBwdSm80INS1_25CollectiveMainloopBwdSm80ILi2ELi1EN4cute5tupleIJNS5_1CILi64EEENS7_ILi80EEENS7_ILi192EEEEEENS_10bfloat16_tEfNS_4arch4Sm80ELb1ELb0ELb0ELb1ELb1ELb0ELb1ELb0ELi2ELi4ELi2ELi2ELb0EEENS1_21CollectiveEpilogueBwdISB_SC_SE_Li256ELb1ELb1ELi4EEENS1_25SingleTileBwdLPTSchedulerILb1ELi80ELb1EEEEEEEEEvNT_6ParamsE --------------------------
	.section	.nv.constant0._ZN7cutlass13device_kernelIN5flash19enable_sm80_to_sm89INS1_16FlashAttnBwdSm80INS1_25CollectiveMainloopBwdSm80ILi2ELi1EN4cute5tupleIJNS5_1CILi64EEENS7_ILi80EEENS7_ILi192EEEEEENS_10bfloat16_tEfNS_4arch4Sm80ELb1ELb0ELb0ELb1ELb1ELb0ELb1ELb0ELi2ELi4ELi2ELi2ELb0EEENS1_21CollectiveEpilogueBwdISB_SC_SE_Li256ELb1ELb1ELi4EEENS1_25SingleTileBwdLPTSchedulerILb1ELi80ELb1EEEEEEEEEvNT_6ParamsE,"a",@progbits
	.sectionflags	@""
	.align	4
.nv.constant0._ZN7cutlass13device_kernelIN5flash19enable_sm80_to_sm89INS1_16FlashAttnBwdSm80INS1_25CollectiveMainloopBwdSm80ILi2ELi1EN4cute5tupleIJNS5_1CILi64EEENS7_ILi80EEENS7_ILi192EEEEEENS_10bfloat16_tEfNS_4arch4Sm80ELb1ELb0ELb0ELb1ELb1ELb0ELb1ELb0ELi2ELi4ELi2ELi2ELb0EEENS1_21CollectiveEpilogueBwdISB_SC_SE_Li256ELb1ELb1ELi4EEENS1_25SingleTileBwdLPTSchedulerILb1ELi80ELb1EEEEEEEEEvNT_6ParamsE:
	.zero		1000


//--------------------- .nv.constant0._ZN7cutlass13device_kernelIN5flash19enable_sm80_to_sm89INS1_16FlashAttnBwdSm80INS1_25CollectiveMainloopBwdSm80ILi2ELi1EN4cute5tupleIJNS5_1CILi64EEENS7_ILi80EEENS7_ILi192EEEEEENS_10bfloat16_tEfNS_4arch4Sm80ELb1ELb0ELb0ELb1ELb0ELb0ELb1ELb0ELi2ELi4ELi2ELi2ELb0EEENS1_24CollectiveEpilogueBwdGQAISB_fSE_Li256ELb1ELb0EEENS1_25SingleTileBwdLPTSchedulerILb1ELi80ELb0EEEEEEEEEvNT_6ParamsE --------------------------
	.section	.nv.constant0._ZN7cutlass13device_kernelIN5flash19enable_sm80_to_sm89INS1_16FlashAttnBwdSm80INS1_25CollectiveMainloopBwdSm80ILi2ELi1EN4cute5tupleIJNS5_1CILi64EEENS7_ILi80EEENS7_ILi192EEEEEENS_10bfloat16_tEfNS_4arch4Sm80ELb1ELb0ELb0ELb1ELb0ELb0ELb1ELb0ELi2ELi4ELi2ELi2ELb0EEENS1_24CollectiveEpilogueBwdGQAISB_fSE_Li256ELb1ELb0EEENS1_25SingleTileBwdLPTSchedulerILb1ELi80ELb0EEEEEEEEEvNT_6ParamsE,"a",@progbits
	.sectionflags	@""
	.align	4
.nv.constant0._ZN7cutlass13device_kernelIN5flash19enable_sm80_to_sm89INS1_16FlashAttnBwdSm80INS1_25CollectiveMainloopBwdSm80ILi2ELi1EN4cute5tupleIJNS5_1CILi64EEENS7_ILi80EEENS7_ILi192EEEEEENS_10bfloat16_tEfNS_4arch4Sm80ELb1ELb0ELb0ELb1ELb0ELb0ELb1ELb0ELi2ELi4ELi2ELi2ELb0EEENS1_24CollectiveEpilogueBwdGQAISB_fSE_Li256ELb1ELb0EEENS1_25SingleTileBwdLPTSchedulerILb1ELi80ELb0EEEEEEEEEvNT_6ParamsE:
	.zero		1008


//--------------------- .nv.constant0._ZN7cutlass13device_kernelIN5flash32FlashAttnBwdPostprocessConvertdQIN4cute5tupleIJNS3_1CILi80EEENS5_ILi192EEEEEENS_10bfloat16_tEfNS_4arch4Sm80ELi256ENS3_8TiledMMAINS3_8MMA_AtomIJNS3_30SM80_16x8x16_F32BF16BF16F32_TNEEEENS3_6LayoutINS4_IJNS5_ILi4EEENS5_ILi2EEENS5_ILi1EEEEEENS4_IJSJ_SH_NS5_ILi0EEEEEEEENS4_IJNS5_ILi64EEENS5_ILi16EEESP_EEEEELb1EEEEEvNT_6ParamsE --------------------------
	.section	.nv.constant0._ZN7cutlass13device_kernelIN5flash32FlashAttnBwdPostprocessConvertdQIN4cute5tupleIJNS3_1CILi80EEENS5_ILi192EEEEEENS_10bfloat16_tEfNS_4arch4Sm80ELi256ENS3_8TiledMMAINS3_8MMA_AtomIJNS3_30SM80_16x8x16_F32BF16BF16F32_TNEEEENS3_6LayoutINS4_IJNS5_ILi4EEENS5_ILi2EEENS5_ILi1EEEEEENS4_IJSJ_SH_NS5_ILi0EEEEEEEENS4_IJNS5_ILi64EEENS5_ILi16EEESP_EEEEELb1EEEEEvNT_6ParamsE,"a",@progbits
	.sectionflags	@""
	.align	4
.nv.constant0._ZN7cutlass13device_kernelIN5flash32FlashAttnBwdPostprocessConvertdQIN4cute5tupleIJNS3_1CILi80EEENS5_ILi192EEEEEENS_10bfloat16_tEfNS_4arch4Sm80ELi256ENS3_8TiledMMAINS3_8MMA_AtomIJNS3_30SM80_16x8x16_F32BF16BF16F32_TNEEEENS3_6LayoutINS4_IJNS5_ILi4EEENS5_ILi2EEENS5_ILi1EEEEEENS4_IJSJ_SH_NS5_ILi0EEEEEEEENS4_IJNS5_ILi64EEENS5_ILi16EEESP_EEEEELb1EEEEEvNT_6ParamsE:
	.zero		464


//--------------------- .nv.constant0._ZN7cutlass13device_kernelIN5flash32FlashAttnBwdPostprocessConvertdQIN4cute5tupleIJNS3_1CILi64EEENS5_ILi192EEEEEENS_10bfloat16_tEfNS_4arch4Sm80ELi256ENS3_8TiledMMAINS3_8MMA_AtomIJNS3_30SM80_16x8x16_F32BF16BF16F32_TNEEEENS3_6LayoutINS4_IJNS5_ILi2EEENS5_ILi4EEENS5_ILi1EEEEEENS4_IJSJ_SH_NS5_ILi0EEEEEEEENS4_IJNS5_ILi32EEES6_NS5_ILi16EEEEEEEELb0EEEEEvNT_6ParamsE --------------------------
	.section	.nv.constant0._ZN7cutlass13device_kernelIN5flash32FlashAttnBwdPostprocessConvertdQIN4cute5tupleIJNS3_1CILi64EEENS5_ILi192EEEEEENS_10bfloat16_tEfNS_4arch4Sm80ELi256ENS3_8TiledMMAINS3_8MMA_AtomIJNS3_30SM80_16x8x16_F32BF16BF16F32_TNEEEENS3_6LayoutINS4_IJNS5_ILi2EEENS5_ILi4EEENS5_ILi1EEEEEENS4_IJSJ_SH_NS5_ILi0EEEEEEEENS4_IJNS5_ILi32EEES6_NS5_ILi16EEEEEEEELb0EEEEEvNT_6ParamsE,"a",@progbits
	.sectionflags	@""
	.align	4
.nv.constant0._ZN7cutlass13device_kernelIN5flash32FlashAttnBwdPostprocessConvertdQIN4cute5tupleIJNS3_1CILi64EEENS5_ILi192EEEEEENS_10bfloat16_tEfNS_4arch4Sm80ELi256ENS3_8TiledMMAINS3_8MMA_AtomIJNS3_30SM80_16x8x16_F32BF16BF16F32_TNEEEENS3_6LayoutINS4_IJNS5_ILi2EEENS5_ILi4EEENS5_ILi1EEEEEENS4_IJSJ_SH_NS5_ILi0EEEEEEEENS4_IJNS5_ILi32EEES6_NS5_ILi16EEEEEEEELb0EEEEEvNT_6ParamsE:
	.zero		464


//--------------------- .nv.constant0._ZN7cutlass13device_kernelIN5flash19enable_sm80_to_sm89INS1_16FlashAttnBwdSm80INS1_25CollectiveMainloopBwdSm80ILi2ELi1EN4cute5tupleIJNS5_1CILi64EEENS7_ILi80EEENS7_ILi192EEEEEENS_10bfloat16_tEfNS_4arch4Sm80ELb1ELb0ELb0ELb1ELb1ELb0ELb1ELb0ELi2ELi4ELi2ELi2ELb0EEENS1_24CollectiveEpilogueBwdGQAISB_fSE_Li256ELb1ELb1EEENS1_25SingleTileBwdLPTSchedulerILb1ELi80ELb1EEEEEEEEEvNT_6ParamsE --------------------------
	.section	.nv.constant0._ZN7cutlass13device_kernelIN5flash19enable_sm80_to_sm89INS1_16FlashAttnBwdSm80INS1_25CollectiveMainloopBwdSm80ILi2ELi1EN4cute5tupleIJNS5_1CILi64EEENS7_ILi80EEENS7_ILi192EEEEEENS_10bfloat16_tEfNS_4arch4Sm80ELb1ELb0ELb0ELb1ELb1ELb0ELb1ELb0ELi2ELi4ELi2ELi2ELb0EEENS1_24CollectiveEpilogueBwdGQAISB_fSE_Li256ELb1ELb1EEENS1_25SingleTileBwdLPTSchedulerILb1ELi80ELb1EEEEEEEEEvNT_6ParamsE,"a",@progbits
	.sectionflags	@""
	.align	4
.nv.constant0._ZN7cutlass13device_kernelIN5flash19enable_sm80_to_sm89INS1_16FlashAttnBwdSm80INS1_25CollectiveMainloopBwdSm80ILi2ELi1EN4cute5tupleIJNS5_1CILi64EEENS7_ILi80EEENS7_ILi192EEEEEENS_10bfloat16_tEfNS_4arch4Sm80ELb1ELb0ELb0ELb1ELb1ELb0ELb1ELb0ELi2ELi4ELi2ELi2ELb0EEENS1_24CollectiveEpilogueBwdGQAISB_fSE_Li256ELb1ELb1EEENS1_25SingleTileBwdLPTSchedulerILb1ELi80ELb1EEEEEEEEEvNT_6ParamsE:
	.zero		1008


//--------------------- .nv.constant0._ZN7cutlass13device_kernelIN5flash22FlashAttnBwdPreprocessIN4cute5tupleIJNS3_1CILi64EEENS5_ILi192EEEEEENS_10bfloat16_tEfNS_4arch4Sm80ELb1ELb1EEEEEvNT_6ParamsE --------------------------
	.section	.nv.constant0._ZN7cutlass13device_kernelIN5flash22FlashAttnBwdPreprocessIN4cute5tupleIJNS3_1CILi64EEENS5_ILi192EEEEEENS_10bfloat16_tEfNS_4arch4Sm80ELb1ELb1EEEEEvNT_6ParamsE,"a",@progbits
	.sectionflags	@""
	.align	4
.nv.constant0._ZN7cutlass13device_kernelIN5flash22FlashAttnBwdPreprocessIN4cute5tupleIJNS3_1CILi64EEENS5_ILi192EEEEEENS_10bfloat16_tEfNS_4arch4Sm80ELb1ELb1EEEEEvNT_6ParamsE:
	.zero		592


//--------------------- .text._ZN7cutlass13device_kernelIN5flash19enable_sm80_to_sm89INS1_16FlashAttnBwdSm80INS1_25CollectiveMainloopBwdSm80ILi1ELi1EN4cute5tupleIJNS5_1CILi64EEES8_NS7_ILi192EEEEEENS_10bfloat16_tEfNS_4arch4Sm80ELb0ELb0ELb0ELb0ELb0ELb0ELb0ELb0ELi2ELi2ELi2ELi2ELb1EEENS1_21CollectiveEpilogueBwdISA_SB_SD_Li256ELb0ELb0ELi4EEENS1_19SingleTileSchedulerILb0ELb0ELb0ELi64EEEEEEEEEvNT_6ParamsE --------------------------
	.section	.text._ZN7cutlass13device_kernelIN5flash19enable_sm80_to_sm89INS1_16FlashAttnBwdSm80INS1_25CollectiveMainloopBwdSm80ILi1ELi1EN4cute5tupleIJNS5_1CILi64EEES8_NS7_ILi192EEEEEENS_10bfloat16_tEfNS_4arch4Sm80ELb0ELb0ELb0ELb0ELb0ELb0ELb0ELb0ELi2ELi2ELi2ELi2ELb1EEENS1_21CollectiveEpilogueBwdISA_SB_SD_Li256ELb0ELb0ELi4EEENS1_19SingleTileSchedulerILb0ELb0ELb0ELi64EEEEEEEEEvNT_6ParamsE,"ax",@progbits
	.sectioninfo	@"SHI_REGISTERS=255"
	.align	128
.text._ZN7cutlass13device_kernelIN5flash19enable_sm80_to_sm89INS1_16FlashAttnBwdSm80INS1_25CollectiveMainloopBwdSm80ILi1ELi1EN4cute5tupleIJNS5_1CILi64EEES8_NS7_ILi192EEEEEENS_10bfloat16_tEfNS_4arch4Sm80ELb0ELb0ELb0ELb0ELb0ELb0ELb0ELb0ELi2ELi2ELi2ELi2ELb1EEENS1_21CollectiveEpilogueBwdISA_SB_SD_Li256ELb0ELb0ELi4EEENS1_19SingleTileSchedulerILb0ELb0ELb0ELi64EEEEEEEEEvNT_6ParamsE:
        .type           _ZN7cutlass13device_kernelIN5flash19enable_sm80_to_sm89INS1_16FlashAttnBwdSm80INS1_25CollectiveMainloopBwdSm80ILi1ELi1EN4cute5tupleIJNS5_1CILi64EEES8_NS7_ILi192EEEEEENS_10bfloat16_tEfNS_4arch4Sm80ELb0ELb0ELb0ELb0ELb0ELb0ELb0ELb0ELi2ELi2ELi2ELi2ELb1EEENS1_21CollectiveEpilogueBwdISA_SB_SD_Li256ELb0ELb0ELi4EEENS1_19SingleTileSchedulerILb0ELb0ELb0ELi64EEEEEEEEEvNT_6ParamsE,@function
        .size           _ZN7cutlass13device_kernelIN5flash19enable_sm80_to_sm89INS1_16FlashAttnBwdSm80INS1_25CollectiveMainloopBwdSm80ILi1ELi1EN4cute5tupleIJNS5_1CILi64EEES8_NS7_ILi192EEEEEENS_10bfloat16_tEfNS_4arch4Sm80ELb0ELb0ELb0ELb0ELb0ELb0ELb0ELb0ELi2ELi2ELi2ELi2ELb1EEENS1_21CollectiveEpilogueBwdISA_SB_SD_Li256ELb0ELb0ELi4EEENS1_19SingleTileSchedulerILb0ELb0ELb0ELi64EEEEEEEEEvNT_6ParamsE,(.L_x_1371 - _ZN7cutlass13device_kernelIN5flash19enable_sm80_to_sm89INS1_16FlashAttnBwdSm80INS1_25CollectiveMainloopBwdSm80ILi1ELi1EN4cute5tupleIJNS5_1CILi64EEES8_NS7_ILi192EEEEEENS_10bfloat16_tEfNS_4arch4Sm80ELb0ELb0ELb0ELb0ELb0ELb0ELb0ELb0ELi2ELi2ELi2ELi2ELb1EEENS1_21CollectiveEpilogueBwdISA_SB_SD_Li256ELb0ELb0ELi4EEENS1_19SingleTileSchedulerILb0ELb0ELb0ELi64EEEEEEEEEvNT_6ParamsE)
        .other          _ZN7cutlass13device_kernelIN5flash19enable_sm80_to_sm89INS1_16FlashAttnBwdSm80INS1_25CollectiveMainloopBwdSm80ILi1ELi1EN4cute5tupleIJNS5_1CILi64EEES8_NS7_ILi192EEEEEENS_10bfloat16_tEfNS_4arch4Sm80ELb0ELb0ELb0ELb0ELb0ELb0ELb0ELb0ELi2ELi2ELi2ELi2ELb1EEENS1_21CollectiveEpilogueBwdISA_SB_SD_Li256ELb0ELb0ELi4EEENS1_19SingleTileSchedulerILb0ELb0ELb0ELi64EEEEEEEEEvNT_6ParamsE,@"STO_CUDA_ENTRY STV_DEFAULT"
_ZN7cutlass13device_kernelIN5flash19enable_sm80_to_sm89INS1_16FlashAttnBwdSm80INS1_25CollectiveMainloopBwdSm80ILi1ELi1EN4cute5tupleIJNS5_1CILi64EEES8_NS7_ILi192EEEEEENS_10bfloat16_tEfNS_4arch4Sm80ELb0ELb0ELb0ELb0ELb0ELb0ELb0ELb0ELi2ELi2ELi2ELi2ELb1EEENS1_21CollectiveEpilogueBwdISA_SB_SD_Li256ELb0ELb0ELi4EEENS1_19SingleTileSchedulerILb0ELb0ELb0ELi64EEEEEEEEEvNT_6ParamsE:
[----:B------:R-:W-:-:S03]  /*0000*/  MOV R1, c[0x0][0x28] ;  /* 0x00000a0000017a02 */ /* 0x000fc60000000f00 */
[----:B------:R-:W1:Y:S01]  /*0010*/  S2UR UR12, SR_CTAID.Z ;  /* 0x00000000000c79c3 */ /* 0x000e620000002700 */
[----:B------:R-:W-:Y:S02]  /*0020*/  IADD3 R1, R1, -0x10, RZ ;  /* 0xfffffff001017810 */ /* 0x000fe40007ffe0ff */
[----:B-1----:R-:W-:-:S13]  /*0030*/  ISETP.LE.AND P0, PT, RZ, UR12, PT ;  /* 0x0000000cff007c0c */ /* 0x002fda000bf03270 */
[----:B------:R-:W-:Y:S05]  /*0040*/  @!P0 EXIT ;  /* 0x000000000000894d */ /* 0x000fea0003800000 */
[----:B------:R-:W1:Y:S01]  /*0050*/  S2R R238, SR_TID.X ;  /* 0x0000000000ee7919 */ /* 0x000e620000002100 */
[----:B------:R-:W-:Y:S01]  /*0060*/  IMAD.MOV.U32 R0, RZ, RZ, c[0x0][0x248] ;  /* 0x00009200ff007624 */ /* 0x000fe200078e00ff */
[----:B------:R-:W-:Y:S01]  /*0070*/  USHF.R.S32.HI UR22, URZ, 0x1f, UR12 ;  /* 0x0000001f3f167899 */ /* 0x000fe2000801140c */
[----:B------:R-:W-:Y:S01]  /*0080*/  IMAD.MOV.U32 R29, RZ, RZ, -0x40 ;  /* 0xffffffc0ff1d7424 */ /* 0x000fe200078e00ff */
[----:B------:R-:W2:Y:S01]  /*0090*/  S2R R30, SR_CTAID.Y ;  /* 0x00000000001e7919 */ /* 0x000ea20000002600 */
[----:B------:R-:W-:Y:S01]  /*00a0*/  ULDC.64 UR4, c[0x0][0x278] ;  /* 0x00009e0000047ab9 */ /* 0x000fe20000000a00 */
[----:B------:R-:W-:Y:S01]  /*00b0*/  ISETP.NE.AND P1, PT, R0, 0x1, PT ;  /* 0x000000010000780c */ /* 0x000fe20003f25270 */
[----:B------:R-:W-:Y:S01]  /*00c0*/  UIMAD UR6, UR22, UR4, URZ ;  /* 0x00000004160672a4 */ /* 0x000fe2000f8e023f */
[----:B------:R-:W3:Y:S01]  /*00d0*/  S2R R252, SR_CTAID.X ;  /* 0x0000000000fc7919 */ /* 0x000ee20000002500 */
[----:B------:R-:W-:Y:S01]  /*00e0*/  UIMAD.WIDE.U32 UR16, UR12, UR4, URZ ;  /* 0x000000040c1072a5 */ /* 0x000fe2000f8e003f */
[----:B------:R-:W-:Y:S01]  /*00f0*/  IMAD.MOV.U32 R220, RZ, RZ, 0x20 ;  /* 0x00000020ffdc7424 */ /* 0x000fe200078e00ff */
[----:B------:R-:W-:Y:S01]  /*0100*/  UIMAD UR5, UR12, UR5, UR6 ;  /* 0x000000050c0572a4 */ /* 0x000fe2000f8e0206 */
[----:B------:R-:W-:Y:S01]  /*0110*/  IMAD.MOV.U32 R222, RZ, RZ, 0x40 ;  /* 0x00000040ffde7424 */ /* 0x000fe200078e00ff */
[----:B------:R-:W-:Y:S01]  /*0120*/  ULDC.64 UR24, c[0x0][0x118] ;  /* 0x0000460000187ab9 */ /* 0x000fe20000000a00 */
[----:B------:R-:W-:Y:S01]  /*0130*/  LOP3.LUT R234, R234, 0xffffffef, RZ, 0xc0, !PT ;  /* 0xffffffefeaea7812 */ /* 0x000fe200078ec0ff */
[----:B------:R-:W-:-:S02]  /*0140*/  UIADD3 UR9, UR17, UR5, URZ ;  /* 0x0000000511097290 */ /* 0x000fc4000fffe03f */
[----:B------:R-:W-:Y:S01]  /*0150*/  ULDC.64 UR6, c[0x0][0x1e8] ;  /* 0x00007a0000067ab9 */ /* 0x000fe20000000a00 */
[----:B------:R-:W-:Y:S01]  /*0160*/  LOP3.LUT R234, R234, 0xfffffffb, RZ, 0xc0, !PT ;  /* 0xfffffffbeaea7812 */ /* 0x000fe200078ec0ff */
[----:B------:R-:W-:Y:S02]  /*0170*/  ULDC.64 UR4, c[0x0][0x1b8] ;  /* 0x00006e0000047ab9 */ /* 0x000fe40000000a00 */
[----:B------:R-:W-:Y:S02]  /*0180*/  UIMAD UR6, UR22, UR6, URZ ;  /* 0x00000006160672a4 */ /* 0x000fe4000f8e023f */
[----:B------:R-:W-:Y:S01]  /*0190*/  UIMAD UR4, UR22, UR4, URZ ;  /* 0x00000004160472a4 */ /* 0x000fe2000f8e023f */
[----:B-1----:R-:W-:Y:S01]  /*01a0*/  IMAD.SHL.U32 R242, R238, 0x4, RZ ;  /* 0x00000004eef27824 */ /* 0x002fe200078e00ff */
[----:B------:R-:W-:Y:S01]  /*01b0*/  SHF.R.S32.HI R27, RZ, 0x1f, R238 ;  /* 0x0000001fff1b7819 */ /* 0x000fe200000114ee */
[----:B------:R-:W-:Y:S01]  /*01c0*/  UIMAD UR7, UR12, UR7, UR6 ;  /* 0x000000070c0772a4 */ /* 0x000fe2000f8e0206 */
[----:B--2---:R-:W-:Y:S01]  /*01d0*/  SHF.R.S32.HI R31, RZ, 0x1f, R30 ;  /* 0x0000001fff1f7819 */ /* 0x004fe2000001141e */
[C---:B------:R-:W-:Y:S01]  /*01e0*/  @P1 IMAD.HI.U32 R5, R30.reuse, c[0x0][0x24c], RZ ;  /* 0x000093001e051a27 */ /* 0x040fe200078e00ff */
[--C-:B------:R-:W-:Y:S01]  /*01f0*/  SHF.R.S32.HI R243, RZ, 0x1f, R242.reuse ;  /* 0x0000001ffff37819 */ /* 0x100fe200000114f2 */
[----:B------:R-:W-:Y:S01]  /*0200*/  UIMAD UR6, UR12, UR5, UR4 ;  /* 0x000000050c0672a4 */ /* 0x000fe2000f8e0204 */
[-C--:B------:R-:W-:Y:S01]  /*0210*/  LEA.HI R24, R27, R238.reuse, RZ, 0x3 ;  /* 0x000000ee1b187211 */ /* 0x080fe200078f18ff */
[----:B------:R-:W-:Y:S01]  /*0220*/  IMAD R4, R31, c[0x0][0x270], RZ ;  /* 0x00009c001f047a24 */ /* 0x000fe200078e02ff */
[----:B------:R-:W-:Y:S01]  /*0230*/  ULDC.64 UR4, c[0x0][0x188] ;  /* 0x0000620000047ab9 */ /* 0x000fe20000000a00 */
[C---:B------:R-:W-:Y:S01]  /*0240*/  IMAD.WIDE.U32 R2, R30.reuse, c[0x0][0x270], R242 ;  /* 0x00009c001e027a25 */ /* 0x040fe200078e00f2 */
[----:B------:R-:W-:Y:S01]  /*0250*/  SHF.R.S32.HI R240, RZ, 0x3, R24 ;  /* 0x00000003fff07819 */ /* 0x000fe20000011418 */
[----:B------:R-:W-:Y:S01]  /*0260*/  UIMAD.WIDE.U32 UR18, UR12, UR4, URZ ;  /* 0x000000040c1272a5 */ /* 0x000fe2000f8e003f */
[-C--:B------:R-:W-:Y:S01]  /*0270*/  LEA.HI R21, R27, R238.reuse, RZ, 0x4 ;  /* 0x000000ee1b157211 */ /* 0x080fe200078f20ff */
[----:B------:R-:W-:Y:S01]  /*0280*/  IMAD R4, R30, c[0x0][0x274], R4 ;  /* 0x00009d001e047a24 */ /* 0x000fe200078e0204 */
[----:B------:R-:W-:Y:S01]  /*0290*/  IADD3 R25, P0, R2, UR16, RZ ;  /* 0x0000001002197c10 */ /* 0x000fe2000ff1e0ff */
[----:B------:R-:W-:Y:S01]  /*02a0*/  IMAD.MOV.U32 R0, RZ, RZ, R30 ;  /* 0x000000ffff007224 */ /* 0x000fe200078e001e */
[----:B------:R-:W-:Y:S01]  /*02b0*/  LOP3.LUT R2, R24, 0xfffffff8, RZ, 0xc0, !PT ;  /* 0xfffffff818027812 */ /* 0x000fe200078ec0ff */
[----:B------:R-:W-:Y:S01]  /*02c0*/  UIMAD UR4, UR22, UR4, URZ ;  /* 0x00000004160472a4 */ /* 0x000fe2000f8e023f */
[----:B------:R-:W-:Y:S01]  /*02d0*/  @P1 SHF.R.U32.HI R0, RZ, c[0x0][0x250], R5 ;  /* 0x00009400ff001a19 */ /* 0x000fe20000011605 */
[----:B------:R-:W-:Y:S01]  /*02e0*/  IMAD R12, R31, c[0x0][0x180], RZ ;  /* 0x000060001f0c7a24 */ /* 0x000fe200078e02ff */
[----:B------:R-:W-:Y:S01]  /*02f0*/  IADD3.X R28, R3, UR9, R4, P0, !PT ;  /* 0x00000009031c7c10 */ /* 0x000fe200087fe404 */
[----:B------:R-:W-:Y:S01]  /*0300*/  IMAD.IADD R18, R238, 0x1, -R2 ;  /* 0x00000001ee127824 */ /* 0x000fe200078e0a02 */
[----:B------:R-:W-:Y:S01]  /*0310*/  LEA.HI R3, R27, R238, RZ, 0x6 ;  /* 0x000000ee1b037211 */ /* 0x000fe200078f30ff */
[----:B------:R-:W-:Y:S01]  /*0320*/  IMAD.SHL.U32 R4, R240, 0x40, RZ ;  /* 0x00000040f0047824 */ /* 0x000fe200078e00ff */
[----:B------:R-:W-:Y:S01]  /*0330*/  SHF.R.S32.HI R2, RZ, 0x1f, R0 ;  /* 0x0000001fff027819 */ /* 0x000fe20000011400 */
[----:B------:R-:W-:Y:S01]  /*0340*/  IMAD.SHL.U32 R236, R18, 0x8, RZ ;  /* 0x0000000812ec7824 */ /* 0x000fe200078e00ff */
[----:B------:R-:W-:Y:S01]  /*0350*/  SHF.R.S32.HI R20, RZ, 0x6, R3 ;  /* 0x00000006ff147819 */ /* 0x000fe20000011403 */
[----:B------:R-:W-:Y:S01]  /*0360*/  UIMAD UR4, UR12, UR5, UR4 ;  /* 0x000000050c0472a4 */ /* 0x000fe2000f8e0204 */
[----:B------:R-:W-:Y:S01]  /*0370*/  LOP3.LUT R8, R4, 0x1c0, RZ, 0xc0, !PT ;  /* 0x000001c004087812 */ /* 0x000fe200078ec0ff */
[C---:B------:R-:W-:Y:S01]  /*0380*/  IMAD R3, R2.reuse, c[0x0][0x1e0], RZ ;  /* 0x0000780002037a24 */ /* 0x040fe200078e02ff */
[----:B------:R-:W-:Y:S01]  /*0390*/  SHF.R.S32.HI R237, RZ, 0x1f, R236 ;  /* 0x0000001fffed7819 */ /* 0x000fe200000114ec */
[----:B------:R-:W-:Y:S01]  /*03a0*/  IMAD R2, R2, c[0x0][0x1b0], RZ ;  /* 0x00006c0002027a24 */ /* 0x000fe200078e02ff */
[----:B------:R-:W-:Y:S01]  /*03b0*/  SHF.R.S32.HI R241, RZ, 0x1f, R240 ;  /* 0x0000001ffff17819 */ /* 0x000fe200000114f0 */
[C---:B------:R-:W-:Y:S01]  /*03c0*/  IMAD R6, R0.reuse, c[0x0][0x1e4], R3 ;  /* 0x0000790000067a24 */ /* 0x040fe200078e0203 */
[----:B------:R-:W-:Y:S01]  /*03d0*/  UIADD3 UR8, UR19, UR4, URZ ;  /* 0x0000000413087290 */ /* 0x000fe2000fffe03f */
[----:B------:R-:W-:Y:S01]  /*03e0*/  IMAD R7, R0, c[0x0][0x1b4], R2 ;  /* 0x00006d0000077a24 */ /* 0x000fe200078e0202 */
[----:B------:R-:W-:Y:S01]  /*03f0*/  IADD3 R235, R236, 0x40, RZ ;  /* 0x00000040eceb7810 */ /* 0x000fe20007ffe0ff */
[----:B------:R-:W-:Y:S01]  /*0400*/  IMAD.WIDE.U32 R4, R0, c[0x0][0x1e0], R236 ;  /* 0x0000780000047a25 */ /* 0x000fe200078e00ec */
[----:B------:R-:W-:Y:S01]  /*0410*/  IADD3 R244, R236, 0x80, RZ ;  /* 0x00000080ecf47810 */ /* 0x000fe20007ffe0ff */
[----:B------:R-:W-:-:S02]  /*0420*/  ULDC.64 UR4, c[0x0][0x290] ;  /* 0x0000a40000047ab9 */ /* 0x000fc40000000a00 */
[----:B------:R-:W-:Y:S01]  /*0430*/  IMAD.WIDE.U32 R2, R0, c[0x0][0x1b0], R236 ;  /* 0x00006c0000027a25 */ /* 0x000fe200078e00ec */
[----:B------:R-:W-:Y:S01]  /*0440*/  LOP3.LUT R0, R8, 0x38, R236, 0xf8, !PT ;  /* 0x0000003808007812 */ /* 0x000fe200078ef8ec */
[----:B------:R-:W-:Y:S01]  /*0450*/  UIMAD.WIDE.U32 UR14, UR12, UR4, URZ ;  /* 0x000000040c0e72a5 */ /* 0x000fe2000f8e003f */
[----:B------:R-:W-:Y:S01]  /*0460*/  SHF.R.U32.HI R8, RZ, 0x3, R8 ;  /* 0x00000003ff087819 */ /* 0x000fe20000011608 */
[----:B------:R-:W-:Y:S01]  /*0470*/  IMAD.SHL.U32 R19, R20, 0x200, RZ ;  /* 0x0000020014137824 */ /* 0x000fe200078e00ff */
[----:B------:R-:W-:Y:S01]  /*0480*/  UMOV UR20, 0x6 ;  /* 0x0000000600147882 */ /* 0x000fe20000000000 */
[----:B------:R-:W-:Y:S02]  /*0490*/  IMAD.IADD R5, R5, 0x1, R6 ;  /* 0x0000000105057824 */ /* 0x000fe400078e0206 */
[----:B------:R-:W-:Y:S01]  /*04a0*/  IMAD.U32 R6, RZ, RZ, UR12 ;  /* 0x0000000cff067e24 */ /* 0x000fe2000f8e00ff */
[----:B------:R-:W-:Y:S01]  /*04b0*/  LOP3.LUT R230, R19, R0, R8, 0xf6, !PT ;  /* 0x0000000013e67212 */ /* 0x000fe200078ef608 */
[----:B------:R-:W-:-:S02]  /*04c0*/  IMAD.IADD R3, R3, 0x1, R7 ;  /* 0x0000000103037824 */ /* 0x000fc400078e0207 */
[----:B------:R-:W-:Y:S02]  /*04d0*/  IMAD.U32 R0, RZ, RZ, UR12 ;  /* 0x0000000cff007e24 */ /* 0x000fe4000f8e00ff */
[----:B------:R-:W-:-:S04]  /*04e0*/  IMAD.WIDE.U32 R6, R6, c[0x0][0x1e8], R4 ;  /* 0x00007a0006067a25 */ /* 0x000fc800078e0004 */
[----:B------:R-:W-:Y:S01]  /*04f0*/  IMAD.WIDE.U32 R4, R0, c[0x0][0x1b8], R2 ;  /* 0x00006e0000047a25 */ /* 0x000fe200078e0002 */
[----:B------:R-:W-:-:S03]  /*0500*/  IADD3 R3, R7, UR7, RZ ;  /* 0x0000000707037c10 */ /* 0x000fc6000fffe0ff */
[----:B------:R-:W-:Y:S01]  /*0510*/  IMAD R0, R241, c[0x0][0x178], RZ ;  /* 0x00005e00f1007a24 */ /* 0x000fe200078e02ff */
[----:B------:R-:W-:Y:S01]  /*0520*/  IADD3 R7, R5, UR6, RZ ;  /* 0x0000000605077c10 */ /* 0x000fe2000fffe0ff */
[----:B---3--:R-:W-:Y:S01]  /*0530*/  IMAD.WIDE R8, R252, 0x40, R240 ;  /* 0x00000040fc087825 */ /* 0x008fe200078e02f0 */
[----:B------:R-:W-:-:S03]  /*0540*/  UIMAD UR6, UR22, UR4, URZ ;  /* 0x00000004160672a4 */ /* 0x000fc6000f8e023f */
[C---:B------:R-:W-:Y:S01]  /*0550*/  IMAD R0, R240.reuse, c[0x0][0x17c], R0 ;  /* 0x00005f00f0007a24 */ /* 0x040fe200078e0200 */
[----:B------:R-:W-:Y:S01]  /*0560*/  UIMAD UR5, UR12, UR5, UR6 ;  /* 0x000000050c0572a4 */ /* 0x000fe2000f8e0206 */
[----:B------:R-:W-:-:S03]  /*0570*/  IMAD.WIDE.U32 R10, R240, c[0x0][0x178], R236 ;  /* 0x00005e00f00a7a25 */ /* 0x000fc600078e00ec */
[----:B------:R-:W-:Y:S01]  /*0580*/  UIADD3 UR10, UR15, UR5, URZ ;  /* 0x000000050f0a7290 */ /* 0x000fe2000fffe03f */
[----:B------:R-:W-:Y:S01]  /*0590*/  IMAD R5, R9, c[0x0][0x1d8], RZ ;  /* 0x0000760009057a24 */ /* 0x000fe200078e02ff */
[----:B------:R1:W-:Y:S01]  /*05a0*/  STL.64 [R1], R10 ;  /* 0x0000000a01007387 */ /* 0x0003e20000100a00 */
[----:B------:R-:W-:Y:S01]  /*05b0*/  IMAD.IADD R249, R11, 0x1, R0 ;  /* 0x000000010bf97824 */ /* 0x000fe200078e0200 */
[----:B------:R-:W-:Y:S01]  /*05c0*/  ULDC.64 UR4, c[0x0][0x178] ;  /* 0x00005e0000047ab9 */ /* 0x000fe20000000a00 */
[----:B------:R-:W-:Y:S01]  /*05d0*/  IMAD.MOV.U32 R248, RZ, RZ, R10 ;  /* 0x000000fffff87224 */ /* 0x000fe200078e000a */
[----:B------:R-:W-:Y:S01]  /*05e0*/  USHF.L.U64.HI UR11, UR4, UR20, UR5 ;  /* 0x00000014040b7299 */ /* 0x000fe20008010205 */
[----:B------:R-:W-:Y:S01]  /*05f0*/  IMAD.MOV.U32 R2, RZ, RZ, R6 ;  /* 0x000000ffff027224 */ /* 0x000fe200078e0006 */
[----:B------:R-:W-:Y:S01]  /*0600*/  USHF.L.U32 UR13, UR4, 0x6, URZ ;  /* 0x00000006040d7899 */ /* 0x000fe2000800063f */
[----:B------:R-:W-:Y:S02]  /*0610*/  IMAD.MOV.U32 R6, RZ, RZ, R4 ;  /* 0x000000ffff067224 */ /* 0x000fe400078e0004 */
[C---:B------:R-:W-:Y:S01]  /*0620*/  IMAD R0, R8.reuse, c[0x0][0x1dc], R5 ;  /* 0x0000770008007a24 */ /* 0x040fe200078e0205 */
[----:B------:R-:W-:Y:S01]  /*0630*/  ULDC.64 UR4, c[0x0][0x218] ;  /* 0x0000860000047ab9 */ /* 0x000fe20000000a00 */
[----:B------:R-:W-:Y:S01]  /*0640*/  IMAD.WIDE.U32 R4, R8, c[0x0][0x1d8], R2 ;  /* 0x0000760008047a25 */ /* 0x000fe200078e0002 */
[----:B------:R-:W-:-:S02]  /*0650*/  UIMAD UR6, UR22, UR4, URZ ;  /* 0x00000004160672a4 */ /* 0x000fc4000f8e023f */
[----:B------:R-:W-:Y:S01]  /*0660*/  UIMAD.WIDE.U32 UR26, UR12, UR4, URZ ;  /* 0x000000040c1a72a5 */ /* 0x000fe2000f8e003f */
[----:B------:R-:W-:Y:S01]  /*0670*/  IMAD R9, R9, c[0x0][0x1a8], RZ ;  /* 0x00006a0009097a24 */ /* 0x000fe200078e02ff */
[----:B------:R-:W-:Y:S01]  /*0680*/  LEA R2, P0, R4, c[0x0][0x1c0], 0x1 ;  /* 0x0000700004027a11 */ /* 0x000fe200078008ff */
[----:B------:R-:W-:Y:S01]  /*0690*/  IMAD R3, R30, c[0x0][0x184], R12 ;  /* 0x000061001e037a24 */ /* 0x000fe200078e020c */
[----:B------:R-:W-:Y:S01]  /*06a0*/  UIMAD UR5, UR12, UR5, UR6 ;  /* 0x000000050c0572a4 */ /* 0x000fe2000f8e0206 */
[----:B------:R-:W-:Y:S01]  /*06b0*/  IMAD.IADD R0, R5, 0x1, R0 ;  /* 0x0000000105007824 */ /* 0x000fe200078e0200 */
[----:B------:R-:W-:Y:S01]  /*06c0*/  UMOV UR4, 0x5 ;  /* 0x0000000500047882 */ /* 0x000fe20000000000 */
[C---:B------:R-:W-:Y:S01]  /*06d0*/  IMAD R5, R8.reuse, c[0x0][0x1ac], R9 ;  /* 0x00006b0008057a24 */ /* 0x040fe200078e0209 */
[----:B------:R-:W-:Y:S01]  /*06e0*/  UIADD3 UR21, UR27, UR5, URZ ;  /* 0x000000051b157290 */ /* 0x000fe2000fffe03f */
[----:B------:R-:W-:Y:S01]  /*06f0*/  IMAD.WIDE.U32 R8, R8, c[0x0][0x1a8], R6 ;  /* 0x00006a0008087a25 */ /* 0x000fe200078e0006 */
[----:B------:R-:W-:-:S02]  /*0700*/  ULDC.64 UR6, c[0x0][0x208] ;  /* 0x0000820000067ab9 */ /* 0x000fc40000000a00 */
[----:B------:R-:W-:Y:S01]  /*0710*/  USHF.L.U32 UR5, UR6, 0x5, URZ ;  /* 0x0000000506057899 */ /* 0x000fe2000800063f */
[----:B-1----:R-:W-:Y:S01]  /*0720*/  IMAD.WIDE.U32 R10, R30, c[0x0][0x180], R248 ;  /* 0x000060001e0a7a25 */ /* 0x002fe200078e00f8 */
[----:B------:R-:W-:Y:S02]  /*0730*/  USHF.L.U64.HI UR4, UR6, UR4, UR7 ;  /* 0x0000000406047299 */ /* 0x000fe40008010207 */
[----:B------:R-:W-:Y:S01]  /*0740*/  USHF.L.U32 UR23, UR5, 0x1, URZ ;  /* 0x0000000105177899 */ /* 0x000fe2000800063f */
[----:B------:R-:W-:Y:S01]  /*0750*/  IMAD.MOV.U32 R7, RZ, RZ, c[0x0][0x1d8] ;  /* 0x00007600ff077624 */ /* 0x000fe200078e00ff */
[----:B------:R-:W-:Y:S01]  /*0760*/  IADD3 R12, P1, R10, UR18, RZ ;  /* 0x000000120a0c7c10 */ /* 0x000fe2000ff3e0ff */
[----:B------:R-:W-:Y:S01]  /*0770*/  IMAD R29, R252, R29, c[0x0][0x198] ;  /* 0x00006600fc1d7624 */ /* 0x000fe200078e021d */
[----:B------:R-:W-:Y:S01]  /*0780*/  USHF.L.U64.HI UR4, UR5, 0x1, UR4 ;  /* 0x0000000105047899 */ /* 0x000fe20008010204 */
[----:B------:R-:W-:Y:S01]  /*0790*/  IMAD.SHL.U32 R230, R230, 0x2, RZ ;  /* 0x00000002e6e67824 */ /* 0x000fe200078e00ff */
[----:B------:R-:W-:Y:S01]  /*07a0*/  IADD3.X R10, R11, UR8, R3, P1, !PT ;  /* 0x000000080b0a7c10 */ /* 0x000fe20008ffe403 */
[----:B------:R-:W-:Y:S01]  /*07b0*/  IMAD R17, R31, c[0x0][0x288], RZ ;  /* 0x0000a2001f117a24 */ /* 0x000fe200078e02ff */
[----:B------:R-:W-:Y:S01]  /*07c0*/  LEA.HI.X R3, R4, c[0x0][0x1c4], R0, 0x1, P0 ;  /* 0x0000710004037a11 */ /* 0x000fe200000f0c00 */
[----:B------:R-:W-:Y:S01]  /*07d0*/  IMAD.IADD R0, R9, 0x1, R5 ;  /* 0x0000000109007824 */ /* 0x000fe200078e0205 */
[----:B------:R-:W-:Y:S01]  /*07e0*/  LEA R4, P0, R8, c[0x0][0x190], 0x1 ;  /* 0x0000640008047a11 */ /* 0x000fe200078008ff */
[----:B------:R-:W-:Y:S01]  /*07f0*/  IMAD.MOV.U32 R9, RZ, RZ, c[0x0][0x1dc] ;  /* 0x00007700ff097624 */ /* 0x000fe200078e00ff */
[C---:B------:R-:W-:Y:S01]  /*0800*/  LEA R6, P1, R7.reuse, R2, 0x6 ;  /* 0x0000000207067211 */ /* 0x040fe200078230ff */
[----:B------:R-:W-:Y:S01]  /*0810*/  IMAD R17, R30, c[0x0][0x28c], R17 ;  /* 0x0000a3001e117a24 */ /* 0x000fe200078e0211 */
[----:B------:R-:W-:Y:S01]  /*0820*/  LEA.HI.X R5, R8, c[0x0][0x194], R0, 0x1, P0 ;  /* 0x0000650008057a11 */ /* 0x000fe200000f0c00 */
[----:B------:R-:W-:Y:S01]  /*0830*/  IMAD.MOV.U32 R0, RZ, RZ, c[0x0][0x1a8] ;  /* 0x00006a00ff007624 */ /* 0x000fe200078e00ff */
[----:B------:R-:W-:Y:S01]  /*0840*/  LEA.HI.X R7, R7, R3, R9, 0x6, P1 ;  /* 0x0000000307077211 */ /* 0x000fe200008f3409 */
[----:B------:R-:W-:Y:S01]  /*0850*/  IMAD.MOV.U32 R9, RZ, RZ, c[0x0][0x1ac] ;  /* 0x00006b00ff097624 */ /* 0x000fe200078e00ff */
[----:B------:R-:W-:Y:S01]  /*0860*/  ISETP.GE.AND P1, PT, R236, c[0x0][0x1cc], PT ;  /* 0x00007300ec007a0c */ /* 0x000fe20003f26270 */
[----:B------:R-:W-:Y:S01]  /*0870*/  IMAD.WIDE.U32 R250, R240, c[0x0][0x208], R236 ;  /* 0x00008200f0fa7a25 */ /* 0x000fe200078e00ec */
[----:B------:R-:W-:-:S02]  /*0880*/  LEA R8, P0, R0, R4, 0x6 ;  /* 0x0000000400087211 */ /* 0x000fc400078030ff */
[----:B------:R-:W-:Y:S01]  /*0890*/  LEA R14, P2, R12, c[0x0][0x160], 0x1 ;  /* 0x000058000c0e7a11 */ /* 0x000fe200078408ff */
[----:B------:R-:W-:Y:S01]  /*08a0*/  IMAD.MOV.U32 R246, RZ, RZ, R250 ;  /* 0x000000fffff67224 */ /* 0x000fe200078e00fa */
[----:B------:R-:W-:Y:S01]  /*08b0*/  LEA.HI.X R9, R0, R5, R9, 0x6, P0 ;  /* 0x0000000500097211 */ /* 0x000fe200000f3409 */
[----:B------:R-:W-:Y:S01]  /*08c0*/  IMAD.IADD R0, R29, 0x1, -R240 ;  /* 0x000000011d007824 */ /* 0x000fe200078e0af0 */
[----:B------:R-:W-:Y:S01]  /*08d0*/  LEA.HI.X R15, R12, c[0x0][0x164], R10, 0x1, P2 ;  /* 0x000059000c0f7a11 */ /* 0x000fe200010f0c0a */
[----:B------:R-:W-:Y:S01]  /*08e0*/  IMAD.WIDE.U32 R10, R30, c[0x0][0x288], R242 ;  /* 0x0000a2001e0a7a25 */ /* 0x000fe200078e00f2 */
[----:B------:R-:W-:Y:S02]  /*08f0*/  ISETP.GE.AND P0, PT, R235, c[0x0][0x1cc], PT ;  /* 0x00007300eb007a0c */ /* 0x000fe40003f06270 */
[----:B------:R-:W-:Y:S02]  /*0900*/  ISETP.LT.OR P3, PT, R0, 0x1, P1 ;  /* 0x000000010000780c */ /* 0x000fe40000f61670 */
[----:B------:R-:W-:-:S02]  /*0910*/  ISETP.GE.AND P2, PT, R244, c[0x0][0x1cc], PT ;  /* 0x00007300f4007a0c */ /* 0x000fc40003f46270 */
[----:B------:R-:W-:Y:S02]  /*0920*/  P2R R16, PR, RZ, 0x8 ;  /* 0x00000008ff107803 */ /* 0x000fe40000000000 */
[C---:B------:R-:W-:Y:S02]  /*0930*/  ISETP.LT.OR P3, PT, R0.reuse, 0x21, P1 ;  /* 0x000000210000780c */ /* 0x040fe40000f61670 */
[C---:B------:R-:W-:Y:S02]  /*0940*/  ISETP.LT.OR P6, PT, R0.reuse, 0x1, P0 ;  /* 0x000000010000780c */ /* 0x040fe400007c1670 */
[C---:B------:R-:W-:Y:S02]  /*0950*/  ISETP.LT.OR P1, PT, R0.reuse, 0x21, P0 ;  /* 0x000000210000780c */ /* 0x040fe40000721670 */
[C---:B------:R-:W-:Y:S02]  /*0960*/  ISETP.LT.OR P5, PT, R0.reuse, 0x1, P2 ;  /* 0x000000010000780c */ /* 0x040fe400017a1670 */
[----:B------:R-:W-:-:S02]  /*0970*/  ISETP.LT.OR P0, PT, R0, 0x21, P2 ;  /* 0x000000210000780c */ /* 0x000fc40001701670 */
[----:B------:R-:W-:Y:S02]  /*0980*/  ISETP.NE.AND P2, PT, R16, RZ, PT ;  /* 0x000000ff1000720c */ /* 0x000fe40003f45270 */
[----:B------:R-:W-:Y:S02]  /*0990*/  IADD3 R22, P4, R10, UR14, RZ ;  /* 0x0000000e0a167c10 */ /* 0x000fe4000ff9e0ff */
[----:B------:R-:W-:Y:S02]  /*09a0*/  SHF.R.S32.HI R12, RZ, 0x4, R21 ;  /* 0x00000004ff0c7819 */ /* 0x000fe40000011415 */
[----:B------:R-:W-:Y:S02]  /*09b0*/  IADD3.X R26, R11, UR10, R17, P4, !PT ;  /* 0x0000000a0b1a7c10 */ /* 0x000fe4000a7fe411 */
[----:B------:R-:W-:Y:S02]  /*09c0*/  ISETP.GE.AND P4, PT, R235, c[0x0][0x19c], PT ;  /* 0x00006700eb007a0c */ /* 0x000fe40003f86270 */
[----:B------:R-:W-:-:S02]  /*09d0*/  LEA.HI R13, R21, R12, RZ, 0x1 ;  /* 0x0000000c150d7211 */ /* 0x000fc400078f08ff */
[----:B------:R-:W-:Y:S01]  /*09e0*/  IADD3 R17, -R240, c[0x0][0x168], RZ ;  /* 0x00005a00f0117a10 */ /* 0x000fe20007ffe1ff */
[----:B------:R1:W-:Y:S01]  /*09f0*/  LDGSTS.E.BYPASS.LTC128B.128 [R230+0x6080], [R2.64], !P2 ;  /* 0x0608000002e67fae */ /* 0x0003e2000d101d58 */
[----:B------:R-:W-:Y:S02]  /*0a00*/  ISETP.GE.AND P2, PT, R235, c[0x0][0x16c], PT ;  /* 0x00005b00eb007a0c */ /* 0x000fe40003f46270 */
[----:B------:R-:W-:Y:S01]  /*0a10*/  LOP3.LUT R13, R13, 0xfffffffe, RZ, 0xc0, !PT ;  /* 0xfffffffe0d0d7812 */ /* 0x000fe200078ec0ff */
[----:B------:R1:W-:Y:S01]  /*0a20*/  LDGSTS.E.BYPASS.LTC128B.128 [R230+0x8080], [R2.64+0x80], !P6 ;  /* 0x0808008002e67fae */ /* 0x0003e2000f101d58 */
[----:B------:R-:W-:Y:S02]  /*0a30*/  ISETP.LT.OR P6, PT, R0, 0x1, P4 ;  /* 0x000000010000780c */ /* 0x000fe400027c1670 */
[----:B------:R-:W-:Y:S01]  /*0a40*/  SEL R10, RZ, 0x2, P2 ;  /* 0x00000002ff0a7807 */ /* 0x000fe20001000000 */
[----:B------:R1:W-:Y:S01]  /*0a50*/  LDGSTS.E.BYPASS.LTC128B.128 [R230+0xa080], [R2.64+0x100], !P5 ;  /* 0x0a08010002e67fae */ /* 0x0003e2000e901d58 */
[----:B------:R-:W-:Y:S01]  /*0a60*/  ISETP.GE.AND P5, PT, R236, c[0x0][0x19c], PT ;  /* 0x00006700ec007a0c */ /* 0x000fe20003fa6270 */
[----:B------:R-:W-:Y:S01]  /*0a70*/  IMAD.IADD R13, R12, 0x1, -R13 ;  /* 0x000000010c0d7824 */ /* 0x000fe200078e0a0d */
[C---:B------:R-:W-:Y:S01]  /*0a80*/  ISETP.LT.OR P4, PT, R0.reuse, 0x21, P4 ;  /* 0x000000210000780c */ /* 0x040fe20002781670 */
[----:B------:R2:W-:Y:S01]  /*0a90*/  LDGSTS.E.BYPASS.LTC128B.128 [R230+0x7080], [R6.64], !P3 ;  /* 0x0708000006e67fae */ /* 0x0005e2000d901d58 */
[----:B------:R-:W-:-:S02]  /*0aa0*/  ISETP.LT.OR P3, PT, R0, 0x1, P5 ;  /* 0x000000010000780c */ /* 0x000fc40002f61670 */
[----:B------:R-:W-:Y:S01]  /*0ab0*/  ISETP.LT.OR P2, PT, R0, 0x21, P5 ;  /* 0x000000210000780c */ /* 0x000fe20002f41670 */
[----:B------:R2:W-:Y:S01]  /*0ac0*/  LDGSTS.E.BYPASS.LTC128B.128 [R230+0x9080], [R6.64+0x80], !P1 ;  /* 0x0908008006e67fae */ /* 0x0005e2000c901d58 */
[----:B------:R-:W-:-:S03]  /*0ad0*/  ISETP.GE.AND P1, PT, R244, c[0x0][0x16c], PT ;  /* 0x00005b00f4007a0c */ /* 0x000fc60003f26270 */
[----:B------:R2:W-:Y:S01]  /*0ae0*/  LDGSTS.E.BYPASS.LTC128B.128 [R230+0xb080], [R6.64+0x100], !P0 ;  /* 0x0b08010006e67fae */ /* 0x0005e2000c101d58 */
[----:B------:R-:W-:-:S03]  /*0af0*/  ISETP.GE.AND P0, PT, R236, c[0x0][0x16c], PT ;  /* 0x00005b00ec007a0c */ /* 0x000fc60003f06270 */
[----:B------:R-:W0:Y:S04]  /*0b00*/  LDGDEPBAR ;  /* 0x00000000000079af */ /* 0x000e280000000000 */
[----:B------:R3:W-:Y:S01]  /*0b10*/  LDGSTS.E.BYPASS.LTC128B.128 [R230+0x80], [R4.64], !P3 ;  /* 0x0008000004e67fae */ /* 0x0007e2000d901d58 */
[----:B------:R-:W-:-:S03]  /*0b20*/  LOP3.LUT P3, RZ, R18, 0x2, RZ, 0xc0, !PT ;  /* 0x0000000212ff7812 */ /* 0x000fc6000786c0ff */
[----:B------:R3:W-:Y:S01]  /*0b30*/  LDGSTS.E.BYPASS.LTC128B.128 [R230+0x2080], [R4.64+0x80], !P6 ;  /* 0x0208008004e67fae */ /* 0x0007e2000f101d58 */
[----:B-1----:R-:W-:Y:S02]  /*0b40*/  IMAD.SHL.U32 R2, R18, 0x40, RZ ;  /* 0x0000004012027824 */ /* 0x002fe400078e00ff */
[----:B------:R-:W-:-:S03]  /*0b50*/  IMAD R3, R13, 0x800, R19 ;  /* 0x000008000d037824 */ /* 0x000fc600078e0213 */
[----:B------:R-:W-:-:S04]  /*0b60*/  LOP3.LUT R16, R2, 0x1c0, RZ, 0xc0, !PT ;  /* 0x000001c002107812 */ /* 0x000fc800078ec0ff */
[----:B------:R-:W-:Y:S02]  /*0b70*/  LOP3.LUT R2, R16, 0x8, R24, 0xf8, !PT ;  /* 0x0000000810027812 */ /* 0x000fe400078ef818 */
[----:B------:R-:W-:Y:S02]  /*0b80*/  SHF.R.U32.HI R23, RZ, 0x3, R16 ;  /* 0x00000003ff177819 */ /* 0x000fe40000011610 */
[----:B--2---:R-:W-:Y:S02]  /*0b90*/  SEL R6, RZ, 0x1, P0 ;  /* 0x00000001ff067807 */ /* 0x004fe40000000000 */
[----:B------:R-:W-:Y:S02]  /*0ba0*/  ISETP.GE.AND P0, PT, R244, c[0x0][0x19c], PT ;  /* 0x00006700f4007a0c */ /* 0x000fe40003f06270 */
[----:B------:R-:W-:Y:S02]  /*0bb0*/  SEL R7, RZ, 0x4, P1 ;  /* 0x00000004ff077807 */ /* 0x000fe40000800000 */
[----:B------:R-:W-:-:S02]  /*0bc0*/  ISETP.LT.OR P1, PT, R0, 0x1, P0 ;  /* 0x000000010000780c */ /* 0x000fc40000721670 */
[----:B------:R-:W-:Y:S02]  /*0bd0*/  ISETP.LT.OR P0, PT, R0, 0x21, P0 ;  /* 0x000000210000780c */ /* 0x000fe40000701670 */
[----:B------:R-:W-:Y:S01]  /*0be0*/  IADD3 R0, R7, R10, R6 ;  /* 0x0000000a07007210 */ /* 0x000fe20007ffe006 */
[----:B------:R-:W-:Y:S01]  /*0bf0*/  IMAD R6, R31, c[0x0][0x210], RZ ;  /* 0x000084001f067a24 */ /* 0x000fe200078e02ff */
[----:B------:R-:W-:Y:S02]  /*0c00*/  LOP3.LUT R2, R2, R23, RZ, 0x3c, !PT ;  /* 0x0000001702027212 */ /* 0x000fe400078e3cff */
[----:B------:R-:W-:Y:S01]  /*0c10*/  LOP3.LUT P6, RZ, R0, 0x2, RZ, 0xc0, !PT ;  /* 0x0000000200ff7812 */ /* 0x000fe200078cc0ff */
[----:B------:R-:W-:Y:S01]  /*0c20*/  IMAD R6, R30, c[0x0][0x214], R6 ;  /* 0x000085001e067a24 */ /* 0x000fe200078e0206 */
[----:B------:R-:W-:Y:S01]  /*0c30*/  LOP3.LUT P5, RZ, R0, 0x4, RZ, 0xc0, !PT ;  /* 0x0000000400ff7812 */ /* 0x000fe200078ac0ff */
[----:B------:R-:W-:Y:S02]  /*0c40*/  IMAD R0, R241, c[0x0][0x208], RZ ;  /* 0x00008200f1007a24 */ /* 0x000fe400078e02ff */
[----:B------:R3:W-:Y:S01]  /*0c50*/  LDGSTS.E.BYPASS.LTC128B.128 [R230+0x4080], [R4.64+0x100], !P1 ;  /* 0x0408010004e67fae */ /* 0x0007e2000c901d58 */
[----:B------:R-:W-:Y:S01]  /*0c60*/  IMAD.IADD R2, R3, 0x1, R2 ;  /* 0x0000000103027824 */ /* 0x000fe200078e0202 */
[----:B------:R-:W-:Y:S01]  /*0c70*/  LOP3.LUT P1, RZ, R18, 0x4, RZ, 0xc0, !PT ;  /* 0x0000000412ff7812 */ /* 0x000fe2000782c0ff */
[----:B------:R-:W-:Y:S01]  /*0c80*/  IMAD R0, R240, c[0x0][0x20c], R0 ;  /* 0x00008300f0007a24 */ /* 0x000fe200078e0200 */
[----:B------:R1:W-:Y:S01]  /*0c90*/  LDGSTS.E.BYPASS.LTC128B.128 [R230+0x1080], [R8.64], !P2 ;  /* 0x0108000008e67fae */ /* 0x0003e2000d101d58 */
[----:B------:R-:W-:Y:S01]  /*0ca0*/  IMAD.SHL.U32 R224, R2, 0x2, RZ ;  /* 0x0000000202e07824 */ /* 0x000fe200078e00ff */
[----:B------:R-:W-:Y:S01]  /*0cb0*/  SEL R222, R222, 0xffffffc0, !P1 ;  /* 0xffffffc0dede7807 */ /* 0x000fe20004800000 */
[----:B------:R-:W-:Y:S01]  /*0cc0*/  IMAD.IADD R247, R251, 0x1, R0 ;  /* 0x00000001fbf77824 */ /* 0x000fe200078e0200 */
[----:B------:R1:W-:Y:S01]  /*0cd0*/  LDGSTS.E.BYPASS.LTC128B.128 [R230+0x3080], [R8.64+0x80], !P4 ;  /* 0x0308008008e67fae */ /* 0x0003e2000e101d58 */
[----:B------:R-:W-:-:S02]  /*0ce0*/  SEL R0, R220, 0xffffffe0, !P3 ;  /* 0xffffffe0dc007807 */ /* 0x000fc40005800000 */
[----:B------:R-:W-:Y:S01]  /*0cf0*/  IMAD.IADD R227, R224, 0x1, R222 ;  /* 0x00000001e0e37824 */ /* 0x000fe200078e02de */
[----:B------:R1:W-:Y:S01]  /*0d00*/  LDGSTS.E.BYPASS.LTC128B.128 [R230+0x5080], [R8.64+0x100], !P0 ;  /* 0x0508010008e67fae */ /* 0x0003e2000c101d58 */
[----:B------:R-:W-:Y:S01]  /*0d10*/  ISETP.GE.AND P4, PT, R236, c[0x0][0x16c], PT ;  /* 0x00005b00ec007a0c */ /* 0x000fe20003f86270 */
[----:B------:R-:W-:Y:S01]  /*0d20*/  IMAD.IADD R225, R224, 0x1, R0 ;  /* 0x00000001e0e17824 */ /* 0x000fe200078e0200 */
[C---:B------:R-:W-:Y:S01]  /*0d30*/  ISETP.LT.OR P3, PT, R17.reuse, 0x1, !P6 ;  /* 0x000000011100780c */ /* 0x040fe20007761670 */
[----:B------:R-:W0:Y:S01]  /*0d40*/  LDGDEPBAR ;  /* 0x00000000000079af */ /* 0x000e220000000000 */
[C---:B------:R-:W-:Y:S01]  /*0d50*/  ISETP.LT.OR P1, PT, R17.reuse, 0x1, P4 ;  /* 0x000000011100780c */ /* 0x040fe20002721670 */
[----:B------:R-:W-:Y:S01]  /*0d60*/  IMAD.IADD R226, R222, 0x1, R225 ;  /* 0x00000001dee27824 */ /* 0x000fe200078e02e1 */
[----:B------:R-:W-:Y:S01]  /*0d70*/  ISETP.LT.OR P2, PT, R17, 0x1, !P5 ;  /* 0x000000011100780c */ /* 0x000fe20006f41670 */
[----:B------:R-:W-:Y:S01]  /*0d80*/  IMAD.WIDE.U32 R2, R30, c[0x0][0x210], R246 ;  /* 0x000084001e027a25 */ /* 0x000fe200078e00f6 */
[----:B------:R-:W-:-:S04]  /*0d90*/  @P6 LOP3.LUT R234, R234, 0x4, RZ, 0xfc, !PT ;  /* 0x00000004eaea6812 */ /* 0x000fc800078efcff */
[----:B------:R-:W-:Y:S02]  /*0da0*/  @P5 LOP3.LUT R234, R234, 0x10, RZ, 0xfc, !PT ;  /* 0x00000010eaea5812 */ /* 0x000fe400078efcff */
[----:B---3--:R-:W-:Y:S02]  /*0db0*/  IADD3 R4, P0, R14, UR13, RZ ;  /* 0x0000000d0e047c10 */ /* 0x008fe4000ff1e0ff */
[----:B------:R-:W-:Y:S02]  /*0dc0*/  LOP3.LUT R234, R234, 0xfffffff7, RZ, 0xc0, !PT ;  /* 0xfffffff7eaea7812 */ /* 0x000fe400078ec0ff */
[----:B------:R-:W-:Y:S02]  /*0dd0*/  IADD3.X R5, R15, UR11, RZ, P0, !PT ;  /* 0x0000000b0f057c10 */ /* 0x000fe400087fe4ff */
[----:B------:R-:W-:Y:S02]  /*0de0*/  IADD3 R0, P0, R2, UR26, RZ ;  /* 0x0000001a02007c10 */ /* 0x000fe4000ff1e0ff */
[----:B------:R-:W-:-:S02]  /*0df0*/  @P4 LOP3.LUT R234, R234, 0x8, RZ, 0xfc, !PT ;  /* 0x00000008eaea4812 */ /* 0x000fc400078efcff */
[----:B------:R-:W-:Y:S01]  /*0e00*/  IADD3.X R3, R3, UR21, R6, P0, !PT ;  /* 0x0000001503037c10 */ /* 0x000fe200087fe406 */
[----:B------:R-:W-:Y:S01]  /*0e10*/  IMAD.U32 R6, RZ, RZ, UR13 ;  /* 0x0000000dff067e24 */ /* 0x000fe2000f8e00ff */
[----:B------:R-:W-:Y:S01]  /*0e20*/  LEA R2, P0, R0, c[0x0][0x1f0], 0x1 ;  /* 0x00007c0000027a11 */ /* 0x000fe200078008ff */
[----:B------:R-:W-:-:S04]  /*0e30*/  DEPBAR.LE SB0, 0x1 ;  /* 0x000080400000791a */ /* 0x000fc80000000000 */
[----:B------:R-:W-:Y:S01]  /*0e40*/  BAR.SYNC.DEFER_BLOCKING 0x0 ;  /* 0x0000000000007b1d */ /* 0x000fe20000010000 */
[----:B------:R-:W-:Y:S01]  /*0e50*/  LEA.HI.X R3, R0, c[0x0][0x1f4], R3, 0x1, P0 ;  /* 0x00007d0000037a11 */ /* 0x000fe200000f0c03 */
[----:B-1----:R-:W-:-:S04]  /*0e60*/  IMAD.U32 R8, RZ, RZ, UR23 ;  /* 0x00000017ff087e24 */ /* 0x002fc8000f8e00ff */
[----:B------:R1:W2:Y:S04]  /*0e70*/  LDSM.16.M88.4 R148, [R224+0x6080] ;  /* 0x00608000e094783b */ /* 0x0002a80000000200 */
[----:B------:R1:W3:Y:S04]  /*0e80*/  LDSM.16.M88.4 R152, [R225+0x6080] ;  /* 0x00608000e198783b */ /* 0x0002e80000000200 */
[----:B------:R1:W4:Y:S04]  /*0e90*/  LDSM.16.M88.4 R160, [R227+0x6080] ;  /* 0x00608000e3a0783b */ /* 0x0003280000000200 */
[----:B------:R1:W1:Y:S04]  /*0ea0*/  LDSM.16.M88.4 R164, [R226+0x6080] ;  /* 0x00608000e2a4783b */ /* 0x0002680000000200 */
        /* <DEDUP_REMOVED lines=8> */
[----:B------:R-:W-:Y:S06]  /*0f30*/  BAR.SYNC.DEFER_BLOCKING 0x0 ;  /* 0x0000000000007b1d */ /* 0x000fec0000010000 */
[----:B------:R-:W-:Y:S01]  /*0f40*/  @!PT LDS RZ, [RZ] ;  /* 0x00000000fffff984 */ /* 0x000fe20000000800 */
[----:B------:R-:W-:Y:S01]  /*0f50*/  @!PT LDS RZ, [RZ] ;  /* 0x00000000fffff984 */ /* 0x000fe20000000800 */
[----:B------:R-:W-:Y:S01]  /*0f60*/  @!PT LDS RZ, [RZ] ;  /* 0x00000000fffff984 */ /* 0x000fe20000000800 */
[----:B------:R5:W-:Y:S01]  /*0f70*/  LDGSTS.E.BYPASS.LTC128B.128 [R230+0x6080], [R14.64], !P1 ;  /* 0x060800000ee67fae */ /* 0x000be2000c901d58 */
[----:B------:R-:W-:-:S02]  /*0f80*/  ISETP.LT.OR P1, PT, R17, 0x21, P4 ;  /* 0x000000211100780c */ /* 0x000fc40002721670 */
[----:B------:R-:W-:Y:S01]  /*0f90*/  ISETP.GT.AND P4, PT, R238, 0xf, PT ;  /* 0x0000000fee00780c */ /* 0x000fe20003f84270 */
[----:B------:R5:W-:Y:S01]  /*0fa0*/  LDGSTS.E.BYPASS.LTC128B.128 [R230+0x8080], [R14.64+0x80], !P3 ;  /* 0x080800800ee67fae */ /* 0x000be2000d901d58 */
[C---:B------:R-:W-:Y:S02]  /*0fb0*/  ISETP.LT.OR P3, PT, R17.reuse, 0x21, !P5 ;  /* 0x000000211100780c */ /* 0x040fe40006f61670 */
[----:B------:R-:W-:Y:S01]  /*0fc0*/  ISETP.GE.AND P5, PT, R236, c[0x0][0x1fc], PT ;  /* 0x00007f00ec007a0c */ /* 0x000fe20003fa6270 */
[----:B------:R5:W-:Y:S01]  /*0fd0*/  LDGSTS.E.BYPASS.LTC128B.128 [R230+0xa080], [R14.64+0x100], !P2 ;  /* 0x0a0801000ee67fae */ /* 0x000be2000d101d58 */
[----:B------:R-:W-:-:S05]  /*0fe0*/  ISETP.LT.OR P2, PT, R17, 0x21, !P6 ;  /* 0x000000211100780c */ /* 0x000fca0007741670 */
[----:B------:R1:W-:Y:S01]  /*0ff0*/  LDGSTS.E.BYPASS.LTC128B.128 [R230+0x7080], [R4.64], !P1 ;  /* 0x0708000004e67fae */ /* 0x0003e2000c901d58 */
[----:B------:R-:W-:Y:S01]  /*1000*/  IADD3 R6, P1, P0, R6, 0x80, R14 ;  /* 0x0000008006067810 */ /* 0x000fe2000783e00e */
[----:B------:R-:W-:-:S03]  /*1010*/  @!P4 IMAD.SHL.U32 R0, R238, 0x10, RZ ;  /* 0x00000010ee00c824 */ /* 0x000fc600078e00ff */
[----:B------:R-:W-:-:S05]  /*1020*/  IADD3.X R7, RZ, UR11, R15, P1, P0 ;  /* 0x0000000bff077c10 */ /* 0x000fca0008fe040f */
[----:B------:R2:W-:Y:S01]  /*1030*/  LDGSTS.E.BYPASS.LTC128B.128 [R230+0x9080], [R6.64], !P2 ;  /* 0x0908000006e67fae */ /* 0x0005e2000d101d58 */
[----:B------:R-:W-:Y:S01]  /*1040*/  ISETP.GE.AND P2, PT, R244, c[0x0][0x1fc], PT ;  /* 0x00007f00f4007a0c */ /* 0x000fe20003f46270 */
[----:B-1----:R-:W-:-:S05]  /*1050*/  IMAD.U32 R4, RZ, RZ, UR13 ;  /* 0x0000000dff047e24 */ /* 0x002fca000f8e00ff */
[----:B------:R-:W-:-:S04]  /*1060*/  IADD3 R4, P1, P0, R4, 0x100, R14 ;  /* 0x0000010004047810 */ /* 0x000fc8000783e00e */
[----:B------:R-:W-:Y:S02]  /*1070*/  IADD3.X R5, RZ, UR11, R15, P1, P0 ;  /* 0x0000000bff057c10 */ /* 0x000fe40008fe040f */
[----:B------:R-:W-:-:S03]  /*1080*/  IADD3 R8, P1, P0, R8, 0x100, R2 ;  /* 0x0000010008087810 */ /* 0x000fc6000783e002 */
[----:B------:R1:W-:Y:S01]  /*1090*/  LDGSTS.E.BYPASS.LTC128B.128 [R230+0xb080], [R4.64], !P3 ;  /* 0x0b08000004e67fae */ /* 0x0003e2000d901d58 */
[----:B------:R-:W-:Y:S02]  /*10a0*/  IADD3.X R9, RZ, UR4, R3, P1, P0 ;  /* 0x00000004ff097c10 */ /* 0x000fe40008fe0403 */
[----:B------:R-:W-:Y:S02]  /*10b0*/  ISETP.GE.AND P3, PT, R235, c[0x0][0x1fc], PT ;  /* 0x00007f00eb007a0c */ /* 0x000fe40003f66270 */
[----:B------:R-:W-:Y:S02]  /*10c0*/  ISETP.LT.OR P1, PT, R17, 0x1, P5 ;  /* 0x000000011100780c */ /* 0x000fe40002f21670 */
[----:B-1----:R-:W-:-:S04]  /*10d0*/  LEA R4, P0, R25, c[0x0][0x258], 0x2 ;  /* 0x0000960019047a11 */ /* 0x002fc800078010ff */
[----:B------:R-:W-:Y:S02]  /*10e0*/  LEA.HI.X R5, R25, c[0x0][0x25c], R28, 0x2, P0 ;  /* 0x0000970019057a11 */ /* 0x000fe400000f141c */
[----:B------:R-:W-:-:S03]  /*10f0*/  ISETP.LT.OR P0, PT, R17, 0x1, P3 ;  /* 0x000000011100780c */ /* 0x000fc60001f01670 */
[----:B------:R1:W-:Y:S04]  /*1100*/  @!P4 LDGSTS.E.BYPASS.LTC128B.128 [R0+0x12080], [R4.64] ;  /* 0x120800000400cfae */ /* 0x0003e8000b901d58 */
[----:B------:R-:W0:Y:S04]  /*1110*/  LDGDEPBAR ;  /* 0x00000000000079af */ /* 0x000e280000000000 */
[----:B------:R3:W-:Y:S01]  /*1120*/  LDGSTS.E.BYPASS.LTC128B.128 [R230+0xc080], [R2.64], !P1 ;  /* 0x0c08000002e67fae */ /* 0x0007e2000c901d58 */
[----:B------:R-:W-:-:S03]  /*1130*/  ISETP.LT.OR P1, PT, R17, 0x21, P3 ;  /* 0x000000211100780c */ /* 0x000fc60001f21670 */
[----:B------:R3:W-:Y:S01]  /*1140*/  LDGSTS.E.BYPASS.LTC128B.128 [R230+0xe080], [R2.64+0x80], !P0 ;  /* 0x0e08008002e67fae */ /* 0x0007e2000c101d58 */
[----:B------:R-:W-:-:S13]  /*1150*/  ISETP.LT.OR P0, PT, R17, 0x1, P2 ;  /* 0x000000011100780c */ /* 0x000fda0001701670 */
[----:B------:R3:W-:Y:S01]  /*1160*/  LDGSTS.E.BYPASS.LTC128B.128 [R230+0x10080], [R2.64+0x100], !P0 ;  /* 0x1008010002e67fae */ /* 0x0007e2000c101d58 */
[-C--:B-1----:R-:W-:Y:S02]  /*1170*/  LEA.HI R4, R27, R238.reuse, RZ, 0x2 ;  /* 0x000000ee1b047211 */ /* 0x082fe400078f10ff */
[----:B------:R-:W-:Y:S02]  /*1180*/  LOP3.LUT R0, R21, 0xfffffff0, RZ, 0xc0, !PT ;  /* 0xfffffff015007812 */ /* 0x000fe400078ec0ff */
[----:B------:R-:W-:Y:S02]  /*1190*/  LEA.HI R5, R27, R238, RZ, 0x5 ;  /* 0x000000ee1b057211 */ /* 0x000fe400078f28ff */
[----:B--2---:R-:W-:Y:S01]  /*11a0*/  SHF.R.S32.HI R7, RZ, 0x2, R4 ;  /* 0x00000002ff077819 */ /* 0x004fe20000011404 */
[----:B------:R-:W-:Y:S01]  /*11b0*/  IMAD.IADD R0, R238, 0x1, -R0 ;  /* 0x00000001ee007824 */ /* 0x000fe200078e0a00 */
[----:B------:R-:W-:Y:S02]  /*11c0*/  SHF.R.S32.HI R6, RZ, 0x1f, R4 ;  /* 0x0000001fff067819 */ /* 0x000fe40000011404 */
[----:B------:R-:W-:-:S02]  /*11d0*/  SHF.R.S32.HI R12, RZ, 0x5, R5 ;  /* 0x00000005ff0c7819 */ /* 0x000fc40000011405 */
[----:B------:R-:W-:Y:S02]  /*11e0*/  LEA.HI R6, R6, R7, RZ, 0x3 ;  /* 0x0000000706067211 */ /* 0x000fe400078f18ff */
[----:B------:R-:W-:Y:S02]  /*11f0*/  LEA.HI R10, R5, R12, RZ, 0x1 ;  /* 0x0000000c050a7211 */ /* 0x000fe400078f08ff */
[----:B-----5:R-:W-:Y:S02]  /*1200*/  SHF.R.S32.HI R14, RZ, 0x1f, R0 ;  /* 0x0000001fff0e7819 */ /* 0x020fe40000011400 */
[----:B------:R-:W-:Y:S02]  /*1210*/  LOP3.LUT R15, R6, 0xfffffff8, RZ, 0xc0, !PT ;  /* 0xfffffff8060f7812 */ /* 0x000fe400078ec0ff */
[----:B------:R-:W-:Y:S02]  /*1220*/  LOP3.LUT R11, R10, 0xfffffffe, RZ, 0xc0, !PT ;  /* 0xfffffffe0a0b7812 */ /* 0x000fe400078ec0ff */
[----:B------:R-:W-:Y:S01]  /*1230*/  LEA.HI R14, R14, R0, RZ, 0x3 ;  /* 0x000000000e0e7211 */ /* 0x000fe200078f18ff */
[----:B------:R-:W-:Y:S01]  /*1240*/  IMAD.IADD R15, R7, 0x1, -R15 ;  /* 0x00000001070f7824 */ /* 0x000fe200078e0a0f */
[----:B------:R-:W-:Y:S01]  /*1250*/  LOP3.LUT R4, R4, 0x7ffffffc, RZ, 0xc0, !PT ;  /* 0x7ffffffc04047812 */ /* 0x000fe200078ec0ff */
[----:B------:R-:W-:Y:S01]  /*1260*/  IMAD.IADD R12, R12, 0x1, -R11 ;  /* 0x000000010c0c7824 */ /* 0x000fe200078e0a0b */
[----:B---3--:R-:W-:Y:S01]  /*1270*/  IADD3 R2, P0, R2, UR23, RZ ;  /* 0x0000001702027c10 */ /* 0x008fe2000ff1e0ff */
[----:B------:R-:W-:Y:S01]  /*1280*/  IMAD.SHL.U32 R11, R15, 0x40, RZ ;  /* 0x000000400f0b7824 */ /* 0x000fe200078e00ff */
[----:B------:R-:W-:Y:S01]  /*1290*/  LOP3.LUT R10, R14, 0xfffffff8, RZ, 0xc0, !PT ;  /* 0xfffffff80e0a7812 */ /* 0x000fe200078ec0ff */
[----:B------:R-:W-:Y:S01]  /*12a0*/  IMAD.SHL.U32 R233, R12, 0x10, RZ ;  /* 0x000000100ce97824 */ /* 0x000fe200078e00ff */
[----:B------:R-:W-:-:S02]  /*12b0*/  IADD3.X R3, R3, UR4, RZ, P0, !PT ;  /* 0x0000000403037c10 */ /* 0x000fc400087fe4ff */
[----:B------:R-:W-:Y:S01]  /*12c0*/  ISETP.LT.OR P0, PT, R17, 0x21, P5 ;  /* 0x000000211100780c */ /* 0x000fe20002f01670 */
[----:B------:R-:W-:Y:S01]  /*12d0*/  IMAD.IADD R0, R0, 0x1, -R10 ;  /* 0x0000000100007824 */ /* 0x000fe200078e0a0a */
[----:B------:R-:W-:Y:S01]  /*12e0*/  LOP3.LUT R11, R11, 0x1c0, RZ, 0xc0, !PT ;  /* 0x000001c00b0b7812 */ /* 0x000fe200078ec0ff */
[----:B------:R-:W-:Y:S01]  /*12f0*/  IMAD.SHL.U32 R10, R20, 0x8, RZ ;  /* 0x00000008140a7824 */ /* 0x000fe200078e00ff */
[----:B------:R-:W-:Y:S02]  /*1300*/  LOP3.LUT R16, R16, 0x10, R233, 0xf8, !PT ;  /* 0x0000001010107812 */ /* 0x000fe400078ef8e9 */
[----:B------:R-:W-:Y:S02]  /*1310*/  SHF.R.U32.HI R18, RZ, 0x3, R11 ;  /* 0x00000003ff127819 */ /* 0x000fe4000001160b */
[----:B------:R-:W-:Y:S02]  /*1320*/  LOP3.LUT R10, R10, 0x18, RZ, 0xc0, !PT ;  /* 0x000000180a0a7812 */ /* 0x000fe400078ec0ff */
[----:B------:R-:W-:-:S02]  /*1330*/  LOP3.LUT R16, R16, 0x8, R24, 0xf8, !PT ;  /* 0x0000000810107812 */ /* 0x000fc400078ef818 */
[----:B------:R-:W-:Y:S01]  /*1340*/  LOP3.LUT R11, R18, R11, R10, 0x1e, !PT ;  /* 0x0000000b120b7212 */ /* 0x000fe200078e1e0a */
[----:B------:R1:W-:Y:S01]  /*1350*/  LDGSTS.E.BYPASS.LTC128B.128 [R230+0xd080], [R2.64], !P0 ;  /* 0x0d08000002e67fae */ /* 0x0003e2000c101d58 */
[----:B------:R-:W-:Y:S02]  /*1360*/  LEA R6, P0, R22, c[0x0][0x280], 0x2 ;  /* 0x0000a00016067a11 */ /* 0x000fe400078010ff */
[----:B------:R-:W-:Y:S01]  /*1370*/  LOP3.LUT R16, R16, R23, RZ, 0x3c, !PT ;  /* 0x0000001710107212 */ /* 0x000fe200078e3cff */
[----:B------:R1:W-:Y:S01]  /*1380*/  LDGSTS.E.BYPASS.LTC128B.128 [R230+0xf080], [R2.64+0x80], !P1 ;  /* 0x0f08008002e67fae */ /* 0x0003e2000c901d58 */
[----:B------:R-:W-:Y:S02]  /*1390*/  LEA.HI.X R7, R22, c[0x0][0x284], R26, 0x2, P0 ;  /* 0x0000a10016077a11 */ /* 0x000fe400000f141a */
[----:B------:R-:W-:Y:S01]  /*13a0*/  ISETP.LT.OR P0, PT, R17, 0x21, P2 ;  /* 0x000000211100780c */ /* 0x000fe20001701670 */
[C---:B------:R-:W-:Y:S01]  /*13b0*/  IMAD.SHL.U32 R17, R13.reuse, 0x20, RZ ;  /* 0x000000200d117824 */ /* 0x040fe200078e00ff */
[----:B------:R-:W-:Y:S01]  /*13c0*/  LOP3.LUT P1, RZ, R0, 0x4, RZ, 0xc0, !PT ;  /* 0x0000000400ff7812 */ /* 0x000fe2000782c0ff */
[----:B------:R-:W-:Y:S01]  /*13d0*/  IMAD R223, R13, 0x200, R16 ;  /* 0x000002000ddf7824 */ /* 0x000fe200078e0210 */
[----:B------:R-:W-:-:S02]  /*13e0*/  ISETP.LT.AND P2, PT, RZ, c[0x0][0x168], PT ;  /* 0x00005a00ff007a0c */ /* 0x000fc40003f41270 */
[----:B------:R-:W-:Y:S01]  /*13f0*/  LOP3.LUT R17, R10, 0x20, R17, 0xf8, !PT ;  /* 0x000000200a117812 */ /* 0x000fe200078ef811 */
[----:B------:R-:W-:Y:S01]  /*1400*/  IMAD.SHL.U32 R10, R12, 0x400, RZ ;  /* 0x000004000c0a7824 */ /* 0x000fe200078e00ff */
[----:B------:R-:W-:Y:S02]  /*1410*/  LOP3.LUT R15, R15, 0x4, RZ, 0xc0, !PT ;  /* 0x000000040f0f7812 */ /* 0x000fe400078ec0ff */
[----:B------:R-:W-:-:S03]  /*1420*/  SEL R220, R220, 0xffffffe0, !P1 ;  /* 0xffffffe0dcdc7807 */ /* 0x000fc60004800000 */
[----:B------:R2:W-:Y:S01]  /*1430*/  LDGSTS.E.BYPASS.LTC128B.128 [R230+0x11080], [R8.64], !P0 ;  /* 0x1108000008e67fae */ /* 0x0005e2000c101d58 */
[C---:B------:R-:W-:Y:S01]  /*1440*/  LOP3.LUT P0, RZ, R0.reuse, 0x2, RZ, 0xc0, !PT ;  /* 0x0000000200ff7812 */ /* 0x040fe2000780c0ff */
[----:B------:R-:W-:-:S05]  /*1450*/  IMAD.SHL.U32 R0, R0, 0x40, RZ ;  /* 0x0000004000007824 */ /* 0x000fca00078e00ff */
[----:B------:R-:W-:Y:S01]  /*1460*/  LOP3.LUT R0, R0, 0x1c0, RZ, 0xc0, !PT ;  /* 0x000001c000007812 */ /* 0x000fe200078ec0ff */
[C---:B-1----:R-:W-:Y:S01]  /*1470*/  IMAD.IADD R2, R238.reuse, 0x1, -R4 ;  /* 0x00000001ee027824 */ /* 0x042fe200078e0a04 */
[----:B------:R-:W-:Y:S01]  /*1480*/  LOP3.LUT R4, R5, 0xffffffe0, RZ, 0xc0, !PT ;  /* 0xffffffe005047812 */ /* 0x000fe200078ec0ff */
[----:B------:R-:W-:Y:S02]  /*1490*/  @!P4 IMAD.SHL.U32 R3, R238, 0x10, RZ ;  /* 0x00000010ee03c824 */ /* 0x000fe400078e00ff */
[----:B------:R-:W-:Y:S02]  /*14a0*/  IMAD R2, R2, 0x2, R10 ;  /* 0x0000000202027824 */ /* 0x000fe400078e020a */
[----:B------:R-:W-:Y:S01]  /*14b0*/  IMAD.IADD R4, R238, 0x1, -R4 ;  /* 0x00000001ee047824 */ /* 0x000fe200078e0a04 */
[----:B------:R1:W-:Y:S01]  /*14c0*/  @!P4 LDGSTS.E.BYPASS.LTC128B.128 [R3+0x12180], [R6.64] ;  /* 0x121800000603cfae */ /* 0x0003e2000b901d58 */
[----:B------:R-:W-:Y:S02]  /*14d0*/  IMAD.IADD R11, R2, 0x1, R11 ;  /* 0x00000001020b7824 */ /* 0x000fe400078e020b */
[----:B------:R-:W-:Y:S01]  /*14e0*/  IMAD.SHL.U32 R2, R13, 0x8, RZ ;  /* 0x000000080d027824 */ /* 0x000fe200078e00ff */
[----:B------:R-:W0:Y:S01]  /*14f0*/  LDGDEPBAR ;  /* 0x00000000000079af */ /* 0x000e220000000000 */
[----:B------:R-:W-:-:S03]  /*1500*/  IMAD.SHL.U32 R231, R11, 0x2, RZ ;  /* 0x000000020be77824 */ /* 0x000fc600078e00ff */
[----:B------:R-:W-:Y:S02]  /*1510*/  LOP3.LUT R5, R0, 0x8, R2, 0xf8, !PT ;  /* 0x0000000800057812 */ /* 0x000fe400078ef802 */
[----:B------:R-:W-:-:S04]  /*1520*/  SHF.R.U32.HI R2, RZ, 0x3, R0 ;  /* 0x00000003ff027819 */ /* 0x000fc80000011600 */
[----:B------:R-:W-:Y:S01]  /*1530*/  LOP3.LUT R0, R2, R17, R0, 0x1e, !PT ;  /* 0x0000001102007212 */ /* 0x000fe200078e1e00 */
[----:B-1----:R-:W-:Y:S01]  /*1540*/  IMAD.SHL.U32 R3, R14, 0x40, RZ ;  /* 0x000000400e037824 */ /* 0x002fe200078e00ff */
[----:B------:R-:W-:Y:S02]  /*1550*/  LOP3.LUT R6, R5, R2, RZ, 0x3c, !PT ;  /* 0x0000000205067212 */ /* 0x000fe400078e3cff */
[----:B------:R-:W-:Y:S02]  /*1560*/  SHF.R.S32.HI R5, RZ, 0x1f, R4 ;  /* 0x0000001fff057819 */ /* 0x000fe40000011404 */
[----:B------:R-:W-:Y:S02]  /*1570*/  LOP3.LUT R3, R3, 0xfffffe00, RZ, 0xc0, !PT ;  /* 0xfffffe0003037812 */ /* 0x000fe400078ec0ff */
[----:B------:R-:W-:Y:S02]  /*1580*/  LEA.HI R5, R5, R4, RZ, 0x2 ;  /* 0x0000000405057211 */ /* 0x000fe400078f10ff */
[----:B------:R-:W-:-:S02]  /*1590*/  IADD3 R2, R6, R3, R10 ;  /* 0x0000000306027210 */ /* 0x000fc40007ffe00a */
[----:B------:R-:W-:Y:S01]  /*15a0*/  LOP3.LUT R0, R0, R3, RZ, 0xfc, !PT ;  /* 0x0000000300007212 */ /* 0x000fe200078efcff */
[----:B------:R-:W-:Y:S01]  /*15b0*/  IMAD.MOV.U32 R3, RZ, RZ, 0x10 ;  /* 0x00000010ff037424 */ /* 0x000fe200078e00ff */
[----:B------:R-:W-:Y:S02]  /*15c0*/  LEA.HI R233, R5, R233, RZ, 0x1e ;  /* 0x000000e905e97211 */ /* 0x000fe400078ff0ff */
[----:B------:R-:W-:Y:S02]  /*15d0*/  IADD3 R10, R231, 0x12280, RZ ;  /* 0x00012280e70a7810 */ /* 0x000fe40007ffe0ff */
[----:B------:R-:W-:Y:S01]  /*15e0*/  SEL R3, R3, 0xfffffff0, !P0 ;  /* 0xfffffff003037807 */ /* 0x000fe20004000000 */
[----:B------:R-:W-:Y:S05]  /*15f0*/  @P2 BRA `(.L_x_0) ;  /* 0x0000031000002947 */ /* 0x000fea0003800000 */
[----:B--2-4-:R-:W-:Y:S01]  /*1600*/  CS2R R126, SRZ ;  /* 0x00000000007e7805 */ /* 0x014fe2000001ff00 */
[----:B------:R-:W-:Y:S01]  /*1610*/  CS2R R124, SRZ ;  /* 0x00000000007c7805 */ /* 0x000fe2000001ff00 */
        /* <DEDUP_REMOVED lines=46> */
[----:B------:R-:W-:Y:S05]  /*1900*/  BRA `(.L_x_1) ;  /* 0x0000323000007947 */ /* 0x000fea0003800000 */
.L_x_0:
[----:B--2-4-:R-:W-:Y:S01]  /*1910*/  SHF.R.S32.HI R6, RZ, 0x1f, R20 ;  /* 0x0000001fff067819 */ /* 0x014fe20000011414 */
[----:B------:R-:W-:Y:S01]  /*1920*/  IMAD R9, R31, c[0x0][0x238], RZ ;  /* 0x00008e001f097a24 */ /* 0x000fe200078e02ff */
[----:B------:R-:W-:Y:S01]  /*1930*/  LOP3.LUT R8, R5, 0xfffffffc, RZ, 0xc0, !PT ;  /* 0xfffffffc05087812 */ /* 0x000fe200078ec0ff */
[----:B------:R-:W-:Y:S01]  /*1940*/  ULDC UR23, c[0x0][0x20c] ;  /* 0x0000830000177ab9 */ /* 0x000fe20000000800 */
[----:B------:R-:W-:Y:S01]  /*1950*/  LEA.HI R6, R6, R20, RZ, 0x2 ;  /* 0x0000001406067211 */ /* 0x000fe200078f10ff */
[----:B------:R-:W-:Y:S01]  /*1960*/  IMAD R9, R30, c[0x0][0x23c], R9 ;  /* 0x00008f001e097a24 */ /* 0x000fe200078e0209 */
[----:B------:R-:W-:Y:S01]  /*1970*/  SHF.R.S32.HI R239, RZ, 0x1f, R238 ;  /* 0x0000001fffef7819 */ /* 0x000fe200000114ee */
[----:B------:R-:W-:Y:S01]  /*1980*/  IMAD.IADD R8, R4, 0x1, -R8 ;  /* 0x0000000104087824 */ /* 0x000fe200078e0a08 */
[----:B------:R-:W-:Y:S01]  /*1990*/  LOP3.LUT R5, R6, 0xfffffffc, RZ, 0xc0, !PT ;  /* 0xfffffffc06057812 */ /* 0x000fe200078ec0ff */
[----:B------:R-:W-:Y:S01]  /*19a0*/  USHF.L.U32 UR7, UR6, 0x6, URZ ;  /* 0x0000000606077899 */ /* 0x000fe2000800063f */
[----:B------:R-:W-:Y:S01]  /*19b0*/  ISETP.NE.AND P0, PT, R15, RZ, PT ;  /* 0x000000ff0f00720c */ /* 0x000fe20003f05270 */
[----:B------:R-:W-:Y:S01]  /*19c0*/  IMAD.WIDE.U32 R6, R30, c[0x0][0x238], R238 ;  /* 0x00008e001e067a25 */ /* 0x000fe200078e00ee */
[----:B------:R-:W-:Y:S01]  /*19d0*/  IADD3 R232, R231, 0x122c0, RZ ;  /* 0x000122c0e7e87810 */ /* 0x000fe20007ffe0ff */
[----:B------:R-:W-:Y:S01]  /*19e0*/  ULDC.64 UR4, c[0x0][0x240] ;  /* 0x0000900000047ab9 */ /* 0x000fe20000000a00 */
[----:B------:R-:W-:Y:S01]  /*19f0*/  LOP3.LUT R234, R234, 0xfffffffd, RZ, 0xc0, !PT ;  /* 0xfffffffdeaea7812 */ /* 0x000fe200078ec0ff */
[----:B------:R-:W-:Y:S01]  /*1a00*/  IMAD.IADD R20, R20, 0x1, -R5 ;  /* 0x0000000114147824 */ /* 0x000fe200078e0a05 */
[----:B------:R-:W-:Y:S01]  /*1a10*/  USHF.L.U64.HI UR6, UR6, UR20, UR23 ;  /* 0x0000001406067299 */ /* 0x000fe20008010217 */
[----:B------:R-:W-:Y:S01]  /*1a20*/  IMAD.IADD R5, R7, 0x1, R9 ;  /* 0x0000000107057824 */ /* 0x000fe200078e0209 */
[----:B------:R-:W-:Y:S01]  /*1a30*/  UIMAD UR4, UR22, UR4, URZ ;  /* 0x00000004160472a4 */ /* 0x000fe2000f8e023f */
[----:B------:R-:W-:Y:S01]  /*1a40*/  IMAD R20, R20, -0x8, R29 ;  /* 0xfffffff814147824 */ /* 0x000fe200078e021d */
[----:B------:R-:W-:Y:S01]  /*1a50*/  ULDC UR20, c[0x0][0x168] ;  /* 0x00005a0000147ab9 */ /* 0x000fe20000000800 */
[----:B------:R-:W-:Y:S01]  /*1a60*/  IMAD.U32 R7, RZ, RZ, UR12 ;  /* 0x0000000cff077e24 */ /* 0x000fe2000f8e00ff */
[----:B------:R-:W-:Y:S01]  /*1a70*/  UIADD3 UR20, UR20, 0x3f, URZ ;  /* 0x0000003f14147890 */ /* 0x000fe2000fffe03f */
[----:B------:R-:W-:Y:S01]  /*1a80*/  IMAD.MOV.U32 R4, RZ, RZ, R6 ;  /* 0x000000ffff047224 */ /* 0x000fe200078e0006 */
[----:B------:R-:W-:Y:S01]  /*1a90*/  @P0 IADD3 R232, R10, -0x40, RZ ;  /* 0xffffffc00ae80810 */ /* 0x000fe20007ffe0ff */
[----:B------:R-:W-:Y:S01]  /*1aa0*/  IMAD R8, R8, -0x2, R20 ;  /* 0xfffffffe08087824 */ /* 0x000fe200078e0214 */
[----:B------:R-:W-:Y:S01]  /*1ab0*/  UIMAD UR4, UR12, UR5, UR4 ;  /* 0x000000050c0472a4 */ /* 0x000fe2000f8e0204 */
[----:B------:R-:W-:Y:S01]  /*1ac0*/  IMAD.WIDE.U32 R12, R7, c[0x0][0x240], R4 ;  /* 0x00009000070c7a25 */ /* 0x000fe200078e0004 */
[----:B------:R-:W-:Y:S01]  /*1ad0*/  USHF.R.S32.HI UR5, URZ, 0x1f, UR20 ;  /* 0x0000001f3f057899 */ /* 0x000fe20008011414 */
[----:B------:R-:W-:Y:S01]  /*1ae0*/  SHF.L.U32 R0, R0, 0x1, RZ ;  /* 0x0000000100007819 */ /* 0x000fe200000006ff */
[----:B------:R-:W-:Y:S01]  /*1af0*/  CS2R R130, SRZ ;  /* 0x0000000000827805 */ /* 0x000fe2000001ff00 */
[C---:B------:R-:W-:Y:S01]  /*1b00*/  ISETP.GT.AND P1, PT, R8.reuse, RZ, PT ;  /* 0x000000ff0800720c */ /* 0x040fe20003f24270 */
[----:B------:R1:W-:Y:S01]  /*1b10*/  STL.64 [R1+0x8], R12 ;  /* 0x0000080c01007387 */ /* 0x0003e20000100a00 */
[----:B------:R-:W-:Y:S01]  /*1b20*/  ISETP.GT.AND P0, PT, R8, 0x1, PT ;  /* 0x000000010800780c */ /* 0x000fe20003f04270 */
[----:B------:R-:W-:Y:S01]  /*1b30*/  IMAD.SHL.U32 R2, R2, 0x2, RZ ;  /* 0x0000000202027824 */ /* 0x000fe200078e00ff */
[----:B------:R-:W-:Y:S01]  /*1b40*/  ULEA.HI UR5, UR5, UR20, URZ, 0x6 ;  /* 0x0000001405057291 */ /* 0x000fe2000f8f303f */
[----:B------:R-:W-:Y:S01]  /*1b50*/  IMAD R222, R223, 0x2, R222 ;  /* 0x00000002dfde7824 */ /* 0x000fe200078e02de */
[----:B------:R-:W-:Y:S01]  /*1b60*/  CS2R R128, SRZ ;  /* 0x0000000000807805 */ /* 0x000fe2000001ff00 */
[----:B------:R-:W-:Y:S01]  /*1b70*/  IMAD R3, R3, 0x2, R2 ;  /* 0x0000000203037824 */ /* 0x000fe200078e0202 */
[----:B------:R-:W-:Y:S01]  /*1b80*/  LEA R221, R220, R2, 0x1 ;  /* 0x00000002dcdd7211 */ /* 0x000fe200078e08ff */
[----:B------:R-:W-:Y:S01]  /*1b90*/  IMAD.SHL.U32 R223, R223, 0x2, RZ ;  /* 0x00000002dfdf7824 */ /* 0x000fe200078e00ff */
[----:B------:R-:W-:Y:S01]  /*1ba0*/  CS2R R126, SRZ ;  /* 0x00000000007e7805 */ /* 0x000fe2000001ff00 */
[----:B------:R-:W-:Y:S01]  /*1bb0*/  CS2R R124, SRZ ;  /* 0x00000000007c7805 */ /* 0x000fe2000001ff00 */
[----:B------:R-:W-:Y:S01]  /*1bc0*/  CS2R R122, SRZ ;  /* 0x00000000007a7805 */ /* 0x000fe2000001ff00 */
[----:B------:R-:W-:Y:S01]  /*1bd0*/  @P1 LOP3.LUT R234, R234, 0x2, RZ, 0xfc, !PT ;  /* 0x00000002eaea1812 */ /* 0x000fe200078efcff */
[----:B------:R-:W-:Y:S01]  /*1be0*/  CS2R R120, SRZ ;  /* 0x0000000000787805 */ /* 0x000fe2000001ff00 */
[----:B------:R-:W-:Y:S01]  /*1bf0*/  CS2R R118, SRZ ;  /* 0x0000000000767805 */ /* 0x000fe2000001ff00 */
[----:B------:R-:W-:Y:S01]  /*1c00*/  CS2R R116, SRZ ;  /* 0x0000000000747805 */ /* 0x000fe2000001ff00 */
[----:B------:R-:W-:Y:S01]  /*1c10*/  LOP3.LUT R234, R234, 0xfffffffe, RZ, 0xc0, !PT ;  /* 0xfffffffeeaea7812 */ /* 0x000fe200078ec0ff */
        /* <DEDUP_REMOVED lines=40> */
[----:B------:R-:W-:Y:S01]  /*1ea0*/  IMAD R220, R220, 0x2, R3 ;  /* 0x00000002dcdc7824 */ /* 0x000fe200078e0203 */
[----:B------:R-:W-:Y:S01]  /*1eb0*/  IADD3 R245, R13, UR4, RZ ;  /* 0x000000040df57c10 */ /* 0x000fe2000fffe0ff */
[----:B------:R-:W-:Y:S01]  /*1ec0*/  USHF.R.S32.HI UR22, URZ, 0x6, UR5 ;  /* 0x000000063f167899 */ /* 0x000fe20008011405 */
[C---:B------:R-:W-:Y:S01]  /*1ed0*/  ISETP.GT.AND P6, PT, R8.reuse, 0x20, PT ;  /* 0x000000200800780c */ /* 0x040fe20003fc4270 */
[----:B------:R-:W-:Y:S01]  /*1ee0*/  UMOV UR20, URZ ;  /* 0x0000003f00147c82 */ /* 0x000fe20008000000 */
[----:B------:R-:W-:-:S02]  /*1ef0*/  ISETP.GT.AND P5, PT, R8, 0x21, PT ;  /* 0x000000210800780c */ /* 0x000fc40003fa4270 */
[----:B-1----:R-:W-:Y:S02]  /*1f00*/  @P0 LOP3.LUT R234, R234, 0x1, RZ, 0xfc, !PT ;  /* 0x00000001eaea0812 */ /* 0x002fe400078efcff */
.L_x_4:
[----:B------:R-:W-:Y:S04]  /*1f10*/  DEPBAR.LE SB0, 0x0 ;  /* 0x000080000000791a */ /* 0x000fe80000000000 */
[----:B------:R-:W-:Y:S01]  /*1f20*/  BAR.SYNC.DEFER_BLOCKING 0x0 ;  /* 0x0000000000007b1d */ /* 0x000fe20000010000 */
[C---:B------:R-:W-:Y:S01]  /*1f30*/  LOP3.LUT P1, RZ, R234.reuse, 0x2, RZ, 0xc0, !PT ;  /* 0x00000002eaff7812 */ /* 0x040fe2000782c0ff */
[----:B------:R-:W-:Y:S01]  /*1f40*/  UIADD3 UR23, UR20, 0x1, URZ ;  /* 0x0000000114177890 */ /* 0x000fe2000fffe03f */
[----:B------:R-:W-:Y:S03]  /*1f50*/  LOP3.LUT P0, RZ, R234, 0x1, RZ, 0xc0, !PT ;  /* 0x00000001eaff7812 */ /* 0x000fe6000780c0ff */
[----:B------:R-:W-:Y:S01]  /*1f60*/  UISETP.GE.AND UP0, UPT, UR23, UR22, UPT ;  /* 0x000000161700728c */ /* 0x000fe2000bf06270 */
[----:B-1----:R-:W-:Y:S05]  /*1f70*/  LDSM.16.M88.4 R16, [R2+0x6080] ;  /* 0x006080000210783b */ /* 0x002fea0000000200 */
[----:B------:R-:W1:Y:S05]  /*1f80*/  LDSM.16.M88.4 R20, [R224+0x80] ;  /* 0x00008000e014783b */ /* 0x000e6a0000000200 */
[----:B------:R-:W2:Y:S05]  /*1f90*/  LDSM.16.M88.4 R12, [R2+0x7080] ;  /* 0x00708000020c783b */ /* 0x000eaa0000000200 */
[----:B------:R-:W-:Y:S05]  /*1fa0*/  LDSM.16.M88.4 R24, [R3+0x6080] ;  /* 0x006080000318783b */ /* 0x000fea0000000200 */
[----:B------:R-:W3:Y:S05]  /*1fb0*/  LDSM.16.M88.4 R28, [R225+0x80] ;  /* 0x00008000e11c783b */ /* 0x000eea0000000200 */
[----:B------:R-:W4:Y:S05]  /*1fc0*/  LDSM.16.M88.4 R32, [R3+0x7080] ;  /* 0x007080000320783b */ /* 0x000f2a0000000200 */
[----:B------:R-:W-:Y:S05]  /*1fd0*/  LDSM.16.M88.4 R132, [R227+0x80] ;  /* 0x00008000e384783b */ /* 0x000fea0000000200 */
[----:B------:R-:W-:Y:S05]  /*1fe0*/  LDSM.16.M88.4 R136, [R221+0x7080] ;  /* 0x00708000dd88783b */ /* 0x000fea0000000200 */
[----:B------:R-:W-:Y:S01]  /*1ff0*/  LDS R200, [R233.X4+0x12080] ;  /* 0x01208000e9c87984 */ /* 0x000fe20000004800 */
[-C--:B-1----:R-:W-:Y:S04]  /*2000*/  HMMA.16816.F32.BF16 R4, R16, R20.reuse, RZ ;  /* 0x000000141004723c */ /* 0x082fe800000418ff */
[----:B------:R-:W-:Y:S05]  /*2010*/  LDS R201, [R233.X4+0x120a0] ;  /* 0x0120a000e9c97984 */ /* 0x000fea0000004800 */
[----:B------:R-:W-:Y:S01]  /*2020*/  LDS R202, [R233.X4+0x12100] ;  /* 0x01210000e9ca7984 */ /* 0x000fe20000004800 */
[C---:B--2---:R-:W-:Y:S04]  /*2030*/  HMMA.16816.F32.BF16 R8, R12.reuse, R20, RZ ;  /* 0x000000140c08723c */ /* 0x044fe800000418ff */
[----:B------:R-:W-:Y:S04]  /*2040*/  LDS R203, [R233.X4+0x12120] ;  /* 0x01212000e9cb7984 */ /* 0x000fe80000004800 */
[-C--:B------:R-:W-:Y:S08]  /*2050*/  HMMA.16816.F32.BF16 R12, R12, R22.reuse, RZ ;  /* 0x000000160c0c723c */ /* 0x080ff000000418ff */
[----:B------:R-:W-:Y:S01]  /*2060*/  HMMA.16816.F32.BF16 R16, R16, R22, RZ ;  /* 0x000000161010723c */ /* 0x000fe200000418ff */
[----:B------:R-:W1:Y:S07]  /*2070*/  LDSM.16.M88.4 R20, [R221+0x6080] ;  /* 0x00608000dd14783b */ /* 0x000e6e0000000200 */
[-C--:B---3--:R-:W-:Y:S08]  /*2080*/  HMMA.16816.F32.BF16 R4, R24, R28.reuse, R4 ;  /* 0x0000001c1804723c */ /* 0x088ff00000041804 */
[C---:B----4-:R-:W-:Y:S08]  /*2090*/  HMMA.16816.F32.BF16 R8, R32.reuse, R28, R8 ;  /* 0x0000001c2008723c */ /* 0x050ff00000041808 */
[-C--:B------:R-:W-:Y:S01]  /*20a0*/  HMMA.16816.F32.BF16 R12, R32, R30.reuse, R12 ;  /* 0x0000001e200c723c */ /* 0x080fe2000004180c */
[----:B------:R-:W-:Y:S07]  /*20b0*/  LDSM.16.M88.4 R32, [R220+0x7080] ;  /* 0x00708000dc20783b */ /* 0x000fee0000000200 */
[----:B------:R-:W-:Y:S01]  /*20c0*/  HMMA.16816.F32.BF16 R16, R24, R30, R16 ;  /* 0x0000001e1810723c */ /* 0x000fe20000041810 */
[----:B------:R-:W-:Y:S05]  /*20d0*/  LDSM.16.M88.4 R24, [R220+0x6080] ;  /* 0x00608000dc18783b */ /* 0x000fea0000000200 */
[----:B------:R-:W2:Y:S02]  /*20e0*/  LDSM.16.M88.4 R28, [R226+0x80] ;  /* 0x00008000e21c783b */ /* 0x000ea40000000200 */
[-C--:B-1----:R-:W-:Y:S08]  /*20f0*/  HMMA.16816.F32.BF16 R4, R20, R132.reuse, R4 ;  /* 0x000000841404723c */ /* 0x082ff00000041804 */
[C---:B------:R-:W-:Y:S08]  /*2100*/  HMMA.16816.F32.BF16 R8, R136.reuse, R132, R8 ;  /* 0x000000848808723c */ /* 0x040ff00000041808 */
[-C--:B------:R-:W-:Y:S01]  /*2110*/  HMMA.16816.F32.BF16 R12, R136, R134.reuse, R12 ;  /* 0x00000086880c723c */ /* 0x080fe2000004180c */
[----:B------:R-:W-:Y:S07]  /*2120*/  LDSM.16.M88.4 R136, [R2+0x9080] ;  /* 0x009080000288783b */ /* 0x000fee0000000200 */
[----:B------:R-:W-:Y:S01]  /*2130*/  HMMA.16816.F32.BF16 R16, R20, R134, R16 ;  /* 0x000000861410723c */ /* 0x000fe20000041810 */
[----:B------:R-:W-:Y:S05]  /*2140*/  LDSM.16.M88.4 R20, [R2+0x8080] ;  /* 0x008080000214783b */ /* 0x000fea0000000200 */
[----:B------:R-:W1:Y:S02]  /*2150*/  LDSM.16.M88.4 R132, [R224+0x2080] ;  /* 0x00208000e084783b */ /* 0x000e640000000200 */
[-C--:B--2---:R-:W-:Y:S08]  /*2160*/  HMMA.16816.F32.BF16 R4, R24, R28.reuse, R4 ;  /* 0x0000001c1804723c */ /* 0x084ff00000041804 */
[C---:B------:R-:W-:Y:S08]  /*2170*/  HMMA.16816.F32.BF16 R8, R32.reuse, R28, R8 ;  /* 0x0000001c2008723c */ /* 0x040ff00000041808 */
        /* <DEDUP_REMOVED lines=47> */
[----:B------:R-:W-:Y:S04]  /*2470*/  DEPBAR.LE SB0, 0x0 ;  /* 0x000080000000791a */ /* 0x000fe80000000000 */
[-C--:B-1----:R-:W-:Y:S01]  /*2480*/  HMMA.16816.F32.BF16 R4, R20, R132.reuse, R4 ;  /* 0x000000841404723c */ /* 0x082fe20000041804 */
[----:B------:R-:W-:Y:S07]  /*2490*/  BAR.SYNC.DEFER_BLOCKING 0x0 ;  /* 0x0000000000007b1d */ /* 0x000fee0000010000 */
[C---:B------:R-:W-:Y:S08]  /*24a0*/  HMMA.16816.F32.BF16 R8, R136.reuse, R132, R8 ;  /* 0x000000848808723c */ /* 0x040ff00000041808 */
[-C--:B------:R-:W-:Y:S08]  /*24b0*/  HMMA.16816.F32.BF16 R12, R136, R134.reuse, R12 ;  /* 0x00000086880c723c */ /* 0x080ff0000004180c */
[----:B------:R-:W-:Y:S01]  /*24c0*/  HMMA.16816.F32.BF16 R16, R20, R134, R16 ;  /* 0x000000861410723c */ /* 0x000fe20000041810 */
[----:B------:R-:W1:Y:S05]  /*24d0*/  LDSM.16.M88.4 R140, [R2+0xc080] ;  /* 0x00c08000028c783b */ /* 0x000e6a0000000200 */
[----:B------:R-:W3:Y:S02]  /*24e0*/  LDSM.16.M88.4 R144, [R2+0xd080] ;  /* 0x00d080000290783b */ /* 0x000ee40000000200 */
[-C--:B--2---:R-:W-:Y:S03]  /*24f0*/  HMMA.16816.F32.BF16 R4, R24, R28.reuse, R4 ;  /* 0x0000001c1804723c */ /* 0x084fe60000041804 */
[----:B------:R-:W2:Y:S05]  /*2500*/  LDSM.16.M88.4 R132, [R3+0xc080] ;  /* 0x00c080000384783b */ /* 0x000eaa0000000200 */
[----:B------:R-:W4:Y:S01]  /*2510*/  LDSM.16.M88.4 R136, [R3+0xd080] ;  /* 0x00d080000388783b */ /* 0x000f220000000200 */
[C---:B------:R-:W-:Y:S04]  /*2520*/  HMMA.16816.F32.BF16 R8, R32.reuse, R28, R8 ;  /* 0x0000001c2008723c */ /* 0x040fe80000041808 */
[----:B------:R-:W5:Y:S04]  /*2530*/  LDSM.16.M88.4 R156, [R221+0xc080] ;  /* 0x00c08000dd9c783b */ /* 0x000f680000000200 */
[-C--:B------:R-:W-:Y:S08]  /*2540*/  HMMA.16816.F32.BF16 R12, R32, R30.reuse, R12 ;  /* 0x0000001e200c723c */ /* 0x080ff0000004180c */
[----:B------:R-:W-:Y:S04]  /*2550*/  HMMA.16816.F32.BF16 R16, R24, R30, R16 ;  /* 0x0000001e1810723c */ /* 0x000fe80000041810 */
[----:B------:R-:W-:Y:S04]  /*2560*/  FSEL R4, R4, -INF , P1 ;  /* 0xff80000004047808 */ /* 0x000fe80000800000 */
[-C--:B-1----:R-:W-:Y:S04]  /*2570*/  HMMA.16816.F32.BF16 R20, R140, R148.reuse, RZ ;  /* 0x000000948c14723c */ /* 0x082fe800000418ff */
[----:B------:R-:W-:Y:S01]  /*2580*/  FFMA.FTZ R4, R4, c[0x0][0x29c], -R200 ;  /* 0x0000a70004047a23 */ /* 0x000fe200000108c8 */
[----:B------:R-:W-:Y:S02]  /*2590*/  FSEL R10, R10, -INF , P1 ;  /* 0xff8000000a0a7808 */ /* 0x000fe40000800000 */
[----:B------:R-:W-:Y:S01]  /*25a0*/  FSEL R8, R8, -INF , P1 ;  /* 0xff80000008087808 */ /* 0x000fe20000800000 */
[C---:B---3--:R-:W-:Y:S01]  /*25b0*/  HMMA.16816.F32.BF16 R24, R144.reuse, R148, RZ ;  /* 0x000000949018723c */ /* 0x048fe200000418ff */
[----:B------:R1:W-:Y:S03]  /*25c0*/  MUFU.EX2 R206, R4 ;  /* 0x0000000400ce7308 */ /* 0x0003e60000000800 */
[----:B------:R-:W-:Y:S01]  /*25d0*/  FFMA.FTZ R10, R10, c[0x0][0x29c], -R203 ;  /* 0x0000a7000a0a7a23 */ /* 0x000fe200000108cb */
[----:B------:R-:W-:Y:S01]  /*25e0*/  FSEL R9, R9, -INF , P0 ;  /* 0xff80000009097808 */ /* 0x000fe20000000000 */
[--C-:B------:R-:W-:Y:S01]  /*25f0*/  FFMA.FTZ R8, R8, c[0x0][0x29c], -R202.reuse ;  /* 0x0000a70008087a23 */ /* 0x100fe200000108ca */
[----:B------:R-:W-:Y:S01]  /*2600*/  FSEL R15, R15, -INF , P5 ;  /* 0xff8000000f0f7808 */ /* 0x000fe20002800000 */
[-C--:B------:R-:W-:Y:S01]  /*2610*/  HMMA.16816.F32.BF16 R28, R144, R150.reuse, RZ ;  /* 0x00000096901c723c */ /* 0x080fe200000418ff */
[----:B------:R-:W3:Y:S03]  /*2620*/  LDSM.16.M88.4 R144, [R221+0xd080] ;  /* 0x00d08000dd90783b */ /* 0x000ee60000000200 */
[----:B------:R-:W-:Y:S01]  /*2630*/  FFMA.FTZ R9, R9, c[0x0][0x29c], -R202 ;  /* 0x0000a70009097a23 */ /* 0x000fe200000108ca */
[----:B------:R-:W-:Y:S02]  /*2640*/  FSEL R17, R17, -INF , P5 ;  /* 0xff80000011117808 */ /* 0x000fe40002800000 */
[----:B------:R-:W-:Y:S01]  /*2650*/  FSEL R18, R18, -INF , P6 ;  /* 0xff80000012127808 */ /* 0x000fe20003000000 */
[----:B------:R-:W-:Y:S01]  /*2660*/  HMMA.16816.F32.BF16 R32, R140, R150, RZ ;  /* 0x000000968c20723c */ /* 0x000fe200000418ff */
[----:B------:R-:W3:Y:S03]  /*2670*/  LDSM.16.M88.4 R140, [R220+0xc080] ;  /* 0x00c08000dc8c783b */ /* 0x000ee60000000200 */
[--C-:B------:R-:W-:Y:S02]  /*2680*/  FFMA.FTZ R17, R17, c[0x0][0x29c], -R200.reuse ;  /* 0x0000a70011117a23 */ /* 0x100fe400000108c8 */
[--C-:B------:R-:W-:Y:S02]  /*2690*/  FFMA.FTZ R18, R18, c[0x0][0x29c], -R201.reuse ;  /* 0x0000a70012127a23 */ /* 0x100fe400000108c9 */
[-C--:B--2---:R-:W-:Y:S04]  /*26a0*/  HMMA.16816.F32.BF16 R20, R132, R152.reuse, R20 ;  /* 0x000000988414723c */ /* 0x084fe80000041814 */
[----:B------:R-:W-:Y:S01]  /*26b0*/  MUFU.EX2 R18, R18 ;  /* 0x0000001200127308 */ /* 0x000fe20000000800 */
[----:B-1----:R-:W-:Y:S03]  /*26c0*/  FSEL R4, R5, -INF , P0 ;  /* 0xff80000005047808 */ /* 0x002fe60000000000 */
[C---:B----4-:R-:W-:Y:S04]  /*26d0*/  HMMA.16816.F32.BF16 R24, R136.reuse, R152, R24 ;  /* 0x000000988818723c */ /* 0x050fe80000041818 */
[----:B------:R-:W-:Y:S04]  /*26e0*/  FFMA.FTZ R4, R4, c[0x0][0x29c], -R200 ;  /* 0x0000a70004047a23 */ /* 0x000fe800000108c8 */
[-C--:B------:R-:W-:Y:S01]  /*26f0*/  HMMA.16816.F32.BF16 R28, R136, R154.reuse, R28 ;  /* 0x0000009a881c723c */ /* 0x080fe2000004181c */
[----:B------:R-:W1:Y:S01]  /*2700*/  LDSM.16.M88.4 R136, [R220+0xd080] ;  /* 0x00d08000dc88783b */ /* 0x000e620000000200 */
[----:B------:R2:W4:Y:S06]  /*2710*/  MUFU.EX2 R204, R4 ;  /* 0x0000000400cc7308 */ /* 0x00052c0000000800 */
[----:B------:R-:W-:Y:S01]  /*2720*/  HMMA.16816.F32.BF16 R32, R132, R154, R32 ;  /* 0x0000009a8420723c */ /* 0x000fe20000041820 */
[----:B------:R-:W1:Y:S07]  /*2730*/  LDSM.16.M88.4 R132, [R2+0xe080] ;  /* 0x00e080000284783b */ /* 0x000e6e0000000200 */
[-C--:B-----5:R-:W-:Y:S08]  /*2740*/  HMMA.16816.F32.BF16 R20, R156, R160.reuse, R20 ;  /* 0x000000a09c14723c */ /* 0x0a0ff00000041814 */
[C---:B---3--:R-:W-:Y:S04]  /*2750*/  HMMA.16816.F32.BF16 R24, R144.reuse, R160, R24 ;  /* 0x000000a09018723c */ /* 0x048fe80000041818 */
[----:B--2---:R-:W-:Y:S04]  /*2760*/  FSEL R4, R6, -INF , P1 ;  /* 0xff80000006047808 */ /* 0x004fe80000800000 */
[-C--:B------:R-:W-:Y:S01]  /*2770*/  HMMA.16816.F32.BF16 R28, R144, R162.reuse, R28 ;  /* 0x000000a2901c723c */ /* 0x080fe2000004181c */
[----:B------:R-:W2:Y:S03]  /*2780*/  LDSM.16.M88.4 R144, [R2+0xf080] ;  /* 0x00f080000290783b */ /* 0x000ea60000000200 */
[--C-:B------:R-:W-:Y:S04]  /*2790*/  FFMA.FTZ R4, R4, c[0x0][0x29c], -R201.reuse ;  /* 0x0000a70004047a23 */ /* 0x100fe800000108c9 */
[----:B------:R-:W-:Y:S01]  /*27a0*/  HMMA.16816.F32.BF16 R32, R156, R162, R32 ;  /* 0x000000a29c20723c */ /* 0x000fe20000041820 */
[----:B------:R-:W3:Y:S01]  /*27b0*/  LDSM.16.M88.4 R156, [R3+0xe080] ;  /* 0x00e08000039c783b */ /* 0x000ee20000000200 */
[----:B------:R5:W-:Y:S06]  /*27c0*/  MUFU.EX2 R205, R4 ;  /* 0x0000000400cd7308 */ /* 0x000bec0000000800 */
[-C--:B------:R-:W-:Y:S08]  /*27d0*/  HMMA.16816.F32.BF16 R20, R140, R164.reuse, R20 ;  /* 0x000000a48c14723c */ /* 0x080ff00000041814 */
[C---:B-1----:R-:W-:Y:S08]  /*27e0*/  HMMA.16816.F32.BF16 R24, R136.reuse, R164, R24 ;  /* 0x000000a48818723c */ /* 0x042ff00000041818 */
[-C--:B------:R-:W-:Y:S01]  /*27f0*/  HMMA.16816.F32.BF16 R28, R136, R166.reuse, R28 ;  /* 0x000000a6881c723c */ /* 0x080fe2000004181c */
[----:B------:R-:W1:Y:S07]  /*2800*/  LDSM.16.M88.4 R136, [R3+0xf080] ;  /* 0x00f080000388783b */ /* 0x000e6e0000000200 */
[----:B------:R-:W-:Y:S01]  /*2810*/  HMMA.16816.F32.BF16 R32, R140, R166, R32 ;  /* 0x000000a68c20723c */ /* 0x000fe20000041820 */
[----:B------:R-:W1:Y:S07]  /*2820*/  LDSM.16.M88.4 R140, [R221+0xe080] ;  /* 0x00e08000dd8c783b */ /* 0x000e6e0000000200 */
[-C--:B------:R-:W-:Y:S08]  /*2830*/  HMMA.16816.F32.BF16 R20, R132, R168.reuse, R20 ;  /* 0x000000a88414723c */ /* 0x080ff00000041814 */
[C---:B--2---:R-:W-:Y:S08]  /*2840*/  HMMA.16816.F32.BF16 R24, R144.reuse, R168, R24 ;  /* 0x000000a89018723c */ /* 0x044ff00000041818 */
[-C--:B------:R-:W-:Y:S01]  /*2850*/  HMMA.16816.F32.BF16 R28, R144, R170.reuse, R28 ;  /* 0x000000aa901c723c */ /* 0x080fe2000004181c */
[----:B------:R-:W2:Y:S07]  /*2860*/  LDSM.16.M88.4 R144, [R221+0xf080] ;  /* 0x00f08000dd90783b */ /* 0x000eae0000000200 */
[----:B------:R-:W-:Y:S01]  /*2870*/  HMMA.16816.F32.BF16 R32, R132, R170, R32 ;  /* 0x000000aa8420723c */ /* 0x000fe20000041820 */
[----:B------:R-:W2:Y:S07]  /*2880*/  LDSM.16.M88.4 R132, [R220+0xe080] ;  /* 0x00e08000dc84783b */ /* 0x000eae0000000200 */
[-C--:B---3--:R-:W-:Y:S08]  /*2890*/  HMMA.16816.F32.BF16 R20, R156, R172.reuse, R20 ;  /* 0x000000ac9c14723c */ /* 0x088ff00000041814 */
[C---:B-1----:R-:W-:Y:S08]  /*28a0*/  HMMA.16816.F32.BF16 R24, R136.reuse, R172, R24 ;  /* 0x000000ac8818723c */ /* 0x042ff00000041818 */
[-C--:B------:R-:W-:Y:S01]  /*28b0*/  HMMA.16816.F32.BF16 R28, R136, R174.reuse, R28 ;  /* 0x000000ae881c723c */ /* 0x080fe2000004181c */
[----:B------:R-:W1:Y:S07]  /*28c0*/  LDSM.16.M88.4 R136, [R220+0xf080] ;  /* 0x00f08000dc88783b */ /* 0x000e6e0000000200 */
[----:B------:R-:W-:Y:S01]  /*28d0*/  HMMA.16816.F32.BF16 R32, R156, R174, R32 ;  /* 0x000000ae9c20723c */ /* 0x000fe20000041820 */
[----:B------:R-:W3:Y:S07]  /*28e0*/  LDSM.16.M88.4 R156, [R2+0x10080] ;  /* 0x01008000029c783b */ /* 0x000eee0000000200 */
[-C--:B------:R-:W-:Y:S08]  /*28f0*/  HMMA.16816.F32.BF16 R20, R140, R176.reuse, R20 ;  /* 0x000000b08c14723c */ /* 0x080ff00000041814 */
[C---:B--2---:R-:W-:Y:S08]  /*2900*/  HMMA.16816.F32.BF16 R24, R144.reuse, R176, R24 ;  /* 0x000000b09018723c */ /* 0x044ff00000041818 */
[-C--:B------:R-:W-:Y:S01]  /*2910*/  HMMA.16816.F32.BF16 R28, R144, R178.reuse, R28 ;  /* 0x000000b2901c723c */ /* 0x080fe2000004181c */
[----:B------:R-:W2:Y:S07]  /*2920*/  LDSM.16.M88.4 R144, [R2+0x11080] ;  /* 0x011080000290783b */ /* 0x000eae0000000200 */
[----:B------:R-:W-:Y:S01]  /*2930*/  HMMA.16816.F32.BF16 R32, R140, R178, R32 ;  /* 0x000000b28c20723c */ /* 0x000fe20000041820 */
[----:B------:R-:W2:Y:S07]  /*2940*/  LDSM.16.M88.4 R140, [R3+0x10080] ;  /* 0x01008000038c783b */ /* 0x000eae0000000200 */
[-C--:B------:R-:W-:Y:S08]  /*2950*/  HMMA.16816.F32.BF16 R20, R132, R180.reuse, R20 ;  /* 0x000000b48414723c */ /* 0x080ff00000041814 */
[C---:B-1----:R-:W-:Y:S08]  /*2960*/  HMMA.16816.F32.BF16 R24, R136.reuse, R180, R24 ;  /* 0x000000b48818723c */ /* 0x042ff00000041818 */
[-C--:B------:R-:W-:Y:S01]  /*2970*/  HMMA.16816.F32.BF16 R28, R136, R182.reuse, R28 ;  /* 0x000000b6881c723c */ /* 0x080fe2000004181c */
[----:B------:R-:W1:Y:S07]  /*2980*/  LDSM.16.M88.4 R136, [R3+0x11080] ;  /* 0x011080000388783b */ /* 0x000e6e0000000200 */
[----:B------:R-:W-:Y:S01]  /*2990*/  HMMA.16816.F32.BF16 R32, R132, R182, R32 ;  /* 0x000000b68420723c */ /* 0x000fe20000041820 */
[----:B------:R-:W1:Y:S07]  /*29a0*/  LDSM.16.M88.4 R132, [R221+0x10080] ;  /* 0x01008000dd84783b */ /* 0x000e6e0000000200 */
[-C--:B---3--:R-:W-:Y:S08]  /*29b0*/  HMMA.16816.F32.BF16 R20, R156, R184.reuse, R20 ;  /* 0x000000b89c14723c */ /* 0x088ff00000041814 */
[C---:B--2---:R-:W-:Y:S08]  /*29c0*/  HMMA.16816.F32.BF16 R24, R144.reuse, R184, R24 ;  /* 0x000000b89018723c */ /* 0x044ff00000041818 */
[-C--:B------:R-:W-:Y:S01]  /*29d0*/  HMMA.16816.F32.BF16 R28, R144, R186.reuse, R28 ;  /* 0x000000ba901c723c */ /* 0x080fe2000004181c */
[----:B------:R2:W-:Y:S06]  /*29e0*/  MUFU.EX2 R147, R8 ;  /* 0x0000000800937308 */ /* 0x0005ec0000000800 */
[----:B------:R-:W-:Y:S01]  /*29f0*/  FSEL R144, R7, -INF , P0 ;  /* 0xff80000007907808 */ /* 0x000fe20000000000 */
[----:B------:R-:W-:Y:S01]  /*2a00*/  HMMA.16816.F32.BF16 R32, R156, R186, R32 ;  /* 0x000000ba9c20723c */ /* 0x000fe20000041820 */
[----:B-----5:R-:W3:Y:S02]  /*2a10*/  LDSM.16.M88.4 R4, [R221+0x11080] ;  /* 0x01108000dd04783b */ /* 0x020ee40000000200 */
[----:B------:R-:W-:Y:S01]  /*2a20*/  MUFU.EX2 R146, R10 ;  /* 0x0000000a00927308 */ /* 0x000fe20000000800 */
[----:B------:R-:W-:Y:S04]  /*2a30*/  FFMA.FTZ R144, R144, c[0x0][0x29c], -R201 ;  /* 0x0000a70090907a23 */ /* 0x000fe800000108c9 */
[-C--:B------:R-:W-:Y:S05]  /*2a40*/  HMMA.16816.F32.BF16 R20, R140, R188.reuse, R20 ;  /* 0x000000bc8c14723c */ /* 0x080fea0000041814 */
[----:B------:R-:W5:Y:S03]  /*2a50*/  MUFU.EX2 R156, R144 ;  /* 0x00000090009c7308 */ /* 0x000f660000000800 */
[C---:B-1----:R-:W-:Y:S04]  /*2a60*/  HMMA.16816.F32.BF16 R24, R136.reuse, R188, R24 ;  /* 0x000000bc8818723c */ /* 0x042fe80000041818 */
[----:B--2---:R-:W-:Y:S02]  /*2a70*/  FSEL R8, R11, -INF , P0 ;  /* 0xff8000000b087808 */ /* 0x004fe40000000000 */
[----:B------:R-:W-:Y:S01]  /*2a80*/  PLOP3.LUT P0, PT, PT, PT, UP0, 0x80, 0x0 ;  /* 0x000000000000781c */ /* 0x000fe20003f0f008 */
[----:B------:R1:W-:Y:S01]  /*2a90*/  MUFU.EX2 R145, R9 ;  /* 0x0000000900917308 */ /* 0x0003e20000000800 */
[-C--:B------:R-:W-:Y:S01]  /*2aa0*/  HMMA.16816.F32.BF16 R28, R136, R190.reuse, R28 ;  /* 0x000000be881c723c */ /* 0x080fe2000004181c */
[----:B------:R-:W2:Y:S03]  /*2ab0*/  LDSM.16.M88.4 R136, [R220+0x10080] ;  /* 0x01008000dc88783b */ /* 0x000ea60000000200 */
[--C-:B------:R-:W-:Y:S04]  /*2ac0*/  FFMA.FTZ R8, R8, c[0x0][0x29c], -R203.reuse ;  /* 0x0000a70008087a23 */ /* 0x100fe800000108cb */
[----:B------:R-:W-:Y:S01]  /*2ad0*/  HMMA.16816.F32.BF16 R32, R140, R190, R32 ;  /* 0x000000be8c20723c */ /* 0x000fe20000041820 */
[----:B------:R-:W2:Y:S01]  /*2ae0*/  LDSM.16.M88.4 R140, [R220+0x11080] ;  /* 0x01108000dc8c783b */ /* 0x000ea20000000200 */
[----:B------:R4:W2:Y:S06]  /*2af0*/  MUFU.EX2 R144, R8 ;  /* 0x0000000800907308 */ /* 0x0008ac0000000800 */
[-C--:B------:R-:W-:Y:S04]  /*2b00*/  HMMA.16816.F32.BF16 R20, R132, R192.reuse, R20 ;  /* 0x000000c08414723c */ /* 0x080fe80000041814 */
[----:B------:R5:W-:Y:S01]  /*2b10*/  MUFU.EX2 R11, R17 ;  /* 0x00000011000b7308 */ /* 0x000be20000000800 */
[--C-:B-1----:R-:W-:Y:S03]  /*2b20*/  FFMA.FTZ R9, R15, c[0x0][0x29c], -R203.reuse ;  /* 0x0000a7000f097a23 */ /* 0x102fe600000108cb */
[C---:B---3--:R-:W-:Y:S08]  /*2b30*/  HMMA.16816.F32.BF16 R24, R4.reuse, R192, R24 ;  /* 0x000000c00418723c */ /* 0x048ff00000041818 */
[-C--:B------:R-:W-:Y:S01]  /*2b40*/  HMMA.16816.F32.BF16 R28, R4, R194.reuse, R28 ;  /* 0x000000c2041c723c */ /* 0x080fe2000004181c */
[----:B------:R-:W1:Y:S03]  /*2b50*/  LDS R7, [R233.X4+0x12180] ;  /* 0x01218000e9077984 */ /* 0x000e660000004800 */
[----:B----4-:R-:W-:Y:S02]  /*2b60*/  FSEL R8, R14, -INF , P6 ;  /* 0xff8000000e087808 */ /* 0x010fe40003000000 */
[----:B------:R-:W-:Y:S01]  /*2b70*/  LDS R6, [R233.X4+0x121a0] ;  /* 0x0121a000e9067984 */ /* 0x000fe20000004800 */
[----:B------:R-:W-:Y:S01]  /*2b80*/  FSEL R4, R12, -INF , P6 ;  /* 0xff8000000c047808 */ /* 0x000fe20003000000 */
[----:B------:R-:W-:Y:S03]  /*2b90*/  HMMA.16816.F32.BF16 R32, R132, R194, R32 ;  /* 0x000000c28420723c */ /* 0x000fe60000041820 */
[----:B------:R-:W3:Y:S01]  /*2ba0*/  LDS R5, [R233.X4+0x12200] ;  /* 0x01220000e9057984 */ /* 0x000ee20000004800 */
[----:B------:R-:W-:Y:S01]  /*2bb0*/  FFMA.FTZ R4, R4, c[0x0][0x29c], -R202 ;  /* 0x0000a70004047a23 */ /* 0x000fe200000108ca */
[----:B-----5:R-:W-:Y:S01]  /*2bc0*/  F2FP.BF16.PACK_AB R17, R204, R206 ;  /* 0x000000cecc11723e */ /* 0x020fe200000010ff */
[----:B------:R-:W-:Y:S01]  /*2bd0*/  FFMA.FTZ R8, R8, c[0x0][0x29c], -R203 ;  /* 0x0000a70008087a23 */ /* 0x000fe200000108cb */
[----:B------:R-:W-:Y:S01]  /*2be0*/  F2FP.BF16.PACK_AB R14, R156, R205 ;  /* 0x000000cd9c0e723e */ /* 0x000fe200000010ff */
[-C--:B--2---:R-:W-:Y:S01]  /*2bf0*/  HMMA.16816.F32.BF16 R20, R136, R196.reuse, R20 ;  /* 0x000000c48814723c */ /* 0x084fe20000041814 */
[----:B------:R2:W-:Y:S07]  /*2c00*/  MUFU.EX2 R132, R4 ;  /* 0x0000000400847308 */ /* 0x0005ee0000000800 */
[C---:B------:R-:W-:Y:S08]  /*2c10*/  HMMA.16816.F32.BF16 R24, R140.reuse, R196, R24 ;  /* 0x000000c48c18723c */ /* 0x040ff00000041818 */
[-C--:B------:R-:W-:Y:S08]  /*2c20*/  HMMA.16816.F32.BF16 R28, R140, R198.reuse, R28 ;  /* 0x000000c68c1c723c */ /* 0x080ff0000004181c */
[----:B------:R-:W-:Y:S04]  /*2c30*/  HMMA.16816.F32.BF16 R32, R136, R198, R32 ;  /* 0x000000c68820723c */ /* 0x000fe80000041820 */
[----:B--2---:R-:W-:Y:S01]  /*2c40*/  FSEL R4, R16, -INF , P6 ;  /* 0xff80000010047808 */ /* 0x004fe20003000000 */
[--C-:B-1----:R-:W-:Y:S02]  /*2c50*/  FADD.FTZ R21, R21, -R7.reuse ;  /* 0x8000000715157221 */ /* 0x102fe40000010000 */
[----:B------:R-:W-:Y:S02]  /*2c60*/  FADD.FTZ R20, R20, -R7 ;  /* 0x8000000714147221 */ /* 0x000fe40000010000 */
[----:B------:R-:W-:Y:S03]  /*2c70*/  FFMA.FTZ R4, R4, c[0x0][0x29c], -R200 ;  /* 0x0000a70004047a23 */ /* 0x000fe600000108c8 */
[----:B------:R-:W-:Y:S01]  /*2c80*/  FMUL.FTZ R20, R206, R20 ;  /* 0x00000014ce147220 */ /* 0x000fe20000410000 */
[----:B------:R1:W2:Y:S01]  /*2c90*/  MUFU.EX2 R12, R4 ;  /* 0x00000004000c7308 */ /* 0x0002a20000000800 */
[----:B------:R-:W-:Y:S02]  /*2ca0*/  FMUL.FTZ R16, R204, R21 ;  /* 0x00000015cc107220 */ /* 0x000fe40000410000 */
[--C-:B---3--:R-:W-:Y:S02]  /*2cb0*/  FADD.FTZ R25, R25, -R5.reuse ;  /* 0x8000000519197221 */ /* 0x108fe40000010000 */
[--C-:B------:R-:W-:Y:S01]  /*2cc0*/  FADD.FTZ R29, R29, -R5.reuse ;  /* 0x800000051d1d7221 */ /* 0x100fe20000010000 */
[----:B------:R-:W-:Y:S01]  /*2cd0*/  F2FP.BF16.PACK_AB R16, R16, R20 ;  /* 0x000000141010723e */ /* 0x000fe200000010ff */
[--C-:B------:R-:W-:Y:S02]  /*2ce0*/  FADD.FTZ R24, R24, -R5.reuse ;  /* 0x8000000518187221 */ /* 0x100fe40000010000 */
[----:B------:R-:W-:Y:S01]  /*2cf0*/  FADD.FTZ R28, R28, -R5 ;  /* 0x800000051c1c7221 */ /* 0x000fe20000010000 */
[----:B------:R-:W-:Y:S01]  /*2d00*/  F2FP.BF16.PACK_AB R5, R144, R146 ;  /* 0x000000929005723e */ /* 0x000fe200000010ff */
[--C-:B------:R-:W-:Y:S01]  /*2d10*/  FADD.FTZ R34, R34, -R6.reuse ;  /* 0x8000000622227221 */ /* 0x100fe20000010000 */
[----:B------:R3:W-:Y:S01]  /*2d20*/  MUFU.EX2 R20, R8 ;  /* 0x0000000800147308 */ /* 0x0007e20000000800 */
[--C-:B------:R-:W-:Y:S02]  /*2d30*/  FADD.FTZ R23, R23, -R6.reuse ;  /* 0x8000000617177221 */ /* 0x100fe40000010000 */
[----:B------:R-:W-:Y:S02]  /*2d40*/  FMUL.FTZ R34, R18, R34 ;  /* 0x0000002212227220 */ /* 0x000fe40000410000 */
[--C-:B------:R-:W-:Y:S02]  /*2d50*/  FADD.FTZ R35, R35, -R6.reuse ;  /* 0x8000000623237221 */ /* 0x100fe40000010000 */
[----:B------:R-:W-:Y:S01]  /*2d60*/  FADD.FTZ R22, R22, -R6 ;  /* 0x8000000616167221 */ /* 0x000fe20000010000 */
[----:B------:R-:W-:Y:S01]  /*2d70*/  F2FP.BF16.PACK_AB R6, R145, R147 ;  /* 0x000000939106723e */ /* 0x000fe200000010ff */
[--C-:B------:R-:W-:Y:S02]  /*2d80*/  FADD.FTZ R33, R33, -R7.reuse ;  /* 0x8000000721217221 */ /* 0x100fe40000010000 */
[----:B------:R-:W-:Y:S01]  /*2d90*/  FADD.FTZ R32, R32, -R7 ;  /* 0x8000000720207221 */ /* 0x000fe20000010000 */
[----:B-1----:R-:W-:Y:S01]  /*2da0*/  FSEL R4, R19, -INF , P5 ;  /* 0xff80000013047808 */ /* 0x002fe20002800000 */
[----:B------:R-:W-:Y:S01]  /*2db0*/  FMUL.FTZ R22, R205, R22 ;  /* 0x00000016cd167220 */ /* 0x000fe20000410000 */
[C---:B--2---:R-:W-:Y:S01]  /*2dc0*/  F2FP.BF16.PACK_AB R15, R11.reuse, R12 ;  /* 0x0000000c0b0f723e */ /* 0x044fe200000010ff */
[----:B------:R-:W-:Y:S02]  /*2dd0*/  FMUL.FTZ R32, R12, R32 ;  /* 0x000000200c207220 */ /* 0x000fe40000410000 */
[----:B------:R-:W-:Y:S02]  /*2de0*/  FFMA.FTZ R4, R4, c[0x0][0x29c], -R201 ;  /* 0x0000a70004047a23 */ /* 0x000fe400000108c9 */
[----:B------:R-:W-:Y:S02]  /*2df0*/  FMUL.FTZ R11, R11, R33 ;  /* 0x000000210b0b7220 */ /* 0x000fe40000410000 */
[----:B------:R1:W2:Y:S01]  /*2e00*/  MUFU.EX2 R10, R4 ;  /* 0x00000004000a7308 */ /* 0x0002a20000000800 */
[----:B------:R-:W-:Y:S02]  /*2e10*/  FMUL.FTZ R24, R147, R24 ;  /* 0x0000001893187220 */ /* 0x000fe40000410000 */
[----:B---3--:R-:W-:Y:S01]  /*2e20*/  FMUL.FTZ R8, R156, R23 ;  /* 0x000000179c087220 */ /* 0x008fe20000410000 */
[----:B------:R-:W-:Y:S01]  /*2e30*/  F2FP.BF16.PACK_AB R11, R11, R32 ;  /* 0x000000200b0b723e */ /* 0x000fe200000010ff */
[----:B------:R-:W-:Y:S02]  /*2e40*/  FMUL.FTZ R12, R145, R25 ;  /* 0x00000019910c7220 */ /* 0x000fe40000410000 */
[----:B------:R-:W-:Y:S01]  /*2e50*/  FMUL.FTZ R28, R132, R28 ;  /* 0x0000001c841c7220 */ /* 0x000fe20000410000 */
[----:B------:R-:W-:Y:S02]  /*2e60*/  F2FP.BF16.PACK_AB R8, R8, R22 ;  /* 0x000000160808723e */ /* 0x000fe400000010ff */
[----:B------:R-:W-:Y:S02]  /*2e70*/  F2FP.BF16.PACK_AB R12, R12, R24 ;  /* 0x000000180c0c723e */ /* 0x000fe400000010ff */
[----:B-1----:R-:W-:Y:S02]  /*2e80*/  FSEL R4, R13, -INF , P5 ;  /* 0xff8000000d047808 */ /* 0x002fe40002800000 */
[C---:B--2---:R-:W-:Y:S01]  /*2e90*/  F2FP.BF16.PACK_AB R13, R10.reuse, R18 ;  /* 0x000000120a0d723e */ /* 0x044fe200000010ff */
[----:B------:R-:W-:Y:S01]  /*2ea0*/  FMUL.FTZ R10, R10, R35 ;  /* 0x000000230a0a7220 */ /* 0x000fe20000410000 */
[----:B------:R-:W-:Y:S01]  /*2eb0*/  MUFU.EX2 R18, R9 ;  /* 0x0000000900127308 */ /* 0x000fe20000000800 */
[----:B------:R-:W-:Y:S03]  /*2ec0*/  FFMA.FTZ R4, R4, c[0x0][0x29c], -R202 ;  /* 0x0000a70004047a23 */ /* 0x000fe600000108ca */
[----:B------:R-:W-:Y:S06]  /*2ed0*/  F2FP.BF16.PACK_AB R10, R10, R34 ;  /* 0x000000220a0a723e */ /* 0x000fec00000010ff */
[----:B------:R1:W2:Y:S02]  /*2ee0*/  MUFU.EX2 R19, R4 ;  /* 0x0000000400137308 */ /* 0x0002a40000000800 */
[----:B-1----:R-:W1:Y:S01]  /*2ef0*/  LDS R4, [R233.X4+0x12220] ;  /* 0x01222000e9047984 */ /* 0x002e620000004800 */
[C---:B--2---:R-:W-:Y:S01]  /*2f00*/  F2FP.BF16.PACK_AB R7, R19.reuse, R132 ;  /* 0x000000841307723e */ /* 0x044fe200000010ff */
[----:B------:R-:W-:Y:S03]  /*2f10*/  FMUL.FTZ R9, R19, R29 ;  /* 0x0000001d13097220 */ /* 0x000fe60000410000 */
[----:B------:R-:W-:Y:S02]  /*2f20*/  STS [R231+0x12280], R17 ;  /* 0x01228011e7007388 */ /* 0x000fe40000000800 */
[----:B------:R-:W-:Y:S03]  /*2f30*/  F2FP.BF16.PACK_AB R9, R9, R28 ;  /* 0x0000001c0909723e */ /* 0x000fe600000010ff */
[----:B------:R-:W-:Y:S05]  /*2f40*/  STS [R231+0x12680], R14 ;  /* 0x0126800ee7007388 */ /* 0x000fea0000000800 */
[----:B------:R-:W-:Y:S05]  /*2f50*/  STS [R232], R15 ;  /* 0x0000000fe8007388 */ /* 0x000fea0000000800 */
[----:B------:R-:W-:Y:S05]  /*2f60*/  STS [R232+0x400], R13 ;  /* 0x0004000de8007388 */ /* 0x000fea0000000800 */
[----:B------:R2:W-:Y:S05]  /*2f70*/  STS [R231+0x13680], R5 ;  /* 0x01368005e7007388 */ /* 0x0005ea0000000800 */
[----:B------:R-:W-:Y:S05]  /*2f80*/  STS [R231+0x13280], R6 ;  /* 0x01328006e7007388 */ /* 0x000fea0000000800 */
[----:B------:R-:W-:Y:S01]  /*2f90*/  STS [R232+0x1000], R7 ;  /* 0x00100007e8007388 */ /* 0x000fe20000000800 */
[--C-:B-1----:R-:W-:Y:S02]  /*2fa0*/  FADD.FTZ R26, R26, -R4.reuse ;  /* 0x800000041a1a7221 */ /* 0x102fe40000010000 */
[--C-:B------:R-:W-:Y:S02]  /*2fb0*/  FADD.FTZ R27, R27, -R4.reuse ;  /* 0x800000041b1b7221 */ /* 0x100fe40000010000 */
[----:B------:R-:W-:Y:S02]  /*2fc0*/  FMUL.FTZ R26, R146, R26 ;  /* 0x0000001a921a7220 */ /* 0x000fe40000410000 */
[----:B------:R-:W-:Y:S02]  /*2fd0*/  FMUL.FTZ R27, R144, R27 ;  /* 0x0000001b901b7220 */ /* 0x000fe40000410000 */
[--C-:B------:R-:W-:Y:S01]  /*2fe0*/  FADD.FTZ R31, R31, -R4.reuse ;  /* 0x800000041f1f7221 */ /* 0x100fe20000010000 */
[----:B--2---:R-:W-:Y:S01]  /*2ff0*/  F2FP.BF16.PACK_AB R5, R18, R20 ;  /* 0x000000141205723e */ /* 0x004fe200000010ff */
[----:B------:R-:W-:Y:S02]  /*3000*/  FADD.FTZ R30, R30, -R4 ;  /* 0x800000041e1e7221 */ /* 0x000fe40000010000 */
[----:B------:R-:W-:Y:S02]  /*3010*/  FMUL.FTZ R4, R18, R31 ;  /* 0x0000001f12047220 */ /* 0x000fe40000410000 */
[----:B------:R1:W-:Y:S01]  /*3020*/  STS [R232+0x1400], R5 ;  /* 0x00140005e8007388 */ /* 0x0003e20000000800 */
[----:B------:R-:W-:Y:S04]  /*3030*/  FMUL.FTZ R30, R20, R30 ;  /* 0x0000001e141e7220 */ /* 0x000fe80000410000 */
[----:B------:R-:W-:Y:S01]  /*3040*/  BAR.SYNC.DEFER_BLOCKING 0x0 ;  /* 0x0000000000007b1d */ /* 0x000fe20000010000 */
[----:B------:R-:W-:Y:S02]  /*3050*/  F2FP.BF16.PACK_AB R4, R4, R30 ;  /* 0x0000001e0404723e */ /* 0x000fe400000010ff */
[----:B-1----:R-:W-:Y:S03]  /*3060*/  F2FP.BF16.PACK_AB R5, R27, R26 ;  /* 0x0000001a1b05723e */ /* 0x002fe600000010ff */
[----:B------:R-:W-:Y:S05]  /*3070*/  STS [R231+0x14280], R16 ;  /* 0x01428010e7007388 */ /* 0x000fea0000000800 */
[----:B------:R-:W-:Y:S05]  /*3080*/  STS [R231+0x14680], R8 ;  /* 0x01468008e7007388 */ /* 0x000fea0000000800 */
[----:B------:R-:W-:Y:S05]  /*3090*/  STS [R232+0x2000], R11 ;  /* 0x0020000be8007388 */ /* 0x000fea0000000800 */
[----:B------:R-:W-:Y:S05]  /*30a0*/  STS [R232+0x2400], R10 ;  /* 0x0024000ae8007388 */ /* 0x000fea0000000800 */
[----:B------:R-:W-:Y:S05]  /*30b0*/  STS [R231+0x15280], R12 ;  /* 0x0152800ce7007388 */ /* 0x000fea0000000800 */
[----:B------:R-:W-:Y:S05]  /*30c0*/  STS [R231+0x15680], R5 ;  /* 0x01568005e7007388 */ /* 0x000fea0000000800 */
[----:B------:R-:W-:Y:S05]  /*30d0*/  STS [R232+0x3000], R9 ;  /* 0x00300009e8007388 */ /* 0x000fea0000000800 */
[----:B------:R-:W-:Y:S05]  /*30e0*/  STS [R232+0x3400], R4 ;  /* 0x00340004e8007388 */ /* 0x000fea0000000800 */
[----:B------:R-:W-:Y:S05]  /*30f0*/  LDSM.16.MT88.4 R4, [R223+0x12280] ;  /* 0x01228000df04783b */ /* 0x000fea0000004200 */
[----:B------:R-:W1:Y:S05]  /*3100*/  LDSM.16.MT88.4 R8, [R0+0xc080] ;  /* 0x00c080000008783b */ /* 0x000e6a0000004200 */
[----:B------:R-:W2:Y:S05]  /*3110*/  LDSM.16.MT88.4 R12, [R222+0x12280] ;  /* 0x01228000de0c783b */ /* 0x000eaa0000004200 */
[----:B------:R-:W3:Y:S05]  /*3120*/  LDSM.16.MT88.4 R16, [R0+0xe080] ;  /* 0x00e080000010783b */ /* 0x000eea0000004200 */
[----:B------:R-:W4:Y:S05]  /*3130*/  LDSM.16.MT88.4 R20, [R0+0x10080] ;  /* 0x010080000014783b */ /* 0x000f2a0000004200 */
[----:B------:R-:W-:Y:S05]  /*3140*/  LDSM.16.MT88.4 R24, [R223+0x12a80] ;  /* 0x012a8000df18783b */ /* 0x000fea0000004200 */
[----:B------:R-:W5:Y:S05]  /*3150*/  LDSM.16.MT88.4 R28, [R0+0xc880] ;  /* 0x00c88000001c783b */ /* 0x000f6a0000004200 */
[----:B------:R-:W3:Y:S05]  /*3160*/  LDSM.16.MT88.4 R32, [R222+0x12a80] ;  /* 0x012a8000de20783b */ /* 0x000eea0000004200 */
[----:B------:R-:W4:Y:S01]  /*3170*/  LDSM.16.MT88.4 R132, [R0+0xe880] ;  /* 0x00e880000084783b */ /* 0x000f220000004200 */
[-C--:B-1----:R-:W-:Y:S04]  /*3180*/  HMMA.16816.F32.BF16 R36, R4, R8.reuse, R36 ;  /* 0x000000080424723c */ /* 0x082fe80000041824 */
[----:B------:R-:W-:Y:S05]  /*3190*/  LDSM.16.MT88.4 R136, [R223+0x13a80] ;  /* 0x013a8000df88783b */ /* 0x000fea0000004200 */
[----:B------:R-:W-:Y:S01]  /*31a0*/  LDSM.16.MT88.4 R140, [R0+0xd880] ;  /* 0x00d88000008c783b */ /* 0x000fe20000004200 */
[C---:B--2---:R-:W-:Y:S08]  /*31b0*/  HMMA.16816.F32.BF16 R40, R12.reuse, R8, R40 ;  /* 0x000000080c28723c */ /* 0x044ff00000041828 */
[-C--:B------:R-:W-:Y:S08]  /*31c0*/  HMMA.16816.F32.BF16 R44, R12, R10.reuse, R44 ;  /* 0x0000000a0c2c723c */ /* 0x080ff0000004182c */
[C---:B------:R-:W-:Y:S01]  /*31d0*/  HMMA.16816.F32.BF16 R48, R4.reuse, R10, R48 ;  /* 0x0000000a0430723c */ /* 0x040fe20000041830 */
[----:B------:R-:W1:Y:S07]  /*31e0*/  LDSM.16.MT88.4 R8, [R0+0x10880] ;  /* 0x010880000008783b */ /* 0x000e6e0000004200 */
[-C--:B---3--:R-:W-:Y:S08]  /*31f0*/  HMMA.16816.F32.BF16 R52, R4, R16.reuse, R52 ;  /* 0x000000100434723c */ /* 0x088ff00000041834 */
[C---:B------:R-:W-:Y:S08]  /*3200*/  HMMA.16816.F32.BF16 R56, R12.reuse, R16, R56 ;  /* 0x000000100c38723c */ /* 0x040ff00000041838 */
[-C--:B------:R-:W-:Y:S08]  /*3210*/  HMMA.16816.F32.BF16 R60, R12, R18.reuse, R60 ;  /* 0x000000120c3c723c */ /* 0x080ff0000004183c */
[C---:B------:R-:W-:Y:S01]  /*3220*/  HMMA.16816.F32.BF16 R64, R4.reuse, R18, R64 ;  /* 0x000000120440723c */ /* 0x040fe20000041840 */
[----:B------:R-:W-:Y:S07]  /*3230*/  LDSM.16.MT88.4 R16, [R0+0xd080] ;  /* 0x00d080000010783b */ /* 0x000fee0000004200 */
[-C--:B----4-:R-:W-:Y:S08]  /*3240*/  HMMA.16816.F32.BF16 R68, R4, R20.reuse, R68 ;  /* 0x000000140444723c */ /* 0x090ff00000041844 */
[C---:B------:R-:W-:Y:S08]  /*3250*/  HMMA.16816.F32.BF16 R72, R12.reuse, R20, R72 ;  /* 0x000000140c48723c */ /* 0x040ff00000041848 */
[-C--:B------:R-:W-:Y:S01]  /*3260*/  HMMA.16816.F32.BF16 R76, R12, R22.reuse, R76 ;  /* 0x000000160c4c723c */ /* 0x080fe2000004184c */
[----:B------:R-:W2:Y:S07]  /*3270*/  LDSM.16.MT88.4 R12, [R223+0x13280] ;  /* 0x01328000df0c783b */ /* 0x000eae0000004200 */
[----:B------:R-:W-:Y:S01]  /*3280*/  HMMA.16816.F32.BF16 R80, R4, R22, R80 ;  /* 0x000000160450723c */ /* 0x000fe20000041850 */
[----:B------:R-:W3:Y:S05]  /*3290*/  LDSM.16.MT88.4 R4, [R222+0x13280] ;  /* 0x01328000de04783b */ /* 0x000eea0000004200 */
[----:B------:R-:W4:Y:S02]  /*32a0*/  LDSM.16.MT88.4 R20, [R0+0xf080] ;  /* 0x00f080000014783b */ /* 0x000f240000004200 */
[-C--:B-----5:R-:W-:Y:S08]  /*32b0*/  HMMA.16816.F32.BF16 R36, R24, R28.reuse, R36 ;  /* 0x0000001c1824723c */ /* 0x0a0ff00000041824 */
[C---:B------:R-:W-:Y:S08]  /*32c0*/  HMMA.16816.F32.BF16 R40, R32.reuse, R28, R40 ;  /* 0x0000001c2028723c */ /* 0x040ff00000041828 */
[-C--:B------:R-:W-:Y:S08]  /*32d0*/  HMMA.16816.F32.BF16 R44, R32, R30.reuse, R44 ;  /* 0x0000001e202c723c */ /* 0x080ff0000004182c */
[C---:B------:R-:W-:Y:S01]  /*32e0*/  HMMA.16816.F32.BF16 R48, R24.reuse, R30, R48 ;  /* 0x0000001e1830723c */ /* 0x040fe20000041830 */
[----:B------:R-:W5:Y:S07]  /*32f0*/  LDSM.16.MT88.4 R28, [R0+0x11080] ;  /* 0x01108000001c783b */ /* 0x000f6e0000004200 */
[-C--:B------:R-:W-:Y:S08]  /*3300*/  HMMA.16816.F32.BF16 R52, R24, R132.reuse, R52 ;  /* 0x000000841834723c */ /* 0x080ff00000041834 */
[C---:B------:R-:W-:Y:S08]  /*3310*/  HMMA.16816.F32.BF16 R56, R32.reuse, R132, R56 ;  /* 0x000000842038723c */ /* 0x040ff00000041838 */
[-C--:B------:R-:W-:Y:S08]  /*3320*/  HMMA.16816.F32.BF16 R60, R32, R134.reuse, R60 ;  /* 0x00000086203c723c */ /* 0x080ff0000004183c */
[C---:B------:R-:W-:Y:S01]  /*3330*/  HMMA.16816.F32.BF16 R64, R24.reuse, R134, R64 ;  /* 0x000000861840723c */ /* 0x040fe20000041840 */
[----:B------:R-:W3:Y:S07]  /*3340*/  LDSM.16.MT88.4 R132, [R222+0x13a80] ;  /* 0x013a8000de84783b */ /* 0x000eee0000004200 */
[-C--:B-1----:R-:W-:Y:S08]  /*3350*/  HMMA.16816.F32.BF16 R68, R24, R8.reuse, R68 ;  /* 0x000000081844723c */ /* 0x082ff00000041844 */
[C---:B------:R-:W-:Y:S08]  /*3360*/  HMMA.16816.F32.BF16 R72, R32.reuse, R8, R72 ;  /* 0x000000082048723c */ /* 0x040ff00000041848 */
[-C--:B------:R-:W-:Y:S08]  /*3370*/  HMMA.16816.F32.BF16 R76, R32, R10.reuse, R76 ;  /* 0x0000000a204c723c */ /* 0x080ff0000004184c */
[----:B------:R-:W-:Y:S01]  /*3380*/  HMMA.16816.F32.BF16 R80, R24, R10, R80 ;  /* 0x0000000a1850723c */ /* 0x000fe20000041850 */
[----:B------:R-:W1:Y:S07]  /*3390*/  LDSM.16.MT88.4 R8, [R0+0xf880] ;  /* 0x00f880000008783b */ /* 0x000e6e0000004200 */
[-C--:B--2---:R-:W-:Y:S08]  /*33a0*/  HMMA.16816.F32.BF16 R36, R12, R16.reuse, R36 ;  /* 0x000000100c24723c */ /* 0x084ff00000041824 */
[C---:B---3--:R-:W-:Y:S08]  /*33b0*/  HMMA.16816.F32.BF16 R40, R4.reuse, R16, R40 ;  /* 0x000000100428723c */ /* 0x048ff00000041828 */
[-C--:B------:R-:W-:Y:S08]  /*33c0*/  HMMA.16816.F32.BF16 R44, R4, R18.reuse, R44 ;  /* 0x00000012042c723c */ /* 0x080ff0000004182c */
[C---:B------:R-:W-:Y:S01]  /*33d0*/  HMMA.16816.F32.BF16 R48, R12.reuse, R18, R48 ;  /* 0x000000120c30723c */ /* 0x040fe20000041830 */
[----:B------:R-:W2:Y:S05]  /*33e0*/  LDSM.16.MT88.4 R16, [R0+0x11880] ;  /* 0x011880000010783b */ /* 0x000eaa0000004200 */
[----:B------:R-:W-:Y:S02]  /*33f0*/  BAR.SYNC.DEFER_BLOCKING 0x0 ;  /* 0x0000000000007b1d */ /* 0x000fe40000010000 */
[-C--:B----4-:R-:W-:Y:S08]  /*3400*/  HMMA.16816.F32.BF16 R52, R12, R20.reuse, R52 ;  /* 0x000000140c34723c */ /* 0x090ff00000041834 */
[C---:B------:R-:W-:Y:S08]  /*3410*/  HMMA.16816.F32.BF16 R56, R4.reuse, R20, R56 ;  /* 0x000000140438723c */ /* 0x040ff00000041838 */
[-C--:B------:R-:W-:Y:S08]  /*3420*/  HMMA.16816.F32.BF16 R60, R4, R22.reuse, R60 ;  /* 0x00000016043c723c */ /* 0x080ff0000004183c */
[C---:B------:R-:W-:Y:S08]  /*3430*/  HMMA.16816.F32.BF16 R64, R12.reuse, R22, R64 ;  /* 0x000000160c40723c */ /* 0x040ff00000041840 */
[-C--:B-----5:R-:W-:Y:S08]  /*3440*/  HMMA.16816.F32.BF16 R68, R12, R28.reuse, R68 ;  /* 0x0000001c0c44723c */ /* 0x0a0ff00000041844 */
[C---:B------:R-:W-:Y:S01]  /*3450*/  HMMA.16816.F32.BF16 R72, R4.reuse, R28, R72 ;  /* 0x0000001c0448723c */ /* 0x040fe20000041848 */
[----:B------:R3:W4:Y:S05]  /*3460*/  LDSM.16.MT88.4 R20, [R222+0x14280] ;  /* 0x01428000de14783b */ /* 0x00072a0000004200 */
[----:B------:R3:W1:Y:S02]  /*3470*/  LDSM.16.MT88.4 R24, [R0+0x8080] ;  /* 0x008080000018783b */ /* 0x0006640000004200 */
[-C--:B------:R-:W-:Y:S03]  /*3480*/  HMMA.16816.F32.BF16 R76, R4, R30.reuse, R76 ;  /* 0x0000001e044c723c */ /* 0x080fe6000004184c */
[----:B------:R3:W1:Y:S05]  /*3490*/  LDSM.16.MT88.4 R4, [R223+0x14280] ;  /* 0x01428000df04783b */ /* 0x00066a0000004200 */
[----:B------:R-:W-:Y:S01]  /*34a0*/  HMMA.16816.F32.BF16 R80, R12, R30, R80 ;  /* 0x0000001e0c50723c */ /* 0x000fe20000041850 */
[----:B------:R3:W2:Y:S05]  /*34b0*/  LDSM.16.MT88.4 R12, [R0+0x6080] ;  /* 0x00608000000c783b */ /* 0x0006aa0000004200 */
[----:B------:R3:W2:Y:S02]  /*34c0*/  LDSM.16.MT88.4 R28, [R0+0xa080] ;  /* 0x00a08000001c783b */ /* 0x0006a40000004200 */
[-C--:B------:R-:W-:Y:S03]  /*34d0*/  HMMA.16816.F32.BF16 R36, R136, R140.reuse, R36 ;  /* 0x0000008c8824723c */ /* 0x080fe60000041824 */
[----:B------:R3:W2:Y:S05]  /*34e0*/  LDSM.16.MT88.4 R32, [R223+0x14a80] ;  /* 0x014a8000df20783b */ /* 0x0006aa0000004200 */
[C---:B------:R-:W-:Y:S01]  /*34f0*/  HMMA.16816.F32.BF16 R40, R132.reuse, R140, R40 ;  /* 0x0000008c8428723c */ /* 0x040fe20000041828 */
[----:B------:R3:W2:Y:S05]  /*3500*/  LDSM.16.MT88.4 R156, [R222+0x14a80] ;  /* 0x014a8000de9c783b */ /* 0x0006aa0000004200 */
[----:B------:R3:W2:Y:S02]  /*3510*/  LDSM.16.MT88.4 R144, [R0+0x6880] ;  /* 0x006880000090783b */ /* 0x0006a40000004200 */
[-C--:B------:R-:W-:Y:S03]  /*3520*/  HMMA.16816.F32.BF16 R44, R132, R142.reuse, R44 ;  /* 0x0000008e842c723c */ /* 0x080fe6000004182c */
[----:B------:R3:W2:Y:S05]  /*3530*/  LDSM.16.MT88.4 R200, [R0+0x8880] ;  /* 0x0088800000c8783b */ /* 0x0006aa0000004200 */
[C---:B------:R-:W-:Y:S01]  /*3540*/  HMMA.16816.F32.BF16 R48, R136.reuse, R142, R48 ;  /* 0x0000008e8830723c */ /* 0x040fe20000041830 */
[----:B------:R3:W3:Y:S07]  /*3550*/  LDSM.16.MT88.4 R204, [R0+0xa880] ;  /* 0x00a8800000cc783b */ /* 0x0006ee0000004200 */
[-C--:B-1----:R-:W-:Y:S08]  /*3560*/  HMMA.16816.F32.BF16 R52, R136, R8.reuse, R52 ;  /* 0x000000088834723c */ /* 0x082ff00000041834 */
[C---:B------:R-:W-:Y:S08]  /*3570*/  HMMA.16816.F32.BF16 R56, R132.reuse, R8, R56 ;  /* 0x000000088438723c */ /* 0x040ff00000041838 */
[-C--:B------:R-:W-:Y:S08]  /*3580*/  HMMA.16816.F32.BF16 R60, R132, R10.reuse, R60 ;  /* 0x0000000a843c723c */ /* 0x080ff0000004183c */
[C---:B------:R-:W-:Y:S08]  /*3590*/  HMMA.16816.F32.BF16 R64, R136.reuse, R10, R64 ;  /* 0x0000000a8840723c */ /* 0x040ff00000041840 */
[-C--:B--2---:R-:W-:Y:S08]  /*35a0*/  HMMA.16816.F32.BF16 R68, R136, R16.reuse, R68 ;  /* 0x000000108844723c */ /* 0x084ff00000041844 */
[C---:B------:R-:W-:Y:S08]  /*35b0*/  HMMA.16816.F32.BF16 R72, R132.reuse, R16, R72 ;  /* 0x000000108448723c */ /* 0x040ff00000041848 */
[-C--:B------:R-:W-:Y:S08]  /*35c0*/  HMMA.16816.F32.BF16 R76, R132, R18.reuse, R76 ;  /* 0x00000012844c723c */ /* 0x080ff0000004184c */
[----:B------:R-:W-:Y:S01]  /*35d0*/  HMMA.16816.F32.BF16 R80, R136, R18, R80 ;  /* 0x000000128850723c */ /* 0x000fe20000041850 */
[----:B------:R-:W-:-:S07]  /*35e0*/  @P0 BRA `(.L_x_2) ;  /* 0x000004e000000947 */ /* 0x000fce0003800000 */
[----:B---34-:R-:W1:Y:S01]  /*35f0*/  S2R R134, SR_CTAID.Y ;  /* 0x0000000000867919 */ /* 0x018e620000002600 */
[----:B------:R-:W-:Y:S01]  /*3600*/  ULDC.64 UR4, c[0x0][0x208] ;  /* 0x0000820000047ab9 */ /* 0x000fe20000000a00 */
[----:B------:R-:W-:Y:S01]  /*3610*/  IMAD.U32 R132, RZ, RZ, UR7 ;  /* 0x00000007ff847e24 */ /* 0x000fe2000f8e00ff */
[----:B------:R-:W-:Y:S01]  /*3620*/  UIMAD.WIDE.U32 UR30, UR23, UR4, URZ ;  /* 0x00000004171e72a5 */ /* 0x000fe2000f8e003f */
[----:B------:R-:W-:Y:S01]  /*3630*/  IMAD.U32 R18, RZ, RZ, UR7 ;  /* 0x00000007ff127e24 */ /* 0x000fe2000f8e00ff */
[----:B------:R-:W-:Y:S01]  /*3640*/  USHF.R.S32.HI UR28, URZ, 0x1f, UR23 ;  /* 0x0000001f3f1c7899 */ /* 0x000fe20008011417 */
[----:B------:R-:W-:Y:S02]  /*3650*/  IMAD.MOV.U32 R8, RZ, RZ, R250 ;  /* 0x000000ffff087224 */ /* 0x000fe400078e00fa */
[----:B------:R-:W-:Y:S01]  /*3660*/  IMAD.MOV.U32 R9, RZ, RZ, R247 ;  /* 0x000000ffff097224 */ /* 0x000fe200078e00f7 */
[----:B------:R-:W-:Y:S01]  /*3670*/  UIMAD UR28, UR28, UR4, URZ ;  /* 0x000000041c1c72a4 */ /* 0x000fe2000f8e023f */
[----:B------:R-:W-:Y:S01]  /*3680*/  IMAD.U32 R16, RZ, RZ, UR30 ;  /* 0x0000001eff107e24 */ /* 0x000fe2000f8e00ff */
[----:B------:R-:W-:Y:S02]  /*3690*/  USHF.L.U32 UR4, UR23, 0x6, URZ ;  /* 0x0000000617047899 */ /* 0x000fe4000800063f */
[----:B------:R-:W-:Y:S04]  /*36a0*/  UIMAD UR28, UR23, UR5, UR28 ;  /* 0x00000005171c72a4 */ /* 0x000fe8000f8e021c */
[----:B------:R-:W-:Y:S06]  /*36b0*/  UIADD3 UR28, UR31, UR28, URZ ;  /* 0x0000001c1f1c7290 */ /* 0x000fec000fffe03f */
[----:B------:R-:W-:Y:S01]  /*36c0*/  IMAD.U32 R11, RZ, RZ, UR28 ;  /* 0x0000001cff0b7e24 */ /* 0x000fe2000f8e00ff */
[----:B-1----:R-:W-:Y:S01]  /*36d0*/  SHF.R.S32.HI R17, RZ, 0x1f, R134 ;  /* 0x0000001fff117819 */ /* 0x002fe20000011486 */
[----:B------:R-:W-:Y:S04]  /*36e0*/  IMAD.WIDE.U32 R8, R134, c[0x0][0x210], R8 ;  /* 0x0000840086087a25 */ /* 0x000fe800078e0008 */
[C---:B------:R-:W-:Y:S01]  /*36f0*/  IMAD R10, R17.reuse, c[0x0][0x210], RZ ;  /* 0x00008400110a7a24 */ /* 0x040fe200078e02ff */
[----:B------:R-:W-:Y:S01]  /*3700*/  IADD3 R8, P0, R8, UR26, RZ ;  /* 0x0000001a08087c10 */ /* 0x000fe2000ff1e0ff */
[----:B------:R-:W-:Y:S02]  /*3710*/  IMAD R17, R17, c[0x0][0x288], RZ ;  /* 0x0000a20011117a24 */ /* 0x000fe400078e02ff */
[C---:B------:R-:W-:Y:S02]  /*3720*/  IMAD R10, R134.reuse, c[0x0][0x214], R10 ;  /* 0x00008500860a7a24 */ /* 0x040fe400078e020a */
[----:B------:R-:W-:Y:S03]  /*3730*/  IMAD R17, R134, c[0x0][0x28c], R17 ;  /* 0x0000a30086117a24 */ /* 0x000fe600078e0211 */
[----:B------:R-:W-:Y:S02]  /*3740*/  IADD3.X R9, R9, UR21, R10, P0, !PT ;  /* 0x0000001509097c10 */ /* 0x000fe400087fe40a */
[C---:B------:R-:W-:Y:S04]  /*3750*/  LEA R10, P0, R8.reuse, c[0x0][0x1f0], 0x1 ;  /* 0x00007c00080a7a11 */ /* 0x040fe800078008ff */
[----:B------:R-:W-:Y:S01]  /*3760*/  LEA.HI.X R9, R8, c[0x0][0x1f4], R9, 0x1, P0 ;  /* 0x00007d0008097a11 */ /* 0x000fe200000f0c09 */
[----:B------:R-:W-:Y:S05]  /*3770*/  IMAD.U32 R8, RZ, RZ, UR30 ;  /* 0x0000001eff087e24 */ /* 0x000fea000f8e00ff */
[----:B------:R-:W-:Y:S01]  /*3780*/  LEA R8, P0, R8, R10, 0x7 ;  /* 0x0000000a08087211 */ /* 0x000fe200078038ff */
[----:B------:R-:W-:Y:S03]  /*3790*/  IMAD.MOV.U32 R10, RZ, RZ, R242 ;  /* 0x000000ffff0a7224 */ /* 0x000fe600078e00f2 */
[----:B------:R-:W-:Y:S01]  /*37a0*/  LEA.HI.X R9, R16, R9, R11, 0x7, P0 ;  /* 0x0000000910097211 */ /* 0x000fe200000f3c0b */
[----:B------:R-:W-:Y:S01]  /*37b0*/  IMAD.MOV.U32 R11, RZ, RZ, R243 ;  /* 0x000000ffff0b7224 */ /* 0x000fe200078e00f3 */
[----:B------:R-:W-:Y:S03]  /*37c0*/  IADD3 R132, P1, P0, R132, 0x80, R8 ;  /* 0x0000008084847810 */ /* 0x000fe6000783e008 */
[----:B------:R-:W-:Y:S01]  /*37d0*/  IMAD.WIDE.U32 R10, R134, c[0x0][0x288], R10 ;  /* 0x0000a200860a7a25 */ /* 0x000fe200078e000a */
[--C-:B------:R-:W-:Y:S02]  /*37e0*/  IADD3.X R133, RZ, UR6, R9.reuse, P1, P0 ;  /* 0x00000006ff857c10 */ /* 0x100fe40008fe0409 */
[----:B------:R-:W-:Y:S04]  /*37f0*/  IADD3 R18, P1, P0, R18, 0x100, R8 ;  /* 0x0000010012127810 */ /* 0x000fe8000783e008 */
[----:B------:R-:W-:Y:S02]  /*3800*/  IADD3.X R19, RZ, UR6, R9, P1, P0 ;  /* 0x00000006ff137c10 */ /* 0x000fe40008fe0409 */
[----:B------:R-:W-:Y:S02]  /*3810*/  IADD3 R16, P0, R10, UR14, RZ ;  /* 0x0000000e0a107c10 */ /* 0x000fe4000ff1e0ff */
[----:B------:R-:W-:Y:S02]  /*3820*/  ISETP.GE.AND P1, PT, R236, c[0x0][0x1fc], PT ;  /* 0x00007f00ec007a0c */ /* 0x000fe40003f26270 */
[----:B------:R-:W-:Y:S01]  /*3830*/  IADD3.X R11, R11, UR10, R17, P0, !PT ;  /* 0x0000000a0b0b7c10 */ /* 0x000fe200087fe411 */
[----:B------:R-:W-:Y:S01]  /*3840*/  IMAD.U32 R17, RZ, RZ, UR4 ;  /* 0x00000004ff117e24 */ /* 0x000fe2000f8e00ff */
[C---:B------:R-:W-:Y:S04]  /*3850*/  LEA R10, P0, R16.reuse, c[0x0][0x280], 0x2 ;  /* 0x0000a000100a7a11 */ /* 0x040fe800078010ff */
[----:B------:R-:W-:Y:S01]  /*3860*/  LEA.HI.X R11, R16, c[0x0][0x284], R11, 0x2, P0 ;  /* 0x0000a100100b7a11 */ /* 0x000fe200000f140b */
[----:B------:R-:W-:Y:S05]  /*3870*/  IMAD.U32 R16, RZ, RZ, UR4 ;  /* 0x00000004ff107e24 */ /* 0x000fea000f8e00ff */
[----:B------:R-:W-:Y:S01]  /*3880*/  LEA R16, P0, R16, R10, 0x2 ;  /* 0x0000000a10107211 */ /* 0x000fe200078010ff */
[----:B------:R-:W-:Y:S03]  /*3890*/  IMAD.U32 R10, RZ, RZ, UR4 ;  /* 0x00000004ff0a7e24 */ /* 0x000fe6000f8e00ff */
[----:B------:R-:W-:Y:S02]  /*38a0*/  LEA.HI.X.SX32 R17, R17, R11, 0x2, P0 ;  /* 0x0000000b11117211 */ /* 0x000fe400000f16ff */
[----:B------:R-:W-:Y:S02]  /*38b0*/  ISETP.GE.AND P0, PT, R235, c[0x0][0x1fc], PT ;  /* 0x00007f00eb007a0c */ /* 0x000fe40003f06270 */
[----:B------:R-:W-:Y:S02]  /*38c0*/  IADD3 R10, -R240, c[0x0][0x168], -R10 ;  /* 0x00005a00f00a7a10 */ /* 0x000fe40007ffe90a */
[----:B------:R-:W-:Y:S02]  /*38d0*/  SEL R135, RZ, 0x2, P0 ;  /* 0x00000002ff877807 */ /* 0x000fe40000000000 */
[----:B------:R-:W-:Y:S04]  /*38e0*/  ISETP.GE.AND P0, PT, R244, c[0x0][0x1fc], PT ;  /* 0x00007f00f4007a0c */ /* 0x000fe80003f06270 */
[----:B------:R-:W-:Y:S02]  /*38f0*/  SEL R134, RZ, 0x4, P0 ;  /* 0x00000004ff867807 */ /* 0x000fe40000000000 */
[----:B------:R-:W-:Y:S04]  /*3900*/  ISETP.GE.AND P0, PT, R236, c[0x0][0x1fc], PT ;  /* 0x00007f00ec007a0c */ /* 0x000fe80003f06270 */
[----:B------:R-:W-:Y:S02]  /*3910*/  SEL R11, RZ, 0x1, P0 ;  /* 0x00000001ff0b7807 */ /* 0x000fe40000000000 */
[----:B------:R-:W-:Y:S02]  /*3920*/  ISETP.LT.OR P0, PT, R10, 0x1, P1 ;  /* 0x000000010a00780c */ /* 0x000fe40000f01670 */
[----:B------:R-:W-:Y:S04]  /*3930*/  IADD3 R11, R134, R135, R11 ;  /* 0x00000087860b7210 */ /* 0x000fe80007ffe00b */
[C---:B------:R-:W-:Y:S02]  /*3940*/  LOP3.LUT P2, RZ, R11.reuse, 0x2, RZ, 0xc0, !PT ;  /* 0x000000020bff7812 */ /* 0x040fe4000784c0ff */
[----:B------:R-:W-:Y:S05]  /*3950*/  LOP3.LUT P3, RZ, R11, 0x4, RZ, 0xc0, !PT ;  /* 0x000000040bff7812 */ /* 0x000fea000786c0ff */
[----:B------:R-:W-:Y:S01]  /*3960*/  @!PT LDS RZ, [RZ] ;  /* 0x00000000fffff984 */ /* 0x000fe20000000800 */
[----:B------:R-:W-:Y:S01]  /*3970*/  @!PT LDS RZ, [RZ] ;  /* 0x00000000fffff984 */ /* 0x000fe20000000800 */
[----:B------:R-:W-:Y:S01]  /*3980*/  @!PT LDS RZ, [RZ] ;  /* 0x00000000fffff984 */ /* 0x000fe20000000800 */
[----:B------:R1:W-:Y:S01]  /*3990*/  LDGSTS.E.BYPASS.LTC128B.128 [R230+0xc080], [R8.64], !P0 ;  /* 0x0c08000008e67fae */ /* 0x0003e2000c101d58 */
[C---:B------:R-:W-:Y:S11]  /*39a0*/  ISETP.LT.OR P0, PT, R10.reuse, 0x1, !P2 ;  /* 0x000000010a00780c */ /* 0x040ff60005701670 */
[----:B------:R-:W-:Y:S02]  /*39b0*/  @!UPT UIADD3 URZ, URZ, URZ, URZ ;  /* 0x0000003f3f3ff290 */ /* 0x000fe4000fffe03f */
[----:B------:R1:W-:Y:S01]  /*39c0*/  LDGSTS.E.BYPASS.LTC128B.128 [R230+0xe080], [R8.64+0x80], !P0 ;  /* 0x0e08008008e67fae */ /* 0x0003e2000c101d58 */
[----:B------:R-:W-:Y:S11]  /*39d0*/  ISETP.LT.OR P0, PT, R10, 0x1, !P3 ;  /* 0x000000010a00780c */ /* 0x000ff60005f01670 */
[----:B------:R-:W-:Y:S02]  /*39e0*/  @!UPT UIADD3 URZ, URZ, URZ, URZ ;  /* 0x0000003f3f3ff290 */ /* 0x000fe4000fffe03f */
[----:B------:R1:W-:Y:S02]  /*39f0*/  LDGSTS.E.BYPASS.LTC128B.128 [R230+0x10080], [R8.64+0x100], !P0 ;  /* 0x1008010008e67fae */ /* 0x0003e4000c101d58 */
[----:B-1----:R-:W-:Y:S04]  /*3a00*/  IADD3 R8, P0, R8, UR7, RZ ;  /* 0x0000000708087c10 */ /* 0x002fe8000ff1e0ff */
[----:B------:R-:W-:Y:S02]  /*3a10*/  IADD3.X R9, R9, UR6, RZ, P0, !PT ;  /* 0x0000000609097c10 */ /* 0x000fe400087fe4ff */
[C---:B------:R-:W-:Y:S11]  /*3a20*/  ISETP.LT.OR P0, PT, R10.reuse, 0x21, P1 ;  /* 0x000000210a00780c */ /* 0x040ff60000f01670 */
[----:B------:R-:W-:Y:S02]  /*3a30*/  @!UPT UIADD3 URZ, URZ, URZ, URZ ;  /* 0x0000003f3f3ff290 */ /* 0x000fe4000fffe03f */
[----:B------:R1:W-:Y:S01]  /*3a40*/  LDGSTS.E.BYPASS.LTC128B.128 [R230+0xd080], [R8.64], !P0 ;  /* 0x0d08000008e67fae */ /* 0x0003e2000c101d58 */
[C---:B------:R-:W-:Y:S11]  /*3a50*/  ISETP.LT.OR P0, PT, R10.reuse, 0x21, !P2 ;  /* 0x000000210a00780c */ /* 0x040ff60005701670 */
[----:B------:R-:W-:Y:S02]  /*3a60*/  @!UPT UIADD3 URZ, URZ, URZ, URZ ;  /* 0x0000003f3f3ff290 */ /* 0x000fe4000fffe03f */
[----:B------:R2:W-:Y:S01]  /*3a70*/  LDGSTS.E.BYPASS.LTC128B.128 [R230+0xf080], [R132.64], !P0 ;  /* 0x0f08000084e67fae */ /* 0x0005e2000c101d58 */
[----:B------:R-:W-:Y:S01]  /*3a80*/  ISETP.LT.OR P0, PT, R10, 0x21, !P3 ;  /* 0x000000210a00780c */ /* 0x000fe20005f01670 */
[----:B-1----:R-:W-:Y:S11]  /*3a90*/  @!P4 IMAD.SHL.U32 R8, R238, 0x10, RZ ;  /* 0x00000010ee08c824 */ /* 0x002ff600078e00ff */
[----:B------:R-:W-:Y:S01]  /*3aa0*/  @!UPT UIADD3 URZ, URZ, URZ, URZ ;  /* 0x0000003f3f3ff290 */ /* 0x000fe2000fffe03f */
[----:B------:R2:W-:Y:S06]  /*3ab0*/  LDGSTS.E.BYPASS.LTC128B.128 [R230+0x11080], [R18.64], !P0 ;  /* 0x1108000012e67fae */ /* 0x0005ec000c101d58 */
[----:B------:R2:W-:Y:S02]  /*3ac0*/  @!P4 LDGSTS.E.BYPASS.LTC128B.128 [R8+0x12180], [R16.64] ;  /* 0x121800001008cfae */ /* 0x0005e4000b901d58 */
.L_x_2:
[-C--:B---34-:R-:W-:Y:S01]  /*3ad0*/  HMMA.16816.F32.BF16 R84, R4, R12.reuse, R84 ;  /* 0x0000000c0454723c */ /* 0x098fe20000041854 */
[----:B--2---:R-:W-:Y:S01]  /*3ae0*/  LDSM.16.MT88.4 R8, [R223+0x15280] ;  /* 0x01528000df08783b */ /* 0x004fe20000004200 */
[----:B------:R-:W-:Y:S06]  /*3af0*/  PLOP3.LUT P0, PT, PT, PT, UP0, 0x80, 0x0 ;  /* 0x000000000000781c */ /* 0x000fec0003f0f008 */
[C---:B------:R-:W-:Y:S01]  /*3b00*/  HMMA.16816.F32.BF16 R88, R20.reuse, R12, R88 ;  /* 0x0000000c1458723c */ /* 0x040fe20000041858 */
[----:B------:R-:W-:Y:S07]  /*3b10*/  LDSM.16.MT88.4 R16, [R222+0x15280] ;  /* 0x01528000de10783b */ /* 0x000fee0000004200 */
[-C--:B------:R-:W-:Y:S01]  /*3b20*/  HMMA.16816.F32.BF16 R92, R20, R14.reuse, R92 ;  /* 0x0000000e145c723c */ /* 0x080fe2000004185c */
[----:B------:R-:W-:Y:S07]  /*3b30*/  LDSM.16.MT88.4 R132, [R222+0x15a80] ;  /* 0x015a8000de84783b */ /* 0x000fee0000004200 */
[C---:B------:R-:W-:Y:S01]  /*3b40*/  HMMA.16816.F32.BF16 R96, R4.reuse, R14, R96 ;  /* 0x0000000e0460723c */ /* 0x040fe20000041860 */
[----:B------:R-:W1:Y:S07]  /*3b50*/  LDSM.16.MT88.4 R12, [R0+0x7080] ;  /* 0x00708000000c783b */ /* 0x000e6e0000004200 */
[-C--:B------:R-:W-:Y:S01]  /*3b60*/  HMMA.16816.F32.BF16 R100, R4, R24.reuse, R100 ;  /* 0x000000180464723c */ /* 0x080fe20000041864 */
[----:B------:R-:W0:Y:S07]  /*3b70*/  LDGDEPBAR ;  /* 0x00000000000079af */ /* 0x000e2e0000000000 */
[C---:B------:R-:W-:Y:S08]  /*3b80*/  HMMA.16816.F32.BF16 R104, R20.reuse, R24, R104 ;  /* 0x000000181468723c */ /* 0x040ff00000041868 */
[-C--:B------:R-:W-:Y:S08]  /*3b90*/  HMMA.16816.F32.BF16 R108, R20, R26.reuse, R108 ;  /* 0x0000001a146c723c */ /* 0x080ff0000004186c */
[C---:B------:R-:W-:Y:S01]  /*3ba0*/  HMMA.16816.F32.BF16 R112, R4.reuse, R26, R112 ;  /* 0x0000001a0470723c */ /* 0x040fe20000041870 */
[----:B------:R-:W-:Y:S07]  /*3bb0*/  LDSM.16.MT88.4 R24, [R223+0x15a80] ;  /* 0x015a8000df18783b */ /* 0x000fee0000004200 */
[-C--:B------:R-:W-:Y:S08]  /*3bc0*/  HMMA.16816.F32.BF16 R116, R4, R28.reuse, R116 ;  /* 0x0000001c0474723c */ /* 0x080ff00000041874 */
[C---:B------:R-:W-:Y:S08]  /*3bd0*/  HMMA.16816.F32.BF16 R120, R20.reuse, R28, R120 ;  /* 0x0000001c1478723c */ /* 0x040ff00000041878 */
[-C--:B------:R-:W-:Y:S01]  /*3be0*/  HMMA.16816.F32.BF16 R124, R20, R30.reuse, R124 ;  /* 0x0000001e147c723c */ /* 0x080fe2000004187c */
[----:B------:R-:W2:Y:S07]  /*3bf0*/  LDSM.16.MT88.4 R20, [R0+0x9080] ;  /* 0x009080000014783b */ /* 0x000eae0000004200 */
[----:B------:R-:W-:Y:S01]  /*3c00*/  HMMA.16816.F32.BF16 R128, R4, R30, R128 ;  /* 0x0000001e0480723c */ /* 0x000fe20000041880 */
[----:B------:R-:W3:Y:S07]  /*3c10*/  LDSM.16.MT88.4 R4, [R0+0xb080] ;  /* 0x00b080000004783b */ /* 0x000eee0000004200 */
[-C--:B------:R-:W-:Y:S01]  /*3c20*/  HMMA.16816.F32.BF16 R84, R32, R144.reuse, R84 ;  /* 0x000000902054723c */ /* 0x080fe20000041854 */
[----:B------:R-:W4:Y:S07]  /*3c30*/  LDSM.16.MT88.4 R28, [R0+0x7880] ;  /* 0x00788000001c783b */ /* 0x000f2e0000004200 */
[C---:B------:R-:W-:Y:S08]  /*3c40*/  HMMA.16816.F32.BF16 R88, R156.reuse, R144, R88 ;  /* 0x000000909c58723c */ /* 0x040ff00000041858 */
[-C--:B------:R-:W-:Y:S08]  /*3c50*/  HMMA.16816.F32.BF16 R92, R156, R146.reuse, R92 ;  /* 0x000000929c5c723c */ /* 0x080ff0000004185c */
        /* <DEDUP_REMOVED lines=8> */
[----:B------:R-:W-:Y:S01]  /*3ce0*/  HMMA.16816.F32.BF16 R128, R32, R206, R128 ;  /* 0x000000ce2080723c */ /* 0x000fe20000041880 */
[----:B------:R-:W-:Y:S07]  /*3cf0*/  LDSM.16.MT88.4 R32, [R0+0xb880] ;  /* 0x00b880000020783b */ /* 0x000fee0000004200 */
[-C--:B-1----:R-:W-:Y:S08]  /*3d00*/  HMMA.16816.F32.BF16 R84, R8, R12.reuse, R84 ;  /* 0x0000000c0854723c */ /* 0x082ff00000041854 */
[C---:B------:R-:W-:Y:S08]  /*3d10*/  HMMA.16816.F32.BF16 R88, R16.reuse, R12, R88 ;  /* 0x0000000c1058723c */ /* 0x040ff00000041858 */
[-C--:B------:R-:W-:Y:S08]  /*3d20*/  HMMA.16816.F32.BF16 R92, R16, R14.reuse, R92 ;  /* 0x0000000e105c723c */ /* 0x080ff0000004185c */
[C---:B------:R-:W-:Y:S01]  /*3d30*/  HMMA.16816.F32.BF16 R96, R8.reuse, R14, R96 ;  /* 0x0000000e0860723c */ /* 0x040fe20000041860 */
[----:B------:R-:W1:Y:S07]  /*3d40*/  LDSM.16.MT88.4 R12, [R0+0x9880] ;  /* 0x00988000000c783b */ /* 0x000e6e0000004200 */
[-C--:B--2---:R-:W-:Y:S01]  /*3d50*/  HMMA.16816.F32.BF16 R100, R8, R20.reuse, R100 ;  /* 0x000000140864723c */ /* 0x084fe20000041864 */
[----:B------:R-:W-:Y:S07]  /*3d60*/  BAR.SYNC.DEFER_BLOCKING 0x0 ;  /* 0x0000000000007b1d */ /* 0x000fee0000010000 */
[C---:B------:R-:W-:Y:S08]  /*3d70*/  HMMA.16816.F32.BF16 R104, R16.reuse, R20, R104 ;  /* 0x000000141068723c */ /* 0x040ff00000041868 */
[-C--:B------:R-:W-:Y:S08]  /*3d80*/  HMMA.16816.F32.BF16 R108, R16, R22.reuse, R108 ;  /* 0x00000016106c723c */ /* 0x080ff0000004186c */
[C---:B------:R-:W-:Y:S01]  /*3d90*/  HMMA.16816.F32.BF16 R112, R8.reuse, R22, R112 ;  /* 0x000000160870723c */ /* 0x040fe20000041870 */
[----:B------:R2:W1:Y:S07]  /*3da0*/  LDSM.16.M88.4 R144, [R2+0x14280] ;  /* 0x014280000290783b */ /* 0x00046e0000000200 */
[-C--:B---3--:R-:W-:Y:S01]  /*3db0*/  HMMA.16816.F32.BF16 R116, R8, R4.reuse, R116 ;  /* 0x000000040874723c */ /* 0x088fe20000041874 */
[----:B------:R2:W3:Y:S07]  /*3dc0*/  LDSM.16.M88.4 R140, [R2+0x15280] ;  /* 0x01528000028c783b */ /* 0x0004ee0000000200 */
[C---:B------:R-:W-:Y:S01]  /*3dd0*/  HMMA.16816.F32.BF16 R120, R16.reuse, R4, R120 ;  /* 0x000000041078723c */ /* 0x040fe20000041878 */
[----:B------:R2:W1:Y:S07]  /*3de0*/  LDSM.16.MT88.4 R136, [R0+0x2080] ;  /* 0x002080000088783b */ /* 0x00046e0000004200 */
[-C--:B------:R-:W-:Y:S01]  /*3df0*/  HMMA.16816.F32.BF16 R124, R16, R6.reuse, R124 ;  /* 0x00000006107c723c */ /* 0x080fe2000004187c */
[----:B------:R2:W1:Y:S07]  /*3e00*/  LDSM.16.MT88.4 R16, [R0+0x80] ;  /* 0x000080000010783b */ /* 0x00046e0000004200 */
[----:B------:R-:W-:Y:S01]  /*3e10*/  HMMA.16816.F32.BF16 R128, R8, R6, R128 ;  /* 0x000000060880723c */ /* 0x000fe20000041880 */
[----:B------:R2:W2:Y:S07]  /*3e20*/  LDSM.16.MT88.4 R156, [R0+0x4080] ;  /* 0x00408000009c783b */ /* 0x0004ae0000004200 */
[-C--:B----4-:R-:W-:Y:S01]  /*3e30*/  HMMA.16816.F32.BF16 R84, R24, R28.reuse, R84 ;  /* 0x0000001c1854723c */ /* 0x090fe20000041854 */
[----:B------:R4:W2:Y:S07]  /*3e40*/  LDSM.16.M88.4 R200, [R3+0x14280] ;  /* 0x0142800003c8783b */ /* 0x0008ae0000000200 */
[C---:B------:R-:W-:Y:S01]  /*3e50*/  HMMA.16816.F32.BF16 R88, R132.reuse, R28, R88 ;  /* 0x0000001c8458723c */ /* 0x040fe20000041858 */
[----:B------:R4:W2:Y:S07]  /*3e60*/  LDSM.16.M88.4 R208, [R3+0x15280] ;  /* 0x0152800003d0783b */ /* 0x0008ae0000000200 */
[-C--:B------:R-:W-:Y:S01]  /*3e70*/  HMMA.16816.F32.BF16 R92, R132, R30.reuse, R92 ;  /* 0x0000001e845c723c */ /* 0x080fe2000004185c */
[----:B------:R4:W2:Y:S07]  /*3e80*/  LDSM.16.MT88.4 R204, [R0+0x880] ;  /* 0x0008800000cc783b */ /* 0x0008ae0000004200 */
[C---:B------:R-:W-:Y:S01]  /*3e90*/  HMMA.16816.F32.BF16 R96, R24.reuse, R30, R96 ;  /* 0x0000001e1860723c */ /* 0x040fe20000041860 */
[----:B------:R4:W2:Y:S07]  /*3ea0*/  LDSM.16.MT88.4 R212, [R0+0x2880] ;  /* 0x0028800000d4783b */ /* 0x0008ae0000004200 */
[-C--:B-1----:R-:W-:Y:S01]  /*3eb0*/  HMMA.16816.F32.BF16 R100, R24, R12.reuse, R100 ;  /* 0x0000000c1864723c */ /* 0x082fe20000041864 */
[----:B------:R4:W1:Y:S07]  /*3ec0*/  LDSM.16.MT88.4 R216, [R0+0x4880] ;  /* 0x0048800000d8783b */ /* 0x00086e0000004200 */
[C---:B------:R-:W-:Y:S08]  /*3ed0*/  HMMA.16816.F32.BF16 R104, R132.reuse, R12, R104 ;  /* 0x0000000c8468723c */ /* 0x040ff00000041868 */
[-C--:B------:R-:W-:Y:S08]  /*3ee0*/  HMMA.16816.F32.BF16 R108, R132, R14.reuse, R108 ;  /* 0x0000000e846c723c */ /* 0x080ff0000004186c */
[C---:B------:R-:W-:Y:S08]  /*3ef0*/  HMMA.16816.F32.BF16 R112, R24.reuse, R14, R112 ;  /* 0x0000000e1870723c */ /* 0x040ff00000041870 */
[-C--:B------:R-:W-:Y:S08]  /*3f00*/  HMMA.16816.F32.BF16 R116, R24, R32.reuse, R116 ;  /* 0x000000201874723c */ /* 0x080ff00000041874 */
[C---:B------:R-:W-:Y:S08]  /*3f10*/  HMMA.16816.F32.BF16 R120, R132.reuse, R32, R120 ;  /* 0x000000208478723c */ /* 0x040ff00000041878 */
[-C--:B------:R-:W-:Y:S08]  /*3f20*/  HMMA.16816.F32.BF16 R124, R132, R34.reuse, R124 ;  /* 0x00000022847c723c */ /* 0x080ff0000004187c */
[----:B------:R-:W-:Y:S01]  /*3f30*/  HMMA.16816.F32.BF16 R128, R24, R34, R128 ;  /* 0x000000221880723c */ /* 0x000fe20000041880 */
[----:B------:R-:W-:-:S07]  /*3f40*/  @P0 BRA `(.L_x_3) ;  /* 0x0000049000000947 */ /* 0x000fce0003800000 */
[C---:B-1234-:R-:W-:Y:S01]  /*3f50*/  LOP3.LUT P3, RZ, R234.reuse, 0x4, RZ, 0xc0, !PT ;  /* 0x00000004eaff7812 */ /* 0x05efe2000786c0ff */
[----:B------:R-:W2:Y:S01]  /*3f60*/  LDL.64 R228, [R1] ;  /* 0x0000000001e47983 */ /* 0x000ea20000100a00 */
[----:B------:R-:W-:Y:S01]  /*3f70*/  LOP3.LUT P2, RZ, R234, 0x10, RZ, 0xc0, !PT ;  /* 0x00000010eaff7812 */ /* 0x000fe2000784c0ff */
[----:B------:R-:W-:Y:S01]  /*3f80*/  IMAD.MOV.U32 R5, RZ, RZ, R249 ;  /* 0x000000ffff057224 */ /* 0x000fe200078e00f9 */
[----:B------:R-:W-:Y:S01]  /*3f90*/  USHF.R.S32.HI UR28, URZ, 0x1f, UR23 ;  /* 0x0000001f3f1c7899 */ /* 0x000fe20008011417 */
[----:B------:R-:W-:Y:S01]  /*3fa0*/  IMAD.U32 R14, RZ, RZ, UR13 ;  /* 0x0000000dff0e7e24 */ /* 0x000fe2000f8e00ff */
[----:B------:R-:W1:Y:S01]  /*3fb0*/  S2R R10, SR_CTAID.Y ;  /* 0x00000000000a7919 */ /* 0x000e620000002600 */
[----:B------:R-:W-:Y:S01]  /*3fc0*/  ULDC.64 UR4, c[0x0][0x178] ;  /* 0x00005e0000047ab9 */ /* 0x000fe20000000a00 */
[----:B------:R-:W-:Y:S01]  /*3fd0*/  IMAD.U32 R12, RZ, RZ, UR13 ;  /* 0x0000000dff0c7e24 */ /* 0x000fe2000f8e00ff */
[----:B------:R-:W-:Y:S02]  /*3fe0*/  UIMAD.WIDE.U32 UR30, UR23, UR4, URZ ;  /* 0x00000004171e72a5 */ /* 0x000fe4000f8e003f */
[----:B------:R-:W-:Y:S02]  /*3ff0*/  UIMAD UR28, UR28, UR4, URZ ;  /* 0x000000041c1c72a4 */ /* 0x000fe4000f8e023f */
[----:B------:R-:W-:Y:S02]  /*4000*/  USHF.L.U32 UR4, UR23, 0x6, URZ ;  /* 0x0000000617047899 */ /* 0x000fe4000800063f */
[----:B------:R-:W-:Y:S01]  /*4010*/  IMAD.U32 R8, RZ, RZ, UR30 ;  /* 0x0000001eff087e24 */ /* 0x000fe2000f8e00ff */
[----:B------:R-:W-:Y:S04]  /*4020*/  UIMAD UR28, UR23, UR5, UR28 ;  /* 0x00000005171c72a4 */ /* 0x000fe8000f8e021c */
[----:B------:R-:W-:Y:S06]  /*4030*/  UIADD3 UR28, UR31, UR28, URZ ;  /* 0x0000001c1f1c7290 */ /* 0x000fec000fffe03f */
[----:B------:R-:W-:Y:S01]  /*4040*/  IMAD.U32 R7, RZ, RZ, UR28 ;  /* 0x0000001cff077e24 */ /* 0x000fe2000f8e00ff */
[----:B-1----:R-:W-:Y:S05]  /*4050*/  SHF.R.S32.HI R9, RZ, 0x1f, R10 ;  /* 0x0000001fff097819 */ /* 0x002fea000001140a */
[C---:B------:R-:W-:Y:S02]  /*4060*/  IMAD R6, R9.reuse, c[0x0][0x180], RZ ;  /* 0x0000600009067a24 */ /* 0x040fe400078e02ff */
[----:B------:R-:W-:Y:S02]  /*4070*/  IMAD R9, R9, c[0x0][0x270], RZ ;  /* 0x00009c0009097a24 */ /* 0x000fe400078e02ff */
[C---:B------:R-:W-:Y:S02]  /*4080*/  IMAD R6, R10.reuse, c[0x0][0x184], R6 ;  /* 0x000061000a067a24 */ /* 0x040fe400078e0206 */
[C---:B------:R-:W-:Y:S02]  /*4090*/  IMAD R9, R10.reuse, c[0x0][0x274], R9 ;  /* 0x00009d000a097a24 */ /* 0x040fe400078e0209 */
[----:B--2---:R-:W-:Y:S04]  /*40a0*/  IMAD.MOV.U32 R4, RZ, RZ, R228 ;  /* 0x000000ffff047224 */ /* 0x004fe800078e00e4 */
[----:B------:R-:W-:Y:S05]  /*40b0*/  IMAD.WIDE.U32 R4, R10, c[0x0][0x180], R4 ;  /* 0x000060000a047a25 */ /* 0x000fea00078e0004 */
[----:B------:R-:W-:Y:S04]  /*40c0*/  IADD3 R4, P0, R4, UR18, RZ ;  /* 0x0000001204047c10 */ /* 0x000fe8000ff1e0ff */
        /* <DEDUP_REMOVED lines=14> */
[----:B------:R-:W-:Y:S02]  /*41b0*/  LOP3.LUT P1, RZ, R234, 0x8, RZ, 0xc0, !PT ;  /* 0x00000008eaff7812 */ /* 0x000fe4000782c0ff */
        /* <DEDUP_REMOVED lines=8> */
[----:B------:R-:W-:Y:S02]  /*4240*/  IADD3 R10, P0, R4, UR13, RZ ;  /* 0x0000000d040a7c10 */ /* 0x000fe4000ff1e0ff */
[----:B------:R-:W-:Y:S02]  /*4250*/  IADD3 R6, -R240, c[0x0][0x168], -R6 ;  /* 0x00005a00f0067a10 */ /* 0x000fe40007ffe906 */
[----:B------:R-:W-:Y:S02]  /*4260*/  IADD3.X R11, R5, UR11, RZ, P0, !PT ;  /* 0x0000000b050b7c10 */ /* 0x000fe400087fe4ff */
[C---:B------:R-:W-:Y:S11]  /*4270*/  ISETP.LT.OR P0, PT, R6.reuse, 0x1, P1 ;  /* 0x000000010600780c */ /* 0x040ff60000f01670 */
[----:B------:R-:W-:Y:S02]  /*4280*/  @!UPT UIADD3 URZ, URZ, URZ, URZ ;  /* 0x0000003f3f3ff290 */ /* 0x000fe4000fffe03f */
[----:B------:R-:W-:Y:S01]  /*4290*/  @!PT LDS RZ, [RZ] ;  /* 0x00000000fffff984 */ /* 0x000fe20000000800 */
[----:B------:R-:W-:Y:S01]  /*42a0*/  @!PT LDS RZ, [RZ] ;  /* 0x00000000fffff984 */ /* 0x000fe20000000800 */
[----:B------:R-:W-:Y:S01]  /*42b0*/  @!PT LDS RZ, [RZ] ;  /* 0x00000000fffff984 */ /* 0x000fe20000000800 */
[----:B------:R1:W-:Y:S01]  /*42c0*/  LDGSTS.E.BYPASS.LTC128B.128 [R230+0x6080], [R4.64], !P0 ;  /* 0x0608000004e67fae */ /* 0x0003e2000c101d58 */
[C---:B------:R-:W-:Y:S11]  /*42d0*/  ISETP.LT.OR P0, PT, R6.reuse, 0x1, !P3 ;  /* 0x000000010600780c */ /* 0x040ff60005f01670 */
[----:B------:R-:W-:Y:S02]  /*42e0*/  @!UPT UIADD3 URZ, URZ, URZ, URZ ;  /* 0x0000003f3f3ff290 */ /* 0x000fe4000fffe03f */
[----:B------:R1:W-:Y:S01]  /*42f0*/  LDGSTS.E.BYPASS.LTC128B.128 [R230+0x8080], [R4.64+0x80], !P0 ;  /* 0x0808008004e67fae */ /* 0x0003e2000c101d58 */
[C---:B------:R-:W-:Y:S11]  /*4300*/  ISETP.LT.OR P0, PT, R6.reuse, 0x1, !P2 ;  /* 0x000000010600780c */ /* 0x040ff60005701670 */
[----:B------:R-:W-:Y:S02]  /*4310*/  @!UPT UIADD3 URZ, URZ, URZ, URZ ;  /* 0x0000003f3f3ff290 */ /* 0x000fe4000fffe03f */
[----:B------:R1:W-:Y:S01]  /*4320*/  LDGSTS.E.BYPASS.LTC128B.128 [R230+0xa080], [R4.64+0x100], !P0 ;  /* 0x0a08010004e67fae */ /* 0x0003e2000c101d58 */
[C---:B------:R-:W-:Y:S11]  /*4330*/  ISETP.LT.OR P0, PT, R6.reuse, 0x21, P1 ;  /* 0x000000210600780c */ /* 0x040ff60000f01670 */
[----:B------:R-:W-:Y:S02]  /*4340*/  @!UPT UIADD3 URZ, URZ, URZ, URZ ;  /* 0x0000003f3f3ff290 */ /* 0x000fe4000fffe03f */
[----:B------:R2:W-:Y:S01]  /*4350*/  LDGSTS.E.BYPASS.LTC128B.128 [R230+0x7080], [R10.64], !P0 ;  /* 0x070800000ae67fae */ /* 0x0005e2000c101d58 */
[----:B------:R-:W-:Y:S01]  /*4360*/  ISETP.LT.OR P0, PT, R6, 0x21, !P3 ;  /* 0x000000210600780c */ /* 0x000fe20005f01670 */
[----:B-1----:R-:W-:Y:S11]  /*4370*/  @!P4 IMAD.SHL.U32 R4, R238, 0x10, RZ ;  /* 0x00000010ee04c824 */ /* 0x002ff600078e00ff */
[----:B------:R-:W-:Y:S01]  /*4380*/  @!UPT UIADD3 URZ, URZ, URZ, URZ ;  /* 0x0000003f3f3ff290 */ /* 0x000fe2000fffe03f */
[----:B------:R2:W-:Y:S01]  /*4390*/  LDGSTS.E.BYPASS.LTC128B.128 [R230+0x9080], [R14.64], !P0 ;  /* 0x090800000ee67fae */ /* 0x0005e2000c101d58 */
[----:B------:R-:W-:Y:S11]  /*43a0*/  ISETP.LT.OR P0, PT, R6, 0x21, !P2 ;  /* 0x000000210600780c */ /* 0x000ff60005701670 */
[----:B------:R-:W-:Y:S02]  /*43b0*/  @!UPT UIADD3 URZ, URZ, URZ, URZ ;  /* 0x0000003f3f3ff290 */ /* 0x000fe4000fffe03f */
[----:B------:R2:W-:Y:S05]  /*43c0*/  LDGSTS.E.BYPASS.LTC128B.128 [R230+0xb080], [R12.64], !P0 ;  /* 0x0b0800000ce67fae */ /* 0x0005ea000c101d58 */
[----:B------:R2:W-:Y:S02]  /*43d0*/  @!P4 LDGSTS.E.BYPASS.LTC128B.128 [R4+0x12080], [R8.64] ;  /* 0x120800000804cfae */ /* 0x0005e4000b901d58 */
.L_x_3:
[----:B-1234-:R-:W2:Y:S01]  /*43e0*/  LDL.64 R6, [R1+0x8] ;  /* 0x0000080001067983 */ /* 0x01eea20000100a00 */
[----:B------:R-:W-:Y:S02]  /*43f0*/  UIMAD UR20, UR20, 0x3000, URZ ;  /* 0x00003000141478a4 */ /* 0x000fe4000f8e023f */
[----:B------:R-:W-:Y:S01]  /*4400*/  UISETP.GE.AND UP0, UPT, UR23, UR22, UPT ;  /* 0x000000161700728c */ /* 0x000fe2000bf06270 */
[----:B------:R-:W0:Y:S03]  /*4410*/  LDGDEPBAR ;  /* 0x00000000000079af */ /* 0x000e260000000000 */
[----:B------:R-:W-:Y:S01]  /*4420*/  IMAD.U32 R5, RZ, RZ, UR20 ;  /* 0x00000014ff057e24 */ /* 0x000fe2000f8e00ff */
[----:B--2---:R-:W-:Y:S01]  /*4430*/  IADD3 R4, P0, R6, UR20, RZ ;  /* 0x0000001406047c10 */ /* 0x004fe2000ff1e0ff */
[----:B------:R-:W-:Y:S03]  /*4440*/  UMOV UR20, UR23 ;  /* 0x0000001700147c82 */ /* 0x000fe60008000000 */
[----:B------:R-:W-:Y:S02]  /*4450*/  LEA.HI.X.SX32 R5, R5, R245, 0x1, P0 ;  /* 0x000000f505057211 */ /* 0x000fe400000f0eff */
[C---:B------:R-:W-:Y:S04]  /*4460*/  LEA R228, P0, R4.reuse, c[0x0][0x220], 0x2 ;  /* 0x0000880004e47a11 */ /* 0x040fe800078010ff */
[----:B------:R-:W-:Y:S02]  /*4470*/  LEA.HI.X R229, R4, c[0x0][0x224], R5, 0x2, P0 ;  /* 0x0000890004e57a11 */ /* 0x000fe400000f1405 */
[-C--:B------:R-:W-:Y:S01]  /*4480*/  HMMA.16816.F32.BF16 R4, R144, R16.reuse, RZ ;  /* 0x000000109004723c */ /* 0x080fe200000418ff */
[----:B------:R-:W-:Y:S07]  /*4490*/  PLOP3.LUT P0, PT, PT, PT, UP0, 0x80, 0x0 ;  /* 0x000000000000781c */ /* 0x000fee0003f0f008 */
[C---:B------:R-:W-:Y:S08]  /*44a0*/  HMMA.16816.F32.BF16 R8, R140.reuse, R16, RZ ;  /* 0x000000108c08723c */ /* 0x040ff000000418ff */
[-C--:B------:R-:W-:Y:S08]  /*44b0*/  HMMA.16816.F32.BF16 R12, R140, R18.reuse, RZ ;  /* 0x000000128c0c723c */ /* 0x080ff000000418ff */
        /* <DEDUP_REMOVED lines=8> */
[----:B------:R-:W-:Y:S01]  /*4540*/  HMMA.16816.F32.BF16 R144, R144, R158, RZ ;  /* 0x0000009e9090723c */ /* 0x000fe200000418ff */
[----:B------:R-:W-:Y:S07]  /*4550*/  LDSM.16.M88.4 R156, [R221+0x14280] ;  /* 0x01428000dd9c783b */ /* 0x000fee0000000200 */
[-C--:B------:R-:W-:Y:S08]  /*4560*/  HMMA.16816.F32.BF16 R4, R200, R204.reuse, R4 ;  /* 0x000000ccc804723c */ /* 0x080ff00000041804 */
[C---:B------:R-:W-:Y:S08]  /*4570*/  HMMA.16816.F32.BF16 R8, R208.reuse, R204, R8 ;  /* 0x000000ccd008723c */ /* 0x040ff00000041808 */
[-C--:B------:R-:W-:Y:S08]  /*4580*/  HMMA.16816.F32.BF16 R12, R208, R206.reuse, R12 ;  /* 0x000000ced00c723c */ /* 0x080ff0000004180c */
[C---:B------:R-:W-:Y:S01]  /*4590*/  HMMA.16816.F32.BF16 R16, R200.reuse, R206, R16 ;  /* 0x000000cec810723c */ /* 0x040fe20000041810 */
[----:B------:R-:W1:Y:S07]  /*45a0*/  LDSM.16.MT88.4 R204, [R0+0x1080] ;  /* 0x0010800000cc783b */ /* 0x000e6e0000004200 */
[-C--:B------:R-:W-:Y:S08]  /*45b0*/  HMMA.16816.F32.BF16 R20, R200, R212.reuse, R20 ;  /* 0x000000d4c814723c */ /* 0x080ff00000041814 */
[C---:B------:R-:W-:Y:S08]  /*45c0*/  HMMA.16816.F32.BF16 R24, R208.reuse, R212, R24 ;  /* 0x000000d4d018723c */ /* 0x040ff00000041818 */
[-C--:B------:R-:W-:Y:S08]  /*45d0*/  HMMA.16816.F32.BF16 R28, R208, R214.reuse, R28 ;  /* 0x000000d6d01c723c */ /* 0x080ff0000004181c */
[C---:B------:R-:W-:Y:S01]  /*45e0*/  HMMA.16816.F32.BF16 R32, R200.reuse, R214, R32 ;  /* 0x000000d6c820723c */ /* 0x040fe20000041820 */
[----:B------:R-:W-:Y:S07]  /*45f0*/  LDSM.16.MT88.4 R212, [R0+0x3080] ;  /* 0x0030800000d4783b */ /* 0x000fee0000004200 */
[-C--:B------:R-:W-:Y:S08]  /*4600*/  HMMA.16816.F32.BF16 R132, R200, R216.reuse, R132 ;  /* 0x000000d8c884723c */ /* 0x080ff00000041884 */
[C---:B------:R-:W-:Y:S08]  /*4610*/  HMMA.16816.F32.BF16 R136, R208.reuse, R216, R136 ;  /* 0x000000d8d088723c */ /* 0x040ff00000041888 */
[-C--:B------:R-:W-:Y:S01]  /*4620*/  HMMA.16816.F32.BF16 R140, R208, R218.reuse, R140 ;  /* 0x000000dad08c723c */ /* 0x080fe2000004188c */
[----:B------:R-:W2:Y:S07]  /*4630*/  LDSM.16.M88.4 R208, [R221+0x15280] ;  /* 0x01528000ddd0783b */ /* 0x000eae0000000200 */
[----:B------:R-:W-:Y:S01]  /*4640*/  HMMA.16816.F32.BF16 R144, R200, R218, R144 ;  /* 0x000000dac890723c */ /* 0x000fe20000041890 */
[----:B------:R-:W3:Y:S04]  /*4650*/  LDSM.16.MT88.4 R200, [R0+0x5080] ;  /* 0x0050800000c8783b */ /* 0x000ee80000004200 */
[----:B------:R-:W-:Y:S03]  /*4660*/  LDSM.16.M88.4 R216, [R220+0x15280] ;  /* 0x01528000dcd8783b */ /* 0x000fe60000000200 */
[-C--:B-1----:R-:W-:Y:S08]  /*4670*/  HMMA.16816.F32.BF16 R4, R156, R204.reuse, R4 ;  /* 0x000000cc9c04723c */ /* 0x082ff00000041804 */
[C---:B--2---:R-:W-:Y:S08]  /*4680*/  HMMA.16816.F32.BF16 R8, R208.reuse, R204, R8 ;  /* 0x000000ccd008723c */ /* 0x044ff00000041808 */
[-C--:B------:R-:W-:Y:S08]  /*4690*/  HMMA.16816.F32.BF16 R12, R208, R206.reuse, R12 ;  /* 0x000000ced00c723c */ /* 0x080ff0000004180c */
[C---:B------:R-:W-:Y:S01]  /*46a0*/  HMMA.16816.F32.BF16 R16, R156.reuse, R206, R16 ;  /* 0x000000ce9c10723c */ /* 0x040fe20000041810 */
[----:B------:R-:W-:Y:S07]  /*46b0*/  LDSM.16.M88.4 R204, [R220+0x14280] ;  /* 0x01428000dccc783b */ /* 0x000fee0000000200 */
[-C--:B------:R-:W-:Y:S08]  /*46c0*/  HMMA.16816.F32.BF16 R20, R156, R212.reuse, R20 ;  /* 0x000000d49c14723c */ /* 0x080ff00000041814 */
[C---:B------:R-:W-:Y:S08]  /*46d0*/  HMMA.16816.F32.BF16 R24, R208.reuse, R212, R24 ;  /* 0x000000d4d018723c */ /* 0x040ff00000041818 */
[-C--:B------:R-:W-:Y:S08]  /*46e0*/  HMMA.16816.F32.BF16 R28, R208, R214.reuse, R28 ;  /* 0x000000d6d01c723c */ /* 0x080ff0000004181c */
[C---:B------:R-:W-:Y:S01]  /*46f0*/  HMMA.16816.F32.BF16 R32, R156.reuse, R214, R32 ;  /* 0x000000d69c20723c */ /* 0x040fe20000041820 */
[----:B------:R-:W1:Y:S07]  /*4700*/  LDSM.16.MT88.4 R212, [R0+0x1880] ;  /* 0x0018800000d4783b */ /* 0x000e6e0000004200 */
[-C--:B---3--:R-:W-:Y:S08]  /*4710*/  HMMA.16816.F32.BF16 R132, R156, R200.reuse, R132 ;  /* 0x000000c89c84723c */ /* 0x088ff00000041884 */
[C---:B------:R-:W-:Y:S08]  /*4720*/  HMMA.16816.F32.BF16 R136, R208.reuse, R200, R136 ;  /* 0x000000c8d088723c */ /* 0x040ff00000041888 */
[-C--:B------:R-:W-:Y:S01]  /*4730*/  HMMA.16816.F32.BF16 R140, R208, R202.reuse, R140 ;  /* 0x000000cad08c723c */ /* 0x080fe2000004188c */
[----:B------:R-:W2:Y:S07]  /*4740*/  LDSM.16.MT88.4 R208, [R0+0x3880] ;  /* 0x0038800000d0783b */ /* 0x000eae0000004200 */
[----:B------:R-:W-:Y:S01]  /*4750*/  HMMA.16816.F32.BF16 R144, R156, R202, R144 ;  /* 0x000000ca9c90723c */ /* 0x000fe20000041890 */
[----:B------:R-:W3:Y:S07]  /*4760*/  LDSM.16.MT88.4 R156, [R0+0x5880] ;  /* 0x00588000009c783b */ /* 0x000eee0000004200 */
[-C--:B-1----:R-:W-:Y:S08]  /*4770*/  HMMA.16816.F32.BF16 R4, R204, R212.reuse, R4 ;  /* 0x000000d4cc04723c */ /* 0x082ff00000041804 */
[C---:B------:R-:W-:Y:S08]  /*4780*/  HMMA.16816.F32.BF16 R8, R216.reuse, R212, R8 ;  /* 0x000000d4d808723c */ /* 0x040ff00000041808 */
[-C--:B------:R-:W-:Y:S07]  /*4790*/  HMMA.16816.F32.BF16 R12, R216, R214.reuse, R12 ;  /* 0x000000d6d80c723c */ /* 0x080fee000004180c */
[----:B------:R1:W-:Y:S01]  /*47a0*/  RED.E.ADD.F32.FTZ.RN.STRONG.GPU [R228.64], R4 ;  /* 0x00000004e400798e */ /* 0x0003e2000c10e798 */
[C---:B------:R-:W-:Y:S03]  /*47b0*/  HMMA.16816.F32.BF16 R16, R204.reuse, R214, R16 ;  /* 0x000000d6cc10723c */ /* 0x040fe60000041810 */
[----:B------:R1:W-:Y:S04]  /*47c0*/  RED.E.ADD.F32.FTZ.RN.STRONG.GPU [R228.64+0x400], R5 ;  /* 0x00040005e400798e */ /* 0x0003e8000c10e798 */
[----:B------:R1:W-:Y:S01]  /*47d0*/  RED.E.ADD.F32.FTZ.RN.STRONG.GPU [R228.64+0x800], R6 ;  /* 0x00080006e400798e */ /* 0x0003e2000c10e798 */
[-C--:B--2---:R-:W-:Y:S03]  /*47e0*/  HMMA.16816.F32.BF16 R20, R204, R208.reuse, R20 ;  /* 0x000000d0cc14723c */ /* 0x084fe60000041814 */
[----:B------:R1:W-:Y:S04]  /*47f0*/  RED.E.ADD.F32.FTZ.RN.STRONG.GPU [R228.64+0xc00], R7 ;  /* 0x000c0007e400798e */ /* 0x0003e8000c10e798 */
[----:B------:R1:W-:Y:S01]  /*4800*/  RED.E.ADD.F32.FTZ.RN.STRONG.GPU [R228.64+0x1000], R8 ;  /* 0x00100008e400798e */ /* 0x0003e2000c10e798 */
[C---:B------:R-:W-:Y:S03]  /*4810*/  HMMA.16816.F32.BF16 R24, R216.reuse, R208, R24 ;  /* 0x000000d0d818723c */ /* 0x040fe60000041818 */
[----:B------:R1:W-:Y:S04]  /*4820*/  RED.E.ADD.F32.FTZ.RN.STRONG.GPU [R228.64+0x1400], R9 ;  /* 0x00140009e400798e */ /* 0x0003e8000c10e798 */
[----:B------:R1:W-:Y:S01]  /*4830*/  RED.E.ADD.F32.FTZ.RN.STRONG.GPU [R228.64+0x1800], R10 ;  /* 0x0018000ae400798e */ /* 0x0003e2000c10e798 */
[-C--:B------:R-:W-:Y:S03]  /*4840*/  HMMA.16816.F32.BF16 R28, R216, R210.reuse, R28 ;  /* 0x000000d2d81c723c */ /* 0x080fe6000004181c */
[----:B------:R1:W-:Y:S04]  /*4850*/  RED.E.ADD.F32.FTZ.RN.STRONG.GPU [R228.64+0x1c00], R11 ;  /* 0x001c000be400798e */ /* 0x0003e8000c10e798 */
[----:B------:R1:W-:Y:S01]  /*4860*/  RED.E.ADD.F32.FTZ.RN.STRONG.GPU [R228.64+0x2000], R16 ;  /* 0x00200010e400798e */ /* 0x0003e2000c10e798 */
[C---:B------:R-:W-:Y:S03]  /*4870*/  HMMA.16816.F32.BF16 R32, R204.reuse, R210, R32 ;  /* 0x000000d2cc20723c */ /* 0x040fe60000041820 */
[----:B------:R1:W-:Y:S04]  /*4880*/  RED.E.ADD.F32.FTZ.RN.STRONG.GPU [R228.64+0x2400], R17 ;  /* 0x00240011e400798e */ /* 0x0003e8000c10e798 */
[----:B------:R1:W-:Y:S01]  /*4890*/  RED.E.ADD.F32.FTZ.RN.STRONG.GPU [R228.64+0x2800], R18 ;  /* 0x00280012e400798e */ /* 0x0003e2000c10e798 */
[-C--:B---3--:R-:W-:Y:S03]  /*48a0*/  HMMA.16816.F32.BF16 R132, R204, R156.reuse, R132 ;  /* 0x0000009ccc84723c */ /* 0x088fe60000041884 */
        /* <DEDUP_REMOVED lines=8> */
[----:B------:R-:W-:Y:S03]  /*4930*/  HMMA.16816.F32.BF16 R144, R204, R158, R144 ;  /* 0x0000009ecc90723c */ /* 0x000fe60000041890 */
[----:B------:R1:W-:Y:S04]  /*4940*/  RED.E.ADD.F32.FTZ.RN.STRONG.GPU [R228.64+0x4400], R21 ;  /* 0x00440015e400798e */ /* 0x0003e8000c10e798 */
        /* <DEDUP_REMOVED lines=29> */
[----:B------:R1:W-:Y:S01]  /*4b20*/  RED.E.ADD.F32.FTZ.RN.STRONG.GPU [R228.64+0xbc00], R143 ;  /* 0x00bc008fe400798e */ /* 0x0003e2000c10e798 */
[----:B------:R-:W-:-:S05]  /*4b30*/  @!P0 BRA `(.L_x_4) ;  /* 0xffffd3d000008947 */ /* 0x000fca000383ffff */
.L_x_1:
[----:B------:R-:W-:Y:S01]  /*4b40*/  F2FP.BF16.PACK_AB R66, R67, R66 ;  /* 0x000000424342723e */ /* 0x000fe200000010ff */
[----:B------:R-:W-:Y:S01]  /*4b50*/  BAR.SYNC.DEFER_BLOCKING 0x1, 0x100 ;  /* 0x0044000000007b1d */ /* 0x000fe20000010000 */
[----:B------:R-:W-:Y:S01]  /*4b60*/  F2FP.BF16.PACK_AB R64, R65, R64 ;  /* 0x000000404140723e */ /* 0x000fe200000010ff */
[----:B------:R-:W-:Y:S01]  /*4b70*/  FMUL.FTZ R84, R84, c[0x0][0x298] ;  /* 0x0000a60054547a20 */ /* 0x000fe20000410000 */
[----:B------:R-:W-:Y:S01]  /*4b80*/  F2FP.BF16.PACK_AB R36, R37, R36 ;  /* 0x000000242524723e */ /* 0x000fe200000010ff */
[----:B-1----:R-:W-:Y:S01]  /*4b90*/  FMUL.FTZ R28, R85, c[0x0][0x298] ;  /* 0x0000a600551c7a20 */ /* 0x002fe20000410000 */
[----:B------:R-:W-:Y:S01]  /*4ba0*/  F2FP.BF16.PACK_AB R38, R39, R38 ;  /* 0x000000262726723e */ /* 0x000fe200000010ff */
[----:B------:R-:W1:Y:S01]  /*4bb0*/  S2R R67, SR_TID.X ;  /* 0x0000000000437919 */ /* 0x000e620000002100 */
[----:B------:R-:W-:Y:S01]  /*4bc0*/  F2FP.BF16.PACK_AB R48, R49, R48 ;  /* 0x000000303130723e */ /* 0x000fe200000010ff */
[----:B------:R-:W-:Y:S01]  /*4bd0*/  FMUL.FTZ R86, R86, c[0x0][0x298] ;  /* 0x0000a60056567a20 */ /* 0x000fe20000410000 */
[----:B------:R-:W-:Y:S01]  /*4be0*/  IADD3 R4, R231, 0x440, RZ ;  /* 0x00000440e7047810 */ /* 0x000fe20007ffe0ff */
[----:B------:R-:W-:Y:S01]  /*4bf0*/  FMUL.FTZ R27, R87, c[0x0][0x298] ;  /* 0x0000a600571b7a20 */ /* 0x000fe20000410000 */
[----:B------:R-:W-:Y:S01]  /*4c00*/  F2FP.BF16.PACK_AB R50, R51, R50 ;  /* 0x000000323332723e */ /* 0x000fe200000010ff */
[----:B------:R-:W-:Y:S01]  /*4c10*/  FMUL.FTZ R96, R96, c[0x0][0x298] ;  /* 0x0000a60060607a20 */ /* 0x000fe20000410000 */
[----:B------:R-:W-:Y:S01]  /*4c20*/  F2FP.BF16.PACK_AB R40, R41, R40 ;  /* 0x000000282928723e */ /* 0x000fe200000010ff */
[----:B------:R-:W-:Y:S01]  /*4c30*/  FMUL.FTZ R24, R97, c[0x0][0x298] ;  /* 0x0000a60061187a20 */ /* 0x000fe20000410000 */
        /* <DEDUP_REMOVED lines=9> */
[----:B------:R-:W-:Y:S01]  /*4cd0*/  STS [R231+0x6080], R36 ;  /* 0x00608024e7007388 */ /* 0x000fe20000000800 */
[----:B------:R-:W-:Y:S01]  /*4ce0*/  F2FP.BF16.PACK_AB R54, R55, R54 ;  /* 0x000000363736723e */ /* 0x000fe200000010ff */
[----:B------:R-:W-:Y:S01]  /*4cf0*/  FMUL.FTZ R90, R90, c[0x0][0x298] ;  /* 0x0000a6005a5a7a20 */ /* 0x000fe20000410000 */
[----:B------:R-:W-:Y:S01]  /*4d00*/  F2FP.BF16.PACK_AB R56, R57, R56 ;  /* 0x000000383938723e */ /* 0x000fe200000010ff */
[----:B------:R-:W-:Y:S01]  /*4d10*/  STS [R231+0x6480], R38 ;  /* 0x00648026e7007388 */ /* 0x000fe20000000800 */
[----:B------:R-:W-:Y:S01]  /*4d20*/  F2FP.BF16.PACK_AB R58, R59, R58 ;  /* 0x0000003a3b3a723e */ /* 0x000fe200000010ff */
[----:B------:R-:W-:Y:S01]  /*4d30*/  FMUL.FTZ R25, R91, c[0x0][0x298] ;  /* 0x0000a6005b197a20 */ /* 0x000fe20000410000 */
[----:B-1----:R-:W-:Y:S01]  /*4d40*/  SHF.R.S32.HI R65, RZ, 0x1f, R67 ;  /* 0x0000001fff417819 */ /* 0x002fe20000011443 */
[----:B------:R-:W-:Y:S01]  /*4d50*/  FMUL.FTZ R92, R92, c[0x0][0x298] ;  /* 0x0000a6005c5c7a20 */ /* 0x000fe20000410000 */
[----:B------:R-:W-:Y:S01]  /*4d60*/  F2FP.BF16.PACK_AB R60, R61, R60 ;  /* 0x0000003c3d3c723e */ /* 0x000fe200000010ff */
[----:B------:R-:W-:Y:S01]  /*4d70*/  FMUL.FTZ R22, R93, c[0x0][0x298] ;  /* 0x0000a6005d167a20 */ /* 0x000fe20000410000 */
[----:B------:R-:W-:Y:S01]  /*4d80*/  LEA.HI R0, R65, R67, RZ, 0x2 ;  /* 0x0000004341007211 */ /* 0x000fe200078f10ff */
[----:B------:R-:W-:Y:S01]  /*4d90*/  FMUL.FTZ R94, R94, c[0x0][0x298] ;  /* 0x0000a6005e5e7a20 */ /* 0x000fe20000410000 */
[----:B------:R-:W-:Y:S01]  /*4da0*/  F2FP.BF16.PACK_AB R62, R63, R62 ;  /* 0x0000003e3f3e723e */ /* 0x000fe200000010ff */
[----:B------:R-:W-:Y:S01]  /*4db0*/  FMUL.FTZ R21, R95, c[0x0][0x298] ;  /* 0x0000a6005f157a20 */ /* 0x000fe20000410000 */
[--C-:B------:R-:W-:Y:S01]  /*4dc0*/  SHF.R.S32.HI R2, RZ, 0x2, R0.reuse ;  /* 0x00000002ff027819 */ /* 0x100fe20000011400 */
[----:B------:R-:W-:Y:S01]  /*4dd0*/  FMUL.FTZ R100, R100, c[0x0][0x298] ;  /* 0x0000a60064647a20 */ /* 0x000fe20000410000 */
[----:B------:R-:W-:Y:S01]  /*4de0*/  SHF.R.S32.HI R0, RZ, 0x1f, R0 ;  /* 0x0000001fff007819 */ /* 0x000fe20000011400 */
[----:B------:R-:W-:Y:S01]  /*4df0*/  FMUL.FTZ R20, R101, c[0x0][0x298] ;  /* 0x0000a60065147a20 */ /* 0x000fe20000410000 */
[----:B------:R-:W-:Y:S01]  /*4e00*/  F2FP.BF16.PACK_AB R68, R69, R68 ;  /* 0x000000444544723e */ /* 0x000fe200000010ff */
[----:B------:R-:W-:Y:S01]  /*4e10*/  FMUL.FTZ R102, R102, c[0x0][0x298] ;  /* 0x0000a60066667a20 */ /* 0x000fe20000410000 */
[----:B------:R-:W-:Y:S01]  /*4e20*/  LEA.HI R0, R0, R2, RZ, 0x3 ;  /* 0x0000000200007211 */ /* 0x000fe200078f18ff */
[----:B------:R-:W-:Y:S01]  /*4e30*/  FMUL.FTZ R19, R103, c[0x0][0x298] ;  /* 0x0000a60067137a20 */ /* 0x000fe20000410000 */
[----:B------:R-:W-:Y:S01]  /*4e40*/  F2FP.BF16.PACK_AB R70, R71, R70 ;  /* 0x000000464746723e */ /* 0x000fe200000010ff */
[----:B------:R-:W-:Y:S01]  /*4e50*/  FMUL.FTZ R112, R112, c[0x0][0x298] ;  /* 0x0000a60070707a20 */ /* 0x000fe20000410000 */
[----:B------:R-:W-:Y:S01]  /*4e60*/  LOP3.LUT R0, R0, 0xfffffff8, RZ, 0xc0, !PT ;  /* 0xfffffff800007812 */ /* 0x000fe200078ec0ff */
[----:B------:R-:W-:Y:S01]  /*4e70*/  FMUL.FTZ R16, R113, c[0x0][0x298] ;  /* 0x0000a60071107a20 */ /* 0x000fe20000410000 */
[----:B------:R-:W-:Y:S01]  /*4e80*/  F2FP.BF16.PACK_AB R80, R81, R80 ;  /* 0x000000505150723e */ /* 0x000fe200000010ff */
[----:B------:R-:W-:Y:S01]  /*4e90*/  FMUL.FTZ R114, R114, c[0x0][0x298] ;  /* 0x0000a60072727a20 */ /* 0x000fe20000410000 */
[----:B------:R-:W-:Y:S01]  /*4ea0*/  F2FP.BF16.PACK_AB R82, R83, R82 ;  /* 0x000000525352723e */ /* 0x000fe200000010ff */
[----:B------:R-:W-:Y:S01]  /*4eb0*/  IMAD.IADD R0, R2, 0x1, -R0 ;  /* 0x0000000102007824 */ /* 0x000fe200078e0a00 */
[----:B------:R-:W-:Y:S01]  /*4ec0*/  IADD3 R2, R231, 0x1440, RZ ;  /* 0x00001440e7027810 */ /* 0x000fe20007ffe0ff */
[----:B------:R-:W-:Y:S01]  /*4ed0*/  FMUL.FTZ R15, R115, c[0x0][0x298] ;  /* 0x0000a600730f7a20 */ /* 0x000fe20000410000 */
[----:B------:R-:W-:Y:S01]  /*4ee0*/  F2FP.BF16.PACK_AB R72, R73, R72 ;  /* 0x000000484948723e */ /* 0x000fe200000010ff */
[----:B------:R-:W-:Y:S01]  /*4ef0*/  FMUL.FTZ R104, R104, c[0x0][0x298] ;  /* 0x0000a60068687a20 */ /* 0x000fe20000410000 */
[----:B------:R-:W-:Y:S01]  /*4f00*/  LOP3.LUT R0, R0, 0x4, RZ, 0xc0, !PT ;  /* 0x0000000400007812 */ /* 0x000fe200078ec0ff */
[----:B------:R-:W-:Y:S01]  /*4f10*/  FMUL.FTZ R18, R105, c[0x0][0x298] ;  /* 0x0000a60069127a20 */ /* 0x000fe20000410000 */
[----:B------:R-:W-:Y:S01]  /*4f20*/  F2FP.BF16.PACK_AB R74, R75, R74 ;  /* 0x0000004a4b4a723e */ /* 0x000fe200000010ff */
[----:B------:R-:W-:Y:S01]  /*4f30*/  FMUL.FTZ R106, R106, c[0x0][0x298] ;  /* 0x0000a6006a6a7a20 */ /* 0x000fe20000410000 */
[----:B------:R-:W-:Y:S01]  /*4f40*/  ISETP.NE.AND P0, PT, R0, RZ, PT ;  /* 0x000000ff0000720c */ /* 0x000fe20003f05270 */
        /* <DEDUP_REMOVED lines=13> */
[C---:B------:R-:W-:Y:S01]  /*5020*/  @P0 IADD3 R0, R231.reuse, -0x40, RZ ;  /* 0xffffffc0e7000810 */ /* 0x040fe20007ffe0ff */
[----:B------:R-:W-:Y:S01]  /*5030*/  FMUL.FTZ R118, R118, c[0x0][0x298] ;  /* 0x0000a60076767a20 */ /* 0x000fe20000410000 */
[----:B------:R-:W-:Y:S01]  /*5040*/  @P0 IADD3 R4, R231, 0x3c0, RZ ;  /* 0x000003c0e7040810 */ /* 0x000fe20007ffe0ff */
[----:B------:R-:W-:Y:S01]  /*5050*/  FMUL.FTZ R11, R119, c[0x0][0x298] ;  /* 0x0000a600770b7a20 */ /* 0x000fe20000410000 */
[C---:B------:R-:W-:Y:S01]  /*5060*/  @P0 IADD3 R3, R231.reuse, 0xfc0, RZ ;  /* 0x00000fc0e7030810 */ /* 0x040fe20007ffe0ff */
[----:B------:R-:W-:Y:S01]  /*5070*/  STS [R0+0x6080], R48 ;  /* 0x0060803000007388 */ /* 0x000fe20000000800 */
[----:B------:R-:W-:Y:S01]  /*5080*/  @P0 IADD3 R2, R231, 0x13c0, RZ ;  /* 0x000013c0e7020810 */ /* 0x000fe20007ffe0ff */
        /* <DEDUP_REMOVED lines=11> */
[----:B------:R-:W-:Y:S01]  /*5140*/  FMUL.FTZ R7, R131, c[0x0][0x298] ;  /* 0x0000a60083077a20 */ /* 0x000fe20000410000 */
[----:B------:R-:W-:Y:S01]  /*5150*/  F2FP.BF16.PACK_AB R20, R20, R100 ;  /* 0x000000641414723e */ /* 0x000fe200000010ff */
[----:B------:R-:W-:Y:S01]  /*5160*/  FMUL.FTZ R120, R120, c[0x0][0x298] ;  /* 0x0000a60078787a20 */ /* 0x000fe20000410000 */
        /* <DEDUP_REMOVED lines=17> */
[----:B------:R-:W-:Y:S01]  /*5280*/  F2FP.BF16.PACK_AB R14, R14, R108 ;  /* 0x0000006c0e0e723e */ /* 0x000fe200000010ff */
[----:B------:R-:W1:Y:S01]  /*5290*/  S2UR UR9, SR_CTAID.X ;  /* 0x00000000000979c3 */ /* 0x000e620000002500 */
[----:B------:R-:W-:Y:S01]  /*52a0*/  F2FP.BF16.PACK_AB R13, R13, R110 ;  /* 0x0000006e0d0d723e */ /* 0x000fe200000010ff */
[----:B------:R-:W-:Y:S01]  /*52b0*/  STS [R0+0x8480], R66 ;  /* 0x0084804200007388 */ /* 0x000fe20000000800 */
[----:B------:R-:W-:Y:S01]  /*52c0*/  F2FP.BF16.PACK_AB R12, R12, R116 ;  /* 0x000000740c0c723e */ /* 0x000fe200000010ff */
[----:B------:R-:W-:Y:S01]  /*52d0*/  UMOV UR8, 0xffffffc0 ;  /* 0xffffffc000087882 */ /* 0x000fe20000000000 */
[----:B------:R-:W-:Y:S01]  /*52e0*/  F2FP.BF16.PACK_AB R11, R11, R118 ;  /* 0x000000760b0b723e */ /* 0x000fe200000010ff */
[----:B------:R-:W-:Y:S01]  /*52f0*/  STS [R231+0x9080], R56 ;  /* 0x00908038e7007388 */ /* 0x000fe20000000800 */
[----:B------:R-:W-:Y:S01]  /*5300*/  F2FP.BF16.PACK_AB R8, R8, R128 ;  /* 0x000000800808723e */ /* 0x000fe200000010ff */
[----:B------:R-:W-:Y:S01]  /*5310*/  ULDC UR7, c[0x0][0x2f0] ;  /* 0x0000bc0000077ab9 */ /* 0x000fe20000000800 */
[----:B------:R-:W-:Y:S01]  /*5320*/  F2FP.BF16.PACK_AB R7, R7, R130 ;  /* 0x000000820707723e */ /* 0x000fe200000010ff */
[----:B------:R-:W-:Y:S01]  /*5330*/  STS [R231+0x9480], R58 ;  /* 0x0094803ae7007388 */ /* 0x000fe20000000800 */
[----:B------:R-:W-:Y:S01]  /*5340*/  F2FP.BF16.PACK_AB R10, R10, R120 ;  /* 0x000000780a0a723e */ /* 0x000fe200000010ff */
[----:B------:R-:W-:Y:S01]  /*5350*/  USHF.R.S32.HI UR6, URZ, 0x1f, UR12 ;  /* 0x0000001f3f067899 */ /* 0x000fe2000801140c */
[----:B------:R-:W-:Y:S01]  /*5360*/  F2FP.BF16.PACK_AB R9, R9, R122 ;  /* 0x0000007a0909723e */ /* 0x000fe200000010ff */
[----:B------:R-:W-:Y:S01]  /*5370*/  STS [R0+0x9080], R60 ;  /* 0x0090803c00007388 */ /* 0x000fe20000000800 */
[----:B------:R-:W-:Y:S01]  /*5380*/  F2FP.BF16.PACK_AB R6, R6, R124 ;  /* 0x0000007c0606723e */ /* 0x000fe200000010ff */
[----:B------:R-:W-:Y:S01]  /*5390*/  ULDC.64 UR4, c[0x0][0x340] ;  /* 0x0000d00000047ab9 */ /* 0x000fe20000000a00 */
[----:B------:R-:W-:Y:S01]  /*53a0*/  F2FP.BF16.PACK_AB R5, R5, R126 ;  /* 0x0000007e0505723e */ /* 0x000fe200000010ff */
[----:B------:R-:W-:Y:S01]  /*53b0*/  STS [R0+0x9480], R62 ;  /* 0x0094803e00007388 */ /* 0x000fe20000000800 */
[----:B------:R-:W-:Y:S01]  /*53c0*/  UIMAD UR4, UR6, UR4, URZ ;  /* 0x00000004060472a4 */ /* 0x000fe2000f8e023f */
[----:B------:R-:W-:Y:S02]  /*53d0*/  BSSY B0, `(.L_x_5) ;  /* 0x0000050000007945 */ /* 0x000fe40003800000 */
[----:B------:R-:W-:Y:S01]  /*53e0*/  STS [R231+0xa080], R68 ;  /* 0x00a08044e7007388 */ /* 0x000fe20000000800 */
[----:B------:R-:W-:-:S02]  /*53f0*/  UIMAD UR4, UR12, UR5, UR4 ;  /* 0x000000050c0472a4 */ /* 0x000fc4000f8e0204 */
[----:B-1----:R-:W-:Y:S01]  /*5400*/  UIMAD UR7, UR9, UR8, UR7 ;  /* 0x00000008090772a4 */ /* 0x002fe2000f8e0207 */
[----:B------:R-:W-:Y:S03]  /*5410*/  STS [R231+0xa480], R70 ;  /* 0x00a48046e7007388 */ /* 0x000fe60000000800 */
[----:B------:R-:W-:Y:S01]  /*5420*/  UISETP.LT.AND UP0, UPT, UR7, 0x40, UPT ;  /* 0x000000400700788c */ /* 0x000fe2000bf01270 */
[----:B------:R-:W-:Y:S03]  /*5430*/  STS [R0+0xa080], R80 ;  /* 0x00a0805000007388 */ /* 0x000fe60000000800 */
[----:B------:R-:W-:Y:S01]  /*5440*/  USEL UR7, UR7, 0x40, UP0 ;  /* 0x0000004007077887 */ /* 0x000fe20008000000 */
[----:B------:R-:W-:Y:S04]  /*5450*/  STS [R0+0xa480], R82 ;  /* 0x00a4805200007388 */ /* 0x000fe80000000800 */
[----:B------:R-:W-:Y:S01]  /*5460*/  STS [R231+0xb080], R72 ;  /* 0x00b08048e7007388 */ /* 0x000fe20000000800 */
[----:B------:R-:W-:-:S03]  /*5470*/  ISETP.GE.AND P5, PT, R240, UR7, PT ;  /* 0x00000007f0007c0c */ /* 0x000fc6000bfa6270 */
[----:B------:R-:W-:Y:S04]  /*5480*/  STS [R231+0xb480], R74 ;  /* 0x00b4804ae7007388 */ /* 0x000fe80000000800 */
        /* <DEDUP_REMOVED lines=17> */
[----:B------:R1:W-:Y:S04]  /*55a0*/  STS [R0+0x3480], R13 ;  /* 0x0034800d00007388 */ /* 0x0003e80000000800 */
[----:B------:R2:W-:Y:S04]  /*55b0*/  STS [R231+0x4080], R12 ;  /* 0x0040800ce7007388 */ /* 0x0005e80000000800 */
[----:B------:R-:W-:Y:S04]  /*55c0*/  STS [R231+0x4480], R11 ;  /* 0x0044800be7007388 */ /* 0x000fe80000000800 */
[----:B------:R-:W-:Y:S04]  /*55d0*/  STS [R0+0x4080], R8 ;  /* 0x0040800800007388 */ /* 0x000fe80000000800 */
[----:B------:R-:W-:Y:S04]  /*55e0*/  STS [R0+0x4480], R7 ;  /* 0x0044800700007388 */ /* 0x000fe80000000800 */
[----:B------:R3:W-:Y:S04]  /*55f0*/  STS [R231+0x5080], R10 ;  /* 0x0050800ae7007388 */ /* 0x0007e80000000800 */
[----:B------:R-:W-:Y:S01]  /*5600*/  STS [R231+0x5480], R9 ;  /* 0x00548009e7007388 */ /* 0x000fe20000000800 */
[----:B-1----:R-:W-:-:S03]  /*5610*/  SHF.R.S32.HI R13, RZ, 0x1f, R236 ;  /* 0x0000001fff0d7819 */ /* 0x002fc600000114ec */
[----:B------:R1:W-:Y:S01]  /*5620*/  STS [R0+0x5080], R6 ;  /* 0x0050800600007388 */ /* 0x0003e20000000800 */
[----:B--2---:R-:W-:-:S03]  /*5630*/  IMAD.MOV.U32 R12, RZ, RZ, R236 ;  /* 0x000000ffff0c7224 */ /* 0x004fc600078e00ec */
[----:B------:R2:W-:Y:S04]  /*5640*/  STS [R0+0x5480], R5 ;  /* 0x0054800500007388 */ /* 0x0005e80000000800 */
[----:B------:R-:W-:Y:S06]  /*5650*/  BAR.SYNC.DEFER_BLOCKING 0x1, 0x100 ;  /* 0x0044000000007b1d */ /* 0x000fec0000010000 */
[----:B------:R-:W4:Y:S01]  /*5660*/  S2R R14, SR_CTAID.Y ;  /* 0x00000000000e7919 */ /* 0x000f220000002600 */
[----:B---3--:R-:W-:Y:S01]  /*5670*/  IMAD.U32 R10, RZ, RZ, UR12 ;  /* 0x0000000cff0a7e24 */ /* 0x008fe2000f8e00ff */
[----:B-1----:R-:W-:-:S04]  /*5680*/  LEA.HI R6, R65, R67, RZ, 0x3 ;  /* 0x0000004341067211 */ /* 0x002fc800078f18ff */
[----:B------:R-:W-:Y:S01]  /*5690*/  SHF.R.S32.HI R6, RZ, 0x3, R6 ;  /* 0x00000003ff067819 */ /* 0x000fe20000011406 */
[----:B------:R1:W3:Y:S03]  /*56a0*/  LDS.128 R36, [R230+0x7080] ;  /* 0x00708000e6247984 */ /* 0x0002e60000000c00 */
[----:B------:R-:W-:Y:S01]  /*56b0*/  SHF.R.S32.HI R7, RZ, 0x1f, R6 ;  /* 0x0000001fff077819 */ /* 0x000fe20000011406 */
[----:B------:R1:W1:Y:S01]  /*56c0*/  LDS.128 R32, [R230+0x9080] ;  /* 0x00908000e6207984 */ /* 0x0002620000000c00 */
[----:B----4-:R-:W-:Y:S01]  /*56d0*/  SHF.R.S32.HI R15, RZ, 0x1f, R14 ;  /* 0x0000001fff0f7819 */ /* 0x010fe2000001140e */
[----:B------:R-:W-:Y:S02]  /*56e0*/  IMAD.WIDE.U32 R2, R14, c[0x0][0x338], R12 ;  /* 0x0000ce000e027a25 */ /* 0x000fe400078e000c */
[----:B------:R4:W1:Y:S02]  /*56f0*/  LDS.128 R28, [R230+0xb080] ;  /* 0x00b08000e61c7984 */ /* 0x0008640000000c00 */
[----:B--2---:R-:W-:-:S02]  /*5700*/  IMAD R0, R15, c[0x0][0x338], RZ ;  /* 0x0000ce000f007a24 */ /* 0x004fc400078e02ff */
[----:B------:R4:W2:Y:S01]  /*5710*/  LDS.128 R48, [R230+0x80] ;  /* 0x00008000e6307984 */ /* 0x0008a20000000c00 */
[----:B------:R-:W-:-:S03]  /*5720*/  IMAD.WIDE R6, R252, 0x40, R6 ;  /* 0x00000040fc067825 */ /* 0x000fc600078e0206 */
[----:B------:R4:W1:Y:S01]  /*5730*/  LDS.128 R44, [R230+0x2080] ;  /* 0x00208000e62c7984 */ /* 0x0008620000000c00 */
[----:B------:R-:W-:-:S03]  /*5740*/  IMAD R0, R14, c[0x0][0x33c], R0 ;  /* 0x0000cf000e007a24 */ /* 0x000fc600078e0200 */
[----:B------:R4:W1:Y:S01]  /*5750*/  LDS.128 R40, [R230+0x4080] ;  /* 0x00408000e6287984 */ /* 0x0008620000000c00 */
[----:B------:R-:W-:-:S03]  /*5760*/  IMAD.IADD R3, R3, 0x1, R0 ;  /* 0x0000000103037824 */ /* 0x000fc600078e0200 */
[----:B------:R4:W1:Y:S01]  /*5770*/  LDS.128 R60, [R230+0x1080] ;  /* 0x00108000e63c7984 */ /* 0x0008620000000c00 */
[----:B------:R-:W-:-:S03]  /*5780*/  IMAD.WIDE.U32 R10, R10, c[0x0][0x340], R2 ;  /* 0x0000d0000a0a7a25 */ /* 0x000fc600078e0002 */
[----:B------:R4:W1:Y:S02]  /*5790*/  LDS.128 R56, [R230+0x3080] ;  /* 0x00308000e6387984 */ /* 0x0008640000000c00 */
[----:B------:R-:W-:Y:S02]  /*57a0*/  IADD3 R3, R11, UR4, RZ ;  /* 0x000000040b037c10 */ /* 0x000fe4000fffe0ff */
[----:B------:R4:W1:Y:S01]  /*57b0*/  LDS.128 R52, [R230+0x5080] ;  /* 0x00508000e6347984 */ /* 0x0008620000000c00 */
[----:B------:R-:W-:Y:S05]  /*57c0*/  @P5 BRA `(.L_x_6) ;  /* 0x0000010000005947 */ /* 0x000fea0003800000 */
[----:B------:R-:W-:Y:S01]  /*57d0*/  ISETP.GE.AND P0, PT, R236, c[0x0][0x324], PT ;  /* 0x0000c900ec007a0c */ /* 0x000fe20003f06270 */
[----:B------:R-:W5:Y:S01]  /*57e0*/  LDS.128 R24, [R230+0x8080] ;  /* 0x00808000e6187984 */ /* 0x000f620000000c00 */
[----:B------:R-:W-:Y:S01]  /*57f0*/  IMAD R0, R7, c[0x0][0x330], RZ ;  /* 0x0000cc0007007a24 */ /* 0x000fe200078e02ff */
[----:B------:R-:W-:Y:S01]  /*5800*/  ISETP.GE.AND P3, PT, R235, c[0x0][0x324], PT ;  /* 0x0000c900eb007a0c */ /* 0x000fe20003f66270 */
[----:B------:R-:W-:Y:S01]  /*5810*/  IMAD.MOV.U32 R2, RZ, RZ, R10 ;  /* 0x000000ffff027224 */ /* 0x000fe200078e000a */
[----:B------:R-:W4:Y:S01]  /*5820*/  LDS.128 R20, [R230+0xa080] ;  /* 0x00a08000e6147984 */ /* 0x000f220000000c00 */
[----:B------:R-:W-:Y:S01]  /*5830*/  IMAD R0, R6, c[0x0][0x334], R0 ;  /* 0x0000cd0006007a24 */ /* 0x000fe200078e0200 */
[----:B------:R-:W-:Y:S01]  /*5840*/  ISETP.GE.AND P2, PT, R244, c[0x0][0x324], PT ;  /* 0x0000c900f4007a0c */ /* 0x000fe20003f46270 */
[----:B------:R-:W-:-:S04]  /*5850*/  IMAD.WIDE.U32 R8, R6, c[0x0][0x330], R2 ;  /* 0x0000cc0006087a25 */ /* 0x000fc800078e0002 */
[----:B------:R-:W-:Y:S01]  /*5860*/  IMAD.IADD R0, R9, 0x1, R0 ;  /* 0x0000000109007824 */ /* 0x000fe200078e0200 */
[----:B------:R-:W3:Y:S01]  /*5870*/  @!P0 LDS.128 R16, [R230+0x6080] ;  /* 0x00608000e6108984 */ /* 0x000ee20000000c00 */
[----:B------:R-:W-:-:S04]  /*5880*/  LEA R4, P1, R8, c[0x0][0x318], 0x1 ;  /* 0x0000c60008047a11 */ /* 0x000fc800078208ff */
[----:B------:R-:W-:-:S05]  /*5890*/  LEA.HI.X R5, R8, c[0x0][0x31c], R0, 0x1, P1 ;  /* 0x0000c70008057a11 */ /* 0x000fca00008f0c00 */
[----:B-----5:R2:W-:Y:S04]  /*58a0*/  @!P3 STG.E.128 [R4.64+0x80], R24 ;  /* 0x000080180400b986 */ /* 0x0205e8000c101d18 */
[----:B----4-:R2:W-:Y:S04]  /*58b0*/  @!P2 STG.E.128 [R4.64+0x100], R20 ;  /* 0x000100140400a986 */ /* 0x0105e8000c101d18 */
[----:B---3--:R2:W-:Y:S02]  /*58c0*/  @!P0 STG.E.128 [R4.64], R16 ;  /* 0x0000001004008986 */ /* 0x0085e4000c101d18 */
.L_x_6:
[----:B------:R-:W-:Y:S05]  /*58d0*/  BSYNC B0 ;  /* 0x0000000000007941 */ /* 0x000fea0003800000 */
.L_x_5:
[----:B------:R-:W-:Y:S01]  /*58e0*/  IADD3 R0, R240, 0x20, RZ ;  /* 0x00000020f0007810 */ /* 0x000fe20007ffe0ff */
[----:B------:R-:W-:Y:S03]  /*58f0*/  BSSY B0, `(.L_x_7) ;  /* 0x0000012000007945 */ /* 0x000fe60003800000 */
[----:B------:R-:W-:-:S13]  /*5900*/  ISETP.GE.AND P4, PT, R0, UR7, PT ;  /* 0x0000000700007c0c */ /* 0x000fda000bf86270 */
[----:B------:R-:W-:Y:S05]  /*5910*/  @P4 BRA `(.L_x_8) ;  /* 0x000000f000004947 */ /* 0x000fea0003800000 */
[----:B------:R-:W-:Y:S02]  /*5920*/  IADD3 R0, P0, R6, 0x20, RZ ;  /* 0x0000002006007810 */ /* 0x000fe40007f1e0ff */
[----:B------:R-:W-:Y:S02]  /*5930*/  ISETP.GE.AND P2, PT, R236, c[0x0][0x324], PT ;  /* 0x0000c900ec007a0c */ /* 0x000fe40003f46270 */
[----:B------:R-:W-:Y:S01]  /*5940*/  ISETP.GE.AND P1, PT, R235, c[0x0][0x324], PT ;  /* 0x0000c900eb007a0c */ /* 0x000fe20003f26270 */
[----:B------:R-:W-:Y:S01]  /*5950*/  IMAD.X R2, RZ, RZ, R7, P0 ;  /* 0x000000ffff027224 */ /* 0x000fe200000e0607 */
[----:B------:R-:W-:-:S03]  /*5960*/  ISETP.GE.AND P0, PT, R244, c[0x0][0x324], PT ;  /* 0x0000c900f4007a0c */ /* 0x000fc60003f06270 */
[----:B------:R-:W-:Y:S02]  /*5970*/  IMAD R8, R2, c[0x0][0x330], RZ ;  /* 0x0000cc0002087a24 */ /* 0x000fe400078e02ff */
[----:B------:R-:W-:-:S04]  /*5980*/  IMAD.MOV.U32 R2, RZ, RZ, R10 ;  /* 0x000000ffff027224 */ /* 0x000fc800078e000a */
[----:B--2---:R-:W-:-:S04]  /*5990*/  IMAD.WIDE.U32 R4, R0, c[0x0][0x330], R2 ;  /* 0x0000cc0000047a25 */ /* 0x004fc800078e0002 */
[----:B------:R-:W-:Y:S01]  /*59a0*/  IMAD R0, R0, c[0x0][0x334], R8 ;  /* 0x0000cd0000007a24 */ /* 0x000fe200078e0208 */
[----:B------:R-:W-:-:S03]  /*59b0*/  LEA R2, P3, R4, c[0x0][0x318], 0x1 ;  /* 0x0000c60004027a11 */ /* 0x000fc600078608ff */
[----:B------:R-:W-:-:S05]  /*59c0*/  IMAD.IADD R0, R5, 0x1, R0 ;  /* 0x0000000105007824 */ /* 0x000fca00078e0200 */
[----:B------:R-:W-:-:S05]  /*59d0*/  LEA.HI.X R3, R4, c[0x0][0x31c], R0, 0x1, P3 ;  /* 0x0000c70004037a11 */ /* 0x000fca00018f0c00 */
[----:B---3--:R2:W-:Y:S04]  /*59e0*/  @!P2 STG.E.128 [R2.64], R36 ;  /* 0x000000240200a986 */ /* 0x0085e8000c101d18 */
[----:B-1----:R2:W-:Y:S04]  /*59f0*/  @!P1 STG.E.128 [R2.64+0x80], R32 ;  /* 0x0000802002009986 */ /* 0x0025e8000c101d18 */
[----:B------:R2:W-:Y:S02]  /*5a00*/  @!P0 STG.E.128 [R2.64+0x100], R28 ;  /* 0x0001001c02008986 */ /* 0x0005e4000c101d18 */
.L_x_8:
[----:B------:R-:W-:Y:S05]  /*5a10*/  BSYNC B0 ;  /* 0x0000000000007941 */ /* 0x000fea0003800000 */
.L_x_7:
[----:B------:R-:W-:Y:S01]  /*5a20*/  IMAD R0, R15, c[0x0][0x308], RZ ;  /* 0x0000c2000f007a24 */ /* 0x000fe200078e02ff */
[----:B------:R-:W-:Y:S01]  /*5a30*/  ULDC.64 UR4, c[0x0][0x310] ;  /* 0x0000c40000047ab9 */ /* 0x000fe20000000a00 */
[C---:B--2---:R-:W-:Y:S01]  /*5a40*/  IMAD.WIDE.U32 R2, R14.reuse, c[0x0][0x308], R12 ;  /* 0x0000c2000e027a25 */ /* 0x044fe200078e000c */
[----:B------:R-:W-:Y:S01]  /*5a50*/  UIMAD UR4, UR6, UR4, URZ ;  /* 0x00000004060472a4 */ /* 0x000fe2000f8e023f */
[----:B------:R-:W-:Y:S02]  /*5a60*/  BSSY B0, `(.L_x_9) ;  /* 0x0000015000007945 */ /* 0x000fe40003800000 */
[----:B------:R-:W-:Y:S01]  /*5a70*/  IMAD R0, R14, c[0x0][0x30c], R0 ;  /* 0x0000c3000e007a24 */ /* 0x000fe200078e0200 */
[----:B------:R-:W-:-:S04]  /*5a80*/  UIMAD UR4, UR12, UR5, UR4 ;  /* 0x000000050c0472a4 */ /* 0x000fc8000f8e0204 */
[----:B------:R-:W-:Y:S02]  /*5a90*/  IADD3 R3, R3, R0, RZ ;  /* 0x0000000003037210 */ /* 0x000fe40007ffe0ff */
[----:B------:R-:W-:-:S05]  /*5aa0*/  MOV R0, UR12 ;  /* 0x0000000c00007c02 */ /* 0x000fca0008000f00 */
[----:B------:R-:W-:-:S05]  /*5ab0*/  IMAD.WIDE.U32 R10, R0, c[0x0][0x310], R2 ;  /* 0x0000c400000a7a25 */ /* 0x000fca00078e0002 */
[----:B------:R-:W-:Y:S01]  /*5ac0*/  IADD3 R3, R11, UR4, RZ ;  /* 0x000000040b037c10 */ /* 0x000fe2000fffe0ff */
[----:B------:R-:W-:Y:S05]  /*5ad0*/  @P5 BRA `(.L_x_10) ;  /* 0x000000d000005947 */ /* 0x000fea0003800000 */
[----:B------:R-:W-:Y:S01]  /*5ae0*/  IMAD R0, R7, c[0x0][0x300], RZ ;  /* 0x0000c00007007a24 */ /* 0x000fe200078e02ff */
[----:B------:R-:W-:Y:S01]  /*5af0*/  ISETP.GE.AND P3, PT, R236, c[0x0][0x2f4], PT ;  /* 0x0000bd00ec007a0c */ /* 0x000fe20003f66270 */
[----:B------:R-:W-:Y:S01]  /*5b00*/  IMAD.MOV.U32 R2, RZ, RZ, R10 ;  /* 0x000000ffff027224 */ /* 0x000fe200078e000a */
[----:B------:R-:W-:Y:S01]  /*5b10*/  ISETP.GE.AND P2, PT, R235, c[0x0][0x2f4], PT ;  /* 0x0000bd00eb007a0c */ /* 0x000fe20003f46270 */
[----:B------:R-:W-:Y:S01]  /*5b20*/  IMAD R0, R6, c[0x0][0x304], R0 ;  /* 0x0000c10006007a24 */ /* 0x000fe200078e0200 */
[----:B------:R-:W-:Y:S01]  /*5b30*/  ISETP.GE.AND P1, PT, R244, c[0x0][0x2f4], PT ;  /* 0x0000bd00f4007a0c */ /* 0x000fe20003f26270 */
[----:B------:R-:W-:-:S04]  /*5b40*/  IMAD.WIDE.U32 R8, R6, c[0x0][0x300], R2 ;  /* 0x0000c00006087a25 */ /* 0x000fc800078e0002 */
[----:B------:R-:W-:Y:S01]  /*5b50*/  IMAD.IADD R0, R9, 0x1, R0 ;  /* 0x0000000109007824 */ /* 0x000fe200078e0200 */
[----:B------:R-:W-:-:S04]  /*5b60*/  LEA R4, P0, R8, c[0x0][0x2e8], 0x1 ;  /* 0x0000ba0008047a11 */ /* 0x000fc800078008ff */
[----:B------:R-:W-:-:S05]  /*5b70*/  LEA.HI.X R5, R8, c[0x0][0x2ec], R0, 0x1, P0 ;  /* 0x0000bb0008057a11 */ /* 0x000fca00000f0c00 */
[----:B------:R2:W-:Y:S04]  /*5b80*/  @!P3 STG.E.128 [R4.64], R48 ;  /* 0x000000300400b986 */ /* 0x0005e8000c101d18 */
[----:B-1----:R2:W-:Y:S04]  /*5b90*/  @!P2 STG.E.128 [R4.64+0x80], R44 ;  /* 0x0000802c0400a986 */ /* 0x0025e8000c101d18 */
[----:B------:R2:W-:Y:S02]  /*5ba0*/  @!P1 STG.E.128 [R4.64+0x100], R40 ;  /* 0x0001002804009986 */ /* 0x0005e4000c101d18 */
.L_x_10:
[----:B------:R-:W-:Y:S05]  /*5bb0*/  BSYNC B0 ;  /* 0x0000000000007941 */ /* 0x000fea0003800000 */
.L_x_9:
[----:B------:R-:W-:Y:S05]  /*5bc0*/  @P4 EXIT ;  /* 0x000000000000494d */ /* 0x000fea0003800000 */
[----:B------:R-:W-:Y:S01]  /*5bd0*/  IADD3 R6, P0, R6, 0x20, RZ ;  /* 0x0000002006067810 */ /* 0x000fe20007f1e0ff */
[----:B------:R-:W-:Y:S01]  /*5be0*/  IMAD.MOV.U32 R2, RZ, RZ, R10 ;  /* 0x000000ffff027224 */ /* 0x000fe200078e000a */
[----:B------:R-:W-:-:S03]  /*5bf0*/  ISETP.GE.AND P1, PT, R236, c[0x0][0x2f4], PT ;  /* 0x0000bd00ec007a0c */ /* 0x000fc60003f26270 */
[----:B------:R-:W-:Y:S01]  /*5c00*/  IMAD.X R0, RZ, RZ, R7, P0 ;  /* 0x000000ffff007224 */ /* 0x000fe200000e0607 */
[----:B------:R-:W-:Y:S01]  /*5c10*/  ISETP.GE.AND P0, PT, R235, c[0x0][0x2f4], PT ;  /* 0x0000bd00eb007a0c */ /* 0x000fe20003f06270 */
[----:B--2---:R-:W-:-:S04]  /*5c20*/  IMAD.WIDE.U32 R4, R6, c[0x0][0x300], R2 ;  /* 0x0000c00006047a25 */ /* 0x004fc800078e0002 */
[----:B------:R-:W-:Y:S01]  /*5c30*/  IMAD R0, R0, c[0x0][0x300], RZ ;  /* 0x0000c00000007a24 */ /* 0x000fe200078e02ff */
[----:B------:R-:W-:-:S03]  /*5c40*/  LEA R2, P2, R4, c[0x0][0x2e8], 0x1 ;  /* 0x0000ba0004027a11 */ /* 0x000fc600078408ff */
[----:B------:R-:W-:-:S04]  /*5c50*/  IMAD R0, R6, c[0x0][0x304], R0 ;  /* 0x0000c10006007a24 */ /* 0x000fc800078e0200 */
[----:B------:R-:W-:-:S05]  /*5c60*/  IMAD.IADD R0, R5, 0x1, R0 ;  /* 0x0000000105007824 */ /* 0x000fca00078e0200 */
[----:B------:R-:W-:-:S05]  /*5c70*/  LEA.HI.X R3, R4, c[0x0][0x2ec], R0, 0x1, P2 ;  /* 0x0000bb0004037a11 */ /* 0x000fca00010f0c00 */
[----:B-1----:R1:W-:Y:S01]  /*5c80*/  @!P0 STG.E.128 [R2.64+0x80], R56 ;  /* 0x0000803802008986 */ /* 0x0023e2000c101d18 */
[----:B------:R-:W-:-:S03]  /*5c90*/  ISETP.GE.AND P0, PT, R244, c[0x0][0x2f4], PT ;  /* 0x0000bd00f4007a0c */ /* 0x000fc60003f06270 */
[----:B------:R1:W-:Y:S10]  /*5ca0*/  @!P1 STG.E.128 [R2.64], R60 ;  /* 0x0000003c02009986 */ /* 0x0003f4000c101d18 */
[----:B------:R-:W-:Y:S05]  /*5cb0*/  @P0 EXIT ;  /* 0x000000000000094d */ /* 0x000fea0003800000 */
[----:B------:R-:W-:Y:S01]  /*5cc0*/  STG.E.128 [R2.64+0x100], R52 ;  /* 0x0001003402007986 */ /* 0x000fe2000c101d18 */
[----:B------:R-:W-:Y:S05]  /*5cd0*/  EXIT ;  /* 0x000000000000794d */ /* 0x000fea0003800000 */
.L_x_11:
[----:B------:R-:W-:-:S00]  /*5ce0*/  BRA `(.L_x_11) ;  /* 0xfffffff000007947 */ /* 0x000fc0000383ffff */
[----:B------:R-:W-:-:S00]  /*5cf0*/  NOP ;  /* 0x0000000000007918 */ /* 0x000fc00000000000 */
        /* <DEDUP_REMOVED lines=8> */
.L_x_1371:


//--------------------- .text._ZN7cutlass13device_kernelIN5flash19enable_sm80_to_sm89INS1_16FlashAttnBwdSm80INS1_25CollectiveMainloopBwdSm80ILi1ELi1EN4cute5tupleIJNS5_1CILi64EEES8_NS7_ILi192EEEEEENS_10bfloat16_tEfNS_4arch4Sm80ELb0ELb0ELb0ELb0ELb1ELb0ELb0ELb0ELi2ELi2ELi2ELi2ELb1EEENS1_21CollectiveEpilogueBwdISA_SB_SD_Li256ELb0ELb0ELi4EEENS1_19SingleTileSchedulerILb0ELb0ELb0ELi64EEEEEEEEEvNT_6ParamsE --------------------------
	.section	.text._ZN7cutlass13device_kernelIN5flash19enable_sm80_to_sm89INS1_16FlashAttnBwdSm80INS1_25CollectiveMainloopBwdSm80ILi1ELi1EN4cute5tupleIJNS5_1CILi64EEES8_NS7_ILi192EEEEEENS_10bfloat16_tEfNS_4arch4Sm80ELb0ELb0ELb0ELb0ELb1ELb0ELb0ELb0ELi2ELi2ELi2ELi2ELb1EEENS1_21CollectiveEpilogueBwdISA_SB_SD_Li256ELb0ELb0ELi4EEENS1_19SingleTileSchedulerILb0ELb0ELb0ELi64EEEEEEEEEvNT_6ParamsE,"ax",@progbits
	.sectioninfo	@"SHI_REGISTERS=255"
	.align	128
.text._ZN7cutlass13device_kernelIN5flash19enable_sm80_to_sm89INS1_16FlashAttnBwdSm80INS1_25CollectiveMainloopBwdSm80ILi1ELi1EN4cute5tupleIJNS5_1CILi64EEES8_NS7_ILi192EEEEEENS_10bfloat16_tEfNS_4arch4Sm80ELb0ELb0ELb0ELb0ELb1ELb0ELb0ELb0ELi2ELi2ELi2ELi2ELb1EEENS1_21CollectiveEpilogueBwdISA_SB_SD_Li256ELb0ELb0ELi4EEENS1_19SingleTileSchedulerILb0ELb0ELb0ELi64EEEEEEEEEvNT_6ParamsE:
        .type           _ZN7cutlass13device_kernelIN5flash19enable_sm80_to_sm89INS1_16FlashAttnBwdSm80INS1_25CollectiveMainloopBwdSm80ILi1ELi1EN4cute5tupleIJNS5_1CILi64EEES8_NS7_ILi192EEEEEENS_10bfloat16_tEfNS_4arch4Sm80ELb0ELb0ELb0ELb0ELb1ELb0ELb0ELb0ELi2ELi2ELi2ELi2ELb1EEENS1_21CollectiveEpilogueBwdISA_SB_SD_Li256ELb0ELb0ELi4EEENS1_19SingleTileSchedulerILb0ELb0ELb0ELi64EEEEEEEEEvNT_6ParamsE,@function
        .size           _ZN7cutlass13device_kernelIN5flash19enable_sm80_to_sm89INS1_16FlashAttnBwdSm80INS1_25CollectiveMainloopBwdSm80ILi1ELi1EN4cute5tupleIJNS5_1CILi64EEES8_NS7_ILi192EEEEEENS_10bfloat16_tEfNS_4arch4Sm80ELb0ELb0ELb0ELb0ELb1ELb0ELb0ELb0ELi2ELi2ELi2ELi2ELb1EEENS1_21CollectiveEpilogueBwdISA_SB_SD_Li256ELb0ELb0ELi4EEENS1_19SingleTileSchedulerILb0ELb0ELb0ELi64EEEEEEEEEvNT_6ParamsE,(.L_x_1372 - _ZN7cutlass13device_kernelIN5flash19enable_sm80_to_sm89INS1_16FlashAttnBwdSm80INS1_25CollectiveMainloopBwdSm80ILi1ELi1EN4cute5tupleIJNS5_1CILi64EEES8_NS7_ILi192EEEEEENS_10bfloat16_tEfNS_4arch4Sm80ELb0ELb0ELb0ELb0ELb1ELb0ELb0ELb0ELi2ELi2ELi2ELi2ELb1EEENS1_21CollectiveEpilogueBwdISA_SB_SD_Li256ELb0ELb0ELi4EEENS1_19SingleTileSchedulerILb0ELb0ELb0ELi64EEEEEEEEEvNT_6ParamsE)
        .other          _ZN7cutlass13device_kernelIN5flash19enable_sm80_to_sm89INS1_16FlashAttnBwdSm80INS1_25CollectiveMainloopBwdSm80ILi1ELi1EN4cute5tupleIJNS5_1CILi64EEES8_NS7_ILi192EEEEEENS_10bfloat16_tEfNS_4arch4Sm80ELb0ELb0ELb0ELb0ELb1ELb0ELb0ELb0ELi2ELi2ELi2ELi2ELb1EEENS1_21CollectiveEpilogueBwdISA_SB_SD_Li256ELb0ELb0ELi4EEENS1_19SingleTileSchedulerILb0ELb0ELb0ELi64EEEEEEEEEvNT_6ParamsE,@"STO_CUDA_ENTRY STV_DEFAULT"
_ZN7cutlass13device_kernelIN5flash19enable_sm80_to_sm89INS1_16FlashAttnBwdSm80INS1_25CollectiveMainloopBwdSm80ILi1ELi1EN4cute5tupleIJNS5_1CILi64EEES8_NS7_ILi192EEEEEENS_10bfloat16_tEfNS_4arch4Sm80ELb0ELb0ELb0ELb0ELb1ELb0ELb0ELb0ELi2ELi2ELi2ELi2ELb1EEENS1_21CollectiveEpilogueBwdISA_SB_SD_Li256ELb0ELb0ELi4EEENS1_19SingleTileSchedulerILb0ELb0ELb0ELi64EEEEEEEEEvNT_6ParamsE:
        /* <DEDUP_REMOVED lines=401> */
.L_x_12:
        /* <DEDUP_REMOVED lines=96> */
.L_x_16:
        /* <DEDUP_REMOVED lines=444> */
.L_x_14:
        /* <DEDUP_REMOVED lines=145> */
.L_x_15:
        /* <DEDUP_REMOVED lines=118> */
.L_x_13:
        /* <DEDUP_REMOVED lines=217> */
.L_x_18:
[----:B------:R-:W-:Y:S05]  /*58d0*/  BSYNC B0 ;  /* 0x0000000000007941 */ /* 0x000fea0003800000 */
.L_x_17:
        /* <DEDUP_REMOVED lines=19> */
.L_x_20:
[----:B------:R-:W-:Y:S05]  /*5a10*/  BSYNC B0 ;  /* 0x0000000000007941 */ /* 0x000fea0003800000 */
.L_x_19:
        /* <DEDUP_REMOVED lines=25> */
.L_x_22:
[----:B------:R-:W-:Y:S05]  /*5bb0*/  BSYNC B0 ;  /* 0x0000000000007941 */ /* 0x000fea0003800000 */
.L_x_21:
        /* <DEDUP_REMOVED lines=18> */
.L_x_23:
        /* <DEDUP_REMOVED lines=10> */
.L_x_1372:


//--------------------- .text._ZN7cutlass13device_kernelIN5flash19enable_sm80_to_sm89INS1_16FlashAttnBwdSm80INS1_25CollectiveMainloopBwdSm80ILi1ELi1EN4cute5tupleIJNS5_1CILi64EEES8_NS7_ILi192EEEEEENS_10bfloat16_tEfNS_4arch4Sm80ELb0ELb0ELb0ELb0ELb0ELb0ELb0ELb0ELi2ELi2ELi2ELi2ELb1EEENS1_24CollectiveEpilogueBwdGQAISA_fSD_Li256ELb0ELb0EEENS1_19SingleTileSchedulerILb0ELb0ELb0ELi64EEEEEEEEEvNT_6ParamsE --------------------------
	.section	.text._ZN7cutlass13device_kernelIN5flash19enable_sm80_to_sm89INS1_16FlashAttnBwdSm80INS1_25CollectiveMainloopBwdSm80ILi1ELi1EN4cute5tupleIJNS5_1CILi64EEES8_NS7_ILi192EEEEEENS_10bfloat16_tEfNS_4arch4Sm80ELb0ELb0ELb0ELb0ELb0ELb0ELb0ELb0ELi2ELi2ELi2ELi2ELb1EEENS1_24CollectiveEpilogueBwdGQAISA_fSD_Li256ELb0ELb0EEENS1_19SingleTileSchedulerILb0ELb0ELb0ELi64EEEEEEEEEvNT_6ParamsE,"ax",@progbits
	.sectioninfo	@"SHI_REGISTERS=255"
	.align	128
.text._ZN7cutlass13device_kernelIN5flash19enable_sm80_to_sm89INS1_16FlashAttnBwdSm80INS1_25CollectiveMainloopBwdSm80ILi1ELi1EN4cute5tupleIJNS5_1CILi64EEES8_NS7_ILi192EEEEEENS_10bfloat16_tEfNS_4arch4Sm80ELb0ELb0ELb0ELb0ELb0ELb0ELb0ELb0ELi2ELi2ELi2ELi2ELb1EEENS1_24CollectiveEpilogueBwdGQAISA_fSD_Li256ELb0ELb0EEENS1_19SingleTileSchedulerILb0ELb0ELb0ELi64EEEEEEEEEvNT_6ParamsE:
        .type           _ZN7cutlass13device_kernelIN5flash19enable_sm80_to_sm89INS1_16FlashAttnBwdSm80INS1_25CollectiveMainloopBwdSm80ILi1ELi1EN4cute5tupleIJNS5_1CILi64EEES8_NS7_ILi192EEEEEENS_10bfloat16_tEfNS_4arch4Sm80ELb0ELb0ELb0ELb0ELb0ELb0ELb0ELb0ELi2ELi2ELi2ELi2ELb1EEENS1_24CollectiveEpilogueBwdGQAISA_fSD_Li256ELb0ELb0EEENS1_19SingleTileSchedulerILb0ELb0ELb0ELi64EEEEEEEEEvNT_6ParamsE,@function
        .size           _ZN7cutlass13device_kernelIN5flash19enable_sm80_to_sm89INS1_16FlashAttnBwdSm80INS1_25CollectiveMainloopBwdSm80ILi1ELi1EN4cute5tupleIJNS5_1CILi64EEES8_NS7_ILi192EEEEEENS_10bfloat16_tEfNS_4arch4Sm80ELb0ELb0ELb0ELb0ELb0ELb0ELb0ELb0ELi2ELi2ELi2ELi2ELb1EEENS1_24CollectiveEpilogueBwdGQAISA_fSD_Li256ELb0ELb0EEENS1_19SingleTileSchedulerILb0ELb0ELb0ELi64EEEEEEEEEvNT_6ParamsE,(.L_x_1373 - _ZN7cutlass13device_kernelIN5flash19enable_sm80_to_sm89INS1_16FlashAttnBwdSm80INS1_25CollectiveMainloopBwdSm80ILi1ELi1EN4cute5tupleIJNS5_1CILi64EEES8_NS7_ILi192EEEEEENS_10bfloat16_tEfNS_4arch4Sm80ELb0ELb0ELb0ELb0ELb0ELb0ELb0ELb0ELi2ELi2ELi2ELi2ELb1EEENS1_24CollectiveEpilogueBwdGQAISA_fSD_Li256ELb0ELb0EEENS1_19SingleTileSchedulerILb0ELb0ELb0ELi64EEEEEEEEEvNT_6ParamsE)
        .other          _ZN7cutlass13device_kernelIN5flash19enable_sm80_to_sm89INS1_16FlashAttnBwdSm80INS1_25CollectiveMainloopBwdSm80ILi1ELi1EN4cute5tupleIJNS5_1CILi64EEES8_NS7_ILi192EEEEEENS_10bfloat16_tEfNS_4arch4Sm80ELb0ELb0ELb0ELb0ELb0ELb0ELb0ELb0ELi2ELi2ELi2ELi2ELb1EEENS1_24CollectiveEpilogueBwdGQAISA_fSD_Li256ELb0ELb0EEENS1_19SingleTileSchedulerILb0ELb0ELb0ELi64EEEEEEEEEvNT_6ParamsE,@"STO_CUDA_ENTRY STV_DEFAULT"
_ZN7cutlass13device_kernelIN5flash19enable_sm80_to_sm89INS1_16FlashAttnBwdSm80INS1_25CollectiveMainloopBwdSm80ILi1ELi1EN4cute5tupleIJNS5_1CILi64EEES8_NS7_ILi192EEEEEENS_10bfloat16_tEfNS_4arch4Sm80ELb0ELb0ELb0ELb0ELb0ELb0ELb0ELb0ELi2ELi2ELi2ELi2ELb1EEENS1_24CollectiveEpilogueBwdGQAISA_fSD_Li256ELb0ELb0EEENS1_19SingleTileSchedulerILb0ELb0ELb0ELi64EEEEEEEEEvNT_6ParamsE:
[----:B------:R-:W-:Y:S02]  /*0000*/  MOV R1, c[0x0][0x28] ;  /* 0x00000a0000017a02 */ /* 0x000fe40000000f00 */
[----:B------:R-:W1:Y:S02]  /*0010*/  S2UR UR9, SR_CTAID.Z ;  /* 0x00000000000979c3 */ /* 0x000e640000002700 */
        /* <DEDUP_REMOVED lines=11> */
[----:B------:R-:W-:Y:S01]  /*00d0*/  ULDC.64 UR16, c[0x0][0x118] ;  /* 0x0000460000107ab9 */ /* 0x000fe20000000a00 */
[----:B------:R-:W-:Y:S01]  /*00e0*/  LOP3.LUT R233, R233, 0xfffffff7, RZ, 0xc0, !PT ;  /* 0xfffffff7e9e97812 */ /* 0x000fe200078ec0ff */
[----:B------:R-:W-:Y:S01]  /*00f0*/  UIMAD UR6, UR9, UR5, UR4 ;  /* 0x00000005090672a4 */ /* 0x000fe2000f8e0204 */
[----:B------:R-:W-:Y:S01]  /*0100*/  CS2R R126, SRZ ;  /* 0x00000000007e7805 */ /* 0x000fe2000001ff00 */
[----:B------:R-:W-:Y:S01]  /*0110*/  UMOV UR19, 0x6 ;  /* 0x0000000600137882 */ /* 0x000fe20000000000 */
[----:B------:R-:W-:Y:S01]  /*0120*/  CS2R R124, SRZ ;  /* 0x00000000007c7805 */ /* 0x000fe2000001ff00 */
[----:B------:R-:W-:Y:S01]  /*0130*/  ULDC.64 UR4, c[0x0][0x1b8] ;  /* 0x00006e0000047ab9 */ /* 0x000fe20000000a00 */
[----:B------:R-:W-:Y:S01]  /*0140*/  CS2R R130, SRZ ;  /* 0x0000000000827805 */ /* 0x000fe2000001ff00 */
[----:B------:R-:W-:Y:S01]  /*0150*/  UIMAD UR4, UR18, UR4, URZ ;  /* 0x00000004120472a4 */ /* 0x000fe2000f8e023f */
[----:B------:R-:W-:Y:S01]  /*0160*/  CS2R R128, SRZ ;  /* 0x0000000000807805 */ /* 0x000fe2000001ff00 */
[----:B------:R-:W-:Y:S01]  /*0170*/  ULDC UR20, c[0x0][0x168] ;  /* 0x00005a0000147ab9 */ /* 0x000fe20000000800 */
[----:B------:R-:W-:Y:S01]  /*0180*/  CS2R R122, SRZ ;  /* 0x00000000007a7805 */ /* 0x000fe2000001ff00 */
[----:B------:R-:W-:Y:S01]  /*0190*/  UIMAD UR4, UR9, UR5, UR4 ;  /* 0x00000005090472a4 */ /* 0x000fe2000f8e0204 */
[----:B------:R-:W-:Y:S01]  /*01a0*/  CS2R R120, SRZ ;  /* 0x0000000000787805 */ /* 0x000fe2000001ff00 */
[----:B------:R-:W-:Y:S01]  /*01b0*/  UISETP.GE.AND UP0, UPT, UR20, 0x1, UPT ;  /* 0x000000011400788c */ /* 0x000fe2000bf06270 */
[----:B-1----:R-:W-:Y:S01]  /*01c0*/  SHF.R.S32.HI R13, RZ, 0x1f, R234 ;  /* 0x0000001fff0d7819 */ /* 0x002fe200000114ea */
[----:B------:R-:W-:Y:S01]  /*01d0*/  IMAD.SHL.U32 R246, R234, 0x4, RZ ;  /* 0x00000004eaf67824 */ /* 0x000fe200078e00ff */
[----:B------:R-:W-:Y:S01]  /*01e0*/  CS2R R118, SRZ ;  /* 0x0000000000767805 */ /* 0x000fe2000001ff00 */
[----:B------:R-:W-:Y:S01]  /*01f0*/  CS2R R116, SRZ ;  /* 0x0000000000747805 */ /* 0x000fe2000001ff00 */
[-C--:B------:R-:W-:Y:S01]  /*0200*/  LEA.HI R7, R13, R234.reuse, RZ, 0x3 ;  /* 0x000000ea0d077211 */ /* 0x080fe200078f18ff */
[----:B--2---:R-:W-:Y:S01]  /*0210*/  @P0 IMAD.HI.U32 R0, R9, c[0x0][0x24c], RZ ;  /* 0x0000930009000a27 */ /* 0x004fe200078e00ff */
[--C-:B------:R-:W-:Y:S01]  /*0220*/  SHF.R.S32.HI R8, RZ, 0x1f, R9.reuse ;  /* 0x0000001fff087819 */ /* 0x100fe20000011409 */
[----:B------:R-:W-:Y:S01]  /*0230*/  CS2R R110, SRZ ;  /* 0x00000000006e7805 */ /* 0x000fe2000001ff00 */
[----:B------:R-:W-:Y:S01]  /*0240*/  LOP3.LUT R5, R7, 0xfffffff8, RZ, 0xc0, !PT ;  /* 0xfffffff807057812 */ /* 0x000fe200078ec0ff */
[----:B------:R-:W-:Y:S01]  /*0250*/  IMAD.MOV.U32 R3, RZ, RZ, R9 ;  /* 0x000000ffff037224 */ /* 0x000fe200078e0009 */
[----:B------:R-:W-:Y:S01]  /*0260*/  @P0 SHF.R.U32.HI R3, RZ, c[0x0][0x250], R0 ;  /* 0x00009400ff030a19 */ /* 0x000fe20000011600 */
[----:B---3--:R-:W-:Y:S01]  /*0270*/  IMAD R11, R6, R11, c[0x0][0x198] ;  /* 0x00006600060b7624 */ /* 0x008fe200078e020b */
[----:B------:R-:W-:Y:S01]  /*0280*/  SHF.R.S32.HI R244, RZ, 0x3, R7 ;  /* 0x00000003fff47819 */ /* 0x000fe20000011407 */
[----:B------:R-:W-:Y:S01]  /*0290*/  IMAD.IADD R10, R234, 0x1, -R5 ;  /* 0x00000001ea0a7824 */ /* 0x000fe200078e0a05 */
[----:B------:R-:W-:Y:S01]  /*02a0*/  SHF.R.S32.HI R16, RZ, 0x1f, R3 ;  /* 0x0000001fff107819 */ /* 0x000fe20000011403 */
[----:B------:R-:W-:Y:S01]  /*02b0*/  CS2R R108, SRZ ;  /* 0x00000000006c7805 */ /* 0x000fe2000001ff00 */
[----:B------:R-:W-:Y:S01]  /*02c0*/  SHF.R.S32.HI R245, RZ, 0x1f, R244 ;  /* 0x0000001ffff57819 */ /* 0x000fe200000114f4 */
[----:B------:R-:W-:Y:S01]  /*02d0*/  IMAD.SHL.U32 R22, R10, 0x8, RZ ;  /* 0x000000080a167824 */ /* 0x000fe200078e00ff */
[----:B------:R-:W-:Y:S01]  /*02e0*/  SHF.R.S32.HI R247, RZ, 0x1f, R246 ;  /* 0x0000001ffff77819 */ /* 0x000fe200000114f6 */
[C---:B------:R-:W-:Y:S01]  /*02f0*/  IMAD R0, R16.reuse, c[0x0][0x1e0], RZ ;  /* 0x0000780010007a24 */ /* 0x040fe200078e02ff */
[-C--:B------:R-:W-:Y:S01]  /*0300*/  LEA.HI R12, R13, R234.reuse, RZ, 0x4 ;  /* 0x000000ea0d0c7211 */ /* 0x080fe200078f20ff */
[----:B------:R-:W-:Y:S01]  /*0310*/  IMAD R16, R16, c[0x0][0x1b0], RZ ;  /* 0x00006c0010107a24 */ /* 0x000fe200078e02ff */
[----:B------:R-:W-:Y:S01]  /*0320*/  SHF.R.S32.HI R23, RZ, 0x1f, R22 ;  /* 0x0000001fff177819 */ /* 0x000fe20000011416 */
[C---:B------:R-:W-:Y:S01]  /*0330*/  IMAD R0, R3.reuse, c[0x0][0x1e4], R0 ;  /* 0x0000790003007a24 */ /* 0x040fe200078e0200 */
[----:B------:R-:W-:Y:S01]  /*0340*/  CS2R R114, SRZ ;  /* 0x0000000000727805 */ /* 0x000fe2000001ff00 */
[C---:B------:R-:W-:Y:S01]  /*0350*/  IMAD R16, R3.reuse, c[0x0][0x1b4], R16 ;  /* 0x00006d0003107a24 */ /* 0x040fe200078e0210 */
[----:B------:R-:W-:Y:S01]  /*0360*/  CS2R R112, SRZ ;  /* 0x0000000000707805 */ /* 0x000fe2000001ff00 */
[C-C-:B------:R-:W-:Y:S01]  /*0370*/  IMAD.WIDE.U32 R4, R3.reuse, c[0x0][0x1e0], R22.reuse ;  /* 0x0000780003047a25 */ /* 0x140fe200078e0016 */
[----:B------:R-:W-:Y:S01]  /*0380*/  CS2R R106, SRZ ;  /* 0x00000000006a7805 */ /* 0x000fe2000001ff00 */
[----:B------:R-:W-:Y:S01]  /*0390*/  CS2R R104, SRZ ;  /* 0x0000000000687805 */ /* 0x000fe2000001ff00 */
[----:B------:R-:W-:Y:S01]  /*03a0*/  CS2R R102, SRZ ;  /* 0x0000000000667805 */ /* 0x000fe2000001ff00 */
[----:B------:R-:W-:Y:S01]  /*03b0*/  IMAD.WIDE.U32 R2, R3, c[0x0][0x1b0], R22 ;  /* 0x00006c0003027a25 */ /* 0x000fe200078e0016 */
[----:B------:R-:W-:Y:S01]  /*03c0*/  CS2R R100, SRZ ;  /* 0x0000000000647805 */ /* 0x000fe2000001ff00 */
[----:B------:R-:W-:Y:S01]  /*03d0*/  CS2R R94, SRZ ;  /* 0x00000000005e7805 */ /* 0x000fe2000001ff00 */
[----:B------:R-:W-:Y:S01]  /*03e0*/  CS2R R92, SRZ ;  /* 0x00000000005c7805 */ /* 0x000fe2000001ff00 */
[----:B------:R-:W-:Y:S01]  /*03f0*/  IMAD.IADD R5, R5, 0x1, R0 ;  /* 0x0000000105057824 */ /* 0x000fe200078e0200 */
[----:B------:R-:W-:Y:S01]  /*0400*/  CS2R R98, SRZ ;  /* 0x0000000000627805 */ /* 0x000fe2000001ff00 */
[----:B------:R-:W-:Y:S01]  /*0410*/  IMAD.U32 R0, RZ, RZ, UR9 ;  /* 0x00000009ff007e24 */ /* 0x000fe2000f8e00ff */
[----:B------:R-:W-:Y:S01]  /*0420*/  CS2R R96, SRZ ;  /* 0x0000000000607805 */ /* 0x000fe2000001ff00 */
[----:B------:R-:W-:Y:S01]  /*0430*/  IMAD.IADD R17, R3, 0x1, R16 ;  /* 0x0000000103117824 */ /* 0x000fe200078e0210 */
[----:B------:R-:W-:Y:S01]  /*0440*/  CS2R R90, SRZ ;  /* 0x00000000005a7805 */ /* 0x000fe2000001ff00 */
[----:B------:R-:W-:Y:S01]  /*0450*/  IMAD.MOV.U32 R16, RZ, RZ, R2 ;  /* 0x000000ffff107224 */ /* 0x000fe200078e0002 */
[----:B------:R-:W-:Y:S01]  /*0460*/  CS2R R88, SRZ ;  /* 0x0000000000587805 */ /* 0x000fe2000001ff00 */
[----:B------:R-:W-:Y:S01]  /*0470*/  IMAD.WIDE.U32 R14, R0, c[0x0][0x1e8], R4 ;  /* 0x00007a00000e7a25 */ /* 0x000fe200078e0004 */
[----:B------:R-:W-:Y:S01]  /*0480*/  CS2R R86, SRZ ;  /* 0x0000000000567805 */ /* 0x000fe2000001ff00 */
[----:B------:R-:W-:Y:S01]  /*0490*/  CS2R R84, SRZ ;  /* 0x0000000000547805 */ /* 0x000fe2000001ff00 */
[----:B------:R-:W-:Y:S01]  /*04a0*/  CS2R R78, SRZ ;  /* 0x00000000004e7805 */ /* 0x000fe2000001ff00 */
[----:B------:R-:W-:Y:S01]  /*04b0*/  IMAD.WIDE R4, R6, 0x40, R244 ;  /* 0x0000004006047825 */ /* 0x000fe200078e02f4 */
[----:B------:R-:W-:Y:S01]  /*04c0*/  IADD3 R15, R15, UR6, RZ ;  /* 0x000000060f0f7c10 */ /* 0x000fe2000fffe0ff */
[----:B------:R-:W-:Y:S01]  /*04d0*/  CS2R R76, SRZ ;  /* 0x00000000004c7805 */ /* 0x000fe2000001ff00 */
[----:B------:R-:W-:Y:S01]  /*04e0*/  CS2R R82, SRZ ;  /* 0x0000000000527805 */ /* 0x000fe2000001ff00 */
[----:B------:R-:W-:Y:S01]  /*04f0*/  IMAD.WIDE.U32 R16, R0, c[0x0][0x1b8], R16 ;  /* 0x00006e0000107a25 */ /* 0x000fe200078e0010 */
[----:B------:R-:W-:Y:S01]  /*0500*/  CS2R R80, SRZ ;  /* 0x0000000000507805 */ /* 0x000fe2000001ff00 */
[----:B------:R-:W-:Y:S01]  /*0510*/  CS2R R74, SRZ ;  /* 0x00000000004a7805 */ /* 0x000fe2000001ff00 */
[----:B------:R-:W-:Y:S01]  /*0520*/  CS2R R72, SRZ ;  /* 0x0000000000487805 */ /* 0x000fe2000001ff00 */
[----:B------:R-:W-:Y:S01]  /*0530*/  IMAD R3, R5, c[0x0][0x1d8], RZ ;  /* 0x0000760005037a24 */ /* 0x000fe200078e02ff */
[----:B------:R-:W-:Y:S01]  /*0540*/  IADD3 R17, R17, UR4, RZ ;  /* 0x0000000411117c10 */ /* 0x000fe2000fffe0ff */
[----:B------:R-:W-:Y:S01]  /*0550*/  IMAD R0, R5, c[0x0][0x1a8], RZ ;  /* 0x00006a0005007a24 */ /* 0x000fe200078e02ff */
[----:B------:R-:W-:Y:S01]  /*0560*/  ULDC.64 UR4, c[0x0][0x278] ;  /* 0x00009e0000047ab9 */ /* 0x000fe20000000a00 */
[C---:B------:R-:W-:Y:S01]  /*0570*/  IMAD R3, R4.reuse, c[0x0][0x1dc], R3 ;  /* 0x0000770004037a24 */ /* 0x040fe200078e0203 */
[----:B------:R-:W-:Y:S01]  /*0580*/  UIMAD UR6, UR18, UR4, URZ ;  /* 0x00000004120672a4 */ /* 0x000fe2000f8e023f */
[C---:B------:R-:W-:Y:S01]  /*0590*/  IMAD.WIDE.U32 R14, R4.reuse, c[0x0][0x1d8], R14 ;  /* 0x00007600040e7a25 */ /* 0x040fe200078e000e */
[----:B------:R-:W-:Y:S01]  /*05a0*/  UIMAD.WIDE.U32 UR12, UR9, UR4, URZ ;  /* 0x00000004090c72a5 */ /* 0x000fe2000f8e003f */
[----:B------:R-:W-:Y:S01]  /*05b0*/  CS2R R70, SRZ ;  /* 0x0000000000467805 */ /* 0x000fe2000001ff00 */
[----:B------:R-:W-:Y:S01]  /*05c0*/  UIMAD UR6, UR9, UR5, UR6 ;  /* 0x00000005090672a4 */ /* 0x000fe2000f8e0206 */
[----:B------:R-:W-:Y:S01]  /*05d0*/  IMAD R0, R4, c[0x0][0x1ac], R0 ;  /* 0x00006b0004007a24 */ /* 0x000fe200078e0200 */
[----:B------:R-:W-:Y:S01]  /*05e0*/  LEA R24, P0, R14, c[0x0][0x1c0], 0x1 ;  /* 0x000070000e187a11 */ /* 0x000fe200078008ff */
[----:B------:R-:W-:Y:S01]  /*05f0*/  IMAD.IADD R2, R15, 0x1, R3 ;  /* 0x000000010f027824 */ /* 0x000fe200078e0203 */
[----:B------:R-:W-:Y:S01]  /*0600*/  UIADD3 UR6, UR13, UR6, URZ ;  /* 0x000000060d067290 */ /* 0x000fe2000fffe03f */
[----:B------:R-:W-:Y:S01]  /*0610*/  IMAD.WIDE.U32 R16, R4, c[0x0][0x1a8], R16 ;  /* 0x00006a0004107a25 */ /* 0x000fe200078e0010 */
[----:B------:R-:W-:Y:S01]  /*0620*/  LEA.HI R4, R13, R234, RZ, 0x6 ;  /* 0x000000ea0d047211 */ /* 0x000fe200078f30ff */
[----:B------:R-:W-:Y:S01]  /*0630*/  ULDC.64 UR4, c[0x0][0x188] ;  /* 0x0000620000047ab9 */ /* 0x000fe20000000a00 */
[----:B------:R-:W-:Y:S01]  /*0640*/  LEA.HI.X R25, R14, c[0x0][0x1c4], R2, 0x1, P0 ;  /* 0x000071000e197a11 */ /* 0x000fe200000f0c02 */
[----:B------:R-:W-:Y:S01]  /*0650*/  IMAD.SHL.U32 R15, R244, 0x40, RZ ;  /* 0x00000040f40f7824 */ /* 0x000fe200078e00ff */
[----:B------:R-:W-:Y:S01]  /*0660*/  SHF.R.S32.HI R4, RZ, 0x6, R4 ;  /* 0x00000006ff047819 */ /* 0x000fe20000011404 */
[----:B------:R-:W-:Y:S01]  /*0670*/  IMAD.MOV.U32 R5, RZ, RZ, c[0x0][0x1d8] ;  /* 0x00007600ff057624 */ /* 0x000fe200078e00ff */
[----:B------:R-:W-:Y:S01]  /*0680*/  LEA R26, P0, R16, c[0x0][0x190], 0x1 ;  /* 0x00006400101a7a11 */ /* 0x000fe200078008ff */
[----:B------:R-:W-:Y:S01]  /*0690*/  IMAD.IADD R0, R17, 0x1, R0 ;  /* 0x0000000111007824 */ /* 0x000fe200078e0200 */
[----:B------:R-:W-:Y:S01]  /*06a0*/  LOP3.LUT R15, R15, 0x1c0, RZ, 0xc0, !PT ;  /* 0x000001c00f0f7812 */ /* 0x000fe200078ec0ff */
[----:B------:R-:W-:Y:S01]  /*06b0*/  IMAD.MOV.U32 R3, RZ, RZ, c[0x0][0x1dc] ;  /* 0x00007700ff037624 */ /* 0x000fe200078e00ff */
[----:B------:R-:W-:Y:S01]  /*06c0*/  LEA R18, P1, R5, R24, 0x6 ;  /* 0x0000001805127211 */ /* 0x000fe200078230ff */
[----:B------:R-:W-:Y:S01]  /*06d0*/  IMAD.SHL.U32 R2, R4, 0x200, RZ ;  /* 0x0000020004027824 */ /* 0x000fe200078e00ff */
[--C-:B------:R-:W-:Y:S01]  /*06e0*/  LOP3.LUT R232, R15, 0x38, R22.reuse, 0xf8, !PT ;  /* 0x000000380fe87812 */ /* 0x100fe200078ef816 */
[----:B------:R-:W-:Y:S01]  /*06f0*/  IMAD.WIDE.U32 R28, R244, c[0x0][0x178], R22 ;  /* 0x00005e00f41c7a25 */ /* 0x000fe200078e0016 */
[----:B------:R-:W-:Y:S01]  /*0700*/  SHF.R.U32.HI R15, RZ, 0x3, R15 ;  /* 0x00000003ff0f7819 */ /* 0x000fe2000001160f */
[----:B------:R-:W-:Y:S01]  /*0710*/  UIMAD UR4, UR18, UR4, URZ ;  /* 0x00000004120472a4 */ /* 0x000fe2000f8e023f */
[----:B------:R-:W-:Y:S01]  /*0720*/  LEA.HI.X R27, R16, c[0x0][0x194], R0, 0x1, P0 ;  /* 0x00006500101b7a11 */ /* 0x000fe200000f0c00 */
[----:B------:R-:W-:Y:S01]  /*0730*/  IMAD.IADD R0, R11, 0x1, -R244 ;  /* 0x000000010b007824 */ /* 0x000fe200078e0af4 */
[----:B------:R-:W-:Y:S01]  /*0740*/  LEA.HI.X R19, R5, R25, R3, 0x6, P1 ;  /* 0x0000001905137211 */ /* 0x000fe200008f3403 */
[----:B------:R-:W-:Y:S01]  /*0750*/  IMAD.MOV.U32 R5, RZ, RZ, c[0x0][0x1a8] ;  /* 0x00006a00ff057624 */ /* 0x000fe200078e00ff */
[----:B------:R-:W-:Y:S01]  /*0760*/  ISETP.GE.AND P1, PT, R22, c[0x0][0x1cc], PT ;  /* 0x0000730016007a0c */ /* 0x000fe20003f26270 */
[----:B------:R-:W-:Y:S01]  /*0770*/  IMAD.MOV.U32 R3, RZ, RZ, c[0x0][0x1ac] ;  /* 0x00006b00ff037624 */ /* 0x000fe200078e00ff */
[----:B------:R-:W-:Y:S01]  /*0780*/  LOP3.LUT R232, R2, R232, R15, 0xf6, !PT ;  /* 0x000000e802e87212 */ /* 0x000fe200078ef60f */
[----:B------:R-:W-:Y:S01]  /*0790*/  UIMAD UR8, UR9, UR5, UR4 ;  /* 0x00000005090872a4 */ /* 0x000fe2000f8e0204 */
[----:B------:R-:W-:Y:S01]  /*07a0*/  IADD3 R15, R22, 0x80, RZ ;  /* 0x00000080160f7810 */ /* 0x000fe20007ffe0ff */
[----:B------:R-:W-:Y:S01]  /*07b0*/  CS2R R68, SRZ ;  /* 0x0000000000447805 */ /* 0x000fe2000001ff00 */
[----:B------:R-:W-:Y:S01]  /*07c0*/  ISETP.LT.OR P3, PT, R0, 0x1, P1 ;  /* 0x000000010000780c */ /* 0x000fe20000f61670 */
[----:B------:R-:W-:Y:S01]  /*07d0*/  IMAD.SHL.U32 R232, R232, 0x2, RZ ;  /* 0x00000002e8e87824 */ /* 0x000fe200078e00ff */
[----:B------:R-:W-:Y:S01]  /*07e0*/  IADD3 R16, R22, 0x40, RZ ;  /* 0x0000004016107810 */ /* 0x000fe20007ffe0ff */
[----:B------:R-:W-:Y:S01]  /*07f0*/  ULDC.64 UR4, c[0x0][0x178] ;  /* 0x00005e0000047ab9 */ /* 0x000fe20000000a00 */
[----:B------:R-:W-:Y:S01]  /*0800*/  ISETP.GE.AND P2, PT, R15, c[0x0][0x1cc], PT ;  /* 0x000073000f007a0c */ /* 0x000fe20003f46270 */
[----:B------:R-:W-:Y:S01]  /*0810*/  USHF.L.U64.HI UR7, UR4, UR19, UR5 ;  /* 0x0000001304077299 */ /* 0x000fe20008010205 */
[----:B------:R-:W-:Y:S01]  /*0820*/  P2R R6, PR, RZ, 0x8 ;  /* 0x00000008ff067803 */ /* 0x000fe20000000000 */
[----:B------:R-:W-:Y:S01]  /*0830*/  CS2R R62, SRZ ;  /* 0x00000000003e7805 */ /* 0x000fe2000001ff00 */
[----:B------:R-:W-:Y:S01]  /*0840*/  ISETP.GE.AND P0, PT, R16, c[0x0][0x1cc], PT ;  /* 0x0000730010007a0c */ /* 0x000fe20003f06270 */
[----:B------:R-:W-:Y:S01]  /*0850*/  CS2R R60, SRZ ;  /* 0x00000000003c7805 */ /* 0x000fe2000001ff00 */
[C---:B------:R-:W-:Y:S01]  /*0860*/  ISETP.LT.OR P4, PT, R0.reuse, 0x21, P1 ;  /* 0x000000210000780c */ /* 0x040fe20000f81670 */
[----:B------:R-:W-:Y:S01]  /*0870*/  CS2R R66, SRZ ;  /* 0x0000000000427805 */ /* 0x000fe2000001ff00 */
[C---:B------:R-:W-:Y:S01]  /*0880*/  ISETP.LT.OR P5, PT, R0.reuse, 0x1, P2 ;  /* 0x000000010000780c */ /* 0x040fe200017a1670 */
[----:B------:R-:W-:Y:S01]  /*0890*/  CS2R R64, SRZ ;  /* 0x0000000000407805 */ /* 0x000fe2000001ff00 */
[----:B------:R-:W-:Y:S01]  /*08a0*/  ISETP.LT.OR P1, PT, R0, 0x21, P2 ;  /* 0x000000210000780c */ /* 0x000fe20001721670 */
[----:B------:R-:W-:Y:S01]  /*08b0*/  CS2R R58, SRZ ;  /* 0x00000000003a7805 */ /* 0x000fe2000001ff00 */
[----:B------:R-:W-:Y:S01]  /*08c0*/  ISETP.NE.AND P2, PT, R6, RZ, PT ;  /* 0x000000ff0600720c */ /* 0x000fe20003f45270 */
[----:B------:R-:W-:Y:S01]  /*08d0*/  IMAD R6, R8, c[0x0][0x270], RZ ;  /* 0x00009c0008067a24 */ /* 0x000fe200078e02ff */
[C---:B------:R-:W-:Y:S01]  /*08e0*/  ISETP.LT.OR P6, PT, R0.reuse, 0x1, P0 ;  /* 0x000000010000780c */ /* 0x040fe200007c1670 */
[----:B------:R-:W-:Y:S01]  /*08f0*/  CS2R R56, SRZ ;  /* 0x0000000000387805 */ /* 0x000fe2000001ff00 */
[----:B------:R-:W-:Y:S01]  /*0900*/  ISETP.LT.OR P3, PT, R0, 0x21, P0 ;  /* 0x000000210000780c */ /* 0x000fe20000761670 */
[----:B------:R-:W-:Y:S01]  /*0910*/  IMAD R17, R9, c[0x0][0x274], R6 ;  /* 0x00009d0009117a24 */ /* 0x000fe200078e0206 */
[C---:B------:R-:W-:Y:S01]  /*0920*/  LEA R20, P0, R5.reuse, R26, 0x6 ;  /* 0x0000001a05147211 */ /* 0x040fe200078030ff */
[----:B------:R-:W-:Y:S01]  /*0930*/  CS2R R54, SRZ ;  /* 0x0000000000367805 */ /* 0x000fe2000001ff00 */
[----:B------:R-:W-:Y:S01]  /*0940*/  IADD3 R14, -R244, c[0x0][0x168], RZ ;  /* 0x00005a00f40e7a10 */ /* 0x000fe20007ffe1ff */
[----:B------:R-:W-:Y:S01]  /*0950*/  CS2R R52, SRZ ;  /* 0x0000000000347805 */ /* 0x000fe2000001ff00 */
[----:B------:R-:W-:Y:S01]  /*0960*/  LEA.HI.X R21, R5, R27, R3, 0x6, P0 ;  /* 0x0000001b05157211 */ /* 0x000fe200000f3403 */
[----:B------:R-:W-:Y:S01]  /*0970*/  IMAD R5, R245, c[0x0][0x178], RZ ;  /* 0x00005e00f5057a24 */ /* 0x000fe200078e02ff */
[----:B------:R-:W-:Y:S01]  /*0980*/  SHF.R.S32.HI R3, RZ, 0x4, R12 ;  /* 0x00000004ff037819 */ /* 0x000fe2000001140c */
[----:B------:R1:W-:Y:S01]  /*0990*/  LDGSTS.E.BYPASS.LTC128B.128 [R232+0x6080], [R24.64], !P2 ;  /* 0x0608000018e87fae */ /* 0x0003e2000d101d50 */
[----:B------:R-:W-:Y:S01]  /*09a0*/  ISETP.GE.AND P2, PT, R22, c[0x0][0x19c], PT ;  /* 0x0000670016007a0c */ /* 0x000fe20003f46270 */
[----:B------:R-:W-:Y:S01]  /*09b0*/  CS2R R46, SRZ ;  /* 0x00000000002e7805 */ /* 0x000fe2000001ff00 */
[----:B------:R-:W-:Y:S01]  /*09c0*/  LEA.HI R229, R12, R3, RZ, 0x1 ;  /* 0x000000030ce57211 */ /* 0x000fe200078f08ff */
[----:B------:R1:W-:Y:S01]  /*09d0*/  LDGSTS.E.BYPASS.LTC128B.128 [R232+0x8080], [R24.64+0x80], !P6 ;  /* 0x0808008018e87fae */ /* 0x0003e2000f101d50 */
[C---:B------:R-:W-:Y:S01]  /*09e0*/  ISETP.LT.OR P6, PT, R0.reuse, 0x1, P2 ;  /* 0x000000010000780c */ /* 0x040fe200017c1670 */
[----:B------:R-:W-:Y:S01]  /*09f0*/  CS2R R44, SRZ ;  /* 0x00000000002c7805 */ /* 0x000fe2000001ff00 */
[----:B------:R-:W-:Y:S01]  /*0a00*/  LOP3.LUT R229, R229, 0xfffffffe, RZ, 0xc0, !PT ;  /* 0xfffffffee5e57812 */ /* 0x000fe200078ec0ff */
[----:B------:R1:W-:Y:S01]  /*0a10*/  LDGSTS.E.BYPASS.LTC128B.128 [R232+0xa080], [R24.64+0x100], !P5 ;  /* 0x0a08010018e87fae */ /* 0x0003e2000e901d50 */
[----:B------:R-:W-:Y:S01]  /*0a20*/  ISETP.GE.AND P0, PT, R15, c[0x0][0x19c], PT ;  /* 0x000067000f007a0c */ /* 0x000fe20003f06270 */
[----:B------:R-:W-:Y:S01]  /*0a30*/  CS2R R50, SRZ ;  /* 0x0000000000327805 */ /* 0x000fe2000001ff00 */
[----:B------:R-:W-:Y:S01]  /*0a40*/  CS2R R48, SRZ ;  /* 0x0000000000307805 */ /* 0x000fe2000001ff00 */
[----:B------:R2:W-:Y:S01]  /*0a50*/  LDGSTS.E.BYPASS.LTC128B.128 [R232+0x7080], [R18.64], !P4 ;  /* 0x0708000012e87fae */ /* 0x0005e2000e101d50 */
[----:B------:R-:W-:Y:S01]  /*0a60*/  IMAD.IADD R229, R3, 0x1, -R229 ;  /* 0x0000000103e57824 */ /* 0x000fe200078e0ae5 */
[----:B------:R-:W-:Y:S01]  /*0a70*/  ISETP.LT.OR P4, PT, R0, 0x1, P0 ;  /* 0x000000010000780c */ /* 0x000fe20000781670 */
[----:B------:R-:W-:Y:S01]  /*0a80*/  CS2R R42, SRZ ;  /* 0x00000000002a7805 */ /* 0x000fe2000001ff00 */
[----:B------:R2:W-:Y:S01]  /*0a90*/  LDGSTS.E.BYPASS.LTC128B.128 [R232+0x9080], [R18.64+0x80], !P3 ;  /* 0x0908008012e87fae */ /* 0x0005e2000d901d50 */
[----:B------:R-:W-:Y:S01]  /*0aa0*/  IMAD R2, R229, 0x800, R2 ;  /* 0x00000800e5027824 */ /* 0x000fe200078e0202 */
[----:B------:R-:W-:Y:S01]  /*0ab0*/  CS2R R40, SRZ ;  /* 0x0000000000287805 */ /* 0x000fe2000001ff00 */
[----:B------:R-:W-:Y:S01]  /*0ac0*/  CS2R R38, SRZ ;  /* 0x0000000000267805 */ /* 0x000fe2000001ff00 */
[----:B------:R2:W-:Y:S01]  /*0ad0*/  LDGSTS.E.BYPASS.LTC128B.128 [R232+0xb080], [R18.64+0x100], !P1 ;  /* 0x0b08010012e87fae */ /* 0x0005e2000c901d50 */
[----:B------:R-:W-:Y:S01]  /*0ae0*/  ISETP.GE.AND P1, PT, R16, c[0x0][0x19c], PT ;  /* 0x0000670010007a0c */ /* 0x000fe20003f26270 */
[----:B------:R-:W-:-:S02]  /*0af0*/  CS2R R36, SRZ ;  /* 0x0000000000247805 */ /* 0x000fc4000001ff00 */
[----:B------:R-:W0:Y:S01]  /*0b00*/  LDGDEPBAR ;  /* 0x00000000000079af */ /* 0x000e220000000000 */
[----:B------:R-:W-:-:S03]  /*0b10*/  ISETP.LT.OR P5, PT, R0, 0x1, P1 ;  /* 0x000000010000780c */ /* 0x000fc60000fa1670 */
[----:B------:R3:W-:Y:S01]  /*0b20*/  LDGSTS.E.BYPASS.LTC128B.128 [R232+0x80], [R26.64], !P6 ;  /* 0x000800001ae87fae */ /* 0x0007e2000f101d50 */
[----:B-1----:R-:W-:Y:S02]  /*0b30*/  IMAD R24, R244, c[0x0][0x17c], R5 ;  /* 0x00005f00f4187a24 */ /* 0x002fe400078e0205 */
[----:B------:R-:W-:-:S07]  /*0b40*/  IMAD.MOV.U32 R5, RZ, RZ, 0x40 ;  /* 0x00000040ff057424 */ /* 0x000fce00078e00ff */
[----:B------:R3:W-:Y:S01]  /*0b50*/  LDGSTS.E.BYPASS.LTC128B.128 [R232+0x2080], [R26.64+0x80], !P5 ;  /* 0x020800801ae87fae */ /* 0x0007e2000e901d50 */
[----:B------:R-:W-:Y:S01]  /*0b60*/  IMAD.IADD R25, R29, 0x1, R24 ;  /* 0x000000011d197824 */ /* 0x000fe200078e0218 */
[----:B------:R-:W-:Y:S01]  /*0b70*/  ISETP.GE.AND P5, PT, R15, c[0x0][0x16c], PT ;  /* 0x00005b000f007a0c */ /* 0x000fe20003fa6270 */
[----:B------:R-:W-:Y:S01]  /*0b80*/  IMAD.MOV.U32 R24, RZ, RZ, R28 ;  /* 0x000000ffff187224 */ /* 0x000fe200078e001c */
[----:B------:R3:W-:Y:S01]  /*0b90*/  LDGSTS.E.BYPASS.LTC128B.128 [R232+0x4080], [R26.64+0x100], !P4 ;  /* 0x040801001ae87fae */ /* 0x0007e2000e101d50 */
[----:B------:R-:W-:Y:S01]  /*0ba0*/  IMAD R28, R8, c[0x0][0x180], RZ ;  /* 0x00006000081c7a24 */ /* 0x000fe200078e02ff */
[----:B------:R-:W-:Y:S01]  /*0bb0*/  ISETP.GE.AND P4, PT, R16, c[0x0][0x16c], PT ;  /* 0x00005b0010007a0c */ /* 0x000fe20003f86270 */
[----:B------:R-:W-:-:S04]  /*0bc0*/  IMAD.WIDE.U32 R24, R9, c[0x0][0x180], R24 ;  /* 0x0000600009187a25 */ /* 0x000fc800078e0018 */
[----:B--2---:R-:W-:-:S04]  /*0bd0*/  IMAD.WIDE.U32 R18, R9, c[0x0][0x270], R246 ;  /* 0x00009c0009127a25 */ /* 0x004fc800078e00f6 */
[----:B------:R-:W-:Y:S01]  /*0be0*/  IMAD R28, R9, c[0x0][0x184], R28 ;  /* 0x00006100091c7a24 */ /* 0x000fe200078e021c */
[----:B------:R-:W-:Y:S02]  /*0bf0*/  IADD3 R18, P3, R18, UR12, RZ ;  /* 0x0000000c12127c10 */ /* 0x000fe4000ff7e0ff */
[----:B------:R-:W-:Y:S01]  /*0c00*/  @P5 LOP3.LUT R233, R233, 0x8, RZ, 0xfc, !PT ;  /* 0x00000008e9e95812 */ /* 0x000fe200078efcff */
[----:B------:R-:W-:Y:S01]  /*0c10*/  IMAD.IADD R29, R25, 0x1, R28 ;  /* 0x00000001191d7824 */ /* 0x000fe200078e021c */
[----:B------:R-:W-:Y:S01]  /*0c20*/  IADD3.X R17, R19, UR6, R17, P3, !PT ;  /* 0x0000000613117c10 */ /* 0x000fe20009ffe411 */
[----:B------:R-:W-:Y:S01]  /*0c30*/  IMAD.MOV.U32 R28, RZ, RZ, R24 ;  /* 0x000000ffff1c7224 */ /* 0x000fe200078e0018 */
[----:B------:R-:W-:Y:S01]  /*0c40*/  ISETP.LT.OR P3, PT, R0, 0x21, P2 ;  /* 0x000000210000780c */ /* 0x000fe20001761670 */
[----:B------:R-:W-:Y:S01]  /*0c50*/  IMAD.WIDE.U32 R24, R244, c[0x0][0x208], R22 ;  /* 0x00008200f4187a25 */ /* 0x000fe200078e0016 */
[----:B------:R-:W-:Y:S02]  /*0c60*/  ISETP.LT.OR P2, PT, R0, 0x21, P1 ;  /* 0x000000210000780c */ /* 0x000fe40000f41670 */
[----:B------:R-:W-:-:S02]  /*0c70*/  P2R R3, PR, RZ, 0x8 ;  /* 0x00000008ff037803 */ /* 0x000fc40000000000 */
[----:B------:R-:W-:Y:S02]  /*0c80*/  ISETP.LT.OR P3, PT, R0, 0x21, P0 ;  /* 0x000000210000780c */ /* 0x000fe40000761670 */
[----:B------:R-:W-:Y:S02]  /*0c90*/  P2R R0, PR, RZ, 0x4 ;  /* 0x00000004ff007803 */ /* 0x000fe40000000000 */
[----:B------:R-:W-:Y:S01]  /*0ca0*/  ISETP.NE.AND P1, PT, R3, RZ, PT ;  /* 0x000000ff0300720c */ /* 0x000fe20003f25270 */
[----:B------:R-:W-:Y:S01]  /*0cb0*/  IMAD R3, R245, c[0x0][0x208], RZ ;  /* 0x00008200f5037a24 */ /* 0x000fe200078e02ff */
[----:B------:R-:W-:Y:S02]  /*0cc0*/  ISETP.NE.AND P6, PT, R0, RZ, PT ;  /* 0x000000ff0000720c */ /* 0x000fe40003fc5270 */
[----:B------:R-:W-:Y:S01]  /*0cd0*/  LOP3.LUT P2, RZ, R10, 0x4, RZ, 0xc0, !PT ;  /* 0x000000040aff7812 */ /* 0x000fe2000784c0ff */
[----:B---3--:R-:W-:Y:S01]  /*0ce0*/  IMAD R26, R244, c[0x0][0x20c], R3 ;  /* 0x00008300f41a7a24 */ /* 0x008fe200078e0203 */
[----:B------:R-:W-:Y:S01]  /*0cf0*/  ISETP.GE.AND P0, PT, R22, c[0x0][0x16c], PT ;  /* 0x00005b0016007a0c */ /* 0x000fe20003f06270 */
[----:B------:R-:W-:Y:S01]  /*0d00*/  IMAD.MOV.U32 R3, RZ, RZ, 0x20 ;  /* 0x00000020ff037424 */ /* 0x000fe200078e00ff */
[----:B------:R-:W-:Y:S01]  /*0d10*/  SEL R0, RZ, 0x2, P4 ;  /* 0x00000002ff007807 */ /* 0x000fe20002000000 */
[----:B------:R-:W-:Y:S01]  /*0d20*/  IMAD.IADD R27, R25, 0x1, R26 ;  /* 0x00000001191b7824 */ /* 0x000fe200078e021a */
[----:B------:R-:W-:Y:S01]  /*0d30*/  SEL R242, RZ, 0x1, P0 ;  /* 0x00000001fff27807 */ /* 0x000fe20000000000 */
[----:B------:R-:W-:Y:S01]  /*0d40*/  IMAD.MOV.U32 R26, RZ, RZ, R24 ;  /* 0x000000ffff1a7224 */ /* 0x000fe200078e0018 */
[----:B------:R-:W-:Y:S01]  /*0d50*/  SEL R19, RZ, 0x4, P5 ;  /* 0x00000004ff137807 */ /* 0x000fe20002800000 */
[----:B------:R1:W-:Y:S01]  /*0d60*/  LDGSTS.E.BYPASS.LTC128B.128 [R232+0x1080], [R20.64], !P1 ;  /* 0x0108000014e87fae */ /* 0x0003e2000c901d50 */
[C---:B------:R-:W-:Y:S01]  /*0d70*/  LOP3.LUT P1, RZ, R10.reuse, 0x2, RZ, 0xc0, !PT ;  /* 0x000000020aff7812 */ /* 0x040fe2000782c0ff */
[----:B------:R-:W-:Y:S01]  /*0d80*/  IMAD.SHL.U32 R10, R10, 0x40, RZ ;  /* 0x000000400a0a7824 */ /* 0x000fe200078e00ff */
[----:B------:R-:W-:Y:S01]  /*0d90*/  IADD3 R19, R19, R0, R242 ;  /* 0x0000000013137210 */ /* 0x000fe20007ffe0f2 */
[----:B------:R1:W-:Y:S01]  /*0da0*/  LDGSTS.E.BYPASS.LTC128B.128 [R232+0x3080], [R20.64+0x80], !P6 ;  /* 0x0308008014e87fae */ /* 0x0003e2000f101d50 */
[----:B------:R-:W-:Y:S01]  /*0db0*/  IMAD.U32 R0, RZ, RZ, UR9 ;  /* 0x00000009ff007e24 */ /* 0x000fe2000f8e00ff */
[----:B------:R-:W-:Y:S01]  /*0dc0*/  ISETP.GT.AND P5, PT, R234, 0xf, PT ;  /* 0x0000000fea00780c */ /* 0x000fe20003fa4270 */
[----:B------:R-:W-:Y:S01]  /*0dd0*/  IMAD.WIDE.U32 R30, R9, c[0x0][0x210], R26 ;  /* 0x00008400091e7a25 */ /* 0x000fe200078e001a */
[----:B------:R1:W-:Y:S01]  /*0de0*/  LDGSTS.E.BYPASS.LTC128B.128 [R232+0x5080], [R20.64+0x100], !P3 ;  /* 0x0508010014e87fae */ /* 0x0003e2000d901d50 */
[----:B------:R-:W-:-:S02]  /*0df0*/  LOP3.LUT R10, R10, 0x1c0, RZ, 0xc0, !PT ;  /* 0x000001c00a0a7812 */ /* 0x000fc400078ec0ff */
[----:B------:R-:W-:Y:S01]  /*0e00*/  IMAD.WIDE.U32 R28, R0, c[0x0][0x188], R28 ;  /* 0x00006200001c7a25 */ /* 0x000fe200078e001c */
[----:B------:R-:W0:Y:S01]  /*0e10*/  LDGDEPBAR ;  /* 0x00000000000079af */ /* 0x000e220000000000 */
[----:B------:R-:W-:Y:S02]  /*0e20*/  LOP3.LUT R231, R10, 0x8, R7, 0xf8, !PT ;  /* 0x000000080ae77812 */ /* 0x000fe400078ef807 */
[----:B------:R-:W-:Y:S02]  /*0e30*/  SHF.R.U32.HI R6, RZ, 0x3, R10 ;  /* 0x00000003ff067819 */ /* 0x000fe4000001160a */
[----:B------:R-:W-:Y:S01]  /*0e40*/  IADD3 R0, R29, UR8, RZ ;  /* 0x000000081d007c10 */ /* 0x000fe2000fffe0ff */
[----:B------:R-:W-:Y:S01]  /*0e50*/  USHF.L.U32 UR8, UR4, 0x6, URZ ;  /* 0x0000000604087899 */ /* 0x000fe2000800063f */
[----:B------:R-:W-:Y:S02]  /*0e60*/  LOP3.LUT R231, R231, R6, RZ, 0x3c, !PT ;  /* 0x00000006e7e77212 */ /* 0x000fe400078e3cff */
[----:B------:R-:W-:Y:S01]  /*0e70*/  LEA R236, P0, R28, c[0x0][0x160], 0x1 ;  /* 0x000058001cec7a11 */ /* 0x000fe200078008ff */
[----:B------:R-:W-:Y:S01]  /*0e80*/  ULDC.64 UR4, c[0x0][0x290] ;  /* 0x0000a40000047ab9 */ /* 0x000fe20000000a00 */
[----:B------:R-:W-:Y:S01]  /*0e90*/  LOP3.LUT P3, RZ, R19, 0x2, RZ, 0xc0, !PT ;  /* 0x0000000213ff7812 */ /* 0x000fe2000786c0ff */
[----:B------:R-:W-:Y:S01]  /*0ea0*/  IMAD.IADD R231, R2, 0x1, R231 ;  /* 0x0000000102e77824 */ /* 0x000fe200078e02e7 */
[----:B------:R-:W-:Y:S01]  /*0eb0*/  SEL R2, R3, 0xffffffe0, !P1 ;  /* 0xffffffe003027807 */ /* 0x000fe20004800000 */
[----:B------:R-:W-:Y:S01]  /*0ec0*/  UIMAD.WIDE.U32 UR10, UR9, UR4, URZ ;  /* 0x00000004090a72a5 */ /* 0x000fe2000f8e003f */
[----:B------:R-:W-:Y:S01]  /*0ed0*/  LEA.HI.X R237, R28, c[0x0][0x164], R0, 0x1, P0 ;  /* 0x000059001ced7a11 */ /* 0x000fe200000f0c00 */
[----:B------:R-:W-:Y:S01]  /*0ee0*/  IMAD.SHL.U32 R231, R231, 0x2, RZ ;  /* 0x00000002e7e77824 */ /* 0x000fe200078e00ff */
[----:B------:R-:W-:Y:S01]  /*0ef0*/  SEL R0, R5, 0xffffffc0, !P2 ;  /* 0xffffffc005007807 */ /* 0x000fe20005000000 */
[----:B------:R-:W-:Y:S01]  /*0f00*/  UIMAD UR4, UR18, UR4, URZ ;  /* 0x00000004120472a4 */ /* 0x000fe2000f8e023f */
[----:B------:R-:W-:Y:S01]  /*0f10*/  LOP3.LUT P1, RZ, R19, 0x1, RZ, 0xc0, !PT ;  /* 0x0000000113ff7812 */ /* 0x000fe2000782c0ff */
[C---:B------:R-:W-:Y:S01]  /*0f20*/  IMAD.IADD R227, R231.reuse, 0x1, R2 ;  /* 0x00000001e7e37824 */ /* 0x040fe200078e0202 */
[----:B------:R-:W-:Y:S01]  /*0f30*/  IADD3 R24, P0, R236, UR8, RZ ;  /* 0x00000008ec187c10 */ /* 0x000fe2000ff1e0ff */
[----:B------:R-:W-:Y:S01]  /*0f40*/  IMAD.IADD R226, R231, 0x1, R0 ;  /* 0x00000001e7e27824 */ /* 0x000fe200078e0200 */
[----:B------:R-:W-:Y:S01]  /*0f50*/  ISETP.LT.OR P2, PT, R14, 0x1, !P1 ;  /* 0x000000010e00780c */ /* 0x000fe20004f41670 */
[----:B------:R-:W-:-:S04]  /*0f60*/  DEPBAR.LE SB0, 0x1 ;  /* 0x000080400000791a */ /* 0x000fc80000000000 */
[----:B------:R-:W-:Y:S01]  /*0f70*/  BAR.SYNC.DEFER_BLOCKING 0x0 ;  /* 0x0000000000007b1d */ /* 0x000fe20000010000 */
[----:B------:R-:W-:Y:S01]  /*0f80*/  IMAD.IADD R225, R0, 0x1, R227 ;  /* 0x0000000100e17824 */ /* 0x000fe200078e02e3 */
[----:B------:R-:W-:Y:S01]  /*0f90*/  IADD3.X R25, R237, UR7, RZ, P0, !PT ;  /* 0x00000007ed197c10 */ /* 0x000fe200087fe4ff */
[----:B------:R-:W-:Y:S01]  /*0fa0*/  UIMAD UR4, UR9, UR5, UR4 ;  /* 0x00000005090472a4 */ /* 0x000fe2000f8e0204 */
[----:B------:R-:W-:Y:S01]  /*0fb0*/  ISETP.LT.OR P0, PT, R14, 0x1, !P3 ;  /* 0x000000010e00780c */ /* 0x000fe20005f01670 */
[----:B------:R-:W-:Y:S01]  /*0fc0*/  IMAD R2, R8, c[0x0][0x288], RZ ;  /* 0x0000a20008027a24 */ /* 0x000fe200078e02ff */
[C---:B------:R-:W-:Y:S01]  /*0fd0*/  ISETP.LT.OR P1, PT, R14.reuse, 0x21, !P1 ;  /* 0x000000210e00780c */ /* 0x040fe20004f21670 */
[C---:B------:R-:W-:Y:S01]  /*0fe0*/  IMAD.WIDE.U32 R28, R9.reuse, c[0x0][0x288], R246 ;  /* 0x0000a200091c7a25 */ /* 0x040fe200078e00f6 */
[----:B------:R-:W-:Y:S01]  /*0ff0*/  UIADD3 UR14, UR11, UR4, URZ ;  /* 0x000000040b0e7290 */ /* 0x000fe2000fffe03f */
[----:B------:R-:W-:Y:S02]  /*1000*/  ISETP.LT.OR P3, PT, R14, 0x21, !P3 ;  /* 0x000000210e00780c */ /* 0x000fe40005f61670 */
[----:B------:R-:W-:Y:S01]  /*1010*/  IMAD R2, R9, c[0x0][0x28c], R2 ;  /* 0x0000a30009027a24 */ /* 0x000fe200078e0202 */
[----:B------:R-:W-:Y:S01]  /*1020*/  ULDC.64 UR4, c[0x0][0x218] ;  /* 0x0000860000047ab9 */ /* 0x000fe20000000a00 */
[----:B-1----:R-:W-:Y:S01]  /*1030*/  IMAD R20, R8, c[0x0][0x210], RZ ;  /* 0x0000840008147a24 */ /* 0x002fe200078e02ff */
[----:B------:R-:W-:Y:S01]  /*1040*/  UIMAD UR4, UR18, UR4, URZ ;  /* 0x00000004120472a4 */ /* 0x000fe2000f8e023f */
[----:B------:R-:W-:-:S02]  /*1050*/  ISETP.GE.AND P6, PT, R22, c[0x0][0x1fc], PT ;  /* 0x00007f0016007a0c */ /* 0x000fc40003fc6270 */
[----:B------:R-:W-:Y:S01]  /*1060*/  IMAD R20, R9, c[0x0][0x214], R20 ;  /* 0x0000850009147a24 */ /* 0x000fe200078e0214 */
[----:B------:R-:W-:-:S03]  /*1070*/  UIMAD UR4, UR9, UR5, UR4 ;  /* 0x00000005090472a4 */ /* 0x000fc6000f8e0204 */
[----:B------:R-:W-:Y:S02]  /*1080*/  IMAD.IADD R31, R31, 0x1, R20 ;  /* 0x000000011f1f7824 */ /* 0x000fe400078e0214 */
[----:B------:R-:W-:Y:S01]  /*1090*/  IMAD.U32 R20, RZ, RZ, UR9 ;  /* 0x00000009ff147e24 */ /* 0x000fe2000f8e00ff */
[----:B------:R1:W2:Y:S03]  /*10a0*/  LDSM.16.M88.4 R156, [R231+0x6080] ;  /* 0x00608000e79c783b */ /* 0x0002a60000000200 */
[----:B------:R-:W-:Y:S01]  /*10b0*/  IMAD.WIDE.U32 R20, R20, c[0x0][0x218], R30 ;  /* 0x0000860014147a25 */ /* 0x000fe200078e001e */
[----:B------:R1:W3:Y:S04]  /*10c0*/  LDSM.16.M88.4 R160, [R227+0x6080] ;  /* 0x00608000e3a0783b */ /* 0x0002e80000000200 */
[----:B------:R1:W4:Y:S04]  /*10d0*/  LDSM.16.M88.4 R164, [R226+0x6080] ;  /* 0x00608000e2a4783b */ /* 0x0003280000000200 */
[----:B------:R1:W5:Y:S04]  /*10e0*/  LDSM.16.M88.4 R168, [R225+0x6080] ;  /* 0x00608000e1a8783b */ /* 0x0003680000000200 */
        /* <DEDUP_REMOVED lines=13> */
[----:B------:R-:W-:-:S03]  /*11c0*/  LOP3.LUT P2, RZ, R19, 0x4, RZ, 0xc0, !PT ;  /* 0x0000000413ff7812 */ /* 0x000fc6000784c0ff */
[----:B------:R1:W-:Y:S01]  /*11d0*/  LDGSTS.E.BYPASS.LTC128B.128 [R232+0x8080], [R236.64+0x80], !P0 ;  /* 0x08080080ece87fae */ /* 0x0003e2000c101d50 */
[----:B------:R-:W-:Y:S02]  /*11e0*/  IADD3 R19, P0, R28, UR10, RZ ;  /* 0x0000000a1c137c10 */ /* 0x000fe4000ff1e0ff */
[----:B------:R-:W-:Y:S02]  /*11f0*/  ISETP.LT.OR P4, PT, R14, 0x1, !P2 ;  /* 0x000000010e00780c */ /* 0x000fe40005781670 */
[----:B------:R-:W-:Y:S02]  /*1200*/  IADD3.X R2, R29, UR14, R2, P0, !PT ;  /* 0x0000000e1d027c10 */ /* 0x000fe400087fe402 */
[----:B------:R-:W-:Y:S02]  /*1210*/  LEA R26, P0, R18, c[0x0][0x258], 0x2 ;  /* 0x00009600121a7a11 */ /* 0x000fe400078010ff */
[----:B------:R-:W-:Y:S02]  /*1220*/  ISETP.LT.OR P2, PT, R14, 0x21, !P2 ;  /* 0x000000210e00780c */ /* 0x000fe40005741670 */
[----:B------:R-:W-:Y:S01]  /*1230*/  LEA.HI.X R27, R18, c[0x0][0x25c], R17, 0x2, P0 ;  /* 0x00009700121b7a11 */ /* 0x000fe200000f1411 */
[----:B------:R-:W-:-:S04]  /*1240*/  IMAD.U32 R17, RZ, RZ, UR8 ;  /* 0x00000008ff117e24 */ /* 0x000fc8000f8e00ff */
[----:B------:R1:W-:Y:S01]  /*1250*/  LDGSTS.E.BYPASS.LTC128B.128 [R232+0xa080], [R236.64+0x100], !P4 ;  /* 0x0a080100ece87fae */ /* 0x0003e2000e101d50 */
[C---:B------:R-:W-:Y:S02]  /*1260*/  ISETP.LT.OR P4, PT, R14.reuse, 0x1, P6 ;  /* 0x000000010e00780c */ /* 0x040fe40003781670 */
[----:B------:R-:W-:Y:S01]  /*1270*/  ISETP.LT.OR P6, PT, R14, 0x21, P6 ;  /* 0x000000210e00780c */ /* 0x000fe200037c1670 */
[----:B------:R1:W-:Y:S01]  /*1280*/  LDGSTS.E.BYPASS.LTC128B.128 [R232+0x7080], [R24.64], !P1 ;  /* 0x0708000018e87fae */ /* 0x0003e2000c901d50 */
[----:B------:R-:W-:-:S04]  /*1290*/  IADD3 R28, P1, P0, R17, 0x80, R236 ;  /* 0x00000080111c7810 */ /* 0x000fc8000783e0ec */
[--C-:B------:R-:W-:Y:S02]  /*12a0*/  IADD3.X R29, RZ, UR7, R237.reuse, P1, P0 ;  /* 0x00000007ff1d7c10 */ /* 0x100fe40008fe04ed */
[----:B------:R-:W-:Y:S02]  /*12b0*/  IADD3 R30, P1, P0, R17, 0x100, R236 ;  /* 0x00000100111e7810 */ /* 0x000fe4000783e0ec */
[----:B------:R-:W-:Y:S01]  /*12c0*/  IADD3 R17, R21, UR4, RZ ;  /* 0x0000000415117c10 */ /* 0x000fe2000fffe0ff */
[----:B------:R1:W-:Y:S01]  /*12d0*/  LDGSTS.E.BYPASS.LTC128B.128 [R232+0x9080], [R28.64], !P3 ;  /* 0x090800001ce87fae */ /* 0x0003e2000d901d50 */
[----:B------:R-:W-:Y:S01]  /*12e0*/  IADD3.X R31, RZ, UR7, R237, P1, P0 ;  /* 0x00000007ff1f7c10 */ /* 0x000fe20008fe04ed */
[----:B------:R-:W-:Y:S01]  /*12f0*/  ULDC.64 UR4, c[0x0][0x208] ;  /* 0x0000820000047ab9 */ /* 0x000fe20000000a00 */
[----:B------:R-:W-:Y:S01]  /*1300*/  LEA R250, P0, R20, c[0x0][0x1f0], 0x1 ;  /* 0x00007c0014fa7a11 */ /* 0x000fe200078008ff */
[----:B------:R-:W-:Y:S01]  /*1310*/  USHF.L.U32 UR15, UR4, 0x6, URZ ;  /* 0x00000006040f7899 */ /* 0x000fe2000800063f */
[----:B------:R-:W-:Y:S01]  /*1320*/  ISETP.GE.AND P3, PT, R16, c[0x0][0x16c], PT ;  /* 0x00005b0010007a0c */ /* 0x000fe20003f66270 */
[----:B------:R1:W-:Y:S01]  /*1330*/  LDGSTS.E.BYPASS.LTC128B.128 [R232+0xb080], [R30.64], !P2 ;  /* 0x0b0800001ee87fae */ /* 0x0003e2000d101d50 */
[----:B------:R-:W-:Y:S01]  /*1340*/  LEA.HI.X R251, R20, c[0x0][0x1f4], R17, 0x1, P0 ;  /* 0x00007d0014fb7a11 */ /* 0x000fe200000f0c11 */
[----:B------:R-:W-:Y:S01]  /*1350*/  @!P5 IMAD.SHL.U32 R17, R234, 0x10, RZ ;  /* 0x00000010ea11d824 */ /* 0x000fe200078e00ff */
[----:B------:R-:W-:Y:S01]  /*1360*/  SEL R18, RZ, 0xffffffff, P3 ;  /* 0xffffffffff127807 */ /* 0x000fe20001800000 */
[----:B------:R-:W-:Y:S01]  /*1370*/  USHF.L.U64.HI UR19, UR4, UR19, UR5 ;  /* 0x0000001304137299 */ /* 0x000fe20008010205 */
[----:B------:R-:W-:-:S02]  /*1380*/  ISETP.GE.AND P0, PT, R16, c[0x0][0x1fc], PT ;  /* 0x00007f0010007a0c */ /* 0x000fc40003f06270 */
[----:B------:R-:W-:Y:S01]  /*1390*/  ISETP.GE.AND P1, PT, R22, c[0x0][0x1fc], PT ;  /* 0x00007f0016007a0c */ /* 0x000fe20003f26270 */
[----:B------:R1:W-:Y:S01]  /*13a0*/  @!P5 LDGSTS.E.BYPASS.LTC128B.128 [R17+0x12080], [R26.64] ;  /* 0x120800001a11dfae */ /* 0x0003e2000b901d50 */
[----:B------:R-:W-:Y:S02]  /*13b0*/  ISETP.GE.AND P3, PT, R16, c[0x0][0x1fc], PT ;  /* 0x00007f0010007a0c */ /* 0x000fe40003f66270 */
[----:B------:R-:W-:Y:S01]  /*13c0*/  ISETP.GE.AND P2, PT, R15, c[0x0][0x1fc], PT ;  /* 0x00007f000f007a0c */ /* 0x000fe20003f46270 */
[----:B------:R-:W0:Y:S01]  /*13d0*/  LDGDEPBAR ;  /* 0x00000000000079af */ /* 0x000e220000000000 */
[----:B------:R-:W-:Y:S02]  /*13e0*/  SEL R16, RZ, 0xffffffff, P0 ;  /* 0xffffffffff107807 */ /* 0x000fe40000000000 */
[----:B------:R-:W-:Y:S01]  /*13f0*/  SEL R20, RZ, 0x1, P1 ;  /* 0x00000001ff147807 */ /* 0x000fe20000800000 */
[----:B------:R2:W-:Y:S01]  /*1400*/  LDGSTS.E.BYPASS.LTC128B.128 [R232+0xc080], [R250.64], !P4 ;  /* 0x0c080000fae87fae */ /* 0x0005e2000e101d50 */
[----:B------:R-:W-:-:S02]  /*1410*/  ISETP.LT.OR P0, PT, R14, 0x1, P3 ;  /* 0x000000010e00780c */ /* 0x000fc40001f01670 */
[C---:B------:R-:W-:Y:S02]  /*1420*/  ISETP.LT.OR P1, PT, R14.reuse, 0x1, P2 ;  /* 0x000000010e00780c */ /* 0x040fe40001721670 */
[C---:B------:R-:W-:Y:S02]  /*1430*/  ISETP.LT.OR P3, PT, R14.reuse, 0x21, P3 ;  /* 0x000000210e00780c */ /* 0x040fe40001f61670 */
[----:B------:R-:W-:-:S07]  /*1440*/  ISETP.LT.OR P2, PT, R14, 0x21, P2 ;  /* 0x000000210e00780c */ /* 0x000fce0001741670 */
[----:B------:R2:W-:Y:S01]  /*1450*/  LDGSTS.E.BYPASS.LTC128B.128 [R232+0xe080], [R250.64+0x80], !P0 ;  /* 0x0e080080fae87fae */ /* 0x0005e2000c101d50 */
[----:B------:R-:W-:-:S03]  /*1460*/  LEA R22, P0, R19, c[0x0][0x280], 0x2 ;  /* 0x0000a00013167a11 */ /* 0x000fc600078010ff */
[----:B------:R2:W-:Y:S01]  /*1470*/  LDGSTS.E.BYPASS.LTC128B.128 [R232+0x10080], [R250.64+0x100], !P1 ;  /* 0x10080100fae87fae */ /* 0x0005e2000c901d50 */
[----:B------:R-:W-:Y:S01]  /*1480*/  ISETP.GE.AND P1, PT, R15, c[0x0][0x1fc], PT ;  /* 0x00007f000f007a0c */ /* 0x000fe20003f26270 */
[----:B------:R-:W-:Y:S01]  /*1490*/  IMAD.SHL.U32 R15, R16, 0x2, RZ ;  /* 0x00000002100f7824 */ /* 0x000fe200078e00ff */
[----:B------:R-:W-:Y:S01]  /*14a0*/  LEA.HI.X R23, R19, c[0x0][0x284], R2, 0x2, P0 ;  /* 0x0000a10013177a11 */ /* 0x000fe200000f1402 */
[----:B-1----:R-:W-:Y:S01]  /*14b0*/  IMAD.SHL.U32 R17, R18, 0x2, RZ ;  /* 0x0000000212117824 */ /* 0x002fe200078e00ff */
[----:B------:R-:W-:Y:S02]  /*14c0*/  IADD3 R24, P0, R250, UR15, RZ ;  /* 0x0000000ffa187c10 */ /* 0x000fe4000ff1e0ff */
[----:B------:R-:W-:Y:S01]  /*14d0*/  LOP3.LUT R20, R15, 0x2, R20, 0xe2, !PT ;  /* 0x000000020f147812 */ /* 0x000fe200078ee214 */
[----:B------:R-:W-:Y:S01]  /*14e0*/  IMAD.U32 R15, RZ, RZ, UR15 ;  /* 0x0000000fff0f7e24 */ /* 0x000fe2000f8e00ff */
[----:B------:R-:W-:Y:S02]  /*14f0*/  SEL R241, RZ, 0xffffffff, P1 ;  /* 0xfffffffffff17807 */ /* 0x000fe40000800000 */
[----:B------:R-:W-:-:S02]  /*1500*/  IADD3.X R25, R251, UR19, RZ, P0, !PT ;  /* 0x00000013fb197c10 */ /* 0x000fc400087fe4ff */
[----:B------:R-:W-:Y:S01]  /*1510*/  IADD3 R16, P1, P0, R15, 0x100, R250 ;  /* 0x000001000f107810 */ /* 0x000fe2000783e0fa */
[----:B------:R-:W-:Y:S01]  /*1520*/  @!P5 IMAD.SHL.U32 R15, R234, 0x10, RZ ;  /* 0x00000010ea0fd824 */ /* 0x000fe200078e00ff */
[----:B------:R-:W-:Y:S01]  /*1530*/  LOP3.LUT R242, R17, 0x2, R242, 0xe2, !PT ;  /* 0x0000000211f27812 */ /* 0x000fe200078ee2f2 */
[----:B------:R1:W-:Y:S01]  /*1540*/  LDGSTS.E.BYPASS.LTC128B.128 [R232+0xd080], [R24.64], !P6 ;  /* 0x0d08000018e87fae */ /* 0x0003e2000f101d50 */
[----:B------:R-:W-:Y:S01]  /*1550*/  IADD3.X R17, RZ, UR19, R251, P1, P0 ;  /* 0x00000013ff117c10 */ /* 0x000fe20008fe04fb */
[----:B------:R-:W-:Y:S01]  /*1560*/  IMAD.SHL.U32 R241, R241, 0x4, RZ ;  /* 0x00000004f1f17824 */ /* 0x000fe200078e00ff */
[----:B------:R-:W-:Y:S01]  /*1570*/  PLOP3.LUT P0, PT, PT, PT, UP0, 0x80, 0x0 ;  /* 0x000000000000781c */ /* 0x000fe20003f0f008 */
[----:B------:R1:W-:Y:S03]  /*1580*/  LDGSTS.E.BYPASS.LTC128B.128 [R232+0xf080], [R24.64+0x80], !P3 ;  /* 0x0f08008018e87fae */ /* 0x0003e6000d901d50 */
[----:B------:R-:W-:Y:S01]  /*1590*/  LOP3.LUT R241, R241, 0x4, R20, 0xe2, !PT ;  /* 0x00000004f1f17812 */ /* 0x000fe200078ee214 */
[----:B------:R1:W-:Y:S04]  /*15a0*/  LDGSTS.E.BYPASS.LTC128B.128 [R232+0x11080], [R16.64], !P2 ;  /* 0x1108000010e87fae */ /* 0x0003e8000d101d50 */
[----:B------:R1:W-:Y:S04]  /*15b0*/  @!P5 LDGSTS.E.BYPASS.LTC128B.128 [R15+0x12180], [R22.64] ;  /* 0x12180000160fdfae */ /* 0x0003e8000b901d50 */
[----:B------:R-:W0:Y:S01]  /*15c0*/  LDGDEPBAR ;  /* 0x00000000000079af */ /* 0x000e220000000000 */
[----:B------:R-:W-:Y:S05]  /*15d0*/  @!P0 BRA `(.L_x_24) ;  /* 0x0000338000008947 */ /* 0x000fea0003800000 */
[----:B--2345:R-:W-:Y:S01]  /*15e0*/  IMAD R14, R8, c[0x0][0x238], RZ ;  /* 0x00008e00080e7a24 */ /* 0x03cfe200078e02ff */
[----:B------:R-:W-:Y:S01]  /*15f0*/  SHF.R.S32.HI R235, RZ, 0x1f, R234 ;  /* 0x0000001fffeb7819 */ /* 0x000fe200000114ea */
[----:B------:R-:W-:Y:S01]  /*1600*/  ULDC.64 UR4, c[0x0][0x240] ;  /* 0x0000900000047ab9 */ /* 0x000fe20000000a00 */
[-C--:B------:R-:W-:Y:S01]  /*1610*/  LEA.HI R8, R13, R234.reuse, RZ, 0x5 ;  /* 0x000000ea0d087211 */ /* 0x080fe200078f28ff */
[----:B------:R-:W-:Y:S01]  /*1620*/  IMAD R14, R9, c[0x0][0x23c], R14 ;  /* 0x00008f00090e7a24 */ /* 0x000fe200078e020e */
[----:B------:R-:W-:Y:S01]  /*1630*/  LEA.HI R13, R13, R234, RZ, 0x2 ;  /* 0x000000ea0d0d7211 */ /* 0x000fe200078f10ff */
[----:B------:R-:W-:Y:S01]  /*1640*/  IMAD.WIDE.U32 R18, R9, c[0x0][0x238], R234 ;  /* 0x00008e0009127a25 */ /* 0x000fe200078e00ea */
[----:B------:R-:W-:Y:S01]  /*1650*/  SHF.R.S32.HI R21, RZ, 0x5, R8 ;  /* 0x00000005ff157819 */ /* 0x000fe20000011408 */
[----:B------:R-:W-:Y:S01]  /*1660*/  UIMAD UR4, UR18, UR4, URZ ;  /* 0x00000004120472a4 */ /* 0x000fe2000f8e023f */
[----:B-1----:R-:W-:Y:S01]  /*1670*/  LOP3.LUT R15, R12, 0xfffffff0, RZ, 0xc0, !PT ;  /* 0xfffffff00c0f7812 */ /* 0x002fe200078ec0ff */
[----:B------:R-:W-:Y:S01]  /*1680*/  IMAD.IADD R19, R19, 0x1, R14 ;  /* 0x0000000113137824 */ /* 0x000fe200078e020e */
[--C-:B------:R-:W-:Y:S01]  /*1690*/  SHF.R.S32.HI R9, RZ, 0x2, R13.reuse ;  /* 0x00000002ff097819 */ /* 0x100fe2000001140d */
[----:B------:R-:W-:Y:S01]  /*16a0*/  IMAD.U32 R248, RZ, RZ, UR9 ;  /* 0x00000009fff87e24 */ /* 0x000fe2000f8e00ff */
[----:B------:R-:W-:Y:S01]  /*16b0*/  SHF.R.S32.HI R12, RZ, 0x1f, R13 ;  /* 0x0000001fff0c7819 */ /* 0x000fe2000001140d */
[----:B------:R-:W-:Y:S01]  /*16c0*/  IMAD.IADD R15, R234, 0x1, -R15 ;  /* 0x00000001ea0f7824 */ /* 0x000fe200078e0a0f */
[----:B------:R-:W-:Y:S01]  /*16d0*/  LEA.HI R2, R8, R21, RZ, 0x1 ;  /* 0x0000001508027211 */ /* 0x000fe200078f08ff */
[----:B------:R-:W-:Y:S01]  /*16e0*/  UIADD3 UR20, UR20, 0x3f, URZ ;  /* 0x0000003f14147890 */ /* 0x000fe2000fffe03f */
[----:B------:R-:W-:Y:S01]  /*16f0*/  LEA.HI R12, R12, R9, RZ, 0x3 ;  /* 0x000000090c0c7211 */ /* 0x000fe200078f18ff */
[----:B------:R-:W-:Y:S01]  /*1700*/  UIMAD UR5, UR9, UR5, UR4 ;  /* 0x00000005090572a4 */ /* 0x000fe2000f8e0204 */
[----:B------:R-:W-:Y:S01]  /*1710*/  LOP3.LUT R2, R2, 0xfffffffe, RZ, 0xc0, !PT ;  /* 0xfffffffe02027812 */ /* 0x000fe200078ec0ff */
[----:B------:R-:W-:Y:S01]  /*1720*/  IMAD.WIDE.U32 R248, R248, c[0x0][0x240], R18 ;  /* 0x00009000f8f87a25 */ /* 0x000fe200078e0012 */
[----:B------:R-:W-:Y:S01]  /*1730*/  LOP3.LUT R17, R8, 0xffffffe0, RZ, 0xc0, !PT ;  /* 0xffffffe008117812 */ /* 0x000fe200078ec0ff */
[----:B------:R-:W-:Y:S01]  /*1740*/  USHF.R.S32.HI UR4, URZ, 0x1f, UR20 ;  /* 0x0000001f3f047899 */ /* 0x000fe20008011414 */
[----:B------:R-:W-:Y:S01]  /*1750*/  LOP3.LUT R8, R12, 0xfffffff8, RZ, 0xc0, !PT ;  /* 0xfffffff80c087812 */ /* 0x000fe200078ec0ff */
[----:B------:R-:W-:Y:S01]  /*1760*/  IMAD.IADD R2, R21, 0x1, -R2 ;  /* 0x0000000115027824 */ /* 0x000fe200078e0a02 */
[----:B------:R-:W-:Y:S01]  /*1770*/  SHF.R.S32.HI R16, RZ, 0x1f, R15 ;  /* 0x0000001fff107819 */ /* 0x000fe2000001140f */
[----:B------:R-:W-:Y:S01]  /*1780*/  IMAD.IADD R12, R234, 0x1, -R17 ;  /* 0x00000001ea0c7824 */ /* 0x000fe200078e0a11 */
[----:B------:R-:W-:Y:S01]  /*1790*/  SHF.R.S32.HI R23, RZ, 0x1f, R4 ;  /* 0x0000001fff177819 */ /* 0x000fe20000011404 */
[----:B------:R-:W-:Y:S01]  /*17a0*/  IMAD.IADD R8, R9, 0x1, -R8 ;  /* 0x0000000109087824 */ /* 0x000fe200078e0a08 */
[----:B------:R-:W-:Y:S01]  /*17b0*/  LEA.HI R9, R16, R15, RZ, 0x3 ;  /* 0x0000000f10097211 */ /* 0x000fe200078f18ff */
[----:B------:R-:W-:Y:S01]  /*17c0*/  IMAD.SHL.U32 R16, R2, 0x10, RZ ;  /* 0x0000001002107824 */ /* 0x000fe200078e00ff */
[----:B------:R-:W-:Y:S01]  /*17d0*/  LEA.HI R23, R23, R4, RZ, 0x2 ;  /* 0x0000000417177211 */ /* 0x000fe200078f10ff */
[----:B------:R-:W-:Y:S01]  /*17e0*/  IMAD.SHL.U32 R17, R4, 0x8, RZ ;  /* 0x0000000804117824 */ /* 0x000fe200078e00ff */
[----:B------:R-:W-:Y:S01]  /*17f0*/  SHF.R.S32.HI R239, RZ, 0x1f, R12 ;  /* 0x0000001fffef7819 */ /* 0x000fe2000001140c */
[----:B------:R-:W-:Y:S01]  /*1800*/  IMAD.SHL.U32 R2, R2, 0x400, RZ ;  /* 0x0000040002027824 */ /* 0x000fe200078e00ff */
[----:B------:R-:W-:Y:S01]  /*1810*/  LOP3.LUT R10, R10, 0x10, R16, 0xf8, !PT ;  /* 0x000000100a0a7812 */ /* 0x000fe200078ef810 */
[C---:B------:R-:W-:Y:S01]  /*1820*/  IMAD.SHL.U32 R228, R9.reuse, 0x40, RZ ;  /* 0x0000004009e47824 */ /* 0x040fe200078e00ff */
[----:B------:R-:W-:Y:S01]  /*1830*/  LOP3.LUT R14, R9, 0xfffffff8, RZ, 0xc0, !PT ;  /* 0xfffffff8090e7812 */ /* 0x000fe200078ec0ff */
[----:B------:R-:W-:Y:S01]  /*1840*/  ULEA.HI UR20, UR4, UR20, URZ, 0x6 ;  /* 0x0000001404147291 */ /* 0x000fe2000f8f303f */
[----:B------:R-:W-:Y:S01]  /*1850*/  LOP3.LUT R23, R23, 0xfffffffc, RZ, 0xc0, !PT ;  /* 0xfffffffc17177812 */ /* 0x000fe200078ec0ff */
[----:B------:R-:W-:Y:S01]  /*1860*/  CS2R R130, SRZ ;  /* 0x0000000000827805 */ /* 0x000fe2000001ff00 */
[----:B------:R-:W-:Y:S01]  /*1870*/  LEA.HI R239, R239, R12, RZ, 0x2 ;  /* 0x0000000cefef7211 */ /* 0x000fe200078f10ff */
[----:B------:R-:W-:Y:S01]  /*1880*/  IMAD.IADD R14, R15, 0x1, -R14 ;  /* 0x000000010f0e7824 */ /* 0x000fe200078e0a0e */
[----:B------:R-:W-:Y:S01]  /*1890*/  LOP3.LUT R7, R10, 0x8, R7, 0xf8, !PT ;  /* 0x000000080a077812 */ /* 0x000fe200078ef807 */
[----:B------:R-:W-:Y:S01]  /*18a0*/  IMAD.SHL.U32 R10, R8, 0x40, RZ ;  /* 0x00000040080a7824 */ /* 0x000fe200078e00ff */
[----:B------:R-:W-:Y:S01]  /*18b0*/  LOP3.LUT R15, R239, 0xfffffffc, RZ, 0xc0, !PT ;  /* 0xfffffffcef0f7812 */ /* 0x000fe200078ec0ff */
[----:B------:R-:W-:Y:S01]  /*18c0*/  IMAD.IADD R20, R4, 0x1, -R23 ;  /* 0x0000000104147824 */ /* 0x000fe200078e0a17 */
[----:B------:R-:W-:Y:S01]  /*18d0*/  LOP3.LUT P0, RZ, R8, 0x4, RZ, 0xc0, !PT ;  /* 0x0000000408ff7812 */ /* 0x000fe2000780c0ff */
[----:B------:R-:W-:Y:S01]  /*18e0*/  IMAD.SHL.U32 R8, R229, 0x20, RZ ;  /* 0x00000020e5087824 */ /* 0x000fe200078e00ff */
[----:B------:R-:W-:Y:S01]  /*18f0*/  LOP3.LUT R10, R10, 0x1c0, RZ, 0xc0, !PT ;  /* 0x000001c00a0a7812 */ /* 0x000fe200078ec0ff */
[----:B------:R-:W-:Y:S01]  /*1900*/  IMAD R11, R20, -0x8, R11 ;  /* 0xfffffff8140b7824 */ /* 0x000fe200078e020b */
[----:B------:R-:W-:Y:S01]  /*1910*/  LOP3.LUT P2, RZ, R14, 0x2, RZ, 0xc0, !PT ;  /* 0x000000020eff7812 */ /* 0x000fe2000784c0ff */
[----:B------:R-:W-:Y:S01]  /*1920*/  IMAD.IADD R12, R12, 0x1, -R15 ;  /* 0x000000010c0c7824 */ /* 0x000fe200078e0a0f */
[C---:B------:R-:W-:Y:S01]  /*1930*/  LOP3.LUT P1, RZ, R14.reuse, 0x4, RZ, 0xc0, !PT ;  /* 0x000000040eff7812 */ /* 0x040fe2000782c0ff */
[----:B------:R-:W-:Y:S01]  /*1940*/  IMAD.SHL.U32 R14, R14, 0x40, RZ ;  /* 0x000000400e0e7824 */ /* 0x000fe200078e00ff */
[----:B------:R-:W-:Y:S01]  /*1950*/  LOP3.LUT R17, R17, 0x18, RZ, 0xc0, !PT ;  /* 0x0000001811117812 */ /* 0x000fe200078ec0ff */
[----:B------:R-:W-:Y:S01]  /*1960*/  IMAD R4, R12, -0x2, R11 ;  /* 0xfffffffe0c047824 */ /* 0x000fe200078e020b */
[----:B------:R-:W-:Y:S01]  /*1970*/  SHF.R.U32.HI R15, RZ, 0x3, R10 ;  /* 0x00000003ff0f7819 */ /* 0x000fe2000001160a */
[----:B------:R-:W-:Y:S01]  /*1980*/  CS2R R128, SRZ ;  /* 0x0000000000807805 */ /* 0x000fe2000001ff00 */
[----:B------:R-:W-:Y:S01]  /*1990*/  LOP3.LUT R11, R17, 0x20, R8, 0xf8, !PT ;  /* 0x00000020110b7812 */ /* 0x000fe200078ef808 */
[----:B------:R-:W-:Y:S01]  /*19a0*/  CS2R R126, SRZ ;  /* 0x00000000007e7805 */ /* 0x000fe2000001ff00 */
[----:B------:R-:W-:Y:S01]  /*19b0*/  LOP3.LUT R15, R15, R10, R17, 0x1e, !PT ;  /* 0x0000000a0f0f7212 */ /* 0x000fe200078e1e11 */
[----:B------:R-:W-:Y:S01]  /*19c0*/  IMAD.SHL.U32 R17, R229, 0x8, RZ ;  /* 0x00000008e5117824 */ /* 0x000fe200078e00ff */
[----:B------:R-:W-:Y:S01]  /*19d0*/  LOP3.LUT R13, R13, 0x3ffffffc, RZ, 0xc0, !PT ;  /* 0x3ffffffc0d0d7812 */ /* 0x000fe200078ec0ff */
[----:B------:R-:W-:Y:S01]  /*19e0*/  CS2R R124, SRZ ;  /* 0x00000000007c7805 */ /* 0x000fe2000001ff00 */
[----:B------:R-:W-:Y:S01]  /*19f0*/  LOP3.LUT R14, R14, 0x1c0, RZ, 0xc0, !PT ;  /* 0x000001c00e0e7812 */ /* 0x000fe200078ec0ff */
[----:B------:R-:W-:Y:S01]  /*1a00*/  CS2R R122, SRZ ;  /* 0x00000000007a7805 */ /* 0x000fe2000001ff00 */
[----:B------:R-:W-:Y:S01]  /*1a10*/  LOP3.LUT R228, R228, 0xfffffe00, RZ, 0xc0, !PT ;  /* 0xfffffe00e4e47812 */ /* 0x000fe200078ec0ff */
[----:B------:R-:W-:Y:S01]  /*1a20*/  IMAD.IADD R13, R234, 0x1, -R13 ;  /* 0x00000001ea0d7824 */ /* 0x000fe200078e0a0d */
[----:B------:R-:W-:Y:S01]  /*1a30*/  SHF.R.U32.HI R8, RZ, 0x3, R14 ;  /* 0x00000003ff087819 */ /* 0x000fe2000001160e */
[----:B------:R-:W-:Y:S01]  /*1a40*/  CS2R R120, SRZ ;  /* 0x0000000000787805 */ /* 0x000fe2000001ff00 */
[----:B------:R-:W-:Y:S01]  /*1a50*/  LOP3.LUT R17, R14, 0x8, R17, 0xf8, !PT ;  /* 0x000000080e117812 */ /* 0x000fe200078ef811 */
[----:B------:R-:W-:Y:S01]  /*1a60*/  IMAD R240, R13, 0x2, R2 ;  /* 0x000000020df07824 */ /* 0x000fe200078e0202 */
[----:B------:R-:W-:Y:S01]  /*1a70*/  LOP3.LUT R6, R7, R6, RZ, 0x3c, !PT ;  /* 0x0000000607067212 */ /* 0x000fe200078e3cff */
[----:B------:R-:W-:Y:S01]  /*1a80*/  CS2R R118, SRZ ;  /* 0x0000000000767805 */ /* 0x000fe2000001ff00 */
[----:B------:R-:W-:Y:S01]  /*1a90*/  LOP3.LUT R17, R17, R8, RZ, 0x3c, !PT ;  /* 0x0000000811117212 */ /* 0x000fe200078e3cff */
[----:B------:R-:W-:Y:S01]  /*1aa0*/  IMAD.IADD R240, R15, 0x1, R240 ;  /* 0x000000010ff07824 */ /* 0x000fe200078e02f0 */
[----:B------:R-:W-:Y:S01]  /*1ab0*/  LOP3.LUT R11, R8, R11, R14, 0x1e, !PT ;  /* 0x0000000b080b7212 */ /* 0x000fe200078e1e0e */
[----:B------:R-:W-:Y:S01]  /*1ac0*/  IMAD R229, R229, 0x200, R6 ;  /* 0x00000200e5e57824 */ /* 0x000fe200078e0206 */
[-C--:B------:R-:W-:Y:S01]  /*1ad0*/  IADD3 R2, R17, R228.reuse, R2 ;  /* 0x000000e411027210 */ /* 0x080fe20007ffe002 */
[----:B------:R-:W-:Y:S01]  /*1ae0*/  CS2R R116, SRZ ;  /* 0x0000000000747805 */ /* 0x000fe2000001ff00 */
[----:B------:R-:W-:Y:S01]  /*1af0*/  SEL R3, R3, 0xffffffe0, !P2 ;  /* 0xffffffe003037807 */ /* 0x000fe20005000000 */
[----:B------:R-:W-:Y:S01]  /*1b00*/  IMAD R0, R229, 0x2, R0 ;  /* 0x00000002e5007824 */ /* 0x000fe200078e0200 */
[----:B------:R-:W-:Y:S01]  /*1b10*/  SEL R5, R5, 0xffffffc0, !P1 ;  /* 0xffffffc005057807 */ /* 0x000fe20004800000 */
[C---:B------:R-:W-:Y:S01]  /*1b20*/  IMAD.SHL.U32 R230, R2.reuse, 0x2, RZ ;  /* 0x0000000202e67824 */ /* 0x040fe200078e00ff */
[----:B------:R-:W-:Y:S01]  /*1b30*/  LOP3.LUT R228, R11, R228, RZ, 0xfc, !PT ;  /* 0x000000e40be47212 */ /* 0x000fe200078efcff */
[----:B------:R-:W-:Y:S01]  /*1b40*/  IMAD R224, R2, 0x2, R3 ;  /* 0x0000000202e07824 */ /* 0x000fe200078e0203 */
[----:B------:R-:W-:Y:S01]  /*1b50*/  LEA R240, R240, 0x12280, 0x1 ;  /* 0x00012280f0f07811 */ /* 0x000fe200078e08ff */
[----:B------:R-:W-:Y:S01]  /*1b60*/  IMAD R3, R2, 0x2, R5 ;  /* 0x0000000202037824 */ /* 0x000fe200078e0205 */
[----:B------:R-:W-:Y:S01]  /*1b70*/  LEA.HI R239, R239, R16, RZ, 0x1e ;  /* 0x00000010efef7211 */ /* 0x000fe200078ff0ff */
[----:B------:R-:W-:Y:S01]  /*1b80*/  CS2R R114, SRZ ;  /* 0x0000000000727805 */ /* 0x000fe2000001ff00 */
[C---:B------:R-:W-:Y:S01]  /*1b90*/  IADD3 R243, R240.reuse, 0x40, RZ ;  /* 0x00000040f0f37810 */ /* 0x040fe20007ffe0ff */
        /* <DEDUP_REMOVED lines=39> */
[----:B------:R-:W-:Y:S01]  /*1e10*/  IADD3 R238, R249, UR5, RZ ;  /* 0x00000005f9ee7c10 */ /* 0x000fe2000fffe0ff */
[----:B------:R-:W-:Y:S01]  /*1e20*/  IMAD.SHL.U32 R229, R229, 0x2, RZ ;  /* 0x00000002e5e57824 */ /* 0x000fe200078e00ff */
[----:B------:R-:W-:Y:S01]  /*1e30*/  @P0 IADD3 R243, R240, -0x40, RZ ;  /* 0xffffffc0f0f30810 */ /* 0x000fe20007ffe0ff */
[----:B------:R-:W-:Y:S01]  /*1e40*/  IMAD.SHL.U32 R228, R228, 0x2, RZ ;  /* 0x00000002e4e47824 */ /* 0x000fe200078e00ff */
[----:B------:R-:W-:Y:S01]  /*1e50*/  USHF.R.S32.HI UR20, URZ, 0x6, UR20 ;  /* 0x000000063f147899 */ /* 0x000fe20008011414 */
[----:B------:R-:W-:Y:S01]  /*1e60*/  IMAD.IADD R2, R5, 0x1, R224 ;  /* 0x0000000105027824 */ /* 0x000fe200078e02e0 */
[----:B------:R-:W-:-:S02]  /*1e70*/  UMOV UR18, URZ ;  /* 0x0000003f00127c82 */ /* 0x000fc40008000000 */
[C---:B------:R-:W-:Y:S02]  /*1e80*/  ISETP.GT.AND P2, PT, R4.reuse, RZ, PT ;  /* 0x000000ff0400720c */ /* 0x040fe40003f44270 */
[----:B------:R-:W-:-:S02]  /*1e90*/  ISETP.GT.AND P1, PT, R4, 0x1, PT ;  /* 0x000000010400780c */ /* 0x000fc40003f24270 */
[----:B------:R-:W-:Y:S02]  /*1ea0*/  LOP3.LUT R233, R233, 0xfffffffb, RZ, 0xc0, !PT ;  /* 0xfffffffbe9e97812 */ /* 0x000fe400078ec0ff */
[C---:B------:R-:W-:Y:S02]  /*1eb0*/  ISETP.GT.AND P0, PT, R4.reuse, 0x20, PT ;  /* 0x000000200400780c */ /* 0x040fe40003f04270 */
[----:B------:R-:W-:-:S05]  /*1ec0*/  ISETP.GT.AND P6, PT, R4, 0x21, PT ;  /* 0x000000210400780c */ /* 0x000fca0003fc4270 */
[----:B------:R-:W-:-:S04]  /*1ed0*/  @P2 LOP3.LUT R233, R233, 0x4, RZ, 0xfc, !PT ;  /* 0x00000004e9e92812 */ /* 0x000fc800078efcff */
[----:B------:R-:W-:-:S04]  /*1ee0*/  LOP3.LUT R233, R233, 0xfffffffd, RZ, 0xc0, !PT ;  /* 0xfffffffde9e97812 */ /* 0x000fc800078ec0ff */
[----:B------:R-:W-:-:S04]  /*1ef0*/  @P1 LOP3.LUT R233, R233, 0x2, RZ, 0xfc, !PT ;  /* 0x00000002e9e91812 */ /* 0x000fc800078efcff */
[----:B------:R-:W-:-:S04]  /*1f00*/  LOP3.LUT R233, R233, 0xfffffffe, RZ, 0xc0, !PT ;  /* 0xfffffffee9e97812 */ /* 0x000fc800078ec0ff */
[----:B------:R-:W-:Y:S02]  /*1f10*/  @P0 LOP3.LUT R233, R233, 0x1, RZ, 0xfc, !PT ;  /* 0x00000001e9e90812 */ /* 0x000fe400078efcff */
.L_x_27:
[----:B------:R-:W-:Y:S04]  /*1f20*/  DEPBAR.LE SB0, 0x0 ;  /* 0x000080000000791a */ /* 0x000fe80000000000 */
[----:B------:R-:W-:Y:S01]  /*1f30*/  BAR.SYNC.DEFER_BLOCKING 0x0 ;  /* 0x0000000000007b1d */ /* 0x000fe20000010000 */
[C---:B------:R-:W-:Y:S01]  /*1f40*/  LOP3.LUT P1, RZ, R233.reuse, 0x2, RZ, 0xc0, !PT ;  /* 0x00000002e9ff7812 */ /* 0x040fe2000782c0ff */
[----:B------:R-:W-:Y:S01]  /*1f50*/  UIADD3 UR21, UR18, 0x1, URZ ;  /* 0x0000000112157890 */ /* 0x000fe2000fffe03f */
[C---:B------:R-:W-:Y:S02]  /*1f60*/  LOP3.LUT P2, RZ, R233.reuse, 0x4, RZ, 0xc0, !PT ;  /* 0x00000004e9ff7812 */ /* 0x040fe4000784c0ff */
[----:B------:R-:W-:Y:S01]  /*1f70*/  LOP3.LUT P0, RZ, R233, 0x1, RZ, 0xc0, !PT ;  /* 0x00000001e9ff7812 */ /* 0x000fe2000780c0ff */
[----:B------:R-:W-:Y:S06]  /*1f80*/  UISETP.GE.AND UP0, UPT, UR21, UR20, UPT ;  /* 0x000000141500728c */ /* 0x000fec000bf06270 */
[----:B------:R-:W-:Y:S01]  /*1f90*/  PLOP3.LUT P4, PT, PT, PT, UP0, 0x80, 0x0 ;  /* 0x000000000000781c */ /* 0x000fe20003f8f008 */
        /* <DEDUP_REMOVED lines=8> */
[----:B------:R-:W-:Y:S01]  /*2020*/  LDSM.16.M88.4 R28, [R231+0x2080] ;  /* 0x00208000e71c783b */ /* 0x000fe20000000200 */
[-C--:B-1----:R-:W-:Y:S04]  /*2030*/  HMMA.16816.F32.BF16 R4, R132, R136.reuse, RZ ;  /* 0x000000888404723c */ /* 0x082fe800000418ff */
[----:B------:R-:W-:Y:S05]  /*2040*/  LDSM.16.M88.4 R32, [R230+0x9080] ;  /* 0x00908000e620783b */ /* 0x000fea0000000200 */
[----:B------:R-:W-:Y:S01]  /*2050*/  LDS R207, [R239.X4+0x12080] ;  /* 0x01208000efcf7984 */ /* 0x000fe20000004800 */
[C---:B--2---:R-:W-:Y:S04]  /*2060*/  HMMA.16816.F32.BF16 R8, R140.reuse, R136, RZ ;  /* 0x000000888c08723c */ /* 0x044fe800000418ff */
[----:B------:R-:W-:Y:S04]  /*2070*/  LDS R206, [R239.X4+0x120a0] ;  /* 0x0120a000efce7984 */ /* 0x000fe80000004800 */
[-C--:B------:R-:W-:Y:S01]  /*2080*/  HMMA.16816.F32.BF16 R12, R140, R138.reuse, RZ ;  /* 0x0000008a8c0c723c */ /* 0x080fe200000418ff */
[----:B------:R-:W-:Y:S05]  /*2090*/  LDSM.16.M88.4 R140, [R3+0x7080] ;  /* 0x00708000038c783b */ /* 0x000fea0000000200 */
[----:B------:R-:W-:Y:S02]  /*20a0*/  LDS R205, [R239.X4+0x12100] ;  /* 0x01210000efcd7984 */ /* 0x000fe40000004800 */
[----:B------:R-:W-:Y:S03]  /*20b0*/  HMMA.16816.F32.BF16 R16, R132, R138, RZ ;  /* 0x0000008a8410723c */ /* 0x000fe600000418ff */
[----:B------:R-:W-:Y:S05]  /*20c0*/  LDSM.16.M88.4 R132, [R3+0x6080] ;  /* 0x006080000384783b */ /* 0x000fea0000000200 */
[-C--:B---3--:R-:W-:Y:S01]  /*20d0*/  HMMA.16816.F32.BF16 R4, R144, R148.reuse, R4 ;  /* 0x000000949004723c */ /* 0x088fe20000041804 */
[----:B------:R-:W1:Y:S05]  /*20e0*/  LDSM.16.M88.4 R136, [R226+0x80] ;  /* 0x00008000e288783b */ /* 0x000e6a0000000200 */
[----:B------:R-:W-:Y:S02]  /*20f0*/  LDS R204, [R239.X4+0x12120] ;  /* 0x01212000efcc7984 */ /* 0x000fe40000004800 */
[C---:B----4-:R-:W-:Y:S08]  /*2100*/  HMMA.16816.F32.BF16 R8, R152.reuse, R148, R8 ;  /* 0x000000949808723c */ /* 0x050ff00000041808 */
[-C--:B------:R-:W-:Y:S08]  /*2110*/  HMMA.16816.F32.BF16 R12, R152, R150.reuse, R12 ;  /* 0x00000096980c723c */ /* 0x080ff0000004180c */
[----:B------:R-:W-:Y:S01]  /*2120*/  HMMA.16816.F32.BF16 R16, R144, R150, R16 ;  /* 0x000000969010723c */ /* 0x000fe20000041810 */
[----:B------:R-:W-:Y:S05]  /*2130*/  LDSM.16.M88.4 R144, [R2+0x6080] ;  /* 0x006080000290783b */ /* 0x000fea0000000200 */
[----:B------:R-:W2:Y:S02]  /*2140*/  LDSM.16.M88.4 R148, [R225+0x80] ;  /* 0x00008000e194783b */ /* 0x000ea40000000200 */
[-C--:B-1----:R-:W-:Y:S08]  /*2150*/  HMMA.16816.F32.BF16 R4, R132, R136.reuse, R4 ;  /* 0x000000888404723c */ /* 0x082ff00000041804 */
[C---:B------:R-:W-:Y:S08]  /*2160*/  HMMA.16816.F32.BF16 R8, R140.reuse, R136, R8 ;  /* 0x000000888c08723c */ /* 0x040ff00000041808 */
[-C--:B------:R-:W-:Y:S08]  /*2170*/  HMMA.16816.F32.BF16 R12, R140, R138.reuse, R12 ;  /* 0x0000008a8c0c723c */ /* 0x080ff0000004180c */
[----:B------:R-:W-:Y:S01]  /*2180*/  HMMA.16816.F32.BF16 R16, R132, R138, R16 ;  /* 0x0000008a8410723c */ /* 0x000fe20000041810 */
[----:B------:R-:W-:Y:S05]  /*2190*/  LDSM.16.M88.4 R132, [R227+0x2080] ;  /* 0x00208000e384783b */ /* 0x000fea0000000200 */
[----:B------:R-:W-:Y:S02]  /*21a0*/  LDSM.16.M88.4 R136, [R224+0x9080] ;  /* 0x00908000e088783b */ /* 0x000fe40000000200 */
[-C--:B--2---:R-:W-:Y:S08]  /*21b0*/  HMMA.16816.F32.BF16 R4, R144, R148.reuse, R4 ;  /* 0x000000949004723c */ /* 0x084ff00000041804 */
[C---:B------:R-:W-:Y:S08]  /*21c0*/  HMMA.16816.F32.BF16 R8, R20.reuse, R148, R8 ;  /* 0x000000941408723c */ /* 0x040ff00000041808 */
[-C--:B------:R-:W-:Y:S01]  /*21d0*/  HMMA.16816.F32.BF16 R12, R20, R150.reuse, R12 ;  /* 0x00000096140c723c */ /* 0x080fe2000004180c */
[----:B------:R-:W1:Y:S07]  /*21e0*/  LDSM.16.M88.4 R20, [R224+0x8080] ;  /* 0x00808000e014783b */ /* 0x000e6e0000000200 */
[----:B------:R-:W-:Y:S08]  /*21f0*/  HMMA.16816.F32.BF16 R16, R144, R150, R16 ;  /* 0x000000969010723c */ /* 0x000ff00000041810 */
[-C--:B------:R-:W-:Y:S08]  /*2200*/  HMMA.16816.F32.BF16 R4, R24, R28.reuse, R4 ;  /* 0x0000001c1804723c */ /* 0x080ff00000041804 */
        /* <DEDUP_REMOVED lines=41> */
[----:B------:R-:W-:Y:S04]  /*24a0*/  DEPBAR.LE SB0, 0x0 ;  /* 0x000080000000791a */ /* 0x000fe80000000000 */
[----:B------:R-:W-:Y:S01]  /*24b0*/  BAR.SYNC.DEFER_BLOCKING 0x0 ;  /* 0x0000000000007b1d */ /* 0x000fe20000010000 */
[-C--:B--2---:R-:W-:Y:S08]  /*24c0*/  HMMA.16816.F32.BF16 R4, R24, R28.reuse, R4 ;  /* 0x0000001c1804723c */ /* 0x084ff00000041804 */
[C---:B------:R-:W-:Y:S08]  /*24d0*/  HMMA.16816.F32.BF16 R8, R32.reuse, R28, R8 ;  /* 0x0000001c2008723c */ /* 0x040ff00000041808 */
[-C--:B------:R-:W-:Y:S01]  /*24e0*/  HMMA.16816.F32.BF16 R12, R32, R30.reuse, R12 ;  /* 0x0000001e200c723c */ /* 0x080fe2000004180c */
[----:B------:R-:W2:Y:S07]  /*24f0*/  LDSM.16.M88.4 R140, [R230+0xc080] ;  /* 0x00c08000e68c783b */ /* 0x000eae0000000200 */
[----:B------:R-:W-:Y:S01]  /*2500*/  HMMA.16816.F32.BF16 R16, R24, R30, R16 ;  /* 0x0000001e1810723c */ /* 0x000fe20000041810 */
[----:B------:R-:W3:Y:S07]  /*2510*/  LDSM.16.M88.4 R144, [R230+0xd080] ;  /* 0x00d08000e690783b */ /* 0x000eee0000000200 */
[-C--:B-1----:R-:W-:Y:S01]  /*2520*/  HMMA.16816.F32.BF16 R4, R20, R132.reuse, R4 ;  /* 0x000000841404723c */ /* 0x082fe20000041804 */
[----:B------:R-:W1:Y:S05]  /*2530*/  LDSM.16.M88.4 R148, [R224+0xc080] ;  /* 0x00c08000e094783b */ /* 0x000e6a0000000200 */
[----:B------:R-:W4:Y:S02]  /*2540*/  LDSM.16.M88.4 R152, [R224+0xd080] ;  /* 0x00d08000e098783b */ /* 0x000f240000000200 */
[C---:B------:R-:W-:Y:S03]  /*2550*/  HMMA.16816.F32.BF16 R8, R136.reuse, R132, R8 ;  /* 0x000000848808723c */ /* 0x040fe60000041808 */
[----:B------:R-:W-:Y:S05]  /*2560*/  LDS R219, [R239.X4+0x121a0] ;  /* 0x0121a000efdb7984 */ /* 0x000fea0000004800 */
[-C--:B------:R-:W-:Y:S01]  /*2570*/  HMMA.16816.F32.BF16 R12, R136, R134.reuse, R12 ;  /* 0x00000086880c723c */ /* 0x080fe2000004180c */
[----:B------:R-:W-:Y:S07]  /*2580*/  LDSM.16.M88.4 R136, [R3+0xd080] ;  /* 0x00d080000388783b */ /* 0x000fee0000000200 */
[----:B------:R-:W-:Y:S01]  /*2590*/  HMMA.16816.F32.BF16 R16, R20, R134, R16 ;  /* 0x000000861410723c */ /* 0x000fe20000041810 */
[----:B------:R-:W5:Y:S03]  /*25a0*/  LDSM.16.M88.4 R132, [R3+0xc080] ;  /* 0x00c080000384783b */ /* 0x000f660000000200 */
[----:B------:R-:W-:Y:S02]  /*25b0*/  FSEL R210, R4, -INF , P2 ;  /* 0xff80000004d27808 */ /* 0x000fe40001000000 */
[----:B------:R-:W-:Y:S02]  /*25c0*/  FSEL R211, R6, -INF , P2 ;  /* 0xff80000006d37808 */ /* 0x000fe40001000000 */
[-C--:B--2---:R-:W-:Y:S04]  /*25d0*/  HMMA.16816.F32.BF16 R20, R140, R156.reuse, RZ ;  /* 0x0000009c8c14723c */ /* 0x084fe800000418ff */
[----:B------:R-:W-:Y:S01]  /*25e0*/  FSEL R217, R10, -INF , P2 ;  /* 0xff8000000ad97808 */ /* 0x000fe20001000000 */
[--C-:B------:R-:W-:Y:S01]  /*25f0*/  FFMA.FTZ R208, R210, c[0x0][0x29c], -R207.reuse ;  /* 0x0000a700d2d07a23 */ /* 0x100fe200000108cf */
[----:B------:R-:W-:Y:S01]  /*2600*/  FSEL R210, R5, -INF , P1 ;  /* 0xff80000005d27808 */ /* 0x000fe20000800000 */
[--C-:B------:R-:W-:Y:S01]  /*2610*/  FFMA.FTZ R213, R211, c[0x0][0x29c], -R206.reuse ;  /* 0x0000a700d3d57a23 */ /* 0x100fe200000108ce */
[C---:B---3--:R-:W-:Y:S03]  /*2620*/  HMMA.16816.F32.BF16 R24, R144.reuse, R156, RZ ;  /* 0x0000009c9018723c */ /* 0x048fe600000418ff */
[----:B------:R-:W2:Y:S01]  /*2630*/  MUFU.EX2 R208, R208 ;  /* 0x000000d000d07308 */ /* 0x000ea20000000800 */
[----:B------:R-:W-:Y:S01]  /*2640*/  FFMA.FTZ R209, R210, c[0x0][0x29c], -R207 ;  /* 0x0000a700d2d17a23 */ /* 0x000fe200000108cf */
[----:B------:R-:W-:Y:S02]  /*2650*/  FSEL R211, R7, -INF , P1 ;  /* 0xff80000007d37808 */ /* 0x000fe40000800000 */
[----:B------:R-:W-:Y:S01]  /*2660*/  FSEL R216, R8, -INF , P2 ;  /* 0xff80000008d87808 */ /* 0x000fe20001000000 */
[-C--:B------:R-:W-:Y:S01]  /*2670*/  HMMA.16816.F32.BF16 R28, R144, R158.reuse, RZ ;  /* 0x0000009e901c723c */ /* 0x080fe200000418ff */
[----:B------:R-:W-:Y:S03]  /*2680*/  LDSM.16.M88.4 R144, [R2+0xd080] ;  /* 0x00d080000290783b */ /* 0x000fe60000000200 */
[----:B------:R-:W-:Y:S01]  /*2690*/  FFMA.FTZ R212, R216, c[0x0][0x29c], -R205 ;  /* 0x0000a700d8d47a23 */ /* 0x000fe200000108cd */
[----:B------:R3:W-:Y:S01]  /*26a0*/  MUFU.EX2 R210, R213 ;  /* 0x000000d500d27308 */ /* 0x0007e20000000800 */
[----:B------:R-:W-:Y:S01]  /*26b0*/  FSEL R218, R16, -INF , P0 ;  /* 0xff80000010da7808 */ /* 0x000fe20000000000 */
[----:B------:R-:W-:Y:S01]  /*26c0*/  FFMA.FTZ R214, R211, c[0x0][0x29c], -R206 ;  /* 0x0000a700d3d67a23 */ /* 0x000fe200000108ce */
[----:B------:R-:W-:Y:S01]  /*26d0*/  HMMA.16816.F32.BF16 R32, R140, R158, RZ ;  /* 0x0000009e8c20723c */ /* 0x000fe200000418ff */
[----:B------:R-:W2:Y:S03]  /*26e0*/  LDSM.16.M88.4 R140, [R2+0xc080] ;  /* 0x00c08000028c783b */ /* 0x000ea60000000200 */
[--C-:B------:R-:W-:Y:S01]  /*26f0*/  FFMA.FTZ R221, R218, c[0x0][0x29c], -R207.reuse ;  /* 0x0000a700dadd7a23 */ /* 0x100fe200000108cf */
[----:B------:R-:W-:Y:S02]  /*2700*/  FSEL R222, R17, -INF , P6 ;  /* 0xff80000011de7808 */ /* 0x000fe40003000000 */
[----:B------:R-:W-:Y:S01]  /*2710*/  MUFU.EX2 R212, R212 ;  /* 0x000000d400d47308 */ /* 0x000fe20000000800 */
[-C--:B-1----:R-:W-:Y:S05]  /*2720*/  HMMA.16816.F32.BF16 R20, R148, R160.reuse, R20 ;  /* 0x000000a09414723c */ /* 0x082fea0000041814 */
[----:B------:R-:W-:Y:S01]  /*2730*/  FFMA.FTZ R207, R222, c[0x0][0x29c], -R207 ;  /* 0x0000a700decf7a23 */ /* 0x000fe200000108cf */
[----:B------:R-:W-:Y:S02]  /*2740*/  FSEL R222, R13, -INF , P6 ;  /* 0xff8000000dde7808 */ /* 0x000fe40003000000 */
[C---:B----4-:R-:W-:Y:S01]  /*2750*/  HMMA.16816.F32.BF16 R24, R152.reuse, R160, R24 ;  /* 0x000000a09818723c */ /* 0x050fe20000041818 */
[----:B------:R1:W-:Y:S03]  /*2760*/  MUFU.EX2 R218, R221 ;  /* 0x000000dd00da7308 */ /* 0x0003e60000000800 */
[----:B------:R-:W-:Y:S02]  /*2770*/  FSEL R216, R9, -INF , P1 ;  /* 0xff80000009d87808 */ /* 0x000fe40000800000 */
[----:B------:R-:W-:Y:S02]  /*2780*/  FSEL R223, R18, -INF , P0 ;  /* 0xff80000012df7808 */ /* 0x000fe40000000000 */
[-C--:B------:R-:W-:Y:S03]  /*2790*/  HMMA.16816.F32.BF16 R28, R152, R162.reuse, R28 ;  /* 0x000000a2981c723c */ /* 0x080fe6000004181c */
[----:B------:R4:W-:Y:S01]  /*27a0*/  MUFU.EX2 R211, R214 ;  /* 0x000000d600d37308 */ /* 0x0009e20000000800 */
[--C-:B---3--:R-:W-:Y:S01]  /*27b0*/  FFMA.FTZ R213, R216, c[0x0][0x29c], -R205.reuse ;  /* 0x0000a700d8d57a23 */ /* 0x108fe200000108cd */
[----:B------:R-:W-:Y:S02]  /*27c0*/  FSEL R216, R12, -INF , P0 ;  /* 0xff8000000cd87808 */ /* 0x000fe40000000000 */
[----:B------:R-:W-:Y:S01]  /*27d0*/  FSEL R252, R14, -INF , P0 ;  /* 0xff8000000efc7808 */ /* 0x000fe20000000000 */
[----:B------:R-:W-:Y:S01]  /*27e0*/  HMMA.16816.F32.BF16 R32, R148, R162, R32 ;  /* 0x000000a29420723c */ /* 0x000fe20000041820 */
[----:B------:R-:W3:Y:S03]  /*27f0*/  LDSM.16.M88.4 R148, [R230+0xe080] ;  /* 0x00e08000e694783b */ /* 0x000ee60000000200 */
[--C-:B------:R-:W-:Y:S01]  /*2800*/  FFMA.FTZ R220, R216, c[0x0][0x29c], -R205.reuse ;  /* 0x0000a700d8dc7a23 */ /* 0x100fe200000108cd */
[----:B------:R-:W-:Y:S01]  /*2810*/  MUFU.EX2 R213, R213 ;  /* 0x000000d500d57308 */ /* 0x000fe20000000800 */
[----:B------:R-:W-:Y:S02]  /*2820*/  FFMA.FTZ R205, R222, c[0x0][0x29c], -R205 ;  /* 0x0000a700decd7a23 */ /* 0x000fe400000108cd */
[-C--:B-----5:R-:W-:Y:S01]  /*2830*/  HMMA.16816.F32.BF16 R20, R132, R164.reuse, R20 ;  /* 0x000000a48414723c */ /* 0x0a0fe20000041814 */
[----:B-1----:R-:W-:Y:S04]  /*2840*/  LDS R221, [R239.X4+0x12200] ;  /* 0x01220000efdd7984 */ /* 0x002fe80000004800 */
[--C-:B------:R-:W-:Y:S02]  /*2850*/  FFMA.FTZ R252, R252, c[0x0][0x29c], -R204.reuse ;  /* 0x0000a700fcfc7a23 */ /* 0x100fe400000108cc */
[----:B------:R1:W-:Y:S01]  /*2860*/  MUFU.EX2 R216, R220 ;  /* 0x000000dc00d87308 */ /* 0x0003e20000000800 */
[C---:B------:R-:W-:Y:S04]  /*2870*/  HMMA.16816.F32.BF16 R24, R136.reuse, R164, R24 ;  /* 0x000000a48818723c */ /* 0x040fe80000041818 */
[--C-:B----4-:R-:W-:Y:S01]  /*2880*/  FFMA.FTZ R214, R217, c[0x0][0x29c], -R204.reuse ;  /* 0x0000a700d9d67a23 */ /* 0x110fe200000108cc */
[----:B------:R-:W-:Y:S03]  /*2890*/  FSEL R217, R11, -INF , P1 ;  /* 0xff8000000bd97808 */ /* 0x000fe60000800000 */
[-C--:B------:R-:W-:Y:S01]  /*28a0*/  HMMA.16816.F32.BF16 R28, R136, R166.reuse, R28 ;  /* 0x000000a6881c723c */ /* 0x080fe2000004181c */
[----:B------:R-:W4:Y:S01]  /*28b0*/  LDSM.16.M88.4 R136, [R230+0xf080] ;  /* 0x00f08000e688783b */ /* 0x000f220000000200 */
[----:B------:R-:W-:Y:S02]  /*28c0*/  MUFU.EX2 R214, R214 ;  /* 0x000000d600d67308 */ /* 0x000fe40000000800 */
[----:B------:R-:W-:Y:S02]  /*28d0*/  FFMA.FTZ R215, R217, c[0x0][0x29c], -R204 ;  /* 0x0000a700d9d77a23 */ /* 0x000fe400000108cc */
[----:B------:R-:W-:Y:S02]  /*28e0*/  LDS R217, [R239.X4+0x12180] ;  /* 0x01218000efd97984 */ /* 0x000fe40000004800 */
[----:B------:R-:W-:Y:S03]  /*28f0*/  HMMA.16816.F32.BF16 R32, R132, R166, R32 ;  /* 0x000000a68420723c */ /* 0x000fe60000041820 */
[----:B------:R-:W5:Y:S01]  /*2900*/  LDSM.16.M88.4 R132, [R224+0xe080] ;  /* 0x00e08000e084783b */ /* 0x000f620000000200 */
[----:B------:R-:W-:Y:S01]  /*2910*/  MUFU.EX2 R215, R215 ;  /* 0x000000d700d77308 */ /* 0x000fe20000000800 */
[--C-:B-1----:R-:W-:Y:S03]  /*2920*/  FFMA.FTZ R220, R223, c[0x0][0x29c], -R206.reuse ;  /* 0x0000a700dfdc7a23 */ /* 0x102fe600000108ce */
[-C--:B--2---:R-:W-:Y:S05]  /*2930*/  HMMA.16816.F32.BF16 R20, R140, R168.reuse, R20 ;  /* 0x000000a88c14723c */ /* 0x084fea0000041814 */
[----:B------:R-:W-:Y:S01]  /*2940*/  FSEL R223, R19, -INF , P6 ;  /* 0xff80000013df7808 */ /* 0x000fe20003000000 */
[----:B------:R-:W1:Y:S02]  /*2950*/  MUFU.EX2 R209, R209 ;  /* 0x000000d100d17308 */ /* 0x000e640000000800 */
[C---:B------:R-:W-:Y:S04]  /*2960*/  HMMA.16816.F32.BF16 R24, R144.reuse, R168, R24 ;  /* 0x000000a89018723c */ /* 0x040fe80000041818 */
[----:B------:R-:W-:Y:S04]  /*2970*/  FFMA.FTZ R206, R223, c[0x0][0x29c], -R206 ;  /* 0x0000a700dfce7a23 */ /* 0x000fe800000108ce */
[-C--:B------:R-:W-:Y:S01]  /*2980*/  HMMA.16816.F32.BF16 R28, R144, R170.reuse, R28 ;  /* 0x000000aa901c723c */ /* 0x080fe2000004181c */
[----:B------:R-:W2:Y:S01]  /*2990*/  LDSM.16.M88.4 R144, [R224+0xf080] ;  /* 0x00f08000e090783b */ /* 0x000ea20000000200 */
[----:B------:R1:W-:Y:S06]  /*29a0*/  MUFU.EX2 R223, R206 ;  /* 0x000000ce00df7308 */ /* 0x0003ec0000000800 */
[----:B------:R-:W-:Y:S01]  /*29b0*/  HMMA.16816.F32.BF16 R32, R140, R170, R32 ;  /* 0x000000aa8c20723c */ /* 0x000fe20000041820 */
[----:B------:R-:W2:Y:S03]  /*29c0*/  LDSM.16.M88.4 R140, [R3+0xe080] ;  /* 0x00e08000038c783b */ /* 0x000ea60000000200 */
[----:B------:R-:W2:Y:S04]  /*29d0*/  MUFU.EX2 R207, R207 ;  /* 0x000000cf00cf7308 */ /* 0x000ea80000000800 */
[-C--:B---3--:R-:W-:Y:S06]  /*29e0*/  HMMA.16816.F32.BF16 R20, R148, R172.reuse, R20 ;  /* 0x000000ac9414723c */ /* 0x088fec0000041814 */
[----:B------:R-:W3:Y:S02]  /*29f0*/  MUFU.EX2 R220, R220 ;  /* 0x000000dc00dc7308 */ /* 0x000ee40000000800 */
[C---:B----4-:R-:W-:Y:S04]  /*2a00*/  HMMA.16816.F32.BF16 R24, R136.reuse, R172, R24 ;  /* 0x000000ac8818723c */ /* 0x050fe80000041818 */
[----:B-1----:R-:W-:Y:S04]  /*2a10*/  FSEL R206, R15, -INF , P6 ;  /* 0xff8000000fce7808 */ /* 0x002fe80003000000 */
[-C--:B------:R-:W-:Y:S01]  /*2a20*/  HMMA.16816.F32.BF16 R28, R136, R174.reuse, R28 ;  /* 0x000000ae881c723c */ /* 0x080fe2000004181c */
[----:B------:R-:W1:Y:S01]  /*2a30*/  LDSM.16.M88.4 R136, [R3+0xf080] ;  /* 0x00f080000388783b */ /* 0x000e620000000200 */
[----:B------:R-:W4:Y:S02]  /*2a40*/  MUFU.EX2 R205, R205 ;  /* 0x000000cd00cd7308 */ /* 0x000f240000000800 */
[----:B------:R-:W-:Y:S04]  /*2a50*/  FFMA.FTZ R204, R206, c[0x0][0x29c], -R204 ;  /* 0x0000a700cecc7a23 */ /* 0x000fe800000108cc */
[----:B------:R-:W-:Y:S01]  /*2a60*/  HMMA.16816.F32.BF16 R32, R148, R174, R32 ;  /* 0x000000ae9420723c */ /* 0x000fe20000041820 */
[----:B------:R-:W1:Y:S03]  /*2a70*/  LDSM.16.M88.4 R148, [R2+0xe080] ;  /* 0x00e080000294783b */ /* 0x000e660000000200 */
[----:B------:R-:W-:Y:S04]  /*2a80*/  MUFU.EX2 R252, R252 ;  /* 0x000000fc00fc7308 */ /* 0x000fe80000000800 */
[-C--:B-----5:R-:W-:Y:S08]  /*2a90*/  HMMA.16816.F32.BF16 R20, R132, R176.reuse, R20 ;  /* 0x000000b08414723c */ /* 0x0a0ff00000041814 */
[C---:B--2---:R-:W-:Y:S08]  /*2aa0*/  HMMA.16816.F32.BF16 R24, R144.reuse, R176, R24 ;  /* 0x000000b09018723c */ /* 0x044ff00000041818 */
[-C--:B------:R-:W-:Y:S01]  /*2ab0*/  HMMA.16816.F32.BF16 R28, R144, R178.reuse, R28 ;  /* 0x000000b2901c723c */ /* 0x080fe2000004181c */
[----:B------:R-:W2:Y:S07]  /*2ac0*/  LDSM.16.M88.4 R144, [R2+0xf080] ;  /* 0x00f080000290783b */ /* 0x000eae0000000200 */
[----:B------:R-:W-:Y:S01]  /*2ad0*/  HMMA.16816.F32.BF16 R32, R132, R178, R32 ;  /* 0x000000b28420723c */ /* 0x000fe20000041820 */
[----:B------:R-:W5:Y:S07]  /*2ae0*/  LDSM.16.M88.4 R132, [R230+0x10080] ;  /* 0x01008000e684783b */ /* 0x000f6e0000000200 */
        /* <DEDUP_REMOVED lines=10> */
[----:B------:R-:W-:Y:S08]  /*2b90*/  HMMA.16816.F32.BF16 R32, R148, R186, R32 ;  /* 0x000000ba9420723c */ /* 0x000ff00000041820 */
[-C--:B-----5:R-:W-:Y:S08]  /*2ba0*/  HMMA.16816.F32.BF16 R20, R132, R188.reuse, R20 ;  /* 0x000000bc8414723c */ /* 0x0a0ff00000041814 */
[C---:B-1----:R-:W-:Y:S08]  /*2bb0*/  HMMA.16816.F32.BF16 R24, R136.reuse, R188, R24 ;  /* 0x000000bc8818723c */ /* 0x042ff00000041818 */
[-C--:B------:R-:W-:Y:S01]  /*2bc0*/  HMMA.16816.F32.BF16 R28, R136, R190.reuse, R28 ;  /* 0x000000be881c723c */ /* 0x080fe2000004181c */
[----:B------:R-:W1:Y:S07]  /*2bd0*/  LDSM.16.M88.4 R136, [R3+0x10080] ;  /* 0x010080000388783b */ /* 0x000e6e0000000200 */
[----:B------:R-:W-:Y:S01]  /*2be0*/  HMMA.16816.F32.BF16 R32, R132, R190, R32 ;  /* 0x000000be8420723c */ /* 0x000fe20000041820 */
[----:B------:R-:W5:Y:S07]  /*2bf0*/  LDSM.16.M88.4 R132, [R3+0x11080] ;  /* 0x011080000384783b */ /* 0x000f6e0000000200 */
[-C--:B------:R-:W-:Y:S08]  /*2c00*/  HMMA.16816.F32.BF16 R20, R140, R192.reuse, R20 ;  /* 0x000000c08c14723c */ /* 0x080ff00000041814 */
[C---:B--2---:R-:W-:Y:S08]  /*2c10*/  HMMA.16816.F32.BF16 R24, R144.reuse, R192, R24 ;  /* 0x000000c09018723c */ /* 0x044ff00000041818 */
[-C--:B------:R-:W-:Y:S01]  /*2c20*/  HMMA.16816.F32.BF16 R28, R144, R194.reuse, R28 ;  /* 0x000000c2901c723c */ /* 0x080fe2000004181c */
[----:B------:R-:W2:Y:S07]  /*2c30*/  LDSM.16.M88.4 R144, [R2+0x10080] ;  /* 0x010080000290783b */ /* 0x000eae0000000200 */
[----:B------:R-:W-:Y:S01]  /*2c40*/  HMMA.16816.F32.BF16 R32, R140, R194, R32 ;  /* 0x000000c28c20723c */ /* 0x000fe20000041820 */
[----:B------:R-:W3:Y:S07]  /*2c50*/  LDSM.16.M88.4 R140, [R2+0x11080] ;  /* 0x01108000028c783b */ /* 0x000eee0000000200 */
[-C--:B-1----:R-:W-:Y:S08]  /*2c60*/  HMMA.16816.F32.BF16 R20, R136, R196.reuse, R20 ;  /* 0x000000c48814723c */ /* 0x082ff00000041814 */
[C---:B-----5:R-:W-:Y:S08]  /*2c70*/  HMMA.16816.F32.BF16 R24, R132.reuse, R196, R24 ;  /* 0x000000c48418723c */ /* 0x060ff00000041818 */
[-C--:B------:R-:W-:Y:S08]  /*2c80*/  HMMA.16816.F32.BF16 R28, R132, R198.reuse, R28 ;  /* 0x000000c6841c723c */ /* 0x080ff0000004181c */
[----:B------:R-:W-:Y:S08]  /*2c90*/  HMMA.16816.F32.BF16 R32, R136, R198, R32 ;  /* 0x000000c68820723c */ /* 0x000ff00000041820 */
[-C--:B--2---:R-:W-:Y:S08]  /*2ca0*/  HMMA.16816.F32.BF16 R20, R144, R200.reuse, R20 ;  /* 0x000000c89014723c */ /* 0x084ff00000041814 */
[C---:B---3--:R-:W-:Y:S08]  /*2cb0*/  HMMA.16816.F32.BF16 R24, R140.reuse, R200, R24 ;  /* 0x000000c88c18723c */ /* 0x048ff00000041818 */
[-C--:B------:R-:W-:Y:S08]  /*2cc0*/  HMMA.16816.F32.BF16 R28, R140, R202.reuse, R28 ;  /* 0x000000ca8c1c723c */ /* 0x080ff0000004181c */
[----:B------:R-:W-:Y:S04]  /*2cd0*/  HMMA.16816.F32.BF16 R32, R144, R202, R32 ;  /* 0x000000ca9020723c */ /* 0x000fe80000041820 */
[--C-:B------:R-:W-:Y:S02]  /*2ce0*/  FADD.FTZ R20, R20, -R217.reuse ;  /* 0x800000d914147221 */ /* 0x100fe40000010000 */
[--C-:B------:R-:W-:Y:S02]  /*2cf0*/  FADD.FTZ R21, R21, -R217.reuse ;  /* 0x800000d915157221 */ /* 0x100fe40000010000 */
[----:B------:R-:W-:Y:S01]  /*2d00*/  FMUL.FTZ R20, R208, R20 ;  /* 0x00000014d0147220 */ /* 0x000fe20000410000 */
[C---:B------:R-:W-:Y:S03]  /*2d10*/  F2FP.BF16.PACK_AB R208, R209.reuse, R208 ;  /* 0x000000d0d1d0723e */ /* 0x040fe600000010ff */
[----:B------:R-:W-:Y:S11]  /*2d20*/  FMUL.FTZ R21, R209, R21 ;  /* 0x00000015d1157220 */ /* 0x000ff60000410000 */
[----:B------:R-:W-:Y:S01]  /*2d30*/  @!UPT UIADD3 URZ, URZ, URZ, URZ ;  /* 0x0000003f3f3ff290 */ /* 0x000fe2000fffe03f */
[--C-:B------:R-:W-:Y:S02]  /*2d40*/  FADD.FTZ R209, R32, -R217.reuse ;  /* 0x800000d920d17221 */ /* 0x100fe40000010000 */
[----:B------:R-:W-:Y:S01]  /*2d50*/  FADD.FTZ R206, R33, -R217 ;  /* 0x800000d921ce7221 */ /* 0x000fe20000010000 */
[----:B------:R-:W1:Y:S01]  /*2d60*/  LDS R32, [R239.X4+0x12220] ;  /* 0x01222000ef207984 */ /* 0x000e620000004800 */
[----:B------:R-:W-:Y:S01]  /*2d70*/  FMUL.FTZ R209, R218, R209 ;  /* 0x000000d1dad17220 */ /* 0x000fe20000410000 */
[C---:B------:R-:W-:Y:S01]  /*2d80*/  F2FP.BF16.PACK_AB R218, R207.reuse, R218 ;  /* 0x000000dacfda723e */ /* 0x040fe200000010ff */
[----:B------:R-:W-:Y:S01]  /*2d90*/  FMUL.FTZ R206, R207, R206 ;  /* 0x000000cecfce7220 */ /* 0x000fe20000410000 */
[----:B------:R-:W-:Y:S01]  /*2da0*/  F2FP.BF16.PACK_AB R33, R21, R20 ;  /* 0x000000141521723e */ /* 0x000fe200000010ff */
[----:B------:R-:W2:Y:S01]  /*2db0*/  MUFU.EX2 R207, R204 ;  /* 0x000000cc00cf7308 */ /* 0x000ea20000000800 */
[--C-:B------:R-:W-:Y:S01]  /*2dc0*/  FADD.FTZ R21, R22, -R219.reuse ;  /* 0x800000db16157221 */ /* 0x100fe20000010000 */
[----:B------:R3:W-:Y:S01]  /*2dd0*/  STS [R240], R208 ;  /* 0x000000d0f0007388 */ /* 0x0007e20000000800 */
[--C-:B------:R-:W-:Y:S01]  /*2de0*/  FADD.FTZ R22, R35, -R219.reuse ;  /* 0x800000db23167221 */ /* 0x100fe20000010000 */
[----:B------:R-:W-:Y:S01]  /*2df0*/  F2FP.BF16.PACK_AB R35, R211, R210 ;  /* 0x000000d2d323723e */ /* 0x000fe200000010ff */
[--C-:B------:R-:W-:Y:S01]  /*2e00*/  FADD.FTZ R20, R23, -R219.reuse ;  /* 0x800000db17147221 */ /* 0x100fe20000010000 */
[----:B------:R-:W-:Y:S01]  /*2e10*/  F2FP.BF16.PACK_AB R206, R206, R209 ;  /* 0x000000d1cece723e */ /* 0x000fe200000010ff */
[----:B------:R-:W-:Y:S02]  /*2e20*/  FADD.FTZ R23, R34, -R219 ;  /* 0x800000db22177221 */ /* 0x000fe40000010000 */
[----:B------:R-:W-:Y:S01]  /*2e30*/  STS [R240+0x400], R35 ;  /* 0x00040023f0007388 */ /* 0x000fe20000000800 */
[----:B------:R-:W-:Y:S02]  /*2e40*/  FMUL.FTZ R21, R210, R21 ;  /* 0x00000015d2157220 */ /* 0x000fe40000410000 */
[----:B------:R-:W-:Y:S02]  /*2e50*/  FMUL.FTZ R20, R211, R20 ;  /* 0x00000014d3147220 */ /* 0x000fe40000410000 */
[----:B------:R-:W-:Y:S01]  /*2e60*/  FMUL.FTZ R23, R220, R23 ;  /* 0x00000017dc177220 */ /* 0x000fe20000410000 */
[----:B------:R-:W-:Y:S01]  /*2e70*/  F2FP.BF16.PACK_AB R220, R223, R220 ;  /* 0x000000dcdfdc723e */ /* 0x000fe200000010ff */
[--C-:B------:R-:W-:Y:S01]  /*2e80*/  FADD.FTZ R211, R24, -R221.reuse ;  /* 0x800000dd18d37221 */ /* 0x100fe20000010000 */
[----:B------:R-:W-:Y:S01]  /*2e90*/  STS [R243], R218 ;  /* 0x000000daf3007388 */ /* 0x000fe20000000800 */
[--C-:B------:R-:W-:Y:S02]  /*2ea0*/  FADD.FTZ R24, R25, -R221.reuse ;  /* 0x800000dd19187221 */ /* 0x100fe40000010000 */
[--C-:B------:R-:W-:Y:S02]  /*2eb0*/  FADD.FTZ R25, R28, -R221.reuse ;  /* 0x800000dd1c197221 */ /* 0x100fe40000010000 */
[----:B------:R-:W-:Y:S01]  /*2ec0*/  FADD.FTZ R28, R29, -R221 ;  /* 0x800000dd1d1c7221 */ /* 0x000fe20000010000 */
[----:B------:R-:W-:Y:S01]  /*2ed0*/  STS [R243+0x400], R220 ;  /* 0x000400dcf3007388 */ /* 0x000fe20000000800 */
[----:B------:R-:W-:Y:S01]  /*2ee0*/  F2FP.BF16.PACK_AB R29, R213, R212 ;  /* 0x000000d4d51d723e */ /* 0x000fe200000010ff */
[----:B------:R-:W-:Y:S01]  /*2ef0*/  FMUL.FTZ R25, R216, R25 ;  /* 0x00000019d8197220 */ /* 0x000fe20000410000 */
[C---:B----4-:R-:W-:Y:S01]  /*2f00*/  F2FP.BF16.PACK_AB R216, R205.reuse, R216 ;  /* 0x000000d8cdd8723e */ /* 0x050fe200000010ff */
[----:B------:R-:W-:Y:S01]  /*2f10*/  FMUL.FTZ R28, R205, R28 ;  /* 0x0000001ccd1c7220 */ /* 0x000fe20000410000 */
[----:B------:R-:W-:Y:S01]  /*2f20*/  F2FP.BF16.PACK_AB R205, R20, R21 ;  /* 0x0000001514cd723e */ /* 0x000fe200000010ff */
[----:B------:R-:W-:Y:S01]  /*2f30*/  STS [R240+0x1000], R29 ;  /* 0x0010001df0007388 */ /* 0x000fe20000000800 */
[----:B------:R-:W-:Y:S01]  /*2f40*/  F2FP.BF16.PACK_AB R21, R215, R214 ;  /* 0x000000d6d715723e */ /* 0x000fe200000010ff */
[----:B------:R-:W-:Y:S01]  /*2f50*/  FMUL.FTZ R22, R223, R22 ;  /* 0x00000016df167220 */ /* 0x000fe20000410000 */
[----:B--2---:R-:W-:Y:S01]  /*2f60*/  F2FP.BF16.PACK_AB R20, R207, R252 ;  /* 0x000000fccf14723e */ /* 0x004fe200000010ff */
[----:B------:R-:W-:Y:S01]  /*2f70*/  FMUL.FTZ R211, R212, R211 ;  /* 0x000000d3d4d37220 */ /* 0x000fe20000410000 */
[----:B------:R-:W-:Y:S01]  /*2f80*/  F2FP.BF16.PACK_AB R210, R28, R25 ;  /* 0x000000191cd2723e */ /* 0x000fe200000010ff */
[----:B------:R-:W-:Y:S01]  /*2f90*/  STS [R240+0x1400], R21 ;  /* 0x00140015f0007388 */ /* 0x000fe20000000800 */
[----:B------:R-:W-:Y:S01]  /*2fa0*/  F2FP.BF16.PACK_AB R204, R22, R23 ;  /* 0x0000001716cc723e */ /* 0x000fe200000010ff */
[--C-:B-1----:R-:W-:Y:S02]  /*2fb0*/  FADD.FTZ R23, R26, -R32.reuse ;  /* 0x800000201a177221 */ /* 0x102fe40000010000 */
[--C-:B------:R-:W-:Y:S01]  /*2fc0*/  FADD.FTZ R22, R27, -R32.reuse ;  /* 0x800000201b167221 */ /* 0x100fe20000010000 */
[----:B------:R-:W-:Y:S01]  /*2fd0*/  STS [R243+0x1000], R216 ;  /* 0x001000d8f3007388 */ /* 0x000fe20000000800 */
[----:B------:R-:W-:Y:S02]  /*2fe0*/  FMUL.FTZ R24, R213, R24 ;  /* 0x00000018d5187220 */ /* 0x000fe40000410000 */
[----:B------:R-:W-:Y:S02]  /*2ff0*/  FMUL.FTZ R23, R214, R23 ;  /* 0x00000017d6177220 */ /* 0x000fe40000410000 */
[----:B------:R-:W-:Y:S01]  /*3000*/  STS [R243+0x1400], R20 ;  /* 0x00140014f3007388 */ /* 0x000fe20000000800 */
[----:B------:R-:W-:Y:S01]  /*3010*/  FMUL.FTZ R22, R215, R22 ;  /* 0x00000016d7167220 */ /* 0x000fe20000410000 */
[----:B------:R-:W-:Y:S01]  /*3020*/  F2FP.BF16.PACK_AB R211, R24, R211 ;  /* 0x000000d318d3723e */ /* 0x000fe200000010ff */
[--C-:B------:R-:W-:Y:S02]  /*3030*/  FADD.FTZ R25, R30, -R32.reuse ;  /* 0x800000201e197221 */ /* 0x100fe40000010000 */
[----:B------:R-:W-:Y:S01]  /*3040*/  BAR.SYNC.DEFER_BLOCKING 0x0 ;  /* 0x0000000000007b1d */ /* 0x000fe20000010000 */
[----:B------:R-:W-:Y:S02]  /*3050*/  FADD.FTZ R32, R31, -R32 ;  /* 0x800000201f207221 */ /* 0x000fe40000010000 */
[----:B------:R-:W-:Y:S02]  /*3060*/  FMUL.FTZ R25, R252, R25 ;  /* 0x00000019fc197220 */ /* 0x000fe40000410000 */
[----:B------:R-:W-:Y:S01]  /*3070*/  FMUL.FTZ R32, R207, R32 ;  /* 0x00000020cf207220 */ /* 0x000fe20000410000 */
[----:B------:R-:W-:Y:S04]  /*3080*/  F2FP.BF16.PACK_AB R207, R22, R23 ;  /* 0x0000001716cf723e */ /* 0x000fe800000010ff */
[----:B---3--:R-:W-:Y:S01]  /*3090*/  F2FP.BF16.PACK_AB R208, R32, R25 ;  /* 0x0000001920d0723e */ /* 0x008fe200000010ff */
        /* <DEDUP_REMOVED lines=64> */
[----:B------:R3:W5:Y:S02]  /*34a0*/  LDSM.16.MT88.4 R136, [R228+0x8080] ;  /* 0x00808000e488783b */ /* 0x0007640000004200 */
        /* <DEDUP_REMOVED lines=23> */
[C---:B---345:R-:W-:Y:S01]  /*3620*/  LOP3.LUT P2, RZ, R241.reuse, 0x1, RZ, 0xc0, !PT ;  /* 0x00000001f1ff7812 */ /* 0x078fe2000784c0ff */
[----:B------:R-:W-:Y:S01]  /*3630*/  USHF.R.S32.HI UR22, URZ, 0x1f, UR21 ;  /* 0x0000001f3f167899 */ /* 0x000fe20008011415 */
[----:B------:R-:W-:Y:S01]  /*3640*/  LOP3.LUT P3, RZ, R241, 0x4, RZ, 0xc0, !PT ;  /* 0x00000004f1ff7812 */ /* 0x000fe2000786c0ff */
[----:B------:R-:W-:Y:S01]  /*3650*/  ULDC.64 UR4, c[0x0][0x208] ;  /* 0x0000820000047ab9 */ /* 0x000fe20000000a00 */
[----:B------:R-:W-:Y:S01]  /*3660*/  IMAD.U32 R9, RZ, RZ, UR15 ;  /* 0x0000000fff097e24 */ /* 0x000fe2000f8e00ff */
[----:B------:R-:W-:Y:S01]  /*3670*/  UIMAD UR22, UR22, UR4, URZ ;  /* 0x00000004161672a4 */ /* 0x000fe2000f8e023f */
[----:B------:R-:W-:Y:S01]  /*3680*/  IMAD.U32 R7, RZ, RZ, UR15 ;  /* 0x0000000fff077e24 */ /* 0x000fe2000f8e00ff */
[----:B------:R-:W-:Y:S02]  /*3690*/  UIMAD.WIDE.U32 UR24, UR21, UR4, URZ ;  /* 0x00000004151872a5 */ /* 0x000fe4000f8e003f */
[----:B------:R-:W-:Y:S02]  /*36a0*/  UIMAD UR22, UR21, UR5, UR22 ;  /* 0x00000005151672a4 */ /* 0x000fe4000f8e0216 */
[----:B------:R-:W-:Y:S02]  /*36b0*/  USHF.L.U32 UR4, UR21, 0x6, URZ ;  /* 0x0000000615047899 */ /* 0x000fe4000800063f */
[----:B------:R-:W-:Y:S01]  /*36c0*/  UIADD3 UR22, UR25, UR22, URZ ;  /* 0x0000001619167290 */ /* 0x000fe2000fffe03f */
[----:B------:R-:W-:Y:S02]  /*36d0*/  IMAD.U32 R11, RZ, RZ, UR24 ;  /* 0x00000018ff0b7e24 */ /* 0x000fe4000f8e00ff */
[----:B------:R-:W-:Y:S03]  /*36e0*/  IMAD.U32 R4, RZ, RZ, UR24 ;  /* 0x00000018ff047e24 */ /* 0x000fe6000f8e00ff */
[----:B------:R-:W-:Y:S01]  /*36f0*/  LEA R10, P0, R11, R250, 0x7 ;  /* 0x000000fa0b0a7211 */ /* 0x000fe200078038ff */
[----:B------:R-:W-:Y:S05]  /*3700*/  IMAD.U32 R5, RZ, RZ, UR22 ;  /* 0x00000016ff057e24 */ /* 0x000fea000f8e00ff */
[----:B------:R-:W-:Y:S02]  /*3710*/  LEA.HI.X R11, R4, R251, R5, 0x7, P0 ;  /* 0x000000fb040b7211 */ /* 0x000fe400000f3c05 */
[--C-:B------:R-:W-:Y:S01]  /*3720*/  IADD3 R8, P1, P0, R9, 0x80, R10.reuse ;  /* 0x0000008009087810 */ /* 0x100fe2000783e00a */
[----:B------:R-:W1:Y:S03]  /*3730*/  S2R R5, SR_CTAID.Y ;  /* 0x0000000000057919 */ /* 0x000e660000002600 */
[--C-:B------:R-:W-:Y:S02]  /*3740*/  IADD3.X R9, RZ, UR19, R11.reuse, P1, P0 ;  /* 0x00000013ff097c10 */ /* 0x100fe40008fe040b */
[----:B------:R-:W-:Y:S04]  /*3750*/  IADD3 R6, P1, P0, R7, 0x100, R10 ;  /* 0x0000010007067810 */ /* 0x000fe8000783e00a */
[----:B------:R-:W-:Y:S02]  /*3760*/  IADD3.X R7, RZ, UR19, R11, P1, P0 ;  /* 0x00000013ff077c10 */ /* 0x000fe40008fe040b */
[----:B------:R-:W-:Y:S02]  /*3770*/  LOP3.LUT P1, RZ, R241, 0x2, RZ, 0xc0, !PT ;  /* 0x00000002f1ff7812 */ /* 0x000fe4000782c0ff */
[----:B-1----:R-:W-:Y:S01]  /*3780*/  SHF.R.S32.HI R4, RZ, 0x1f, R5 ;  /* 0x0000001fff047819 */ /* 0x002fe20000011405 */
[C---:B------:R-:W-:Y:S04]  /*3790*/  IMAD.WIDE.U32 R12, R5.reuse, c[0x0][0x288], R246 ;  /* 0x0000a200050c7a25 */ /* 0x040fe800078e00f6 */
[----:B------:R-:W-:Y:S04]  /*37a0*/  IMAD R4, R4, c[0x0][0x288], RZ ;  /* 0x0000a20004047a24 */ /* 0x000fe800078e02ff */
[----:B------:R-:W-:Y:S01]  /*37b0*/  IMAD R4, R5, c[0x0][0x28c], R4 ;  /* 0x0000a30005047a24 */ /* 0x000fe200078e0204 */
[----:B------:R-:W-:Y:S04]  /*37c0*/  IADD3 R5, P0, R12, UR10, RZ ;  /* 0x0000000a0c057c10 */ /* 0x000fe8000ff1e0ff */
[----:B------:R-:W-:Y:S02]  /*37d0*/  IADD3.X R4, R13, UR14, R4, P0, !PT ;  /* 0x0000000e0d047c10 */ /* 0x000fe400087fe404 */
[C---:B------:R-:W-:Y:S04]  /*37e0*/  LEA R12, P0, R5.reuse, c[0x0][0x280], 0x2 ;  /* 0x0000a000050c7a11 */ /* 0x040fe800078010ff */
[----:B------:R-:W-:Y:S01]  /*37f0*/  LEA.HI.X R13, R5, c[0x0][0x284], R4, 0x2, P0 ;  /* 0x0000a100050d7a11 */ /* 0x000fe200000f1404 */
[----:B------:R-:W-:Y:S02]  /*3800*/  IMAD.U32 R5, RZ, RZ, UR4 ;  /* 0x00000004ff057e24 */ /* 0x000fe4000f8e00ff */
[----:B------:R-:W-:Y:S03]  /*3810*/  IMAD.U32 R4, RZ, RZ, UR4 ;  /* 0x00000004ff047e24 */ /* 0x000fe6000f8e00ff */
[----:B------:R-:W-:Y:S02]  /*3820*/  LEA R12, P0, R5, R12, 0x2 ;  /* 0x0000000c050c7211 */ /* 0x000fe400078010ff */
[----:B------:R-:W-:Y:S02]  /*3830*/  IADD3 R5, -R244, c[0x0][0x168], -R5 ;  /* 0x00005a00f4057a10 */ /* 0x000fe40007ffe905 */
[----:B------:R-:W-:Y:S01]  /*3840*/  LEA.HI.X.SX32 R13, R4, R13, 0x2, P0 ;  /* 0x0000000d040d7211 */ /* 0x000fe200000f16ff */
[----:B------:R-:W-:Y:S01]  /*3850*/  @!P5 IMAD.SHL.U32 R4, R234, 0x10, RZ ;  /* 0x00000010ea04d824 */ /* 0x000fe200078e00ff */
[C---:B------:R-:W-:Y:S11]  /*3860*/  ISETP.LT.OR P0, PT, R5.reuse, 0x1, !P2 ;  /* 0x000000010500780c */ /* 0x040ff60005701670 */
        /* <DEDUP_REMOVED lines=10> */
[----:B------:R1:W-:Y:S01]  /*3910*/  LDGSTS.E.BYPASS.LTC128B.128 [R232+0x10080], [R10.64+0x100], !P0 ;  /* 0x100801000ae87fae */ /* 0x0003e2000c101d50 */
[----:B------:R-:W-:Y:S04]  /*3920*/  IADD3 R14, P0, R10, UR15, RZ ;  /* 0x0000000f0a0e7c10 */ /* 0x000fe8000ff1e0ff */
[----:B------:R-:W-:Y:S02]  /*3930*/  IADD3.X R15, R11, UR19, RZ, P0, !PT ;  /* 0x000000130b0f7c10 */ /* 0x000fe400087fe4ff */
[C---:B------:R-:W-:Y:S11]  /*3940*/  ISETP.LT.OR P0, PT, R5.reuse, 0x21, !P2 ;  /* 0x000000210500780c */ /* 0x040ff60005701670 */
[----:B------:R-:W-:Y:S02]  /*3950*/  @!UPT UIADD3 URZ, URZ, URZ, URZ ;  /* 0x0000003f3f3ff290 */ /* 0x000fe4000fffe03f */
[----:B------:R1:W-:Y:S01]  /*3960*/  LDGSTS.E.BYPASS.LTC128B.128 [R232+0xd080], [R14.64], !P0 ;  /* 0x0d0800000ee87fae */ /* 0x0003e2000c101d50 */
[C---:B------:R-:W-:Y:S11]  /*3970*/  ISETP.LT.OR P0, PT, R5.reuse, 0x21, !P1 ;  /* 0x000000210500780c */ /* 0x040ff60004f01670 */
[----:B------:R-:W-:Y:S02]  /*3980*/  @!UPT UIADD3 URZ, URZ, URZ, URZ ;  /* 0x0000003f3f3ff290 */ /* 0x000fe4000fffe03f */
[----:B------:R1:W-:Y:S01]  /*3990*/  LDGSTS.E.BYPASS.LTC128B.128 [R232+0xf080], [R8.64], !P0 ;  /* 0x0f08000008e87fae */ /* 0x0003e2000c101d50 */
[----:B------:R-:W-:Y:S11]  /*39a0*/  ISETP.LT.OR P0, PT, R5, 0x21, !P3 ;  /* 0x000000210500780c */ /* 0x000ff60005f01670 */
[----:B------:R-:W-:Y:S02]  /*39b0*/  @!UPT UIADD3 URZ, URZ, URZ, URZ ;  /* 0x0000003f3f3ff290 */ /* 0x000fe4000fffe03f */
[----:B------:R1:W-:Y:S04]  /*39c0*/  LDGSTS.E.BYPASS.LTC128B.128 [R232+0x11080], [R6.64], !P0 ;  /* 0x1108000006e87fae */ /* 0x0003e8000c101d50 */
[----:B------:R1:W-:Y:S02]  /*39d0*/  @!P5 LDGSTS.E.BYPASS.LTC128B.128 [R4+0x12180], [R12.64] ;  /* 0x121800000c04dfae */ /* 0x0003e4000b901d50 */
.L_x_25:
[-C--:B---345:R-:W-:Y:S01]  /*39e0*/  HMMA.16816.F32.BF16 R84, R20, R28.reuse, R84 ;  /* 0x0000001c1454723c */ /* 0x0b8fe20000041854 */
[----:B-1----:R-:W-:Y:S07]  /*39f0*/  LDSM.16.MT88.4 R4, [R229+0x15280] ;  /* 0x01528000e504783b */ /* 0x002fee0000004200 */
[C---:B------:R-:W-:Y:S01]  /*3a00*/  HMMA.16816.F32.BF16 R88, R132.reuse, R28, R88 ;  /* 0x0000001c8458723c */ /* 0x040fe20000041858 */
[----:B------:R-:W1:Y:S07]  /*3a10*/  LDSM.16.MT88.4 R8, [R228+0x7080] ;  /* 0x00708000e408783b */ /* 0x000e6e0000004200 */
[-C--:B------:R-:W-:Y:S01]  /*3a20*/  HMMA.16816.F32.BF16 R92, R132, R30.reuse, R92 ;  /* 0x0000001e845c723c */ /* 0x080fe2000004185c */
[----:B------:R-:W2:Y:S07]  /*3a30*/  LDSM.16.MT88.4 R12, [R0+0x15280] ;  /* 0x01528000000c783b */ /* 0x000eae0000004200 */
[C---:B------:R-:W-:Y:S01]  /*3a40*/  HMMA.16816.F32.BF16 R96, R20.reuse, R30, R96 ;  /* 0x0000001e1460723c */ /* 0x040fe20000041860 */
[----:B------:R-:W3:Y:S07]  /*3a50*/  LDSM.16.MT88.4 R16, [R228+0x9080] ;  /* 0x00908000e410783b */ /* 0x000eee0000004200 */
[-C--:B------:R-:W-:Y:S01]  /*3a60*/  HMMA.16816.F32.BF16 R100, R20, R136.reuse, R100 ;  /* 0x000000881464723c */ /* 0x080fe20000041864 */
[----:B------:R-:W-:Y:S07]  /*3a70*/  LDSM.16.MT88.4 R24, [R229+0x15a80] ;  /* 0x015a8000e518783b */ /* 0x000fee0000004200 */
[C---:B------:R-:W-:Y:S01]  /*3a80*/  HMMA.16816.F32.BF16 R104, R132.reuse, R136, R104 ;  /* 0x000000888468723c */ /* 0x040fe20000041868 */
[----:B------:R-:W-:Y:S07]  /*3a90*/  LDSM.16.MT88.4 R28, [R228+0x7880] ;  /* 0x00788000e41c783b */ /* 0x000fee0000004200 */
[-C--:B------:R-:W-:Y:S01]  /*3aa0*/  HMMA.16816.F32.BF16 R108, R132, R138.reuse, R108 ;  /* 0x0000008a846c723c */ /* 0x080fe2000004186c */
[----:B------:R-:W-:Y:S07]  /*3ab0*/  LDSM.16.MT88.4 R32, [R0+0x15a80] ;  /* 0x015a80000020783b */ /* 0x000fee0000004200 */
[C---:B------:R-:W-:Y:S01]  /*3ac0*/  HMMA.16816.F32.BF16 R112, R20.reuse, R138, R112 ;  /* 0x0000008a1470723c */ /* 0x040fe20000041870 */
[----:B------:R-:W0:Y:S07]  /*3ad0*/  LDGDEPBAR ;  /* 0x00000000000079af */ /* 0x000e2e0000000000 */
[-C--:B------:R-:W-:Y:S08]  /*3ae0*/  HMMA.16816.F32.BF16 R116, R20, R140.reuse, R116 ;  /* 0x0000008c1474723c */ /* 0x080ff00000041874 */
[C---:B------:R-:W-:Y:S08]  /*3af0*/  HMMA.16816.F32.BF16 R120, R132.reuse, R140, R120 ;  /* 0x0000008c8478723c */ /* 0x040ff00000041878 */
[-C--:B------:R-:W-:Y:S01]  /*3b00*/  HMMA.16816.F32.BF16 R124, R132, R142.reuse, R124 ;  /* 0x0000008e847c723c */ /* 0x080fe2000004187c */
[----:B------:R-:W-:Y:S07]  /*3b10*/  LDSM.16.MT88.4 R132, [R228+0xb880] ;  /* 0x00b88000e484783b */ /* 0x000fee0000004200 */
[----:B------:R-:W-:Y:S01]  /*3b20*/  HMMA.16816.F32.BF16 R128, R20, R142, R128 ;  /* 0x0000008e1480723c */ /* 0x000fe20000041880 */
[----:B------:R-:W4:Y:S07]  /*3b30*/  LDSM.16.MT88.4 R20, [R228+0xb080] ;  /* 0x00b08000e414783b */ /* 0x000f2e0000004200 */
        /* <DEDUP_REMOVED lines=11> */
[----:B------:R-:W-:Y:S08]  /*3bf0*/  HMMA.16816.F32.BF16 R128, R144, R222, R128 ;  /* 0x000000de9080723c */ /* 0x000ff00000041880 */
[-C--:B-1----:R-:W-:Y:S08]  /*3c00*/  HMMA.16816.F32.BF16 R84, R4, R8.reuse, R84 ;  /* 0x000000080454723c */ /* 0x082ff00000041854 */
[C---:B--2---:R-:W-:Y:S08]  /*3c10*/  HMMA.16816.F32.BF16 R88, R12.reuse, R8, R88 ;  /* 0x000000080c58723c */ /* 0x044ff00000041858 */
[-C--:B------:R-:W-:Y:S08]  /*3c20*/  HMMA.16816.F32.BF16 R92, R12, R10.reuse, R92 ;  /* 0x0000000a0c5c723c */ /* 0x080ff0000004185c */
[C---:B------:R-:W-:Y:S01]  /*3c30*/  HMMA.16816.F32.BF16 R96, R4.reuse, R10, R96 ;  /* 0x0000000a0460723c */ /* 0x040fe20000041860 */
[----:B------:R-:W1:Y:S07]  /*3c40*/  LDSM.16.MT88.4 R8, [R228+0x9880] ;  /* 0x00988000e408783b */ /* 0x000e6e0000004200 */
[-C--:B---3--:R-:W-:Y:S01]  /*3c50*/  HMMA.16816.F32.BF16 R100, R4, R16.reuse, R100 ;  /* 0x000000100464723c */ /* 0x088fe20000041864 */
[----:B------:R-:W-:Y:S07]  /*3c60*/  BAR.SYNC.DEFER_BLOCKING 0x0 ;  /* 0x0000000000007b1d */ /* 0x000fee0000010000 */
[C---:B------:R-:W-:Y:S08]  /*3c70*/  HMMA.16816.F32.BF16 R104, R12.reuse, R16, R104 ;  /* 0x000000100c68723c */ /* 0x040ff00000041868 */
[-C--:B------:R-:W-:Y:S08]  /*3c80*/  HMMA.16816.F32.BF16 R108, R12, R18.reuse, R108 ;  /* 0x000000120c6c723c */ /* 0x080ff0000004186c */
[C---:B------:R-:W-:Y:S01]  /*3c90*/  HMMA.16816.F32.BF16 R112, R4.reuse, R18, R112 ;  /* 0x000000120470723c */ /* 0x040fe20000041870 */
[----:B------:R2:W3:Y:S07]  /*3ca0*/  LDSM.16.M88.4 R148, [R230+0x14280] ;  /* 0x01428000e694783b */ /* 0x0004ee0000000200 */
[-C--:B----4-:R-:W-:Y:S01]  /*3cb0*/  HMMA.16816.F32.BF16 R116, R4, R20.reuse, R116 ;  /* 0x000000140474723c */ /* 0x090fe20000041874 */
[----:B------:R2:W4:Y:S07]  /*3cc0*/  LDSM.16.M88.4 R140, [R230+0x15280] ;  /* 0x01528000e68c783b */ /* 0x00052e0000000200 */
[C---:B------:R-:W-:Y:S01]  /*3cd0*/  HMMA.16816.F32.BF16 R120, R12.reuse, R20, R120 ;  /* 0x000000140c78723c */ /* 0x040fe20000041878 */
[----:B------:R2:W5:Y:S07]  /*3ce0*/  LDSM.16.MT88.4 R152, [R228+0x80] ;  /* 0x00008000e498783b */ /* 0x00056e0000004200 */
[-C--:B------:R-:W-:Y:S01]  /*3cf0*/  HMMA.16816.F32.BF16 R124, R12, R22.reuse, R124 ;  /* 0x000000160c7c723c */ /* 0x080fe2000004187c */
[----:B------:R2:W1:Y:S07]  /*3d00*/  LDSM.16.MT88.4 R136, [R228+0x2080] ;  /* 0x00208000e488783b */ /* 0x00046e0000004200 */
[----:B------:R-:W-:Y:S01]  /*3d10*/  HMMA.16816.F32.BF16 R128, R4, R22, R128 ;  /* 0x000000160480723c */ /* 0x000fe20000041880 */
[----:B------:R2:W2:Y:S07]  /*3d20*/  LDSM.16.MT88.4 R144, [R228+0x4080] ;  /* 0x00408000e490783b */ /* 0x0004ae0000004200 */
[-C--:B------:R-:W-:Y:S01]  /*3d30*/  HMMA.16816.F32.BF16 R84, R24, R28.reuse, R84 ;  /* 0x0000001c1854723c */ /* 0x080fe20000041854 */
        /* <DEDUP_REMOVED lines=17> */
[----:B-12345:R-:W-:Y:S01]  /*3e50*/  LOP3.LUT P2, RZ, R242, 0x1, RZ, 0xc0, !PT ;  /* 0x00000001f2ff7812 */ /* 0x03efe2000784c0ff */
        /* <DEDUP_REMOVED lines=44> */
[----:B------:R-:W-:Y:S11]  /*4120*/  ISETP.LT.OR P0, PT, R5, 0x1, P3 ;  /* 0x000000010500780c */ /* 0x000ff60001f01670 */
        /* <DEDUP_REMOVED lines=10> */
[----:B------:R-:W-:Y:S11]  /*41d0*/  ISETP.LT.OR P0, PT, R5, 0x21, P3 ;  /* 0x000000210500780c */ /* 0x000ff60001f01670 */
[----:B------:R-:W-:Y:S02]  /*41e0*/  @!UPT UIADD3 URZ, URZ, URZ, URZ ;  /* 0x0000003f3f3ff290 */ /* 0x000fe4000fffe03f */
[----:B------:R1:W-:Y:S04]  /*41f0*/  LDGSTS.E.BYPASS.LTC128B.128 [R232+0xb080], [R6.64], !P0 ;  /* 0x0b08000006e87fae */ /* 0x0003e8000c101d50 */
[----:B------:R1:W-:Y:S02]  /*4200*/  @!P5 LDGSTS.E.BYPASS.LTC128B.128 [R4+0x12080], [R12.64] ;  /* 0x120800000c04dfae */ /* 0x0003e4000b901d50 */
.L_x_26:
[-C--:B-12345:R-:W-:Y:S01]  /*4210*/  HMMA.16816.F32.BF16 R4, R148, R152.reuse, RZ ;  /* 0x000000989404723c */ /* 0x0befe200000418ff */
[----:B------:R-:W0:Y:S01]  /*4220*/  LDGDEPBAR ;  /* 0x00000000000079af */ /* 0x000e220000000000 */
[----:B------:R-:W-:Y:S02]  /*4230*/  UIMAD UR18, UR18, 0x3000, URZ ;  /* 0x00003000121278a4 */ /* 0x000fe4000f8e023f */
[----:B------:R-:W-:Y:S04]  /*4240*/  UISETP.GE.AND UP0, UPT, UR21, UR20, UPT ;  /* 0x000000141500728c */ /* 0x000fe8000bf06270 */
[C---:B------:R-:W-:Y:S08]  /*4250*/  HMMA.16816.F32.BF16 R8, R140.reuse, R152, RZ ;  /* 0x000000988c08723c */ /* 0x040ff000000418ff */
[-C--:B------:R-:W-:Y:S08]  /*4260*/  HMMA.16816.F32.BF16 R12, R140, R154.reuse, RZ ;  /* 0x0000009a8c0c723c */ /* 0x080ff000000418ff */
[C---:B------:R-:W-:Y:S01]  /*4270*/  HMMA.16816.F32.BF16 R16, R148.reuse, R154, RZ ;  /* 0x0000009a9410723c */ /* 0x040fe200000418ff */
[----:B------:R-:W-:Y:S07]  /*4280*/  LDSM.16.MT88.4 R152, [R228+0x1080] ;  /* 0x00108000e498783b */ /* 0x000fee0000004200 */
        /* <DEDUP_REMOVED lines=8> */
[----:B------:R-:W1:Y:S07]  /*4310*/  LDSM.16.M88.4 R148, [R3+0x14280] ;  /* 0x014280000394783b */ /* 0x000e6e0000000200 */
[-C--:B------:R-:W-:Y:S08]  /*4320*/  HMMA.16816.F32.BF16 R4, R204, R208.reuse, R4 ;  /* 0x000000d0cc04723c */ /* 0x080ff00000041804 */
[C---:B------:R-:W-:Y:S08]  /*4330*/  HMMA.16816.F32.BF16 R8, R212.reuse, R208, R8 ;  /* 0x000000d0d408723c */ /* 0x040ff00000041808 */
[-C--:B------:R-:W-:Y:S08]  /*4340*/  HMMA.16816.F32.BF16 R12, R212, R210.reuse, R12 ;  /* 0x000000d2d40c723c */ /* 0x080ff0000004180c */
[C---:B------:R-:W-:Y:S01]  /*4350*/  HMMA.16816.F32.BF16 R16, R204.reuse, R210, R16 ;  /* 0x000000d2cc10723c */ /* 0x040fe20000041810 */
[----:B------:R-:W2:Y:S07]  /*4360*/  LDSM.16.M88.4 R208, [R3+0x15280] ;  /* 0x0152800003d0783b */ /* 0x000eae0000000200 */
[-C--:B------:R-:W-:Y:S08]  /*4370*/  HMMA.16816.F32.BF16 R20, R204, R216.reuse, R20 ;  /* 0x000000d8cc14723c */ /* 0x080ff00000041814 */
[C---:B------:R-:W-:Y:S08]  /*4380*/  HMMA.16816.F32.BF16 R24, R212.reuse, R216, R24 ;  /* 0x000000d8d418723c */ /* 0x040ff00000041818 */
[-C--:B------:R-:W-:Y:S08]  /*4390*/  HMMA.16816.F32.BF16 R28, R212, R218.reuse, R28 ;  /* 0x000000dad41c723c */ /* 0x080ff0000004181c */
[C---:B------:R-:W-:Y:S01]  /*43a0*/  HMMA.16816.F32.BF16 R32, R204.reuse, R218, R32 ;  /* 0x000000dacc20723c */ /* 0x040fe20000041820 */
[----:B------:R-:W3:Y:S07]  /*43b0*/  LDSM.16.MT88.4 R216, [R228+0x3080] ;  /* 0x00308000e4d8783b */ /* 0x000eee0000004200 */
[-C--:B------:R-:W-:Y:S08]  /*43c0*/  HMMA.16816.F32.BF16 R132, R204, R220.reuse, R132 ;  /* 0x000000dccc84723c */ /* 0x080ff00000041884 */
[C---:B------:R-:W-:Y:S08]  /*43d0*/  HMMA.16816.F32.BF16 R136, R212.reuse, R220, R136 ;  /* 0x000000dcd488723c */ /* 0x040ff00000041888 */
[-C--:B------:R-:W-:Y:S01]  /*43e0*/  HMMA.16816.F32.BF16 R140, R212, R222.reuse, R140 ;  /* 0x000000ded48c723c */ /* 0x080fe2000004188c */
[----:B------:R-:W4:Y:S07]  /*43f0*/  LDSM.16.MT88.4 R212, [R228+0x5080] ;  /* 0x00508000e4d4783b */ /* 0x000f2e0000004200 */
[----:B------:R-:W-:Y:S01]  /*4400*/  HMMA.16816.F32.BF16 R144, R204, R222, R144 ;  /* 0x000000decc90723c */ /* 0x000fe20000041890 */
[----:B------:R-:W-:Y:S04]  /*4410*/  LDSM.16.MT88.4 R204, [R228+0x1880] ;  /* 0x00188000e4cc783b */ /* 0x000fe80000004200 */
[----:B------:R-:W-:Y:S03]  /*4420*/  LDSM.16.M88.4 R220, [R2+0x15280] ;  /* 0x0152800002dc783b */ /* 0x000fe60000000200 */
[-C--:B-1----:R-:W-:Y:S08]  /*4430*/  HMMA.16816.F32.BF16 R4, R148, R152.reuse, R4 ;  /* 0x000000989404723c */ /* 0x082ff00000041804 */
[C---:B--2---:R-:W-:Y:S08]  /*4440*/  HMMA.16816.F32.BF16 R8, R208.reuse, R152, R8 ;  /* 0x00000098d008723c */ /* 0x044ff00000041808 */
[-C--:B------:R-:W-:Y:S08]  /*4450*/  HMMA.16816.F32.BF16 R12, R208, R154.reuse, R12 ;  /* 0x0000009ad00c723c */ /* 0x080ff0000004180c */
[C---:B------:R-:W-:Y:S01]  /*4460*/  HMMA.16816.F32.BF16 R16, R148.reuse, R154, R16 ;  /* 0x0000009a9410723c */ /* 0x040fe20000041810 */
[----:B------:R-:W1:Y:S07]  /*4470*/  LDSM.16.M88.4 R152, [R2+0x14280] ;  /* 0x014280000298783b */ /* 0x000e6e0000000200 */
[-C--:B---3--:R-:W-:Y:S08]  /*4480*/  HMMA.16816.F32.BF16 R20, R148, R216.reuse, R20 ;  /* 0x000000d89414723c */ /* 0x088ff00000041814 */
[C---:B------:R-:W-:Y:S08]  /*4490*/  HMMA.16816.F32.BF16 R24, R208.reuse, R216, R24 ;  /* 0x000000d8d018723c */ /* 0x040ff00000041818 */
[-C--:B------:R-:W-:Y:S08]  /*44a0*/  HMMA.16816.F32.BF16 R28, R208, R218.reuse, R28 ;  /* 0x000000dad01c723c */ /* 0x080ff0000004181c */
[C---:B------:R-:W-:Y:S01]  /*44b0*/  HMMA.16816.F32.BF16 R32, R148.reuse, R218, R32 ;  /* 0x000000da9420723c */ /* 0x040fe20000041820 */
[----:B------:R-:W2:Y:S07]  /*44c0*/  LDSM.16.MT88.4 R216, [R228+0x3880] ;  /* 0x00388000e4d8783b */ /* 0x000eae0000004200 */
[-C--:B----4-:R-:W-:Y:S08]  /*44d0*/  HMMA.16816.F32.BF16 R132, R148, R212.reuse, R132 ;  /* 0x000000d49484723c */ /* 0x090ff00000041884 */
[C---:B------:R-:W-:Y:S08]  /*44e0*/  HMMA.16816.F32.BF16 R136, R208.reuse, R212, R136 ;  /* 0x000000d4d088723c */ /* 0x040ff00000041888 */
[-C--:B------:R-:W-:Y:S01]  /*44f0*/  HMMA.16816.F32.BF16 R140, R208, R214.reuse, R140 ;  /* 0x000000d6d08c723c */ /* 0x080fe2000004188c */
[----:B------:R-:W3:Y:S07]  /*4500*/  LDSM.16.MT88.4 R208, [R228+0x5880] ;  /* 0x00588000e4d0783b */ /* 0x000eee0000004200 */
[----:B------:R-:W-:Y:S08]  /*4510*/  HMMA.16816.F32.BF16 R144, R148, R214, R144 ;  /* 0x000000d69490723c */ /* 0x000ff00000041890 */
[-C--:B-1----:R-:W-:Y:S08]  /*4520*/  HMMA.16816.F32.BF16 R4, R152, R204.reuse, R4 ;  /* 0x000000cc9804723c */ /* 0x082ff00000041804 */
[C---:B------:R-:W-:Y:S07]  /*4530*/  HMMA.16816.F32.BF16 R8, R220.reuse, R204, R8 ;  /* 0x000000ccdc08723c */ /* 0x040fee0000041808 */
[----:B------:R-:W-:Y:S01]  /*4540*/  IMAD.U32 R205, RZ, RZ, UR18 ;  /* 0x00000012ffcd7e24 */ /* 0x000fe2000f8e00ff */
[-C--:B------:R-:W-:Y:S04]  /*4550*/  HMMA.16816.F32.BF16 R12, R220, R206.reuse, R12 ;  /* 0x000000cedc0c723c */ /* 0x080fe8000004180c */
[----:B------:R-:W-:Y:S01]  /*4560*/  IADD3 R204, P0, R248, UR18, RZ ;  /* 0x00000012f8cc7c10 */ /* 0x000fe2000ff1e0ff */
[----:B------:R-:W-:Y:S03]  /*4570*/  UMOV UR18, UR21 ;  /* 0x0000001500127c82 */ /* 0x000fe60008000000 */
[C---:B------:R-:W-:Y:S04]  /*4580*/  HMMA.16816.F32.BF16 R16, R152.reuse, R206, R16 ;  /* 0x000000ce9810723c */ /* 0x040fe80000041810 */
[----:B------:R-:W-:Y:S03]  /*4590*/  LEA.HI.X.SX32 R205, R205, R238, 0x1, P0 ;  /* 0x000000eecdcd7211 */ /* 0x000fe600000f0eff */
[C---:B------:R-:W-:Y:S01]  /*45a0*/  LEA R206, P0, R204.reuse, c[0x0][0x220], 0x2 ;  /* 0x00008800ccce7a11 */ /* 0x040fe200078010ff */
[-C--:B--2---:R-:W-:Y:S04]  /*45b0*/  HMMA.16816.F32.BF16 R20, R152, R216.reuse, R20 ;  /* 0x000000d89814723c */ /* 0x084fe80000041814 */
[----:B------:R-:W-:Y:S02]  /*45c0*/  LEA.HI.X R207, R204, c[0x0][0x224], R205, 0x2, P0 ;  /* 0x00008900cccf7a11 */ /* 0x000fe400000f14cd */
[----:B------:R-:W-:Y:S02]  /*45d0*/  PLOP3.LUT P0, PT, PT, PT, UP0, 0x80, 0x0 ;  /* 0x000000000000781c */ /* 0x000fe40003f0f008 */
[C---:B------:R-:W-:Y:S01]  /*45e0*/  HMMA.16816.F32.BF16 R24, R220.reuse, R216, R24 ;  /* 0x000000d8dc18723c */ /* 0x040fe20000041818 */
[----:B------:R1:W-:Y:S04]  /*45f0*/  RED.E.ADD.F32.FTZ.RN.STRONG.GPU [R206.64], R4 ;  /* 0x00000004ce00798e */ /* 0x0003e8000c10e790 */
[----:B------:R1:W-:Y:S03]  /*4600*/  RED.E.ADD.F32.FTZ.RN.STRONG.GPU [R206.64+0x400], R5 ;  /* 0x00040005ce00798e */ /* 0x0003e6000c10e790 */
[-C--:B------:R-:W-:Y:S01]  /*4610*/  HMMA.16816.F32.BF16 R28, R220, R218.reuse, R28 ;  /* 0x000000dadc1c723c */ /* 0x080fe2000004181c */
[----:B------:R1:W-:Y:S04]  /*4620*/  RED.E.ADD.F32.FTZ.RN.STRONG.GPU [R206.64+0x800], R6 ;  /* 0x00080006ce00798e */ /* 0x0003e8000c10e790 */
[----:B------:R1:W-:Y:S03]  /*4630*/  RED.E.ADD.F32.FTZ.RN.STRONG.GPU [R206.64+0xc00], R7 ;  /* 0x000c0007ce00798e */ /* 0x0003e6000c10e790 */
[C---:B------:R-:W-:Y:S01]  /*4640*/  HMMA.16816.F32.BF16 R32, R152.reuse, R218, R32 ;  /* 0x000000da9820723c */ /* 0x040fe20000041820 */
[----:B------:R1:W-:Y:S04]  /*4650*/  RED.E.ADD.F32.FTZ.RN.STRONG.GPU [R206.64+0x1000], R8 ;  /* 0x00100008ce00798e */ /* 0x0003e8000c10e790 */
[----:B------:R1:W-:Y:S03]  /*4660*/  RED.E.ADD.F32.FTZ.RN.STRONG.GPU [R206.64+0x1400], R9 ;  /* 0x00140009ce00798e */ /* 0x0003e6000c10e790 */
[-C--:B---3--:R-:W-:Y:S01]  /*4670*/  HMMA.16816.F32.BF16 R132, R152, R208.reuse, R132 ;  /* 0x000000d09884723c */ /* 0x088fe20000041884 */
[----:B------:R1:W-:Y:S04]  /*4680*/  RED.E.ADD.F32.FTZ.RN.STRONG.GPU [R206.64+0x1800], R10 ;  /* 0x0018000ace00798e */ /* 0x0003e8000c10e790 */
[----:B------:R1:W-:Y:S03]  /*4690*/  RED.E.ADD.F32.FTZ.RN.STRONG.GPU [R206.64+0x1c00], R11 ;  /* 0x001c000bce00798e */ /* 0x0003e6000c10e790 */
[C---:B------:R-:W-:Y:S01]  /*46a0*/  HMMA.16816.F32.BF16 R136, R220.reuse, R208, R136 ;  /* 0x000000d0dc88723c */ /* 0x040fe20000041888 */
[----:B------:R1:W-:Y:S04]  /*46b0*/  RED.E.ADD.F32.FTZ.RN.STRONG.GPU [R206.64+0x2000], R16 ;  /* 0x00200010ce00798e */ /* 0x0003e8000c10e790 */
[----:B------:R1:W-:Y:S03]  /*46c0*/  RED.E.ADD.F32.FTZ.RN.STRONG.GPU [R206.64+0x2400], R17 ;  /* 0x00240011ce00798e */ /* 0x0003e6000c10e790 */
[-C--:B------:R-:W-:Y:S01]  /*46d0*/  HMMA.16816.F32.BF16 R140, R220, R210.reuse, R140 ;  /* 0x000000d2dc8c723c */ /* 0x080fe2000004188c */
[----:B------:R1:W-:Y:S04]  /*46e0*/  RED.E.ADD.F32.FTZ.RN.STRONG.GPU [R206.64+0x2800], R18 ;  /* 0x00280012ce00798e */ /* 0x0003e8000c10e790 */
[----:B------:R1:W-:Y:S03]  /*46f0*/  RED.E.ADD.F32.FTZ.RN.STRONG.GPU [R206.64+0x2c00], R19 ;  /* 0x002c0013ce00798e */ /* 0x0003e6000c10e790 */
[----:B------:R-:W-:Y:S01]  /*4700*/  HMMA.16816.F32.BF16 R144, R152, R210, R144 ;  /* 0x000000d29890723c */ /* 0x000fe20000041890 */
        /* <DEDUP_REMOVED lines=37> */
.L_x_24:
[----:B--2345:R-:W2:Y:S01]  /*4960*/  S2R R0, SR_CTAID.Y ;  /* 0x0000000000007919 */ /* 0x03cea20000002600 */
[----:B------:R-:W3:Y:S01]  /*4970*/  S2UR UR4, SR_CTAID.X ;  /* 0x00000000000479c3 */ /* 0x000ee20000002500 */
[----:B------:R-:W-:Y:S01]  /*4980*/  MOV R2, c[0x0][0x338] ;  /* 0x0000ce0000027a02 */ /* 0x000fe20000000f00 */
[----:B------:R-:W-:Y:S01]  /*4990*/  USHF.R.S32.HI UR6, URZ, 0x1f, UR9 ;  /* 0x0000001f3f067899 */ /* 0x000fe20008011409 */
[----:B------:R-:W-:Y:S02]  /*49a0*/  BAR.SYNC.DEFER_BLOCKING 0x1, 0x100 ;  /* 0x0044000000007b1d */ /* 0x000fe40000010000 */
[----:B------:R-:W-:-:S13]  /*49b0*/  ISETP.NE.AND P0, PT, R2, 0x1, PT ;  /* 0x000000010200780c */ /* 0x000fda0003f05270 */
[----:B--2---:R-:W-:Y:S01]  /*49c0*/  @P0 IMAD.HI.U32 R3, R0, c[0x0][0x33c], RZ ;  /* 0x0000cf0000030a27 */ /* 0x004fe200078e00ff */
[----:B---3--:R-:W-:Y:S01]  /*49d0*/  UIMAD UR4, UR4, 0x3000, URZ ;  /* 0x00003000040478a4 */ /* 0x008fe2000f8e023f */
[----:B-1----:R-:W-:Y:S02]  /*49e0*/  SHF.R.S32.HI R7, RZ, 0x1f, R0 ;  /* 0x0000001fff077819 */ /* 0x002fe40000011400 */
[----:B------:R-:W-:Y:S01]  /*49f0*/  MOV R6, R0 ;  /* 0x0000000000067202 */ /* 0x000fe20000000f00 */
[----:B------:R-:W-:Y:S01]  /*4a00*/  USHF.R.S32.HI UR7, URZ, 0x1f, UR4 ;  /* 0x0000001f3f077899 */ /* 0x000fe20008011404 */
[----:B------:R-:W-:Y:S02]  /*4a10*/  @P0 SHF.R.U32.HI R3, RZ, c[0x0][0x340], R3 ;  /* 0x0000d000ff030a19 */ /* 0x000fe40000011603 */
[C---:B------:R-:W-:Y:S01]  /*4a20*/  IADD3 R4, P1, R234.reuse, UR4, RZ ;  /* 0x00000004ea047c10 */ /* 0x040fe2000ff3e0ff */
[----:B------:R-:W-:Y:S01]  /*4a30*/  ULDC.64 UR4, c[0x0][0x330] ;  /* 0x0000cc0000047ab9 */ /* 0x000fe20000000a00 */
[----:B------:R-:W-:Y:S01]  /*4a40*/  @P0 SHF.R.S32.HI R2, RZ, 0x1f, R3 ;  /* 0x0000001fff020819 */ /* 0x000fe20000011403 */
[----:B------:R-:W-:Y:S01]  /*4a50*/  UIMAD UR4, UR6, UR4, URZ ;  /* 0x00000004060472a4 */ /* 0x000fe2000f8e023f */
[----:B------:R-:W-:-:S02]  /*4a60*/  LEA.HI.X.SX32 R5, R234, UR7, 0x1, P1 ;  /* 0x00000007ea057c11 */ /* 0x000fc400088f0eff */
[----:B------:R-:W-:Y:S01]  /*4a70*/  @P0 MOV R7, R2 ;  /* 0x0000000200070202 */ /* 0x000fe20000000f00 */
[----:B------:R-:W-:Y:S01]  /*4a80*/  UIMAD UR7, UR9, UR5, UR4 ;  /* 0x00000005090772a4 */ /* 0x000fe2000f8e0204 */
[----:B------:R-:W-:Y:S02]  /*4a90*/  @P0 MOV R6, R3 ;  /* 0x0000000300060202 */ /* 0x000fe40000000f00 */
[----:B------:R-:W-:Y:S01]  /*4aa0*/  MOV R2, UR9 ;  /* 0x0000000900027c02 */ /* 0x000fe20008000f00 */
[C---:B------:R-:W-:Y:S01]  /*4ab0*/  IMAD R9, R7.reuse, c[0x0][0x328], RZ ;  /* 0x0000ca0007097a24 */ /* 0x040fe200078e02ff */
[----:B------:R-:W-:Y:S01]  /*4ac0*/  ULDC.64 UR4, c[0x0][0x308] ;  /* 0x0000c20000047ab9 */ /* 0x000fe20000000a00 */
[----:B------:R-:W-:Y:S01]  /*4ad0*/  IMAD R3, R7, c[0x0][0x300], RZ ;  /* 0x0000c00007037a24 */ /* 0x000fe200078e02ff */
[----:B------:R-:W-:Y:S01]  /*4ae0*/  UIMAD UR4, UR6, UR4, URZ ;  /* 0x00000004060472a4 */ /* 0x000fe2000f8e023f */
[----:B------:R-:W-:-:S03]  /*4af0*/  IMAD.WIDE.U32 R10, R6, c[0x0][0x328], R4 ;  /* 0x0000ca00060a7a25 */ /* 0x000fc600078e0004 */
[----:B------:R-:W-:Y:S01]  /*4b00*/  UIMAD UR4, UR9, UR5, UR4 ;  /* 0x00000005090472a4 */ /* 0x000fe2000f8e0204 */
[C---:B------:R-:W-:Y:S02]  /*4b10*/  IMAD R0, R6.reuse, c[0x0][0x32c], R9 ;  /* 0x0000cb0006007a24 */ /* 0x040fe400078e0209 */
[----:B------:R-:W-:-:S03]  /*4b20*/  IMAD.WIDE.U32 R4, R6, c[0x0][0x300], R4 ;  /* 0x0000c00006047a25 */ /* 0x000fc600078e0004 */
[----:B------:R-:W-:Y:S01]  /*4b30*/  IADD3 R11, R11, R0, RZ ;  /* 0x000000000b0b7210 */ /* 0x000fe20007ffe0ff */
[----:B------:R-:W-:Y:S01]  /*4b40*/  IMAD R3, R6, c[0x0][0x304], R3 ;  /* 0x0000c10006037a24 */ /* 0x000fe200078e0203 */
[----:B------:R-:W-:-:S04]  /*4b50*/  MOV R0, UR9 ;  /* 0x0000000900007c02 */ /* 0x000fc80008000f00 */
[----:B------:R-:W-:Y:S01]  /*4b60*/  IADD3 R5, R5, R3, RZ ;  /* 0x0000000305057210 */ /* 0x000fe20007ffe0ff */
[----:B------:R-:W-:-:S04]  /*4b70*/  IMAD.WIDE.U32 R2, R2, c[0x0][0x330], R10 ;  /* 0x0000cc0002027a25 */ /* 0x000fc800078e000a */
[----:B------:R-:W-:Y:S01]  /*4b80*/  IMAD.WIDE.U32 R4, R0, c[0x0][0x308], R4 ;  /* 0x0000c20000047a25 */ /* 0x000fe200078e0004 */
[----:B------:R-:W-:Y:S02]  /*4b90*/  IADD3 R3, R3, UR7, RZ ;  /* 0x0000000703037c10 */ /* 0x000fe4000fffe0ff */
[----:B------:R-:W-:Y:S02]  /*4ba0*/  LEA R8, P1, R2, c[0x0][0x310], 0x2 ;  /* 0x0000c40002087a11 */ /* 0x000fe400078210ff */
[----:B------:R-:W-:Y:S02]  /*4bb0*/  LEA R6, P0, R4, c[0x0][0x2e8], 0x2 ;  /* 0x0000ba0004067a11 */ /* 0x000fe400078010ff */
[----:B------:R-:W-:Y:S01]  /*4bc0*/  LEA.HI.X R9, R2, c[0x0][0x314], R3, 0x2, P1 ;  /* 0x0000c50002097a11 */ /* 0x000fe200008f1403 */
[----:B------:R-:W-:Y:S01]  /*4bd0*/  FMUL.FTZ R3, R84, c[0x0][0x298] ;  /* 0x0000a60054037a20 */ /* 0x000fe20000410000 */
[----:B------:R-:W-:-:S03]  /*4be0*/  IADD3 R0, R5, UR4, RZ ;  /* 0x0000000405007c10 */ /* 0x000fc6000fffe0ff */
[----:B------:R-:W-:Y:S01]  /*4bf0*/  RED.E.ADD.F32.FTZ.RN.STRONG.GPU [R8.64], R36 ;  /* 0x000000240800798e */ /* 0x000fe2000c10e790 */
[----:B------:R-:W-:-:S03]  /*4c00*/  LEA.HI.X R7, R4, c[0x0][0x2ec], R0, 0x2, P0 ;  /* 0x0000bb0004077a11 */ /* 0x000fc600000f1400 */
[----:B------:R-:W-:Y:S04]  /*4c10*/  RED.E.ADD.F32.FTZ.RN.STRONG.GPU [R8.64+0x400], R37 ;  /* 0x000400250800798e */ /* 0x000fe8000c10e790 */
        /* <DEDUP_REMOVED lines=38> */
[----:B------:R-:W-:Y:S01]  /*4e80*/  RED.E.ADD.F32.FTZ.RN.STRONG.GPU [R8.64+0xa000], R80 ;  /* 0x00a000500800798e */ /* 0x000fe2000c10e790 */
[----:B------:R-:W-:-:S03]  /*4e90*/  FMUL.FTZ R85, R85, c[0x0][0x298] ;  /* 0x0000a60055557a20 */ /* 0x000fc60000410000 */
        /* <DEDUP_REMOVED lines=12> */
[----:B------:R1:W-:Y:S01]  /*4f60*/  RED.E.ADD.F32.FTZ.RN.STRONG.GPU [R8.64+0xbc00], R79 ;  /* 0x00bc004f0800798e */ /* 0x0003e2000c10e790 */
[----:B------:R-:W-:-:S03]  /*4f70*/  FMUL.FTZ R15, R96, c[0x0][0x298] ;  /* 0x0000a600600f7a20 */ /* 0x000fc60000410000 */
[----:B------:R-:W-:Y:S01]  /*4f80*/  RED.E.ADD.F32.FTZ.RN.STRONG.GPU [R6.64], R3 ;  /* 0x000000030600798e */ /* 0x000fe2000c10e790 */
[----:B------:R-:W-:-:S03]  /*4f90*/  FMUL.FTZ R97, R97, c[0x0][0x298] ;  /* 0x0000a60061617a20 */ /* 0x000fc60000410000 */
[----:B------:R-:W-:Y:S01]  /*4fa0*/  RED.E.ADD.F32.FTZ.RN.STRONG.GPU [R6.64+0x400], R85 ;  /* 0x000400550600798e */ /* 0x000fe2000c10e790 */
[----:B------:R-:W-:-:S03]  /*4fb0*/  FMUL.FTZ R17, R98, c[0x0][0x298] ;  /* 0x0000a60062117a20 */ /* 0x000fc60000410000 */
[----:B------:R-:W-:Y:S01]  /*4fc0*/  RED.E.ADD.F32.FTZ.RN.STRONG.GPU [R6.64+0x800], R5 ;  /* 0x000800050600798e */ /* 0x000fe2000c10e790 */
[----:B------:R-:W-:-:S03]  /*4fd0*/  FMUL.FTZ R99, R99, c[0x0][0x298] ;  /* 0x0000a60063637a20 */ /* 0x000fc60000410000 */
[----:B------:R-:W-:Y:S04]  /*4fe0*/  RED.E.ADD.F32.FTZ.RN.STRONG.GPU [R6.64+0xc00], R87 ;  /* 0x000c00570600798e */ /* 0x000fe8000c10e790 */
[----:B------:R-:W-:Y:S01]  /*4ff0*/  RED.E.ADD.F32.FTZ.RN.STRONG.GPU [R6.64+0x1000], R11 ;  /* 0x0010000b0600798e */ /* 0x000fe2000c10e790 */
[----:B------:R-:W-:-:S03]  /*5000*/  FMUL.FTZ R93, R93, c[0x0][0x298] ;  /* 0x0000a6005d5d7a20 */ /* 0x000fc60000410000 */
[----:B------:R-:W-:Y:S01]  /*5010*/  RED.E.ADD.F32.FTZ.RN.STRONG.GPU [R6.64+0x1400], R89 ;  /* 0x001400590600798e */ /* 0x000fe2000c10e790 */
[----:B------:R-:W-:Y:S02]  /*5020*/  FMUL.FTZ R19, R94, c[0x0][0x298] ;  /* 0x0000a6005e137a20 */ /* 0x000fe40000410000 */
[----:B-1----:R-:W-:Y:S01]  /*5030*/  FMUL.FTZ R9, R92, c[0x0][0x298] ;  /* 0x0000a6005c097a20 */ /* 0x002fe20000410000 */
        /* <DEDUP_REMOVED lines=75> */
[----:B------:R-:W-:Y:S05]  /*54f0*/  EXIT ;  /* 0x000000000000794d */ /* 0x000fea0003800000 */
.L_x_28:
        /* <DEDUP_REMOVED lines=16> */
.L_x_1373:


//--------------------- .text._ZN7cutlass13device_kernelIN5flash19enable_sm80_to_sm89INS1_16FlashAttnBwdSm80INS1_25CollectiveMainloopBwdSm80ILi1ELi1EN4cute5tupleIJNS5_1CILi64EEES8_NS7_ILi192EEEEEENS_10bfloat16_tEfNS_4arch4Sm80ELb0ELb0ELb0ELb0ELb1ELb0ELb0ELb0ELi2ELi2ELi2ELi2ELb1EEENS1_24CollectiveEpilogueBwdGQAISA_fSD_Li256ELb0ELb1EEENS1_19SingleTileSchedulerILb0ELb0ELb0ELi64EEEEEEEEEvNT_6ParamsE --------------------------
	.section	.text._ZN7cutlass13device_kernelIN5flash19enable_sm80_to_sm89INS1_16FlashAttnBwdSm80INS1_25CollectiveMainloopBwdSm80ILi1ELi1EN4cute5tupleIJNS5_1CILi64EEES8_NS7_ILi192EEEEEENS_10bfloat16_tEfNS_4arch4Sm80ELb0ELb0ELb0ELb0ELb1ELb0ELb0ELb0ELi2ELi2ELi2ELi2ELb1EEENS1_24CollectiveEpilogueBwdGQAISA_fSD_Li256ELb0ELb1EEENS1_19SingleTileSchedulerILb0ELb0ELb0ELi64EEEEEEEEEvNT_6ParamsE,"ax",@progbits
	.sectioninfo	@"SHI_REGISTERS=255"
	.align	128
.text._ZN7cutlass13device_kernelIN5flash19enable_sm80_to_sm89INS1_16FlashAttnBwdSm80INS1_25CollectiveMainloopBwdSm80ILi1ELi1EN4cute5tupleIJNS5_1CILi64EEES8_NS7_ILi192EEEEEENS_10bfloat16_tEfNS_4arch4Sm80ELb0ELb0ELb0ELb0ELb1ELb0ELb0ELb0ELi2ELi2ELi2ELi2ELb1EEENS1_24CollectiveEpilogueBwdGQAISA_fSD_Li256ELb0ELb1EEENS1_19SingleTileSchedulerILb0ELb0ELb0ELi64EEEEEEEEEvNT_6ParamsE:
        .type           _ZN7cutlass13device_kernelIN5flash19enable_sm80_to_sm89INS1_16FlashAttnBwdSm80INS1_25CollectiveMainloopBwdSm80ILi1ELi1EN4cute5tupleIJNS5_1CILi64EEES8_NS7_ILi192EEEEEENS_10bfloat16_tEfNS_4arch4Sm80ELb0ELb0ELb0ELb0ELb1ELb0ELb0ELb0ELi2ELi2ELi2ELi2ELb1EEENS1_24CollectiveEpilogueBwdGQAISA_fSD_Li256ELb0ELb1EEENS1_19SingleTileSchedulerILb0ELb0ELb0ELi64EEEEEEEEEvNT_6ParamsE,@function
        .size           _ZN7cutlass13device_kernelIN5flash19enable_sm80_to_sm89INS1_16FlashAttnBwdSm80INS1_25CollectiveMainloopBwdSm80ILi1ELi1EN4cute5tupleIJNS5_1CILi64EEES8_NS7_ILi192EEEEEENS_10bfloat16_tEfNS_4arch4Sm80ELb0ELb0ELb0ELb0ELb1ELb0ELb0ELb0ELi2ELi2ELi2ELi2ELb1EEENS1_24CollectiveEpilogueBwdGQAISA_fSD_Li256ELb0ELb1EEENS1_19SingleTileSchedulerILb0ELb0ELb0ELi64EEEEEEEEEvNT_6ParamsE,(.L_x_1374 - _ZN7cutlass13device_kernelIN5flash19enable_sm80_to_sm89INS1_16FlashAttnBwdSm80INS1_25CollectiveMainloopBwdSm80ILi1ELi1EN4cute5tupleIJNS5_1CILi64EEES8_NS7_ILi192EEEEEENS_10bfloat16_tEfNS_4arch4Sm80ELb0ELb0ELb0ELb0ELb1ELb0ELb0ELb0ELi2ELi2ELi2ELi2ELb1EEENS1_24CollectiveEpilogueBwdGQAISA_fSD_Li256ELb0ELb1EEENS1_19SingleTileSchedulerILb0ELb0ELb0ELi64EEEEEEEEEvNT_6ParamsE)
        .other          _ZN7cutlass13device_kernelIN5flash19enable_sm80_to_sm89INS1_16FlashAttnBwdSm80INS1_25CollectiveMainloopBwdSm80ILi1ELi1EN4cute5tupleIJNS5_1CILi64EEES8_NS7_ILi192EEEEEENS_10bfloat16_tEfNS_4arch4Sm80ELb0ELb0ELb0ELb0ELb1ELb0ELb0ELb0ELi2ELi2ELi2ELi2ELb1EEENS1_24CollectiveEpilogueBwdGQAISA_fSD_Li256ELb0ELb1EEENS1_19SingleTileSchedulerILb0ELb0ELb0ELi64EEEEEEEEEvNT_6ParamsE,@"STO_CUDA_ENTRY STV_DEFAULT"
_ZN7cutlass13device_kernelIN5flash19enable_sm80_to_sm89INS1_16FlashAttnBwdSm80INS1_25CollectiveMainloopBwdSm80ILi1ELi1EN4cute5tupleIJNS5_1CILi64EEES8_NS7_ILi192EEEEEENS_10bfloat16_tEfNS_4arch4Sm80ELb0ELb0ELb0ELb0ELb1ELb0ELb0ELb0ELi2ELi2ELi2ELi2ELb1EEENS1_24CollectiveEpilogueBwdGQAISA_fSD_Li256ELb0ELb1EEENS1_19SingleTileSchedulerILb0ELb0ELb0ELi64EEEEEEEEEvNT_6ParamsE:
[----:B------:R-:W-:Y:S02]  /*0000*/  MOV R1, c[0x0][0x28] ;  /* 0x00000a0000017a02 */ /* 0x000fe40000000f00 */
[----:B------:R-:W1:Y:S02]  /*0010*/  S2UR UR18, SR_CTAID.Z ;  /* 0x00000000001279c3 */ /* 0x000e640000002700 */
[----:B-1----:R-:W-:-:S13]  /*0020*/  ISETP.LE.AND P0, PT, RZ, UR18, PT ;  /* 0x00000012ff007c0c */ /* 0x002fda000bf03270 */
[----:B------:R-:W-:Y:S05]  /*0030*/  @!P0 EXIT ;  /* 0x000000000000894d */ /* 0x000fea0003800000 */
[----:B------:R-:W1:Y:S01]  /*0040*/  S2R R234, SR_TID.X ;  /* 0x0000000000ea7919 */ /* 0x000e620000002100 */
[----:B------:R-:W-:Y:S01]  /*0050*/  IMAD.MOV.U32 R0, RZ, RZ, c[0x0][0x248] ;  /* 0x00009200ff007624 */ /* 0x000fe200078e00ff */
[----:B------:R-:W-:Y:S01]  /*0060*/  USHF.R.S32.HI UR9, URZ, 0x1f, UR18 ;  /* 0x0000001f3f097899 */ /* 0x000fe20008011412 */
[----:B------:R-:W-:Y:S01]  /*0070*/  LOP3.LUT R233, R233, 0xfffffff7, RZ, 0xc0, !PT ;  /* 0xfffffff7e9e97812 */ /* 0x000fe200078ec0ff */
[----:B------:R-:W2:Y:S01]  /*0080*/  S2R R9, SR_CTAID.Y ;  /* 0x0000000000097919 */ /* 0x000ea20000002600 */
[----:B------:R-:W-:Y:S01]  /*0090*/  ULDC.64 UR4, c[0x0][0x1e8] ;  /* 0x00007a0000047ab9 */ /* 0x000fe20000000a00 */
[----:B------:R-:W-:Y:S01]  /*00a0*/  ISETP.NE.AND P0, PT, R0, 0x1, PT ;  /* 0x000000010000780c */ /* 0x000fe20003f05270 */
[----:B------:R-:W-:Y:S01]  /*00b0*/  UIMAD UR4, UR9, UR4, URZ ;  /* 0x00000004090472a4 */ /* 0x000fe2000f8e023f */
[----:B------:R-:W3:Y:S01]  /*00c0*/  S2R R248, SR_CTAID.Z ;  /* 0x0000000000f87919 */ /* 0x000ee20000002700 */
[----:B------:R-:W-:Y:S01]  /*00d0*/  ULDC.64 UR16, c[0x0][0x118] ;  /* 0x0000460000107ab9 */ /* 0x000fe20000000a00 */
[----:B------:R-:W-:Y:S01]  /*00e0*/  CS2R R126, SRZ ;  /* 0x00000000007e7805 */ /* 0x000fe2000001ff00 */
[----:B------:R-:W-:Y:S01]  /*00f0*/  UIMAD UR6, UR18, UR5, UR4 ;  /* 0x00000005120672a4 */ /* 0x000fe2000f8e0204 */
[----:B------:R-:W4:Y:S01]  /*0100*/  S2R R2, SR_CTAID.X ;  /* 0x0000000000027919 */ /* 0x000f220000002500 */
        /* <DEDUP_REMOVED lines=12> */
[C---:B------:R-:W-:Y:S01]  /*01d0*/  IMAD.SHL.U32 R246, R234.reuse, 0x4, RZ ;  /* 0x00000004eaf67824 */ /* 0x040fe200078e00ff */
        /* <DEDUP_REMOVED lines=9> */
[----:B------:R-:W-:Y:S01]  /*0270*/  CS2R R108, SRZ ;  /* 0x00000000006c7805 */ /* 0x000fe2000001ff00 */
        /* <DEDUP_REMOVED lines=8> */
[----:B------:R-:W-:Y:S01]  /*0300*/  LEA.HI R12, R13, R234, RZ, 0x4 ;  /* 0x000000ea0d0c7211 */ /* 0x000fe200078f20ff */
[----:B------:R-:W-:Y:S01]  /*0310*/  IMAD R0, R0, c[0x0][0x1b0], RZ ;  /* 0x00006c0000007a24 */ /* 0x000fe200078e02ff */
[----:B------:R-:W-:Y:S01]  /*0320*/  SHF.R.S32.HI R23, RZ, 0x1f, R22 ;  /* 0x0000001fff177819 */ /* 0x000fe20000011416 */
[C---:B------:R-:W-:Y:S01]  /*0330*/  IMAD R4, R5.reuse, c[0x0][0x1e4], R4 ;  /* 0x0000790005047a24 */ /* 0x040fe200078e0204 */
[----:B------:R-:W-:Y:S01]  /*0340*/  ISETP.GE.AND P2, PT, R22, c[0x0][0x1cc], PT ;  /* 0x0000730016007a0c */ /* 0x000fe20003f46270 */
[C---:B------:R-:W-:Y:S01]  /*0350*/  IMAD R0, R5.reuse, c[0x0][0x1b4], R0 ;  /* 0x00006d0005007a24 */ /* 0x040fe200078e0200 */
[----:B------:R-:W-:Y:S01]  /*0360*/  CS2R R112, SRZ ;  /* 0x0000000000707805 */ /* 0x000fe2000001ff00 */
[----:B------:R-:W-:Y:S01]  /*0370*/  IMAD.WIDE.U32 R10, R5, c[0x0][0x1e0], R22 ;  /* 0x00007800050a7a25 */ /* 0x000fe200078e0016 */
[----:B------:R-:W-:Y:S01]  /*0380*/  CS2R R106, SRZ ;  /* 0x00000000006a7805 */ /* 0x000fe2000001ff00 */
[----:B------:R-:W-:Y:S01]  /*0390*/  CS2R R104, SRZ ;  /* 0x0000000000687805 */ /* 0x000fe2000001ff00 */
[----:B------:R-:W-:Y:S01]  /*03a0*/  CS2R R102, SRZ ;  /* 0x0000000000667805 */ /* 0x000fe2000001ff00 */
[----:B------:R-:W-:Y:S01]  /*03b0*/  IMAD.IADD R11, R11, 0x1, R4 ;  /* 0x000000010b0b7824 */ /* 0x000fe200078e0204 */
[----:B------:R-:W-:Y:S01]  /*03c0*/  CS2R R100, SRZ ;  /* 0x0000000000647805 */ /* 0x000fe2000001ff00 */
[----:B------:R-:W-:Y:S01]  /*03d0*/  IMAD.WIDE.U32 R16, R5, c[0x0][0x1b0], R22 ;  /* 0x00006c0005107a25 */ /* 0x000fe200078e0016 */
[----:B------:R-:W-:Y:S01]  /*03e0*/  CS2R R94, SRZ ;  /* 0x00000000005e7805 */ /* 0x000fe2000001ff00 */
[----:B------:R-:W-:Y:S01]  /*03f0*/  CS2R R92, SRZ ;  /* 0x00000000005c7805 */ /* 0x000fe2000001ff00 */
[----:B------:R-:W-:Y:S01]  /*0400*/  CS2R R98, SRZ ;  /* 0x0000000000627805 */ /* 0x000fe2000001ff00 */
[----:B---3--:R-:W-:Y:S01]  /*0410*/  IMAD.WIDE.U32 R10, R248, c[0x0][0x1e8], R10 ;  /* 0x00007a00f80a7a25 */ /* 0x008fe200078e000a */
[----:B------:R-:W-:Y:S01]  /*0420*/  CS2R R96, SRZ ;  /* 0x0000000000607805 */ /* 0x000fe2000001ff00 */
[----:B------:R-:W-:Y:S01]  /*0430*/  CS2R R90, SRZ ;  /* 0x00000000005a7805 */ /* 0x000fe2000001ff00 */
[----:B------:R-:W-:Y:S01]  /*0440*/  CS2R R88, SRZ ;  /* 0x0000000000587805 */ /* 0x000fe2000001ff00 */
[----:B----4-:R-:W-:Y:S01]  /*0450*/  IMAD.WIDE R14, R2, 0x40, R244 ;  /* 0x00000040020e7825 */ /* 0x010fe200078e02f4 */
[----:B------:R-:W-:Y:S01]  /*0460*/  IADD3 R11, R11, UR6, RZ ;  /* 0x000000060b0b7c10 */ /* 0x000fe2000fffe0ff */
[----:B------:R-:W-:Y:S01]  /*0470*/  CS2R R86, SRZ ;  /* 0x0000000000567805 */ /* 0x000fe2000001ff00 */
[----:B------:R-:W-:Y:S01]  /*0480*/  CS2R R84, SRZ ;  /* 0x0000000000547805 */ /* 0x000fe2000001ff00 */
[----:B------:R-:W-:Y:S01]  /*0490*/  IMAD.IADD R17, R17, 0x1, R0 ;  /* 0x0000000111117824 */ /* 0x000fe200078e0200 */
[----:B------:R-:W-:Y:S01]  /*04a0*/  CS2R R78, SRZ ;  /* 0x00000000004e7805 */ /* 0x000fe2000001ff00 */
[----:B------:R-:W-:Y:S01]  /*04b0*/  IMAD R5, R15, c[0x0][0x1d8], RZ ;  /* 0x000076000f057a24 */ /* 0x000fe200078e02ff */
[----:B------:R-:W-:Y:S01]  /*04c0*/  CS2R R76, SRZ ;  /* 0x00000000004c7805 */ /* 0x000fe2000001ff00 */
[----:B------:R-:W-:Y:S01]  /*04d0*/  IMAD.WIDE.U32 R16, R248, c[0x0][0x1b8], R16 ;  /* 0x00006e00f8107a25 */ /* 0x000fe200078e0010 */
[----:B------:R-:W-:Y:S01]  /*04e0*/  CS2R R82, SRZ ;  /* 0x0000000000527805 */ /* 0x000fe2000001ff00 */
[----:B------:R-:W-:Y:S01]  /*04f0*/  CS2R R80, SRZ ;  /* 0x0000000000507805 */ /* 0x000fe2000001ff00 */
[----:B------:R-:W-:Y:S01]  /*0500*/  CS2R R74, SRZ ;  /* 0x00000000004a7805 */ /* 0x000fe2000001ff00 */
[C---:B------:R-:W-:Y:S01]  /*0510*/  IMAD R4, R14.reuse, c[0x0][0x1dc], R5 ;  /* 0x000077000e047a24 */ /* 0x040fe200078e0205 */
[----:B------:R-:W-:Y:S01]  /*0520*/  IADD3 R17, R17, UR4, RZ ;  /* 0x0000000411117c10 */ /* 0x000fe2000fffe0ff */
[----:B------:R-:W-:Y:S01]  /*0530*/  IMAD.WIDE.U32 R10, R14, c[0x0][0x1d8], R10 ;  /* 0x000076000e0a7a25 */ /* 0x000fe200078e000a */
[----:B------:R-:W-:Y:S01]  /*0540*/  ULDC.64 UR4, c[0x0][0x278] ;  /* 0x00009e0000047ab9 */ /* 0x000fe20000000a00 */
[----:B------:R-:W-:Y:S01]  /*0550*/  CS2R R72, SRZ ;  /* 0x0000000000487805 */ /* 0x000fe2000001ff00 */
[----:B------:R-:W-:Y:S01]  /*0560*/  UIMAD.WIDE.U32 UR12, UR18, UR4, URZ ;  /* 0x00000004120c72a5 */ /* 0x000fe2000f8e003f */
[----:B------:R-:W-:Y:S01]  /*0570*/  IMAD R0, R15, c[0x0][0x1a8], RZ ;  /* 0x00006a000f007a24 */ /* 0x000fe200078e02ff */
[C---:B------:R-:W-:Y:S01]  /*0580*/  LEA R28, P0, R10.reuse, c[0x0][0x1c0], 0x1 ;  /* 0x000070000a1c7a11 */ /* 0x040fe200078008ff */
[----:B------:R-:W-:Y:S01]  /*0590*/  IMAD.IADD R4, R11, 0x1, R4 ;  /* 0x000000010b047824 */ /* 0x000fe200078e0204 */
[----:B------:R-:W-:Y:S01]  /*05a0*/  UIMAD UR4, UR9, UR4, URZ ;  /* 0x00000004090472a4 */ /* 0x000fe2000f8e023f */
[----:B------:R-:W-:Y:S01]  /*05b0*/  IMAD.MOV.U32 R15, RZ, RZ, c[0x0][0x1d8] ;  /* 0x00007600ff0f7624 */ /* 0x000fe200078e00ff */
[----:B------:R-:W-:Y:S01]  /*05c0*/  CS2R R70, SRZ ;  /* 0x0000000000467805 */ /* 0x000fe2000001ff00 */
[----:B------:R-:W-:Y:S01]  /*05d0*/  IMAD.MOV.U32 R5, RZ, RZ, c[0x0][0x1dc] ;  /* 0x00007700ff057624 */ /* 0x000fe200078e00ff */
[----:B------:R-:W-:Y:S01]  /*05e0*/  LEA.HI.X R29, R10, c[0x0][0x1c4], R4, 0x1, P0 ;  /* 0x000071000a1d7a11 */ /* 0x000fe200000f0c04 */
[C---:B------:R-:W-:Y:S01]  /*05f0*/  IMAD R0, R14.reuse, c[0x0][0x1ac], R0 ;  /* 0x00006b000e007a24 */ /* 0x040fe200078e0200 */
[----:B------:R-:W-:Y:S01]  /*0600*/  LEA R24, P1, R15, R28, 0x6 ;  /* 0x0000001c0f187211 */ /* 0x000fe200078230ff */
[----:B------:R-:W-:Y:S01]  /*0610*/  IMAD.WIDE.U32 R16, R14, c[0x0][0x1a8], R16 ;  /* 0x00006a000e107a25 */ /* 0x000fe200078e0010 */
[----:B------:R-:W-:Y:S01]  /*0620*/  LEA.HI R4, R13, R234, RZ, 0x6 ;  /* 0x000000ea0d047211 */ /* 0x000fe200078f30ff */
[----:B------:R-:W-:Y:S01]  /*0630*/  UIMAD UR4, UR18, UR5, UR4 ;  /* 0x00000005120472a4 */ /* 0x000fe2000f8e0204 */
[----:B------:R-:W-:Y:S01]  /*0640*/  LEA.HI.X R25, R15, R29, R5, 0x6, P1 ;  /* 0x0000001d0f197211 */ /* 0x000fe200008f3405 */
[----:B------:R-:W-:Y:S01]  /*0650*/  IMAD.IADD R0, R17, 0x1, R0 ;  /* 0x0000000111007824 */ /* 0x000fe200078e0200 */
[C---:B------:R-:W-:Y:S01]  /*0660*/  LEA R26, P0, R16.reuse, c[0x0][0x190], 0x1 ;  /* 0x00006400101a7a11 */ /* 0x040fe200078008ff */
[----:B------:R-:W-:Y:S01]  /*0670*/  IMAD.MOV.U32 R15, RZ, RZ, c[0x0][0x1a8] ;  /* 0x00006a00ff0f7624 */ /* 0x000fe200078e00ff */
[----:B------:R-:W-:Y:S01]  /*0680*/  SHF.R.S32.HI R4, RZ, 0x6, R4 ;  /* 0x00000006ff047819 */ /* 0x000fe20000011404 */
[----:B------:R-:W-:Y:S01]  /*0690*/  IMAD.MOV.U32 R5, RZ, RZ, c[0x0][0x1ac] ;  /* 0x00006b00ff057624 */ /* 0x000fe200078e00ff */
[----:B------:R-:W-:Y:S01]  /*06a0*/  LEA.HI.X R27, R16, c[0x0][0x194], R0, 0x1, P0 ;  /* 0x00006500101b7a11 */ /* 0x000fe200000f0c00 */
[----:B------:R-:W-:Y:S01]  /*06b0*/  IMAD.MOV.U32 R11, RZ, RZ, -0x40 ;  /* 0xffffffc0ff0b7424 */ /* 0x000fe200078e00ff */
[C---:B------:R-:W-:Y:S01]  /*06c0*/  LEA R20, P0, R15.reuse, R26, 0x6 ;  /* 0x0000001a0f147211 */ /* 0x040fe200078030ff */
[----:B------:R-:W-:Y:S01]  /*06d0*/  IMAD R0, R8, c[0x0][0x270], RZ ;  /* 0x00009c0008007a24 */ /* 0x000fe200078e02ff */
[----:B------:R-:W-:Y:S01]  /*06e0*/  IADD3 R16, R22, 0x40, RZ ;  /* 0x0000004016107810 */ /* 0x000fe20007ffe0ff */
[----:B------:R-:W-:Y:S01]  /*06f0*/  IMAD R11, R2, R11, c[0x0][0x198] ;  /* 0x00006600020b7624 */ /* 0x000fe200078e020b */
[----:B------:R-:W-:Y:S01]  /*0700*/  LEA.HI.X R21, R15, R27, R5, 0x6, P0 ;  /* 0x0000001b0f157211 */ /* 0x000fe200000f3405 */
[----:B------:R-:W-:Y:S01]  /*0710*/  IMAD.SHL.U32 R5, R244, 0x40, RZ ;  /* 0x00000040f4057824 */ /* 0x000fe200078e00ff */
[----:B------:R-:W-:Y:S01]  /*0720*/  IADD3 R15, R22, 0x80, RZ ;  /* 0x00000080160f7810 */ /* 0x000fe20007ffe0ff */
[----:B------:R-:W-:Y:S01]  /*0730*/  IMAD.IADD R6, R11, 0x1, -R244 ;  /* 0x000000010b067824 */ /* 0x000fe200078e0af4 */
[----:B------:R-:W-:Y:S01]  /*0740*/  UIADD3 UR6, UR13, UR4, URZ ;  /* 0x000000040d067290 */ /* 0x000fe2000fffe03f */
[----:B------:R-:W-:Y:S01]  /*0750*/  IMAD R17, R9, c[0x0][0x274], R0 ;  /* 0x00009d0009117a24 */ /* 0x000fe200078e0200 */
[----:B------:R-:W-:Y:S01]  /*0760*/  LOP3.LUT R5, R5, 0x1c0, RZ, 0xc0, !PT ;  /* 0x000001c005057812 */ /* 0x000fe200078ec0ff */
[----:B------:R-:W-:Y:S01]  /*0770*/  IMAD.SHL.U32 R0, R4, 0x200, RZ ;  /* 0x0000020004007824 */ /* 0x000fe200078e00ff */
[C---:B------:R-:W-:Y:S01]  /*0780*/  ISETP.LT.OR P6, PT, R6.reuse, 0x1, P2 ;  /* 0x000000010600780c */ /* 0x040fe200017c1670 */
[----:B------:R-:W-:Y:S01]  /*0790*/  IMAD.WIDE.U32 R18, R9, c[0x0][0x270], R246 ;  /* 0x00009c0009127a25 */ /* 0x000fe200078e00f6 */
[----:B------:R-:W-:Y:S01]  /*07a0*/  LOP3.LUT R232, R5, 0x38, R22, 0xf8, !PT ;  /* 0x0000003805e87812 */ /* 0x000fe200078ef816 */
[----:B------:R-:W-:Y:S01]  /*07b0*/  ULDC.64 UR4, c[0x0][0x188] ;  /* 0x0000620000047ab9 */ /* 0x000fe20000000a00 */
[----:B------:R-:W-:Y:S01]  /*07c0*/  SHF.R.U32.HI R5, RZ, 0x3, R5 ;  /* 0x00000003ff057819 */ /* 0x000fe20000011605 */
[----:B------:R-:W-:Y:S01]  /*07d0*/  IMAD.SHL.U32 R10, R3, 0x40, RZ ;  /* 0x00000040030a7824 */ /* 0x000fe200078e00ff */
[----:B------:R-:W-:Y:S01]  /*07e0*/  ISETP.LT.OR P2, PT, R6, 0x21, P2 ;  /* 0x000000210600780c */ /* 0x000fe20001741670 */
[----:B------:R-:W-:Y:S01]  /*07f0*/  UIMAD UR4, UR9, UR4, URZ ;  /* 0x00000004090472a4 */ /* 0x000fe2000f8e023f */
[----:B------:R-:W-:Y:S01]  /*0800*/  LOP3.LUT R232, R0, R232, R5, 0xf6, !PT ;  /* 0x000000e800e87212 */ /* 0x000fe200078ef605 */
[----:B------:R-:W-:Y:S01]  /*0810*/  CS2R R68, SRZ ;  /* 0x0000000000447805 */ /* 0x000fe2000001ff00 */
[----:B------:R-:W-:Y:S01]  /*0820*/  ISETP.GE.AND P1, PT, R16, c[0x0][0x1cc], PT ;  /* 0x0000730010007a0c */ /* 0x000fe20003f26270 */
[----:B------:R-:W-:Y:S01]  /*0830*/  UIMAD UR8, UR18, UR5, UR4 ;  /* 0x00000005120872a4 */ /* 0x000fe2000f8e0204 */
[----:B------:R-:W-:Y:S01]  /*0840*/  ISETP.GE.AND P0, PT, R15, c[0x0][0x1cc], PT ;  /* 0x000073000f007a0c */ /* 0x000fe20003f06270 */
[----:B------:R-:W-:Y:S01]  /*0850*/  IMAD.SHL.U32 R232, R232, 0x2, RZ ;  /* 0x00000002e8e87824 */ /* 0x000fe200078e00ff */
[----:B------:R-:W-:Y:S01]  /*0860*/  IADD3 R18, P3, R18, UR12, RZ ;  /* 0x0000000c12127c10 */ /* 0x000fe2000ff7e0ff */
[----:B------:R-:W-:Y:S01]  /*0870*/  ULDC.64 UR4, c[0x0][0x178] ;  /* 0x00005e0000047ab9 */ /* 0x000fe20000000a00 */
[----:B------:R-:W-:Y:S01]  /*0880*/  P2R R2, PR, RZ, 0x4 ;  /* 0x00000004ff027803 */ /* 0x000fe20000000000 */
[----:B------:R-:W-:Y:S01]  /*0890*/  USHF.L.U64.HI UR7, UR4, UR19, UR5 ;  /* 0x0000001304077299 */ /* 0x000fe20008010205 */
[C---:B------:R-:W-:Y:S01]  /*08a0*/  ISETP.LT.OR P5, PT, R6.reuse, 0x1, P1 ;  /* 0x000000010600780c */ /* 0x040fe20000fa1670 */
[----:B------:R1:W-:Y:S01]  /*08b0*/  LDGSTS.E.BYPASS.LTC128B.128 [R232+0x6080], [R28.64], !P6 ;  /* 0x060800001ce87fae */ /* 0x0003e2000f101d50 */
[----:B------:R-:W-:Y:S01]  /*08c0*/  ISETP.LT.OR P4, PT, R6, 0x1, P0 ;  /* 0x000000010600780c */ /* 0x000fe20000781670 */
[----:B------:R-:W-:Y:S01]  /*08d0*/  CS2R R62, SRZ ;  /* 0x00000000003e7805 */ /* 0x000fe2000001ff00 */
[----:B------:R-:W-:Y:S01]  /*08e0*/  IADD3.X R17, R19, UR6, R17, P3, !PT ;  /* 0x0000000613117c10 */ /* 0x000fe20009ffe411 */
[----:B------:R-:W-:Y:S01]  /*08f0*/  IMAD R19, R245, c[0x0][0x178], RZ ;  /* 0x00005e00f5137a24 */ /* 0x000fe200078e02ff */
[----:B------:R-:W-:Y:S01]  /*0900*/  ISETP.NE.AND P6, PT, R2, RZ, PT ;  /* 0x000000ff0200720c */ /* 0x000fe20003fc5270 */
[----:B------:R-:W-:Y:S01]  /*0910*/  CS2R R60, SRZ ;  /* 0x00000000003c7805 */ /* 0x000fe2000001ff00 */
[----:B------:R-:W-:Y:S01]  /*0920*/  ISETP.LT.OR P3, PT, R6, 0x21, P1 ;  /* 0x000000210600780c */ /* 0x000fe20000f61670 */
[----:B------:R-:W-:Y:S01]  /*0930*/  IMAD R2, R244, c[0x0][0x17c], R19 ;  /* 0x00005f00f4027a24 */ /* 0x000fe200078e0213 */
[----:B------:R-:W-:Y:S01]  /*0940*/  ISETP.GE.AND P2, PT, R22, c[0x0][0x19c], PT ;  /* 0x0000670016007a0c */ /* 0x000fe20003f46270 */
[----:B------:R-:W-:Y:S01]  /*0950*/  CS2R R66, SRZ ;  /* 0x0000000000427805 */ /* 0x000fe2000001ff00 */
[----:B------:R-:W-:Y:S01]  /*0960*/  ISETP.GE.AND P1, PT, R16, c[0x0][0x19c], PT ;  /* 0x0000670010007a0c */ /* 0x000fe20003f26270 */
[----:B------:R1:W-:Y:S01]  /*0970*/  LDGSTS.E.BYPASS.LTC128B.128 [R232+0x8080], [R28.64+0x80], !P5 ;  /* 0x080800801ce87fae */ /* 0x0003e2000e901d50 */
[C---:B------:R-:W-:Y:S01]  /*0980*/  ISETP.LT.OR P0, PT, R6.reuse, 0x21, P0 ;  /* 0x000000210600780c */ /* 0x040fe20000701670 */
[----:B------:R-:W-:Y:S01]  /*0990*/  CS2R R64, SRZ ;  /* 0x0000000000407805 */ /* 0x000fe2000001ff00 */
[C---:B------:R-:W-:Y:S01]  /*09a0*/  ISETP.LT.OR P5, PT, R6.reuse, 0x1, P2 ;  /* 0x000000010600780c */ /* 0x040fe200017a1670 */
[----:B------:R1:W-:Y:S01]  /*09b0*/  LDGSTS.E.BYPASS.LTC128B.128 [R232+0xa080], [R28.64+0x100], !P4 ;  /* 0x0a0801001ce87fae */ /* 0x0003e2000e101d50 */
[----:B------:R-:W-:Y:S01]  /*09c0*/  ISETP.LT.OR P4, PT, R6, 0x1, P1 ;  /* 0x000000010600780c */ /* 0x000fe20000f81670 */
[----:B------:R-:W-:Y:S01]  /*09d0*/  CS2R R58, SRZ ;  /* 0x00000000003a7805 */ /* 0x000fe2000001ff00 */
[----:B------:R-:W-:Y:S01]  /*09e0*/  SHF.R.S32.HI R5, RZ, 0x4, R12 ;  /* 0x00000004ff057819 */ /* 0x000fe2000001140c */
[----:B------:R2:W-:Y:S01]  /*09f0*/  LDGSTS.E.BYPASS.LTC128B.128 [R232+0x7080], [R24.64], !P6 ;  /* 0x0708000018e87fae */ /* 0x0005e2000f101d50 */
[----:B------:R-:W-:Y:S01]  /*0a00*/  LOP3.LUT R10, R10, 0x1c0, RZ, 0xc0, !PT ;  /* 0x000001c00a0a7812 */ /* 0x000fe200078ec0ff */
[----:B------:R-:W-:Y:S01]  /*0a10*/  CS2R R56, SRZ ;  /* 0x0000000000387805 */ /* 0x000fe2000001ff00 */
[----:B------:R-:W-:Y:S01]  /*0a20*/  LEA.HI R229, R12, R5, RZ, 0x1 ;  /* 0x000000050ce57211 */ /* 0x000fe200078f08ff */
[----:B------:R2:W-:Y:S01]  /*0a30*/  LDGSTS.E.BYPASS.LTC128B.128 [R232+0x9080], [R24.64+0x80], !P3 ;  /* 0x0908008018e87fae */ /* 0x0005e2000d901d50 */
[----:B------:R-:W-:Y:S01]  /*0a40*/  ISETP.GE.AND P3, PT, R22, c[0x0][0x16c], PT ;  /* 0x00005b0016007a0c */ /* 0x000fe20003f66270 */
[----:B------:R-:W-:Y:S01]  /*0a50*/  CS2R R54, SRZ ;  /* 0x0000000000367805 */ /* 0x000fe2000001ff00 */
[----:B------:R-:W-:Y:S01]  /*0a60*/  LOP3.LUT R229, R229, 0xfffffffe, RZ, 0xc0, !PT ;  /* 0xfffffffee5e57812 */ /* 0x000fe200078ec0ff */
[----:B------:R2:W-:Y:S01]  /*0a70*/  LDGSTS.E.BYPASS.LTC128B.128 [R232+0xb080], [R24.64+0x100], !P0 ;  /* 0x0b08010018e87fae */ /* 0x0005e2000c101d50 */
[----:B------:R-:W-:Y:S01]  /*0a80*/  SEL R242, RZ, 0x1, P3 ;  /* 0x00000001fff27807 */ /* 0x000fe20001800000 */
[----:B------:R-:W-:Y:S01]  /*0a90*/  CS2R R52, SRZ ;  /* 0x0000000000347805 */ /* 0x000fe2000001ff00 */
[C---:B------:R-:W-:Y:S01]  /*0aa0*/  ISETP.GE.AND P3, PT, R15.reuse, c[0x0][0x16c], PT ;  /* 0x00005b000f007a0c */ /* 0x040fe20003f66270 */
[----:B------:R-:W0:Y:S01]  /*0ab0*/  LDGDEPBAR ;  /* 0x00000000000079af */ /* 0x000e220000000000 */
[----:B------:R-:W-:Y:S01]  /*0ac0*/  ISETP.GE.AND P0, PT, R15, c[0x0][0x19c], PT ;  /* 0x000067000f007a0c */ /* 0x000fe20003f06270 */
[----:B------:R-:W-:Y:S01]  /*0ad0*/  IMAD.IADD R229, R5, 0x1, -R229 ;  /* 0x0000000105e57824 */ /* 0x000fe200078e0ae5 */
[----:B------:R-:W-:Y:S01]  /*0ae0*/  SEL R19, RZ, 0x4, P3 ;  /* 0x00000004ff137807 */ /* 0x000fe20001800000 */
[----:B------:R3:W-:Y:S01]  /*0af0*/  LDGSTS.E.BYPASS.LTC128B.128 [R232+0x80], [R26.64], !P5 ;  /* 0x000800001ae87fae */ /* 0x0007e2000e901d50 */
[C---:B------:R-:W-:Y:S01]  /*0b00*/  ISETP.LT.OR P6, PT, R6.reuse, 0x1, P0 ;  /* 0x000000010600780c */ /* 0x040fe200007c1670 */
[----:B------:R-:W-:Y:S01]  /*0b10*/  IMAD R0, R229, 0x800, R0 ;  /* 0x00000800e5007824 */ /* 0x000fe200078e0200 */
[----:B------:R-:W-:Y:S01]  /*0b20*/  ISETP.LT.OR P5, PT, R6, 0x21, P2 ;  /* 0x000000210600780c */ /* 0x000fe200017a1670 */
[----:B------:R3:W-:Y:S01]  /*0b30*/  LDGSTS.E.BYPASS.LTC128B.128 [R232+0x2080], [R26.64+0x80], !P4 ;  /* 0x020800801ae87fae */ /* 0x0007e2000e101d50 */
[----:B------:R-:W-:Y:S01]  /*0b40*/  ISETP.GE.AND P4, PT, R16, c[0x0][0x16c], PT ;  /* 0x00005b0010007a0c */ /* 0x000fe20003f86270 */
[----:B------:R-:W-:Y:S01]  /*0b50*/  CS2R R46, SRZ ;  /* 0x00000000002e7805 */ /* 0x000fe2000001ff00 */
[----:B------:R-:W-:Y:S01]  /*0b60*/  LOP3.LUT P2, RZ, R3, 0x4, RZ, 0xc0, !PT ;  /* 0x0000000403ff7812 */ /* 0x000fe2000784c0ff */
[----:B-1----:R-:W-:Y:S01]  /*0b70*/  IMAD.WIDE.U32 R28, R9, c[0x0][0x288], R246 ;  /* 0x0000a200091c7a25 */ /* 0x002fe200078e00f6 */
[----:B------:R-:W-:Y:S01]  /*0b80*/  SEL R5, RZ, 0x2, P4 ;  /* 0x00000002ff057807 */ /* 0x000fe20002000000 */
[----:B------:R-:W-:Y:S01]  /*0b90*/  CS2R R44, SRZ ;  /* 0x00000000002c7805 */ /* 0x000fe2000001ff00 */
[----:B------:R-:W-:Y:S01]  /*0ba0*/  @P3 LOP3.LUT R233, R233, 0x8, RZ, 0xfc, !PT ;  /* 0x00000008e9e93812 */ /* 0x000fe200078efcff */
[----:B------:R-:W-:Y:S01]  /*0bb0*/  CS2R R50, SRZ ;  /* 0x0000000000327805 */ /* 0x000fe2000001ff00 */
[C---:B------:R-:W-:Y:S01]  /*0bc0*/  ISETP.LT.OR P4, PT, R6.reuse, 0x21, P1 ;  /* 0x000000210600780c */ /* 0x040fe20000f81670 */
[----:B------:R3:W-:Y:S01]  /*0bd0*/  LDGSTS.E.BYPASS.LTC128B.128 [R232+0x4080], [R26.64+0x100], !P6 ;  /* 0x040801001ae87fae */ /* 0x0007e2000f101d50 */
[----:B------:R-:W-:Y:S01]  /*0be0*/  ISETP.LT.OR P3, PT, R6, 0x21, P0 ;  /* 0x000000210600780c */ /* 0x000fe20000761670 */
[----:B------:R-:W-:Y:S01]  /*0bf0*/  CS2R R48, SRZ ;  /* 0x0000000000307805 */ /* 0x000fe2000001ff00 */
[----:B------:R-:W-:Y:S01]  /*0c00*/  LOP3.LUT P1, RZ, R3, 0x2, RZ, 0xc0, !PT ;  /* 0x0000000203ff7812 */ /* 0x000fe2000782c0ff */
[----:B------:R1:W-:Y:S01]  /*0c10*/  LDGSTS.E.BYPASS.LTC128B.128 [R232+0x1080], [R20.64], !P5 ;  /* 0x0108000014e87fae */ /* 0x0003e2000e901d50 */
[----:B--2---:R-:W-:Y:S01]  /*0c20*/  IMAD.WIDE.U32 R24, R244, c[0x0][0x178], R22 ;  /* 0x00005e00f4187a25 */ /* 0x004fe200078e0016 */
[----:B------:R-:W-:Y:S01]  /*0c30*/  LOP3.LUT R231, R10, 0x8, R7, 0xf8, !PT ;  /* 0x000000080ae77812 */ /* 0x000fe200078ef807 */
[----:B------:R-:W-:Y:S01]  /*0c40*/  CS2R R42, SRZ ;  /* 0x00000000002a7805 */ /* 0x000fe2000001ff00 */
[----:B------:R-:W-:Y:S01]  /*0c50*/  SHF.R.U32.HI R6, RZ, 0x3, R10 ;  /* 0x00000003ff067819 */ /* 0x000fe2000001160a */
[----:B------:R-:W-:Y:S01]  /*0c60*/  IMAD.IADD R25, R25, 0x1, R2 ;  /* 0x0000000119197824 */ /* 0x000fe200078e0202 */
[----:B------:R-:W-:Y:S01]  /*0c70*/  IADD3 R19, R19, R5, R242 ;  /* 0x0000000513137210 */ /* 0x000fe20007ffe0f2 */
[----:B------:R-:W-:Y:S01]  /*0c80*/  IMAD R2, R8, c[0x0][0x180], RZ ;  /* 0x0000600008027a24 */ /* 0x000fe200078e02ff */
[----:B------:R1:W-:Y:S01]  /*0c90*/  LDGSTS.E.BYPASS.LTC128B.128 [R232+0x3080], [R20.64+0x80], !P4 ;  /* 0x0308008014e87fae */ /* 0x0003e2000e101d50 */
[----:B------:R-:W-:Y:S01]  /*0ca0*/  IMAD.WIDE.U32 R24, R9, c[0x0][0x180], R24 ;  /* 0x0000600009187a25 */ /* 0x000fe200078e0018 */
[----:B------:R-:W-:Y:S01]  /*0cb0*/  LOP3.LUT R231, R231, R6, RZ, 0x3c, !PT ;  /* 0x00000006e7e77212 */ /* 0x000fe200078e3cff */
[----:B------:R-:W-:Y:S01]  /*0cc0*/  CS2R R40, SRZ ;  /* 0x0000000000287805 */ /* 0x000fe2000001ff00 */
[----:B------:R1:W-:Y:S01]  /*0cd0*/  LDGSTS.E.BYPASS.LTC128B.128 [R232+0x5080], [R20.64+0x100], !P3 ;  /* 0x0508010014e87fae */ /* 0x0003e2000d901d50 */
[----:B------:R-:W-:Y:S01]  /*0ce0*/  IMAD R2, R9, c[0x0][0x184], R2 ;  /* 0x0000610009027a24 */ /* 0x000fe200078e0202 */
[----:B------:R-:W-:Y:S01]  /*0cf0*/  IADD3 R14, -R244, c[0x0][0x168], RZ ;  /* 0x00005a00f40e7a10 */ /* 0x000fe20007ffe1ff */
[----:B------:R-:W-:Y:S01]  /*0d00*/  IMAD R3, R245, c[0x0][0x208], RZ ;  /* 0x00008200f5037a24 */ /* 0x000fe200078e02ff */
[----:B------:R-:W0:Y:S01]  /*0d10*/  LDGDEPBAR ;  /* 0x00000000000079af */ /* 0x000e220000000000 */
[----:B------:R-:W-:Y:S01]  /*0d20*/  IMAD.IADD R25, R25, 0x1, R2 ;  /* 0x0000000119197824 */ /* 0x000fe200078e0202 */
[----:B------:R-:W-:Y:S01]  /*0d30*/  LOP3.LUT P3, RZ, R19, 0x2, RZ, 0xc0, !PT ;  /* 0x0000000213ff7812 */ /* 0x000fe2000786c0ff */
[----:B------:R-:W-:Y:S01]  /*0d40*/  IMAD.IADD R231, R0, 0x1, R231 ;  /* 0x0000000100e77824 */ /* 0x000fe200078e02e7 */
[----:B------:R-:W-:Y:S01]  /*0d50*/  ISETP.GT.AND P5, PT, R234, 0xf, PT ;  /* 0x0000000fea00780c */ /* 0x000fe20003fa4270 */
[----:B------:R-:W-:Y:S01]  /*0d60*/  IMAD.WIDE.U32 R24, R248, c[0x0][0x188], R24 ;  /* 0x00006200f8187a25 */ /* 0x000fe200078e0018 */
[----:B------:R-:W-:Y:S01]  /*0d70*/  ISETP.GE.AND P6, PT, R22, c[0x0][0x1fc], PT ;  /* 0x00007f0016007a0c */ /* 0x000fe20003fc6270 */
[----:B------:R-:W-:Y:S01]  /*0d80*/  CS2R R38, SRZ ;  /* 0x0000000000267805 */ /* 0x000fe2000001ff00 */
[----:B------:R-:W-:Y:S01]  /*0d90*/  CS2R R36, SRZ ;  /* 0x0000000000247805 */ /* 0x000fe2000001ff00 */
[C---:B---3--:R-:W-:Y:S01]  /*0da0*/  IMAD R26, R244.reuse, c[0x0][0x20c], R3 ;  /* 0x00008300f41a7a24 */ /* 0x048fe200078e0203 */
[----:B------:R-:W-:Y:S01]  /*0db0*/  IADD3 R0, R25, UR8, RZ ;  /* 0x0000000819007c10 */ /* 0x000fe2000fffe0ff */
[----:B------:R-:W-:Y:S01]  /*0dc0*/  IMAD.WIDE.U32 R2, R244, c[0x0][0x208], R22 ;  /* 0x00008200f4027a25 */ /* 0x000fe200078e0016 */
[----:B------:R-:W-:Y:S01]  /*0dd0*/  LEA R236, P0, R24, c[0x0][0x160], 0x1 ;  /* 0x0000580018ec7a11 */ /* 0x000fe200078008ff */
[----:B------:R-:W-:-:S02]  /*0de0*/  USHF.L.U32 UR8, UR4, 0x6, URZ ;  /* 0x0000000604087899 */ /* 0x000fc4000800063f */
[----:B------:R-:W-:Y:S01]  /*0df0*/  IMAD.IADD R27, R3, 0x1, R26 ;  /* 0x00000001031b7824 */ /* 0x000fe200078e021a */
[----:B------:R-:W-:Y:S01]  /*0e00*/  LEA.HI.X R237, R24, c[0x0][0x164], R0, 0x1, P0 ;  /* 0x0000590018ed7a11 */ /* 0x000fe200000f0c00 */
[----:B------:R-:W-:Y:S01]  /*0e10*/  IMAD.MOV.U32 R3, RZ, RZ, 0x20 ;  /* 0x00000020ff037424 */ /* 0x000fe200078e00ff */
[----:B------:R-:W-:Y:S01]  /*0e20*/  ULDC.64 UR4, c[0x0][0x290] ;  /* 0x0000a40000047ab9 */ /* 0x000fe20000000a00 */
[----:B------:R-:W-:Y:S01]  /*0e30*/  IMAD.MOV.U32 R26, RZ, RZ, R2 ;  /* 0x000000ffff1a7224 */ /* 0x000fe200078e0002 */
[----:B------:R-:W-:Y:S01]  /*0e40*/  IADD3 R24, P0, R236, UR8, RZ ;  /* 0x00000008ec187c10 */ /* 0x000fe2000ff1e0ff */
[----:B------:R-:W-:Y:S01]  /*0e50*/  IMAD.MOV.U32 R5, RZ, RZ, 0x40 ;  /* 0x00000040ff057424 */ /* 0x000fe200078e00ff */
[----:B------:R-:W-:Y:S01]  /*0e60*/  SEL R2, R3, 0xffffffe0, !P1 ;  /* 0xffffffe003027807 */ /* 0x000fe20004800000 */
[----:B------:R-:W-:Y:S01]  /*0e70*/  IMAD.SHL.U32 R231, R231, 0x2, RZ ;  /* 0x00000002e7e77824 */ /* 0x000fe200078e00ff */
[----:B------:R-:W-:-:S04]  /*0e80*/  DEPBAR.LE SB0, 0x1 ;  /* 0x000080400000791a */ /* 0x000fc80000000000 */
[----:B------:R-:W-:Y:S01]  /*0e90*/  BAR.SYNC.DEFER_BLOCKING 0x0 ;  /* 0x0000000000007b1d */ /* 0x000fe20000010000 */
[----:B------:R-:W-:Y:S01]  /*0ea0*/  SEL R0, R5, 0xffffffc0, !P2 ;  /* 0xffffffc005007807 */ /* 0x000fe20005000000 */
[----:B------:R-:W-:Y:S01]  /*0eb0*/  IMAD.IADD R227, R231, 0x1, R2 ;  /* 0x00000001e7e37824 */ /* 0x000fe200078e0202 */
[----:B------:R-:W-:Y:S01]  /*0ec0*/  LOP3.LUT P1, RZ, R19, 0x1, RZ, 0xc0, !PT ;  /* 0x0000000113ff7812 */ /* 0x000fe2000782c0ff */
[----:B------:R-:W-:Y:S01]  /*0ed0*/  UIMAD.WIDE.U32 UR10, UR18, UR4, URZ ;  /* 0x00000004120a72a5 */ /* 0x000fe2000f8e003f */
[----:B------:R-:W-:Y:S01]  /*0ee0*/  IADD3.X R25, R237, UR7, RZ, P0, !PT ;  /* 0x00000007ed197c10 */ /* 0x000fe200087fe4ff */
[----:B------:R-:W-:Y:S01]  /*0ef0*/  IMAD.IADD R226, R231, 0x1, R0 ;  /* 0x00000001e7e27824 */ /* 0x000fe200078e0200 */
[----:B------:R-:W-:Y:S01]  /*0f00*/  ISETP.LT.OR P2, PT, R14, 0x1, !P1 ;  /* 0x000000010e00780c */ /* 0x000fe20004f41670 */
[----:B------:R-:W-:Y:S01]  /*0f10*/  IMAD.IADD R225, R0, 0x1, R227 ;  /* 0x0000000100e17824 */ /* 0x000fe200078e02e3 */
[----:B------:R-:W-:Y:S01]  /*0f20*/  ISETP.LT.OR P0, PT, R14, 0x1, !P3 ;  /* 0x000000010e00780c */ /* 0x000fe20005f01670 */
[----:B------:R-:W-:Y:S01]  /*0f30*/  UIMAD UR4, UR9, UR4, URZ ;  /* 0x00000004090472a4 */ /* 0x000fe2000f8e023f */
[----:B------:R-:W-:Y:S01]  /*0f40*/  IMAD R2, R8, c[0x0][0x288], RZ ;  /* 0x0000a20008027a24 */ /* 0x000fe200078e02ff */
[C---:B------:R-:W-:Y:S01]  /*0f50*/  ISETP.LT.OR P1, PT, R14.reuse, 0x21, !P1 ;  /* 0x000000210e00780c */ /* 0x040fe20004f21670 */
[----:B------:R-:W-:Y:S01]  /*0f60*/  IMAD.WIDE.U32 R30, R9, c[0x0][0x210], R26 ;  /* 0x00008400091e7a25 */ /* 0x000fe200078e001a */
[----:B------:R-:W-:Y:S01]  /*0f70*/  UIMAD UR4, UR18, UR5, UR4 ;  /* 0x00000005120472a4 */ /* 0x000fe2000f8e0204 */
[----:B------:R-:W-:-:S02]  /*0f80*/  ISETP.LT.OR P3, PT, R14, 0x21, !P3 ;  /* 0x000000210e00780c */ /* 0x000fc40005f61670 */
[C---:B------:R-:W-:Y:S01]  /*0f90*/  IMAD R2, R9.reuse, c[0x0][0x28c], R2 ;  /* 0x0000a30009027a24 */ /* 0x040fe200078e0202 */
[----:B------:R-:W-:Y:S01]  /*0fa0*/  UIADD3 UR14, UR11, UR4, URZ ;  /* 0x000000040b0e7290 */ /* 0x000fe2000fffe03f */
[----:B-1----:R-:W-:Y:S02]  /*0fb0*/  IMAD R20, R8, c[0x0][0x210], RZ ;  /* 0x0000840008147a24 */ /* 0x002fe400078e02ff */
[----:B------:R-:W-:Y:S02]  /*0fc0*/  ULDC.64 UR4, c[0x0][0x218] ;  /* 0x0000860000047ab9 */ /* 0x000fe40000000a00 */
[----:B------:R-:W-:Y:S01]  /*0fd0*/  IMAD R20, R9, c[0x0][0x214], R20 ;  /* 0x0000850009147a24 */ /* 0x000fe200078e0214 */
[----:B------:R1:W2:Y:S01]  /*0fe0*/  LDSM.16.M88.4 R156, [R231+0x6080] ;  /* 0x00608000e79c783b */ /* 0x0002a20000000200 */
[----:B------:R-:W-:Y:S02]  /*0ff0*/  UIMAD UR4, UR9, UR4, URZ ;  /* 0x00000004090472a4 */ /* 0x000fe4000f8e023f */
[----:B------:R-:W-:Y:S01]  /*1000*/  IMAD.IADD R31, R31, 0x1, R20 ;  /* 0x000000011f1f7824 */ /* 0x000fe200078e0214 */
[----:B------:R1:W3:Y:S01]  /*1010*/  LDSM.16.M88.4 R160, [R227+0x6080] ;  /* 0x00608000e3a0783b */ /* 0x0002e20000000200 */
[----:B------:R-:W-:-:S02]  /*1020*/  UIMAD UR4, UR18, UR5, UR4 ;  /* 0x00000005120472a4 */ /* 0x000fc4000f8e0204 */
[----:B------:R-:W-:Y:S01]  /*1030*/  IMAD.WIDE.U32 R30, R248, c[0x0][0x218], R30 ;  /* 0x00008600f81e7a25 */ /* 0x000fe200078e001e */
        /* <DEDUP_REMOVED lines=50> */
[C---:B------:R-:W-:Y:S01]  /*1360*/  ISETP.LT.OR P0, PT, R14.reuse, 0x1, P3 ;  /* 0x000000010e00780c */ /* 0x040fe20001f01670 */
[----:B------:R3:W-:Y:S01]  /*1370*/  LDGSTS.E.BYPASS.LTC128B.128 [R232+0xc080], [R250.64], !P4 ;  /* 0x0c080000fae87fae */ /* 0x0007e2000e101d50 */
[----:B------:R-:W-:-:S02]  /*1380*/  ISETP.LT.OR P3, PT, R14, 0x21, P3 ;  /* 0x000000210e00780c */ /* 0x000fc40001f61670 */
[----:B-1----:R-:W-:Y:S02]  /*1390*/  SEL R20, RZ, 0x1, P1 ;  /* 0x00000001ff147807 */ /* 0x002fe40000800000 */
[C---:B------:R-:W-:Y:S02]  /*13a0*/  ISETP.LT.OR P1, PT, R14.reuse, 0x1, P2 ;  /* 0x000000010e00780c */ /* 0x040fe40001721670 */
[----:B------:R-:W-:-:S05]  /*13b0*/  ISETP.LT.OR P2, PT, R14, 0x21, P2 ;  /* 0x000000210e00780c */ /* 0x000fca0001741670 */
[----:B------:R1:W-:Y:S01]  /*13c0*/  LDGSTS.E.BYPASS.LTC128B.128 [R232+0xe080], [R250.64+0x80], !P0 ;  /* 0x0e080080fae87fae */ /* 0x0003e2000c101d50 */
[----:B------:R-:W-:-:S04]  /*13d0*/  LEA R22, P0, R19, c[0x0][0x280], 0x2 ;  /* 0x0000a00013167a11 */ /* 0x000fc800078010ff */
[----:B------:R-:W-:Y:S02]  /*13e0*/  LEA.HI.X R23, R19, c[0x0][0x284], R2, 0x2, P0 ;  /* 0x0000a10013177a11 */ /* 0x000fe400000f1402 */
[----:B-----5:R-:W-:Y:S01]  /*13f0*/  IADD3 R24, P0, R250, UR15, RZ ;  /* 0x0000000ffa187c10 */ /* 0x020fe2000ff1e0ff */
[----:B------:R1:W-:Y:S01]  /*1400*/  LDGSTS.E.BYPASS.LTC128B.128 [R232+0x10080], [R250.64+0x100], !P1 ;  /* 0x10080100fae87fae */ /* 0x0003e2000c901d50 */
[----:B------:R-:W-:Y:S01]  /*1410*/  ISETP.GE.AND P1, PT, R15, c[0x0][0x1fc], PT ;  /* 0x00007f000f007a0c */ /* 0x000fe20003f26270 */
[----:B------:R-:W-:Y:S01]  /*1420*/  IMAD.SHL.U32 R15, R16, 0x2, RZ ;  /* 0x00000002100f7824 */ /* 0x000fe200078e00ff */
[----:B------:R-:W-:Y:S01]  /*1430*/  IADD3.X R25, R251, UR19, RZ, P0, !PT ;  /* 0x00000013fb197c10 */ /* 0x000fe200087fe4ff */
[----:B--2---:R-:W-:Y:S01]  /*1440*/  IMAD.SHL.U32 R17, R18, 0x2, RZ ;  /* 0x0000000212117824 */ /* 0x004fe200078e00ff */
[----:B------:R-:W-:Y:S02]  /*1450*/  SEL R241, RZ, 0xffffffff, P1 ;  /* 0xfffffffffff17807 */ /* 0x000fe40000800000 */
[----:B------:R-:W-:Y:S01]  /*1460*/  LOP3.LUT R20, R15, 0x2, R20, 0xe2, !PT ;  /* 0x000000020f147812 */ /* 0x000fe200078ee214 */
[----:B------:R-:W-:Y:S01]  /*1470*/  IMAD.U32 R15, RZ, RZ, UR15 ;  /* 0x0000000fff0f7e24 */ /* 0x000fe2000f8e00ff */
[----:B------:R-:W-:Y:S01]  /*1480*/  LOP3.LUT R242, R17, 0x2, R242, 0xe2, !PT ;  /* 0x0000000211f27812 */ /* 0x000fe200078ee2f2 */
[----:B------:R1:W-:Y:S01]  /*1490*/  LDGSTS.E.BYPASS.LTC128B.128 [R232+0xd080], [R24.64], !P6 ;  /* 0x0d08000018e87fae */ /* 0x0003e2000f101d50 */
[----:B------:R-:W-:-:S02]  /*14a0*/  IMAD.SHL.U32 R241, R241, 0x4, RZ ;  /* 0x00000004f1f17824 */ /* 0x000fc400078e00ff */
[----:B------:R-:W-:Y:S01]  /*14b0*/  IADD3 R16, P1, P0, R15, 0x100, R250 ;  /* 0x000001000f107810 */ /* 0x000fe2000783e0fa */
[----:B------:R-:W-:Y:S01]  /*14c0*/  @!P5 IMAD.SHL.U32 R15, R234, 0x10, RZ ;  /* 0x00000010ea0fd824 */ /* 0x000fe200078e00ff */
[----:B------:R1:W-:Y:S01]  /*14d0*/  LDGSTS.E.BYPASS.LTC128B.128 [R232+0xf080], [R24.64+0x80], !P3 ;  /* 0x0f08008018e87fae */ /* 0x0003e2000d901d50 */
[----:B------:R-:W-:Y:S02]  /*14e0*/  LOP3.LUT R241, R241, 0x4, R20, 0xe2, !PT ;  /* 0x00000004f1f17812 */ /* 0x000fe400078ee214 */
[----:B------:R-:W-:Y:S02]  /*14f0*/  IADD3.X R17, RZ, UR19, R251, P1, P0 ;  /* 0x00000013ff117c10 */ /* 0x000fe40008fe04fb */
[----:B------:R-:W-:-:S03]  /*1500*/  PLOP3.LUT P0, PT, PT, PT, UP0, 0x80, 0x0 ;  /* 0x000000000000781c */ /* 0x000fc60003f0f008 */
[----:B------:R1:W-:Y:S04]  /*1510*/  LDGSTS.E.BYPASS.LTC128B.128 [R232+0x11080], [R16.64], !P2 ;  /* 0x1108000010e87fae */ /* 0x0003e8000d101d50 */
[----:B------:R1:W-:Y:S04]  /*1520*/  @!P5 LDGSTS.E.BYPASS.LTC128B.128 [R15+0x12180], [R22.64] ;  /* 0x12180000160fdfae */ /* 0x0003e8000b901d50 */
[----:B------:R-:W0:Y:S02]  /*1530*/  LDGDEPBAR ;  /* 0x00000000000079af */ /* 0x000e240000000000 */
[----:B------:R-:W-:Y:S05]  /*1540*/  @!P0 BRA `(.L_x_29) ;  /* 0x0000337000008947 */ /* 0x000fea0003800000 */
[-C--:B---34-:R-:W-:Y:S01]  /*1550*/  LEA.HI R2, R13, R234.reuse, RZ, 0x5 ;  /* 0x000000ea0d027211 */ /* 0x098fe200078f28ff */
[----:B------:R-:W-:Y:S01]  /*1560*/  IMAD R14, R8, c[0x0][0x238], RZ ;  /* 0x00008e00080e7a24 */ /* 0x000fe200078e02ff */
[----:B------:R-:W-:Y:S01]  /*1570*/  SHF.R.S32.HI R19, RZ, 0x1f, R4 ;  /* 0x0000001fff137819 */ /* 0x000fe20000011404 */
[----:B------:R-:W-:Y:S01]  /*1580*/  ULDC.64 UR4, c[0x0][0x240] ;  /* 0x0000900000047ab9 */ /* 0x000fe20000000a00 */
[----:B-1----:R-:W-:Y:S01]  /*1590*/  SHF.R.S32.HI R17, RZ, 0x5, R2 ;  /* 0x00000005ff117819 */ /* 0x002fe20000011402 */
[----:B------:R-:W-:Y:S01]  /*15a0*/  IMAD R14, R9, c[0x0][0x23c], R14 ;  /* 0x00008f00090e7a24 */ /* 0x000fe200078e020e */
[--C-:B------:R-:W-:Y:S01]  /*15b0*/  SHF.R.S32.HI R235, RZ, 0x1f, R234.reuse ;  /* 0x0000001fffeb7819 */ /* 0x100fe200000114ea */
[----:B------:R-:W-:Y:S01]  /*15c0*/  UIMAD UR4, UR9, UR4, URZ ;  /* 0x00000004090472a4 */ /* 0x000fe2000f8e023f */
[----:B------:R-:W-:Y:S01]  /*15d0*/  LEA.HI R8, R2, R17, RZ, 0x1 ;  /* 0x0000001102087211 */ /* 0x000fe200078f08ff */
[----:B------:R-:W-:Y:S01]  /*15e0*/  UIADD3 UR20, UR20, 0x3f, URZ ;  /* 0x0000003f14147890 */ /* 0x000fe2000fffe03f */
[----:B------:R-:W-:Y:S01]  /*15f0*/  LEA.HI R13, R13, R234, RZ, 0x2 ;  /* 0x000000ea0d0d7211 */ /* 0x000fe200078f10ff */
[----:B------:R-:W-:Y:S01]  /*1600*/  IMAD.WIDE.U32 R20, R9, c[0x0][0x238], R234 ;  /* 0x00008e0009147a25 */ /* 0x000fe200078e00ea */
[----:B------:R-:W-:Y:S01]  /*1610*/  LOP3.LUT R8, R8, 0xfffffffe, RZ, 0xc0, !PT ;  /* 0xfffffffe08087812 */ /* 0x000fe200078ec0ff */
[----:B------:R-:W-:Y:S01]  /*1620*/  UIMAD UR4, UR18, UR5, UR4 ;  /* 0x00000005120472a4 */ /* 0x000fe2000f8e0204 */
[----:B------:R-:W-:Y:S01]  /*1630*/  LOP3.LUT R15, R12, 0xfffffff0, RZ, 0xc0, !PT ;  /* 0xfffffff00c0f7812 */ /* 0x000fe200078ec0ff */
[----:B------:R-:W-:Y:S01]  /*1640*/  IMAD.IADD R21, R21, 0x1, R14 ;  /* 0x0000000115157824 */ /* 0x000fe200078e020e */
[----:B------:R-:W-:Y:S01]  /*1650*/  SHF.R.S32.HI R9, RZ, 0x2, R13 ;  /* 0x00000002ff097819 */ /* 0x000fe2000001140d */
[----:B------:R-:W-:Y:S01]  /*1660*/  IMAD.IADD R8, R17, 0x1, -R8 ;  /* 0x0000000111087824 */ /* 0x000fe200078e0a08 */
[----:B------:R-:W-:Y:S01]  /*1670*/  LEA.HI R17, R19, R4, RZ, 0x2 ;  /* 0x0000000413117211 */ /* 0x000fe200078f10ff */
[----:B------:R-:W-:Y:S01]  /*1680*/  IMAD.IADD R15, R234, 0x1, -R15 ;  /* 0x00000001ea0f7824 */ /* 0x000fe200078e0a0f */
[----:B------:R-:W-:Y:S01]  /*1690*/  LOP3.LUT R19, R2, 0xffffffe0, RZ, 0xc0, !PT ;  /* 0xffffffe002137812 */ /* 0x000fe200078ec0ff */
[C---:B------:R-:W-:Y:S01]  /*16a0*/  IMAD.SHL.U32 R239, R8.reuse, 0x10, RZ ;  /* 0x0000001008ef7824 */ /* 0x040fe200078e00ff */
[----:B------:R-:W-:Y:S01]  /*16b0*/  SHF.R.S32.HI R18, RZ, 0x1f, R13 ;  /* 0x0000001fff127819 */ /* 0x000fe2000001140d */
[----:B------:R-:W-:Y:S01]  /*16c0*/  IMAD.SHL.U32 R8, R8, 0x400, RZ ;  /* 0x0000040008087824 */ /* 0x000fe200078e00ff */
[----:B------:R-:W-:Y:S01]  /*16d0*/  LOP3.LUT R17, R17, 0xfffffffc, RZ, 0xc0, !PT ;  /* 0xfffffffc11117812 */ /* 0x000fe200078ec0ff */
[----:B------:R-:W-:Y:S01]  /*16e0*/  IMAD.IADD R12, R234, 0x1, -R19 ;  /* 0x00000001ea0c7824 */ /* 0x000fe200078e0a13 */
[----:B------:R-:W-:Y:S01]  /*16f0*/  LEA.HI R18, R18, R9, RZ, 0x3 ;  /* 0x0000000912127211 */ /* 0x000fe200078f18ff */
[----:B------:R-:W-:Y:S01]  /*1700*/  IMAD.WIDE.U32 R248, R248, c[0x0][0x240], R20 ;  /* 0x00009000f8f87a25 */ /* 0x000fe200078e0014 */
[----:B------:R-:W-:Y:S01]  /*1710*/  SHF.R.S32.HI R2, RZ, 0x1f, R15 ;  /* 0x0000001fff027819 */ /* 0x000fe2000001140f */
[----:B------:R-:W-:Y:S01]  /*1720*/  USHF.R.S32.HI UR5, URZ, 0x1f, UR20 ;  /* 0x0000001f3f057899 */ /* 0x000fe20008011414 */
[----:B------:R-:W-:Y:S01]  /*1730*/  LOP3.LUT R18, R18, 0xfffffff8, RZ, 0xc0, !PT ;  /* 0xfffffff812127812 */ /* 0x000fe200078ec0ff */
[----:B------:R-:W-:Y:S01]  /*1740*/  IMAD.IADD R16, R4, 0x1, -R17 ;  /* 0x0000000104107824 */ /* 0x000fe200078e0a11 */
[----:B------:R-:W-:Y:S01]  /*1750*/  SHF.R.S32.HI R17, RZ, 0x1f, R12 ;  /* 0x0000001fff117819 */ /* 0x000fe2000001140c */
[----:B------:R-:W-:Y:S01]  /*1760*/  ULEA.HI UR20, UR5, UR20, URZ, 0x6 ;  /* 0x0000001405147291 */ /* 0x000fe2000f8f303f */
[----:B------:R-:W-:Y:S01]  /*1770*/  LEA.HI R2, R2, R15, RZ, 0x3 ;  /* 0x0000000f02027211 */ /* 0x000fe200078f18ff */
[----:B------:R-:W-:Y:S01]  /*1780*/  IMAD.IADD R9, R9, 0x1, -R18 ;  /* 0x0000000109097824 */ /* 0x000fe200078e0a12 */
[----:B------:R-:W-:Y:S01]  /*1790*/  LEA.HI R17, R17, R12, RZ, 0x2 ;  /* 0x0000000c11117211 */ /* 0x000fe200078f10ff */
[----:B------:R-:W-:Y:S01]  /*17a0*/  IMAD R16, R16, -0x8, R11 ;  /* 0xfffffff810107824 */ /* 0x000fe200078e020b */
[----:B------:R-:W-:Y:S01]  /*17b0*/  LOP3.LUT R10, R10, 0x10, R239, 0xf8, !PT ;  /* 0x000000100a0a7812 */ /* 0x000fe200078ef8ef */
[C---:B------:R-:W-:Y:S01]  /*17c0*/  IMAD.SHL.U32 R228, R2.reuse, 0x40, RZ ;  /* 0x0000004002e47824 */ /* 0x040fe200078e00ff */
[----:B------:R-:W-:Y:S01]  /*17d0*/  LOP3.LUT R14, R2, 0xfffffff8, RZ, 0xc0, !PT ;  /* 0xfffffff8020e7812 */ /* 0x000fe200078ec0ff */
[----:B------:R-:W-:Y:S01]  /*17e0*/  CS2R R130, SRZ ;  /* 0x0000000000827805 */ /* 0x000fe2000001ff00 */
[----:B------:R-:W-:Y:S01]  /*17f0*/  LOP3.LUT R11, R17, 0xfffffffc, RZ, 0xc0, !PT ;  /* 0xfffffffc110b7812 */ /* 0x000fe200078ec0ff */
[----:B------:R-:W-:Y:S01]  /*1800*/  CS2R R128, SRZ ;  /* 0x0000000000807805 */ /* 0x000fe2000001ff00 */
[----:B------:R-:W-:Y:S01]  /*1810*/  LOP3.LUT R7, R10, 0x8, R7, 0xf8, !PT ;  /* 0x000000080a077812 */ /* 0x000fe200078ef807 */
[----:B------:R-:W-:Y:S01]  /*1820*/  IMAD.SHL.U32 R10, R9, 0x40, RZ ;  /* 0x00000040090a7824 */ /* 0x000fe200078e00ff */
[----:B------:R-:W-:Y:S01]  /*1830*/  LOP3.LUT R13, R13, 0x3ffffffc, RZ, 0xc0, !PT ;  /* 0x3ffffffc0d0d7812 */ /* 0x000fe200078ec0ff */
[----:B------:R-:W-:Y:S01]  /*1840*/  IMAD.IADD R15, R15, 0x1, -R14 ;  /* 0x000000010f0f7824 */ /* 0x000fe200078e0a0e */
[----:B------:R-:W-:Y:S01]  /*1850*/  LOP3.LUT P0, RZ, R9, 0x4, RZ, 0xc0, !PT ;  /* 0x0000000409ff7812 */ /* 0x000fe2000780c0ff */
[----:B------:R-:W-:Y:S01]  /*1860*/  IMAD.IADD R11, R12, 0x1, -R11 ;  /* 0x000000010c0b7824 */ /* 0x000fe200078e0a0b */
[----:B------:R-:W-:Y:S01]  /*1870*/  LOP3.LUT R10, R10, 0x1c0, RZ, 0xc0, !PT ;  /* 0x000001c00a0a7812 */ /* 0x000fe200078ec0ff */
[----:B------:R-:W-:Y:S01]  /*1880*/  IMAD.SHL.U32 R12, R4, 0x8, RZ ;  /* 0x00000008040c7824 */ /* 0x000fe200078e00ff */
[C---:B------:R-:W-:Y:S01]  /*1890*/  LOP3.LUT P2, RZ, R15.reuse, 0x2, RZ, 0xc0, !PT ;  /* 0x000000020fff7812 */ /* 0x040fe2000784c0ff */
[C---:B------:R-:W-:Y:S01]  /*18a0*/  IMAD.SHL.U32 R14, R15.reuse, 0x40, RZ ;  /* 0x000000400f0e7824 */ /* 0x040fe200078e00ff */
[----:B------:R-:W-:Y:S01]  /*18b0*/  LOP3.LUT P1, RZ, R15, 0x4, RZ, 0xc0, !PT ;  /* 0x000000040fff7812 */ /* 0x000fe2000782c0ff */
[----:B------:R-:W-:Y:S01]  /*18c0*/  IMAD R4, R11, -0x2, R16 ;  /* 0xfffffffe0b047824 */ /* 0x000fe200078e0210 */
[----:B------:R-:W-:Y:S01]  /*18d0*/  LOP3.LUT R12, R12, 0x18, RZ, 0xc0, !PT ;  /* 0x000000180c0c7812 */ /* 0x000fe200078ec0ff */
[----:B------:R-:W-:Y:S01]  /*18e0*/  IMAD.IADD R13, R234, 0x1, -R13 ;  /* 0x00000001ea0d7824 */ /* 0x000fe200078e0a0d */
[----:B------:R-:W-:Y:S01]  /*18f0*/  SHF.R.U32.HI R15, RZ, 0x3, R10 ;  /* 0x00000003ff0f7819 */ /* 0x000fe2000001160a */
[----:B------:R-:W-:Y:S01]  /*1900*/  IMAD.SHL.U32 R11, R229, 0x8, RZ ;  /* 0x00000008e50b7824 */ /* 0x000fe200078e00ff */
[----:B------:R-:W-:Y:S01]  /*1910*/  SEL R3, R3, 0xffffffe0, !P2 ;  /* 0xffffffe003037807 */ /* 0x000fe20005000000 */
[----:B------:R-:W-:Y:S01]  /*1920*/  IMAD R240, R13, 0x2, R8 ;  /* 0x000000020df07824 */ /* 0x000fe200078e0208 */
[----:B------:R-:W-:Y:S01]  /*1930*/  LOP3.LUT R15, R15, R10, R12, 0x1e, !PT ;  /* 0x0000000a0f0f7212 */ /* 0x000fe200078e1e0c */
[----:B------:R-:W-:Y:S01]  /*1940*/  IMAD.SHL.U32 R9, R229, 0x20, RZ ;  /* 0x00000020e5097824 */ /* 0x000fe200078e00ff */
[----:B------:R-:W-:Y:S01]  /*1950*/  ISETP.GT.AND P2, PT, R4, RZ, PT ;  /* 0x000000ff0400720c */ /* 0x000fe20003f44270 */
[----:B------:R-:W-:Y:S01]  /*1960*/  CS2R R126, SRZ ;  /* 0x00000000007e7805 */ /* 0x000fe2000001ff00 */
[----:B------:R-:W-:Y:S01]  /*1970*/  SEL R5, R5, 0xffffffc0, !P1 ;  /* 0xffffffc005057807 */ /* 0x000fe20004800000 */
[----:B------:R-:W-:Y:S01]  /*1980*/  IMAD.IADD R240, R15, 0x1, R240 ;  /* 0x000000010ff07824 */ /* 0x000fe200078e02f0 */
[----:B------:R-:W-:Y:S01]  /*1990*/  LOP3.LUT R14, R14, 0x1c0, RZ, 0xc0, !PT ;  /* 0x000001c00e0e7812 */ /* 0x000fe200078ec0ff */
[----:B------:R-:W-:Y:S01]  /*19a0*/  CS2R R124, SRZ ;  /* 0x00000000007c7805 */ /* 0x000fe2000001ff00 */
[----:B------:R-:W-:Y:S01]  /*19b0*/  ISETP.GT.AND P1, PT, R4, 0x1, PT ;  /* 0x000000010400780c */ /* 0x000fe20003f24270 */
[----:B------:R-:W-:Y:S01]  /*19c0*/  CS2R R122, SRZ ;  /* 0x00000000007a7805 */ /* 0x000fe2000001ff00 */
[----:B------:R-:W-:Y:S01]  /*19d0*/  LOP3.LUT R233, R233, 0xfffffffb, RZ, 0xc0, !PT ;  /* 0xfffffffbe9e97812 */ /* 0x000fe200078ec0ff */
[----:B------:R-:W-:Y:S01]  /*19e0*/  CS2R R120, SRZ ;  /* 0x0000000000787805 */ /* 0x000fe2000001ff00 */
[----:B------:R-:W-:Y:S01]  /*19f0*/  LEA R240, R240, 0x12280, 0x1 ;  /* 0x00012280f0f07811 */ /* 0x000fe200078e08ff */
[----:B------:R-:W-:Y:S01]  /*1a00*/  CS2R R118, SRZ ;  /* 0x0000000000767805 */ /* 0x000fe2000001ff00 */
[--C-:B------:R-:W-:Y:S01]  /*1a10*/  SHF.R.U32.HI R10, RZ, 0x3, R14.reuse ;  /* 0x00000003ff0a7819 */ /* 0x100fe2000001160e */
[----:B------:R-:W-:Y:S01]  /*1a20*/  CS2R R116, SRZ ;  /* 0x0000000000747805 */ /* 0x000fe2000001ff00 */
[----:B------:R-:W-:Y:S01]  /*1a30*/  LOP3.LUT R11, R14, 0x8, R11, 0xf8, !PT ;  /* 0x000000080e0b7812 */ /* 0x000fe200078ef80b */
[----:B------:R-:W-:Y:S01]  /*1a40*/  CS2R R114, SRZ ;  /* 0x0000000000727805 */ /* 0x000fe2000001ff00 */
[----:B------:R-:W-:Y:S01]  /*1a50*/  @P2 LOP3.LUT R233, R233, 0x4, RZ, 0xfc, !PT ;  /* 0x00000004e9e92812 */ /* 0x000fe200078efcff */
[----:B------:R-:W-:Y:S01]  /*1a60*/  CS2R R112, SRZ ;  /* 0x0000000000707805 */ /* 0x000fe2000001ff00 */
[C---:B------:R-:W-:Y:S01]  /*1a70*/  IADD3 R243, R240.reuse, 0x40, RZ ;  /* 0x00000040f0f37810 */ /* 0x040fe20007ffe0ff */
[----:B------:R-:W-:Y:S01]  /*1a80*/  CS2R R110, SRZ ;  /* 0x00000000006e7805 */ /* 0x000fe2000001ff00 */
[----:B------:R-:W-:Y:S01]  /*1a90*/  @P0 IADD3 R243, R240, -0x40, RZ ;  /* 0xffffffc0f0f30810 */ /* 0x000fe20007ffe0ff */
[----:B------:R-:W-:Y:S01]  /*1aa0*/  CS2R R108, SRZ ;  /* 0x00000000006c7805 */ /* 0x000fe2000001ff00 */
[----:B------:R-:W-:Y:S01]  /*1ab0*/  LOP3.LUT R9, R12, 0x20, R9, 0xf8, !PT ;  /* 0x000000200c097812 */ /* 0x000fe200078ef809 */
[----:B------:R-:W-:Y:S01]  /*1ac0*/  CS2R R106, SRZ ;  /* 0x00000000006a7805 */ /* 0x000fe2000001ff00 */
[----:B------:R-:W-:Y:S01]  /*1ad0*/  LOP3.LUT R11, R11, R10, RZ, 0x3c, !PT ;  /* 0x0000000a0b0b7212 */ /* 0x000fe200078e3cff */
[----:B------:R-:W-:Y:S01]  /*1ae0*/  CS2R R104, SRZ ;  /* 0x0000000000687805 */ /* 0x000fe2000001ff00 */
[----:B------:R-:W-:Y:S01]  /*1af0*/  LOP3.LUT R228, R228, 0xfffffe00, RZ, 0xc0, !PT ;  /* 0xfffffe00e4e47812 */ /* 0x000fe200078ec0ff */
[----:B------:R-:W-:Y:S01]  /*1b00*/  CS2R R102, SRZ ;  /* 0x0000000000667805 */ /* 0x000fe2000001ff00 */
[----:B------:R-:W-:Y:S01]  /*1b10*/  ISETP.GT.AND P0, PT, R4, 0x20, PT ;  /* 0x000000200400780c */ /* 0x000fe20003f04270 */
[----:B------:R-:W-:Y:S01]  /*1b20*/  CS2R R100, SRZ ;  /* 0x0000000000647805 */ /* 0x000fe2000001ff00 */
[----:B------:R-:W-:Y:S01]  /*1b30*/  LOP3.LUT R233, R233, 0xfffffffd, RZ, 0xc0, !PT ;  /* 0xfffffffde9e97812 */ /* 0x000fe200078ec0ff */
[----:B------:R-:W-:Y:S01]  /*1b40*/  CS2R R98, SRZ ;  /* 0x0000000000627805 */ /* 0x000fe2000001ff00 */
[----:B------:R-:W-:Y:S01]  /*1b50*/  LOP3.LUT R6, R7, R6, RZ, 0x3c, !PT ;  /* 0x0000000607067212 */ /* 0x000fe200078e3cff */
[----:B------:R-:W-:Y:S01]  /*1b60*/  CS2R R96, SRZ ;  /* 0x0000000000607805 */ /* 0x000fe2000001ff00 */
[----:B------:R-:W-:Y:S01]  /*1b70*/  LOP3.LUT R9, R10, R9, R14, 0x1e, !PT ;  /* 0x000000090a097212 */ /* 0x000fe200078e1e0e */
[----:B------:R-:W-:Y:S01]  /*1b80*/  CS2R R94, SRZ ;  /* 0x00000000005e7805 */ /* 0x000fe2000001ff00 */
[-C--:B------:R-:W-:Y:S01]  /*1b90*/  IADD3 R2, R11, R228.reuse, R8 ;  /* 0x000000e40b027210 */ /* 0x080fe20007ffe008 */
[----:B------:R-:W-:Y:S01]  /*1ba0*/  IMAD R229, R229, 0x200, R6 ;  /* 0x00000200e5e57824 */ /* 0x000fe200078e0206 */
[----:B------:R-:W-:Y:S01]  /*1bb0*/  @P1 LOP3.LUT R233, R233, 0x2, RZ, 0xfc, !PT ;  /* 0x00000002e9e91812 */ /* 0x000fe200078efcff */
[----:B------:R-:W-:Y:S01]  /*1bc0*/  CS2R R92, SRZ ;  /* 0x00000000005c7805 */ /* 0x000fe2000001ff00 */
[----:B------:R-:W-:Y:S01]  /*1bd0*/  LOP3.LUT R228, R9, R228, RZ, 0xfc, !PT ;  /* 0x000000e409e47212 */ /* 0x000fe200078efcff */
[C---:B------:R-:W-:Y:S01]  /*1be0*/  IMAD R224, R2.reuse, 0x2, R3 ;  /* 0x0000000202e07824 */ /* 0x040fe200078e0203 */
[----:B------:R-:W-:Y:S01]  /*1bf0*/  LOP3.LUT R233, R233, 0xfffffffe, RZ, 0xc0, !PT ;  /* 0xfffffffee9e97812 */ /* 0x000fe200078ec0ff */
[----:B------:R-:W-:Y:S01]  /*1c00*/  IMAD R0, R229, 0x2, R0 ;  /* 0x00000002e5007824 */ /* 0x000fe200078e0200 */
[----:B------:R-:W-:Y:S01]  /*1c10*/  LEA.HI R239, R17, R239, RZ, 0x1e ;  /* 0x000000ef11ef7211 */ /* 0x000fe200078ff0ff */
[C---:B------:R-:W-:Y:S01]  /*1c20*/  IMAD.SHL.U32 R230, R2.reuse, 0x2, RZ ;  /* 0x0000000202e67824 */ /* 0x040fe200078e00ff */
[----:B------:R-:W-:Y:S01]  /*1c30*/  CS2R R90, SRZ ;  /* 0x00000000005a7805 */ /* 0x000fe2000001ff00 */
[----:B------:R-:W-:Y:S01]  /*1c40*/  IMAD R3, R2, 0x2, R5 ;  /* 0x0000000202037824 */ /* 0x000fe200078e0205 */
        /* <DEDUP_REMOVED lines=29> */
[----:B------:R-:W-:Y:S01]  /*1e20*/  ISETP.GT.AND P6, PT, R4, 0x21, PT ;  /* 0x000000210400780c */ /* 0x000fe20003fc4270 */
[----:B------:R-:W-:Y:S01]  /*1e30*/  IMAD.SHL.U32 R228, R228, 0x2, RZ ;  /* 0x00000002e4e47824 */ /* 0x000fe200078e00ff */
[----:B------:R-:W-:Y:S01]  /*1e40*/  @P0 LOP3.LUT R233, R233, 0x1, RZ, 0xfc, !PT ;  /* 0x00000001e9e90812 */ /* 0x000fe200078efcff */
[----:B------:R-:W-:Y:S01]  /*1e50*/  IMAD.IADD R2, R5, 0x1, R224 ;  /* 0x0000000105027824 */ /* 0x000fe200078e02e0 */
[----:B------:R-:W-:-:S02]  /*1e60*/  USHF.R.S32.HI UR20, URZ, 0x6, UR20 ;  /* 0x000000063f147899 */ /* 0x000fc40008011414 */
[----:B------:R-:W-:Y:S02]  /*1e70*/  UMOV UR18, URZ ;  /* 0x0000003f00127c82 */ /* 0x000fe40008000000 */
.L_x_32:
        /* <DEDUP_REMOVED lines=368> */
[C---:B---34-:R-:W-:Y:S01]  /*3580*/  LOP3.LUT P2, RZ, R241.reuse, 0x1, RZ, 0xc0, !PT ;  /* 0x00000001f1ff7812 */ /* 0x058fe2000784c0ff */
        /* <DEDUP_REMOVED lines=59> */
.L_x_30:
[-C--:B---34-:R-:W-:Y:S01]  /*3940*/  HMMA.16816.F32.BF16 R84, R20, R28.reuse, R84 ;  /* 0x0000001c1454723c */ /* 0x098fe20000041854 */
        /* <DEDUP_REMOVED lines=47> */
[----:B------:R2:W1:Y:S07]  /*3c40*/  LDSM.16.MT88.4 R152, [R228+0x80] ;  /* 0x00008000e498783b */ /* 0x00046e0000004200 */
        /* <DEDUP_REMOVED lines=22> */
[----:B-1234-:R-:W-:Y:S01]  /*3db0*/  LOP3.LUT P2, RZ, R242, 0x1, RZ, 0xc0, !PT ;  /* 0x00000001f2ff7812 */ /* 0x01efe2000784c0ff */
        /* <DEDUP_REMOVED lines=59> */
.L_x_31:
[-C--:B-1234-:R-:W-:Y:S01]  /*4170*/  HMMA.16816.F32.BF16 R4, R148, R152.reuse, RZ ;  /* 0x000000989404723c */ /* 0x09efe200000418ff */
        /* <DEDUP_REMOVED lines=116> */
.L_x_29:
[----:B---34-:R-:W2:Y:S01]  /*48c0*/  S2UR UR11, SR_CTAID.Y ;  /* 0x00000000000b79c3 */ /* 0x018ea20000002600 */
[----:B------:R-:W-:Y:S01]  /*48d0*/  ULDC.64 UR14, c[0x0][0x338] ;  /* 0x0000ce00000e7ab9 */ /* 0x000fe20000000a00 */
[----:B------:R-:W-:Y:S01]  /*48e0*/  ISETP.NE.AND P1, PT, R234, RZ, PT ;  /* 0x000000ffea00720c */ /* 0x000fe20003f25270 */
[----:B------:R-:W-:Y:S01]  /*48f0*/  UISETP.NE.AND UP0, UPT, UR14, 0x1, UPT ;  /* 0x000000010e00788c */ /* 0x000fe2000bf05270 */
[----:B------:R-:W-:Y:S01]  /*4900*/  BSSY B0, `(.L_x_33) ;  /* 0x0000055000007945 */ /* 0x000fe20003800000 */
[----:B------:R-:W-:Y:S01]  /*4910*/  ULDC UR8, c[0x0][0x340] ;  /* 0x0000d00000087ab9 */ /* 0x000fe20000000800 */
[----:B------:R-:W-:Y:S01]  /*4920*/  FMUL.FTZ R84, R84, c[0x0][0x298] ;  /* 0x0000a60054547a20 */ /* 0x000fe20000410000 */
[----:B------:R-:W-:Y:S01]  /*4930*/  ULDC UR4, c[0x0][0x358] ;  /* 0x0000d60000047ab9 */ /* 0x000fe20000000800 */
[----:B------:R-:W3:Y:S01]  /*4940*/  S2UR UR7, SR_CTAID.X ;  /* 0x00000000000779c3 */ /* 0x000ee20000002500 */
[----:B------:R-:W-:Y:S01]  /*4950*/  ULDC UR5, c[0x0][0x2f4] ;  /* 0x0000bd0000057ab9 */ /* 0x000fe20000000800 */
[----:B------:R-:W-:-:S02]  /*4960*/  FMUL.FTZ R85, R85, c[0x0][0x298] ;  /* 0x0000a60055557a20 */ /* 0x000fc40000410000 */
[----:B------:R-:W-:Y:S02]  /*4970*/  FMUL.FTZ R86, R86, c[0x0][0x298] ;  /* 0x0000a60056567a20 */ /* 0x000fe40000410000 */
[----:B------:R-:W-:Y:S02]  /*4980*/  FMUL.FTZ R87, R87, c[0x0][0x298] ;  /* 0x0000a60057577a20 */ /* 0x000fe40000410000 */
[----:B------:R-:W4:Y:S01]  /*4990*/  S2UR UR6, SR_CTAID.Z ;  /* 0x00000000000679c3 */ /* 0x000f220000002700 */
[----:B------:R-:W-:Y:S02]  /*49a0*/  FMUL.FTZ R88, R88, c[0x0][0x298] ;  /* 0x0000a60058587a20 */ /* 0x000fe40000410000 */
[----:B------:R-:W-:Y:S02]  /*49b0*/  FMUL.FTZ R89, R89, c[0x0][0x298] ;  /* 0x0000a60059597a20 */ /* 0x000fe40000410000 */
[----:B------:R-:W-:Y:S02]  /*49c0*/  FMUL.FTZ R90, R90, c[0x0][0x298] ;  /* 0x0000a6005a5a7a20 */ /* 0x000fe40000410000 */
[----:B------:R-:W-:Y:S01]  /*49d0*/  FMUL.FTZ R91, R91, c[0x0][0x298] ;  /* 0x0000a6005b5b7a20 */ /* 0x000fe20000410000 */
[----:B--2---:R-:W-:Y:S01]  /*49e0*/  UIMAD.WIDE.U32 UR18, UR11, UR15, URZ ;  /* 0x0000000f0b1272a5 */ /* 0x004fe2000f8e003f */
[----:B------:R-:W-:Y:S01]  /*49f0*/  FMUL.FTZ R96, R96, c[0x0][0x298] ;  /* 0x0000a60060607a20 */ /* 0x000fe20000410000 */
[----:B------:R-:W-:Y:S01]  /*4a00*/  USHF.R.S32.HI UR13, URZ, 0x1f, UR11 ;  /* 0x0000001f3f0d7899 */ /* 0x000fe2000801140b */
[----:B------:R-:W-:Y:S01]  /*4a10*/  FMUL.FTZ R97, R97, c[0x0][0x298] ;  /* 0x0000a60061617a20 */ /* 0x000fe20000410000 */
[----:B------:R-:W-:Y:S01]  /*4a20*/  UMOV UR15, UR11 ;  /* 0x0000000b000f7c82 */ /* 0x000fe20008000000 */
[----:B------:R-:W-:Y:S01]  /*4a30*/  FMUL.FTZ R98, R98, c[0x0][0x298] ;  /* 0x0000a60062627a20 */ /* 0x000fe20000410000 */
[----:B------:R-:W-:Y:S01]  /*4a40*/  @UP0 USHF.R.U32.HI UR15, URZ, UR8, UR19 ;  /* 0x000000083f0f0299 */ /* 0x000fe20008011613 */
[----:B------:R-:W-:Y:S01]  /*4a50*/  FMUL.FTZ R99, R99, c[0x0][0x298] ;  /* 0x0000a60063637a20 */ /* 0x000fe20000410000 */
[----:B---3--:R-:W-:Y:S01]  /*4a60*/  UIMAD UR8, UR7, UR4, URZ ;  /* 0x00000004070872a4 */ /* 0x008fe2000f8e023f */
[----:B------:R-:W-:Y:S01]  /*4a70*/  FMUL.FTZ R92, R92, c[0x0][0x298] ;  /* 0x0000a6005c5c7a20 */ /* 0x000fe20000410000 */
[----:B------:R-:W-:Y:S01]  /*4a80*/  @UP0 USHF.R.S32.HI UR4, URZ, 0x1f, UR15 ;  /* 0x0000001f3f040899 */ /* 0x000fe2000801140f */
[----:B------:R-:W-:Y:S01]  /*4a90*/  FMUL.FTZ R93, R93, c[0x0][0x298] ;  /* 0x0000a6005d5d7a20 */ /* 0x000fe20000410000 */
[----:B------:R-:W-:Y:S01]  /*4aa0*/  UMOV UR12, UR11 ;  /* 0x0000000b000c7c82 */ /* 0x000fe20008000000 */
[----:B------:R-:W-:Y:S01]  /*4ab0*/  FMUL.FTZ R94, R94, c[0x0][0x298] ;  /* 0x0000a6005e5e7a20 */ /* 0x000fe20000410000 */
[----:B------:R-:W-:Y:S01]  /*4ac0*/  @UP0 UMOV UR12, UR15 ;  /* 0x0000000f000c0c82 */ /* 0x000fe20008000000 */
[----:B------:R-:W-:Y:S01]  /*4ad0*/  FMUL.FTZ R95, R95, c[0x0][0x298] ;  /* 0x0000a6005f5f7a20 */ /* 0x000fe20000410000 */
[----:B----4-:R-:W-:Y:S01]  /*4ae0*/  UIMAD UR10, UR6, UR5, URZ ;  /* 0x00000005060a72a4 */ /* 0x010fe2000f8e023f */
[----:B------:R-:W-:Y:S01]  /*4af0*/  FMUL.FTZ R100, R100, c[0x0][0x298] ;  /* 0x0000a60064647a20 */ /* 0x000fe20000410000 */
[----:B------:R-:W-:Y:S01]  /*4b00*/  UIMAD UR5, UR8, UR5, URZ ;  /* 0x00000005080572a4 */ /* 0x000fe2000f8e023f */
[----:B------:R-:W-:Y:S01]  /*4b10*/  FMUL.FTZ R101, R101, c[0x0][0x298] ;  /* 0x0000a60065657a20 */ /* 0x000fe20000410000 */
[----:B------:R-:W-:Y:S01]  /*4b20*/  USHF.R.S32.HI UR18, URZ, 0x1f, UR10 ;  /* 0x0000001f3f127899 */ /* 0x000fe2000801140a */
[----:B------:R-:W-:Y:S01]  /*4b30*/  FMUL.FTZ R102, R102, c[0x0][0x298] ;  /* 0x0000a60066667a20 */ /* 0x000fe20000410000 */
[----:B------:R-:W-:Y:S01]  /*4b40*/  @UP0 UMOV UR13, UR4 ;  /* 0x00000004000d0c82 */ /* 0x000fe20008000000 */
[----:B------:R-:W-:Y:S01]  /*4b50*/  FMUL.FTZ R103, R103, c[0x0][0x298] ;  /* 0x0000a60067677a20 */ /* 0x000fe20000410000 */
[----:B------:R-:W-:Y:S01]  /*4b60*/  USHF.R.S32.HI UR8, URZ, 0x1f, UR5 ;  /* 0x0000001f3f087899 */ /* 0x000fe20008011405 */
[----:B------:R-:W-:Y:S01]  /*4b70*/  FMUL.FTZ R104, R104, c[0x0][0x298] ;  /* 0x0000a60068687a20 */ /* 0x000fe20000410000 */
[----:B------:R-:W-:Y:S01]  /*4b80*/  UIADD3 UR10, UP1, UP0, UR5, UR12, UR10 ;  /* 0x0000000c050a7290 */ /* 0x000fe2000f83e00a */
[----:B------:R-:W-:Y:S01]  /*4b90*/  FMUL.FTZ R105, R105, c[0x0][0x298] ;  /* 0x0000a60069697a20 */ /* 0x000fe20000410000 */
[----:B------:R-:W-:Y:S01]  /*4ba0*/  UIADD3 UR15, -UR15, URZ, URZ ;  /* 0x0000003f0f0f7290 */ /* 0x000fe2000fffe13f */
[----:B------:R-:W-:Y:S01]  /*4bb0*/  FMUL.FTZ R106, R106, c[0x0][0x298] ;  /* 0x0000a6006a6a7a20 */ /* 0x000fe20000410000 */
[----:B------:R-:W-:Y:S01]  /*4bc0*/  UIADD3.X UR18, UR8, UR13, UR18, UP1, UP0 ;  /* 0x0000000d08127290 */ /* 0x000fe20008fe0412 */
[----:B------:R-:W-:Y:S01]  /*4bd0*/  FMUL.FTZ R107, R107, c[0x0][0x298] ;  /* 0x0000a6006b6b7a20 */ /* 0x000fe20000410000 */
[----:B------:R-:W-:Y:S01]  /*4be0*/  USHF.L.U32 UR8, UR10, 0x2, URZ ;  /* 0x000000020a087899 */ /* 0x000fe2000800063f */
[----:B------:R-:W-:Y:S01]  /*4bf0*/  FMUL.FTZ R112, R112, c[0x0][0x298] ;  /* 0x0000a60070707a20 */ /* 0x000fe20000410000 */
[----:B------:R-:W-:Y:S01]  /*4c00*/  ULDC.64 UR4, c[0x0][0x350] ;  /* 0x0000d40000047ab9 */ /* 0x000fe20000000a00 */
[----:B------:R-:W-:Y:S01]  /*4c10*/  FMUL.FTZ R113, R113, c[0x0][0x298] ;  /* 0x0000a60071717a20 */ /* 0x000fe20000410000 */
[----:B------:R-:W-:Y:S01]  /*4c20*/  USHF.L.U64.HI UR10, UR10, 0x2, UR18 ;  /* 0x000000020a0a7899 */ /* 0x000fe20008010212 */
[----:B------:R-:W-:Y:S01]  /*4c30*/  FMUL.FTZ R114, R114, c[0x0][0x298] ;  /* 0x0000a60072727a20 */ /* 0x000fe20000410000 */
[----:B------:R-:W-:Y:S01]  /*4c40*/  UIADD3 UR4, UP0, UR8, UR4, URZ ;  /* 0x0000000408047290 */ /* 0x000fe2000ff1e03f */
[----:B------:R-:W-:Y:S01]  /*4c50*/  FMUL.FTZ R115, R115, c[0x0][0x298] ;  /* 0x0000a60073737a20 */ /* 0x000fe20000410000 */
[----:B------:R-:W-:Y:S01]  /*4c60*/  UIMAD UR11, UR15, UR14, UR11 ;  /* 0x0000000e0f0b72a4 */ /* 0x000fe2000f8e020b */
[----:B------:R-:W-:Y:S01]  /*4c70*/  FMUL.FTZ R108, R108, c[0x0][0x298] ;  /* 0x0000a6006c6c7a20 */ /* 0x000fe20000410000 */
[----:B------:R-:W-:Y:S01]  /*4c80*/  UIADD3.X UR5, UR10, UR5, URZ, UP0, !UPT ;  /* 0x000000050a057290 */ /* 0x000fe200087fe43f */
[----:B------:R-:W-:Y:S01]  /*4c90*/  FMUL.FTZ R109, R109, c[0x0][0x298] ;  /* 0x0000a6006d6d7a20 */ /* 0x000fe20000410000 */
[----:B------:R-:W-:Y:S01]  /*4ca0*/  MOV R2, UR4 ;  /* 0x0000000400027c02 */ /* 0x000fe20008000f00 */
[----:B------:R-:W-:-:S02]  /*4cb0*/  FMUL.FTZ R110, R110, c[0x0][0x298] ;  /* 0x0000a6006e6e7a20 */ /* 0x000fc40000410000 */
[----:B------:R-:W-:Y:S01]  /*4cc0*/  FMUL.FTZ R111, R111, c[0x0][0x298] ;  /* 0x0000a6006f6f7a20 */ /* 0x000fe20000410000 */
[----:B------:R-:W-:Y:S01]  /*4cd0*/  MOV R3, UR5 ;  /* 0x0000000500037c02 */ /* 0x000fe20008000f00 */
[----:B------:R-:W-:Y:S02]  /*4ce0*/  FMUL.FTZ R116, R116, c[0x0][0x298] ;  /* 0x0000a60074747a20 */ /* 0x000fe40000410000 */
[----:B------:R-:W-:Y:S02]  /*4cf0*/  FMUL.FTZ R117, R117, c[0x0][0x298] ;  /* 0x0000a60075757a20 */ /* 0x000fe40000410000 */
[----:B------:R-:W-:Y:S02]  /*4d00*/  FMUL.FTZ R118, R118, c[0x0][0x298] ;  /* 0x0000a60076767a20 */ /* 0x000fe40000410000 */
[----:B------:R-:W-:Y:S02]  /*4d10*/  FMUL.FTZ R119, R119, c[0x0][0x298] ;  /* 0x0000a60077777a20 */ /* 0x000fe40000410000 */
[----:B------:R-:W-:-:S02]  /*4d20*/  FMUL.FTZ R120, R120, c[0x0][0x298] ;  /* 0x0000a60078787a20 */ /* 0x000fc40000410000 */
[----:B------:R-:W-:Y:S02]  /*4d30*/  FMUL.FTZ R121, R121, c[0x0][0x298] ;  /* 0x0000a60079797a20 */ /* 0x000fe40000410000 */
        /* <DEDUP_REMOVED lines=9> */
[----:B------:R-:W-:Y:S01]  /*4dd0*/  FMUL.FTZ R127, R127, c[0x0][0x298] ;  /* 0x0000a6007f7f7a20 */ /* 0x000fe20000410000 */
[----:B------:R-:W-:Y:S06]  /*4de0*/  BAR.SYNC.DEFER_BLOCKING 0x1, 0x100 ;  /* 0x0044000000007b1d */ /* 0x000fec0000010000 */
[----:B------:R-:W-:Y:S05]  /*4df0*/  @P1 BRA `(.L_x_34) ;  /* 0x0000005000001947 */ /* 0x000fea0003800000 */
.L_x_35:
[----:B------:R-:W2:Y:S01]  /*4e00*/  LDG.E.STRONG.GPU R0, [R2.64] ;  /* 0x0000001002007981 */ /* 0x000ea2000c1ef900 */
[----:B------:R-:W-:Y:S01]  /*4e10*/  YIELD ;  /* 0x0000000000007946 */ /* 0x000fe20003800000 */
[----:B--2---:R-:W-:Y:S01]  /*4e20*/  ISETP.NE.AND P0, PT, R0, UR11, PT ;  /* 0x0000000b00007c0c */ /* 0x004fe2000bf05270 */
[----:B------:R-:W-:-:S12]  /*4e30*/  CCTL.IVALL ;  /* 0x00000000ff00798f */ /* 0x000fd80002000000 */
[----:B------:R-:W-:Y:S05]  /*4e40*/  @P0 BRA `(.L_x_35) ;  /* 0xffffffb000000947 */ /* 0x000fea000383ffff */
.L_x_34:
[----:B------:R-:W-:Y:S05]  /*4e50*/  BSYNC B0 ;  /* 0x0000000000007941 */ /* 0x000fea0003800000 */
.L_x_33:
[----:B-1----:R-:W-:Y:S01]  /*4e60*/  MOV R5, 0xffffffff ;  /* 0xffffffff00057802 */ /* 0x002fe20000000f00 */
[----:B------:R-:W-:Y:S05]  /*4e70*/  BRA.CONV ~URZ, `(.L_x_36) ;  /* 0x000000237f007947 */ /* 0x000fea000b800000 */
[----:B------:R-:W-:Y:S02]  /*4e80*/  MOV R4, 0x4ea0 ;  /* 0x00004ea000047802 */ /* 0x000fe40000000f00 */
[----:B------:R-:W-:Y:S05]  /*4e90*/  CALL.REL.NOINC `($__internal_0_$__cuda_sm70_warpsync) ;  /* 0x00000b2000007944 */ /* 0x000fea0003c00000 */
.L_x_36:
[----:B------:R-:W-:Y:S01]  /*4ea0*/  UIMAD UR4, UR7, 0x3000, URZ ;  /* 0x00003000070478a4 */ /* 0x000fe2000f8e023f */
[----:B------:R-:W1:Y:S01]  /*4eb0*/  S2R R0, SR_CTAID.Z ;  /* 0x0000000000007919 */ /* 0x000e620000002700 */
[----:B------:R-:W-:Y:S01]  /*4ec0*/  IMAD.U32 R8, RZ, RZ, UR12 ;  /* 0x0000000cff087e24 */ /* 0x000fe2000f8e00ff */
[----:B------:R-:W-:-:S06]  /*4ed0*/  NOP ;  /* 0x0000000000007918 */ /* 0x000fcc0000000000 */
[----:B------:R-:W-:Y:S01]  /*4ee0*/  USHF.R.S32.HI UR14, URZ, 0x1f, UR4 ;  /* 0x0000001f3f0e7899 */ /* 0x000fe20008011404 */
[C---:B------:R-:W-:Y:S01]  /*4ef0*/  IADD3 R6, P0, R234.reuse, UR4, RZ ;  /* 0x00000004ea067c10 */ /* 0x040fe2000ff1e0ff */
[----:B------:R-:W-:Y:S01]  /*4f00*/  IMAD.U32 R9, RZ, RZ, UR13 ;  /* 0x0000000dff097e24 */ /* 0x000fe2000f8e00ff */
[----:B------:R-:W-:Y:S02]  /*4f10*/  ULDC.64 UR4, c[0x0][0x328] ;  /* 0x0000ca0000047ab9 */ /* 0x000fe40000000a00 */
[----:B------:R-:W-:Y:S01]  /*4f20*/  UIMAD UR4, UR13, UR4, URZ ;  /* 0x000000040d0472a4 */ /* 0x000fe2000f8e023f */
[----:B------:R-:W-:-:S03]  /*4f30*/  LEA.HI.X.SX32 R7, R234, UR14, 0x1, P0 ;  /* 0x0000000eea077c11 */ /* 0x000fc600080f0eff */
[----:B------:R-:W-:Y:S02]  /*4f40*/  UIMAD UR14, UR12, UR5, UR4 ;  /* 0x000000050c0e72a4 */ /* 0x000fe4000f8e0204 */
[----:B------:R-:W-:Y:S01]  /*4f50*/  IMAD.WIDE.U32 R8, R8, c[0x0][0x328], R6 ;  /* 0x0000ca0008087a25 */ /* 0x000fe200078e0006 */
[----:B------:R-:W-:Y:S02]  /*4f60*/  ULDC.64 UR4, c[0x0][0x330] ;  /* 0x0000cc0000047ab9 */ /* 0x000fe40000000a00 */
[----:B------:R-:W-:Y:S02]  /*4f70*/  UIMAD UR4, UR9, UR4, URZ ;  /* 0x00000004090472a4 */ /* 0x000fe4000f8e023f */
[----:B------:R-:W-:Y:S02]  /*4f80*/  IADD3 R9, R9, UR14, RZ ;  /* 0x0000000e09097c10 */ /* 0x000fe4000fffe0ff */
[----:B------:R-:W-:-:S03]  /*4f90*/  UIMAD UR4, UR6, UR5, UR4 ;  /* 0x00000005060472a4 */ /* 0x000fc6000f8e0204 */
[----:B-1----:R-:W-:-:S05]  /*4fa0*/  IMAD.WIDE.U32 R8, R0, c[0x0][0x330], R8 ;  /* 0x0000cc0000087a25 */ /* 0x002fca00078e0008 */
[----:B------:R-:W-:Y:S02]  /*4fb0*/  IADD3 R4, R9, UR4, RZ ;  /* 0x0000000409047c10 */ /* 0x000fe4000fffe0ff */
[----:B------:R-:W-:-:S04]  /*4fc0*/  LEA R10, P0, R8, c[0x0][0x310], 0x2 ;  /* 0x0000c400080a7a11 */ /* 0x000fc800078010ff */
[----:B------:R-:W-:-:S05]  /*4fd0*/  LEA.HI.X R11, R8, c[0x0][0x314], R4, 0x2, P0 ;  /* 0x0000c500080b7a11 */ /* 0x000fca00000f1404 */
[----:B------:R1:W-:Y:S04]  /*4fe0*/  RED.E.ADD.F32.FTZ.RN.STRONG.GPU [R10.64], R36 ;  /* 0x000000240a00798e */ /* 0x0003e8000c10e790 */
        /* <DEDUP_REMOVED lines=47> */
[----:B------:R-:W-:Y:S05]  /*52e0*/  BRA.CONV ~URZ, `(.L_x_37) ;  /* 0x000000237f007947 */ /* 0x000fea000b800000 */
[----:B------:R-:W-:Y:S02]  /*52f0*/  MOV R4, 0x5310 ;  /* 0x0000531000047802 */ /* 0x000fe40000000f00 */
[----:B-1----:R-:W-:Y:S05]  /*5300*/  CALL.REL.NOINC `($__internal_0_$__cuda_sm70_warpsync) ;  /* 0x000006b000007944 */ /* 0x002fea0003c00000 */
.L_x_37:
[----:B------:R-:W-:-:S06]  /*5310*/  NOP ;  /* 0x0000000000007918 */ /* 0x000fcc0000000000 */
[----:B------:R-:W-:Y:S01]  /*5320*/  BSSY B0, `(.L_x_38) ;  /* 0x000000b000007945 */ /* 0x000fe20003800000 */
[----:B------:R-:W-:Y:S05]  /*5330*/  @P1 BRA `(.L_x_39) ;  /* 0x0000009000001947 */ /* 0x000fea0003800000 */
[----:B------:R-:W-:Y:S01]  /*5340*/  @!PT LDS RZ, [RZ] ;  /* 0x00000000fffff984 */ /* 0x000fe20000000800 */
[----:B------:R-:W-:Y:S01]  /*5350*/  @!PT LDS RZ, [RZ] ;  /* 0x00000000fffff984 */ /* 0x000fe20000000800 */
[----:B------:R-:W-:Y:S01]  /*5360*/  @!PT LDS RZ, [RZ] ;  /* 0x00000000fffff984 */ /* 0x000fe20000000800 */
[----:B------:R-:W-:Y:S01]  /*5370*/  @!PT LDS RZ, [RZ] ;  /* 0x00000000fffff984 */ /* 0x000fe20000000800 */
[----:B------:R-:W-:Y:S06]  /*5380*/  MEMBAR.ALL.GPU ;  /* 0x0000000000007992 */ /* 0x000fec000000a000 */
[----:B------:R-:W-:Y:S01]  /*5390*/  MOV R9, 0x1 ;  /* 0x0000000100097802 */ /* 0x000fe20000000f00 */
[----:B------:R-:W-:-:S00]  /*53a0*/  ERRBAR ;  /* 0x00000000000079ab */ /* 0x000fc00000000000 */
[----:B012345:R-:W-:-:S05]  /*53b0*/  CCTL.IVALL ;  /* 0x00000000ff00798f */ /* 0x03ffca0002000000 */
[----:B------:R2:W-:Y:S02]  /*53c0*/  RED.E.ADD.S32.STRONG.GPU [R2.64], R9 ;  /* 0x000000090200798e */ /* 0x0005e4000c10e390 */
.L_x_39:
[----:B------:R-:W-:Y:S05]  /*53d0*/  BSYNC B0 ;  /* 0x0000000000007941 */ /* 0x000fea0003800000 */
.L_x_38:
[----:B------:R-:W-:Y:S01]  /*53e0*/  ULDC.64 UR4, c[0x0][0x348] ;  /* 0x0000d20000047ab9 */ /* 0x000fe20000000a00 */
[----:B------:R-:W-:Y:S01]  /*53f0*/  BSSY B0, `(.L_x_40) ;  /* 0x000000b000007945 */ /* 0x000fe20003800000 */
[----:B------:R-:W-:-:S04]  /*5400*/  UIADD3 UR4, UP0, UR8, UR4, URZ ;  /* 0x0000000408047290 */ /* 0x000fc8000ff1e03f */
[----:B------:R-:W-:Y:S02]  /*5410*/  UIADD3.X UR5, UR10, UR5, URZ, UP0, !UPT ;  /* 0x000000050a057290 */ /* 0x000fe400087fe43f */
[----:B--2---:R-:W-:-:S04]  /*5420*/  MOV R2, UR4 ;  /* 0x0000000400027c02 */ /* 0x004fc80008000f00 */
[----:B------:R-:W-:Y:S01]  /*5430*/  MOV R3, UR5 ;  /* 0x0000000500037c02 */ /* 0x000fe20008000f00 */
[----:B------:R-:W-:Y:S05]  /*5440*/  @P1 BRA `(.L_x_41) ;  /* 0x0000005000001947 */ /* 0x000fea0003800000 */
.L_x_42:
[----:B------:R-:W2:Y:S01]  /*5450*/  LDG.E.STRONG.GPU R4, [R2.64] ;  /* 0x0000001002047981 */ /* 0x000ea2000c1ef900 */
[----:B------:R-:W-:Y:S01]  /*5460*/  YIELD ;  /* 0x0000000000007946 */ /* 0x000fe20003800000 */
[----:B--2---:R-:W-:Y:S01]  /*5470*/  ISETP.NE.AND P0, PT, R4, UR11, PT ;  /* 0x0000000b04007c0c */ /* 0x004fe2000bf05270 */
[----:B------:R-:W-:-:S12]  /*5480*/  CCTL.IVALL ;  /* 0x00000000ff00798f */ /* 0x000fd80002000000 */
[----:B------:R-:W-:Y:S05]  /*5490*/  @P0 BRA `(.L_x_42) ;  /* 0xffffffb000000947 */ /* 0x000fea000383ffff */
.L_x_41:
[----:B------:R-:W-:Y:S05]  /*54a0*/  BSYNC B0 ;  /* 0x0000000000007941 */ /* 0x000fea0003800000 */
.L_x_40:
[----:B------:R-:W-:Y:S05]  /*54b0*/  BRA.CONV ~URZ, `(.L_x_43) ;  /* 0x000000237f007947 */ /* 0x000fea000b800000 */
[----:B------:R-:W-:Y:S02]  /*54c0*/  MOV R4, 0x54e0 ;  /* 0x000054e000047802 */ /* 0x000fe40000000f00 */
[----:B-1----:R-:W-:Y:S05]  /*54d0*/  CALL.REL.NOINC `($__internal_0_$__cuda_sm70_warpsync) ;  /* 0x000004e000007944 */ /* 0x002fea0003c00000 */
.L_x_43:
[----:B------:R-:W-:Y:S01]  /*54e0*/  ULDC.64 UR4, c[0x0][0x300] ;  /* 0x0000c00000047ab9 */ /* 0x000fe20000000a00 */
[----:B------:R-:W-:Y:S01]  /*54f0*/  IMAD.U32 R8, RZ, RZ, UR12 ;  /* 0x0000000cff087e24 */ /* 0x000fe2000f8e00ff */
[----:B------:R-:W-:Y:S01]  /*5500*/  UIMAD UR4, UR13, UR4, URZ ;  /* 0x000000040d0472a4 */ /* 0x000fe2000f8e023f */
[----:B------:R-:W-:Y:S02]  /*5510*/  IMAD.U32 R9, RZ, RZ, UR13 ;  /* 0x0000000dff097e24 */ /* 0x000fe4000f8e00ff */
[----:B------:R-:W-:Y:S01]  /*5520*/  IMAD.WIDE.U32 R6, R8, c[0x0][0x300], R6 ;  /* 0x0000c00008067a25 */ /* 0x000fe200078e0006 */
[----:B------:R-:W-:-:S03]  /*5530*/  UIMAD UR14, UR12, UR5, UR4 ;  /* 0x000000050c0e72a4 */ /* 0x000fc6000f8e0204 */
[----:B------:R-:W-:Y:S02]  /*5540*/  ULDC.64 UR4, c[0x0][0x308] ;  /* 0x0000c20000047ab9 */ /* 0x000fe40000000a00 */
[----:B------:R-:W-:Y:S01]  /*5550*/  UIMAD UR4, UR9, UR4, URZ ;  /* 0x00000004090472a4 */ /* 0x000fe2000f8e023f */
[----:B------:R-:W-:-:S03]  /*5560*/  IADD3 R7, R7, UR14, RZ ;  /* 0x0000000e07077c10 */ /* 0x000fc6000fffe0ff */
[----:B------:R-:W-:Y:S02]  /*5570*/  UIMAD UR4, UR6, UR5, UR4 ;  /* 0x00000005060472a4 */ /* 0x000fe4000f8e0204 */
[----:B------:R-:W-:-:S05]  /*5580*/  IMAD.WIDE.U32 R6, R0, c[0x0][0x308], R6 ;  /* 0x0000c20000067a25 */ /* 0x000fca00078e0006 */
[----:B------:R-:W-:Y:S02]  /*5590*/  IADD3 R0, R7, UR4, RZ ;  /* 0x0000000407007c10 */ /* 0x000fe4000fffe0ff */
[----:B------:R-:W-:-:S04]  /*55a0*/  LEA R8, P0, R6, c[0x0][0x2e8], 0x2 ;  /* 0x0000ba0006087a11 */ /* 0x000fc800078010ff */
[----:B------:R-:W-:Y:S01]  /*55b0*/  LEA.HI.X R9, R6, c[0x0][0x2ec], R0, 0x2, P0 ;  /* 0x0000bb0006097a11 */ /* 0x000fe200000f1400 */
[----:B------:R-:W-:-:S06]  /*55c0*/  NOP ;  /* 0x0000000000007918 */ /* 0x000fcc0000000000 */
        /* <DEDUP_REMOVED lines=50> */
[----:B-12---:R-:W-:Y:S05]  /*58f0*/  CALL.REL.NOINC `($__internal_0_$__cuda_sm70_warpsync) ;  /* 0x000000c000007944 */ /* 0x006fea0003c00000 */
.L_x_44:
[----:B------:R-:W-:-:S06]  /*5900*/  NOP ;  /* 0x0000000000007918 */ /* 0x000fcc0000000000 */
[----:B------:R-:W-:Y:S05]  /*5910*/  @P1 EXIT ;  /* 0x000000000000194d */ /* 0x000fea0003800000 */
        /* <DEDUP_REMOVED lines=8> */
[----:B------:R-:W-:Y:S01]  /*59a0*/  RED.E.ADD.S32.STRONG.GPU [R2.64], R5 ;  /* 0x000000050200798e */ /* 0x000fe2000c10e390 */
[----:B------:R-:W-:Y:S05]  /*59b0*/  EXIT ;  /* 0x000000000000794d */ /* 0x000fea0003800000 */
        .weak           $__internal_0_$__cuda_sm70_warpsync
        .type           $__internal_0_$__cuda_sm70_warpsync,@function
        .size           $__internal_0_$__cuda_sm70_warpsync,(.L_x_1374 - $__internal_0_$__cuda_sm70_warpsync)
$__internal_0_$__cuda_sm70_warpsync:
[----:B------:R-:W-:Y:S01]  /*59c0*/  MOV R8, R4 ;  /* 0x0000000400087202 */ /* 0x000fe20000000f00 */
[----:B------:R-:W-:Y:S04]  /*59d0*/  WARPSYNC R5 ;  /* 0x0000000500007348 */ /* 0x000fe80003800000 */
[----:B------:R-:W-:-:S04]  /*59e0*/  MOV R9, 0x0 ;  /* 0x0000000000097802 */ /* 0x000fc80000000f00 */
[----:B------:R-:W-:Y:S05]  /*59f0*/  RET.REL.NODEC R8 `(_ZN7cutlass13device_kernelIN5flash19enable_sm80_to_sm89INS1_16FlashAttnBwdSm80INS1_25CollectiveMainloopBwdSm80ILi1ELi1EN4cute5tupleIJNS5_1CILi64EEES8_NS7_ILi192EEEEEENS_10bfloat16_tEfNS_4arch4Sm80ELb0ELb0ELb0ELb0ELb1ELb0ELb0ELb0ELi2ELi2ELi2ELi2ELb1EEENS1_24CollectiveEpilogueBwdGQAISA_fSD_Li256ELb0ELb1EEENS1_19SingleTileSchedulerILb0ELb0ELb0ELi64EEEEEEEEEvNT_6ParamsE) ;  /* 0xffffa60008007950 */ /* 0x000fea0003c3ffff */
.L_x_45:
        /* <DEDUP_REMOVED lines=16> */
.L_x_1374:


//--------------------- .text._ZN7cutlass13device_kernelIN5flash19enable_sm80_to_sm89INS1_16FlashAttnBwdSm80INS1_25CollectiveMainloopBwdSm80ILi1ELi1EN4cute5tupleIJNS5_1CILi64EEES8_NS7_ILi192EEEEEENS_10bfloat16_tEfNS_4arch4Sm80ELb0ELb0ELb0ELb1ELb0ELb0ELb0ELb0ELi2ELi2ELi2ELi2ELb1EEENS1_21CollectiveEpilogueBwdISA_SB_SD_Li256ELb1ELb0ELi4EEENS1_19SingleTileSchedulerILb1ELb0ELb0ELi64EEEEEEEEEvNT_6ParamsE --------------------------
	.section	.text._ZN7cutlass13device_kernelIN5flash19enable_sm80_to_sm89INS1_16FlashAttnBwdSm80INS1_25CollectiveMainloopBwdSm80ILi1ELi1EN4cute5tupleIJNS5_1CILi64EEES8_NS7_ILi192EEEEEENS_10bfloat16_tEfNS_4arch4Sm80ELb0ELb0ELb0ELb1ELb0ELb0ELb0ELb0ELi2ELi2ELi2ELi2ELb1EEENS1_21CollectiveEpilogueBwdISA_SB_SD_Li256ELb1ELb0ELi4EEENS1_19SingleTileSchedulerILb1ELb0ELb0ELi64EEEEEEEEEvNT_6ParamsE,"ax",@progbits
	.sectioninfo	@"SHI_REGISTERS=255"
	.align	128
.text._ZN7cutlass13device_kernelIN5flash19enable_sm80_to_sm89INS1_16FlashAttnBwdSm80INS1_25CollectiveMainloopBwdSm80ILi1ELi1EN4cute5tupleIJNS5_1CILi64EEES8_NS7_ILi192EEEEEENS_10bfloat16_tEfNS_4arch4Sm80ELb0ELb0ELb0ELb1ELb0ELb0ELb0ELb0ELi2ELi2ELi2ELi2ELb1EEENS1_21CollectiveEpilogueBwdISA_SB_SD_Li256ELb1ELb0ELi4EEENS1_19SingleTileSchedulerILb1ELb0ELb0ELi64EEEEEEEEEvNT_6ParamsE:
        .type           _ZN7cutlass13device_kernelIN5flash19enable_sm80_to_sm89INS1_16FlashAttnBwdSm80INS1_25CollectiveMainloopBwdSm80ILi1ELi1EN4cute5tupleIJNS5_1CILi64EEES8_NS7_ILi192EEEEEENS_10bfloat16_tEfNS_4arch4Sm80ELb0ELb0ELb0ELb1ELb0ELb0ELb0ELb0ELi2ELi2ELi2ELi2ELb1EEENS1_21CollectiveEpilogueBwdISA_SB_SD_Li256ELb1ELb0ELi4EEENS1_19SingleTileSchedulerILb1ELb0ELb0ELi64EEEEEEEEEvNT_6ParamsE,@function
        .size           _ZN7cutlass13device_kernelIN5flash19enable_sm80_to_sm89INS1_16FlashAttnBwdSm80INS1_25CollectiveMainloopBwdSm80ILi1ELi1EN4cute5tupleIJNS5_1CILi64EEES8_NS7_ILi192EEEEEENS_10bfloat16_tEfNS_4arch4Sm80ELb0ELb0ELb0ELb1ELb0ELb0ELb0ELb0ELi2ELi2ELi2ELi2ELb1EEENS1_21CollectiveEpilogueBwdISA_SB_SD_Li256ELb1ELb0ELi4EEENS1_19SingleTileSchedulerILb1ELb0ELb0ELi64EEEEEEEEEvNT_6ParamsE,(.L_x_1376 - _ZN7cutlass13device_kernelIN5flash19enable_sm80_to_sm89INS1_16FlashAttnBwdSm80INS1_25CollectiveMainloopBwdSm80ILi1ELi1EN4cute5tupleIJNS5_1CILi64EEES8_NS7_ILi192EEEEEENS_10bfloat16_tEfNS_4arch4Sm80ELb0ELb0ELb0ELb1ELb0ELb0ELb0ELb0ELi2ELi2ELi2ELi2ELb1EEENS1_21CollectiveEpilogueBwdISA_SB_SD_Li256ELb1ELb0ELi4EEENS1_19SingleTileSchedulerILb1ELb0ELb0ELi64EEEEEEEEEvNT_6ParamsE)
        .other          _ZN7cutlass13device_kernelIN5flash19enable_sm80_to_sm89INS1_16FlashAttnBwdSm80INS1_25CollectiveMainloopBwdSm80ILi1ELi1EN4cute5tupleIJNS5_1CILi64EEES8_NS7_ILi192EEEEEENS_10bfloat16_tEfNS_4arch4Sm80ELb0ELb0ELb0ELb1ELb0ELb0ELb0ELb0ELi2ELi2ELi2ELi2ELb1EEENS1_21CollectiveEpilogueBwdISA_SB_SD_Li256ELb1ELb0ELi4EEENS1_19SingleTileSchedulerILb1ELb0ELb0ELi64EEEEEEEEEvNT_6ParamsE,@"STO_CUDA_ENTRY STV_DEFAULT"
_ZN7cutlass13device_kernelIN5flash19enable_sm80_to_sm89INS1_16FlashAttnBwdSm80INS1_25CollectiveMainloopBwdSm80ILi1ELi1EN4cute5tupleIJNS5_1CILi64EEES8_NS7_ILi192EEEEEENS_10bfloat16_tEfNS_4arch4Sm80ELb0ELb0ELb0ELb1ELb0ELb0ELb0ELb0ELi2ELi2ELi2ELi2ELb1EEENS1_21CollectiveEpilogueBwdISA_SB_SD_Li256ELb1ELb0ELi4EEENS1_19SingleTileSchedulerILb1ELb0ELb0ELi64EEEEEEEEEvNT_6ParamsE:
[----:B------:R-:W-:Y:S02]  /*0000*/  MOV R1, c[0x0][0x28] ;  /* 0x00000a0000017a02 */ /* 0x000fe40000000f00 */
[----:B------:R-:W1:Y:S01]  /*0010*/  S2R R252, SR_TID.X ;  /* 0x0000000000fc7919 */ /* 0x000e620000002100 */
[----:B------:R-:W-:Y:S01]  /*0020*/  MOV R12, 0x4 ;  /* 0x00000004000c7802 */ /* 0x000fe20000000f00 */
[----:B------:R-:W-:Y:S02]  /*0030*/  ULDC.64 UR10, c[0x0][0x118] ;  /* 0x00004600000a7ab9 */ /* 0x000fe40000000a00 */
[----:B------:R-:W2:Y:S04]  /*0040*/  S2R R5, SR_CTAID.Z ;  /* 0x0000000000057919 */ /* 0x000ea80000002700 */
[----:B------:R-:W3:Y:S04]  /*0050*/  S2R R28, SR_CTAID.X ;  /* 0x00000000001c7919 */ /* 0x000ee80000002500 */
[----:B------:R-:W4:Y:S01]  /*0060*/  S2R R34, SR_CTAID.Y ;  /* 0x0000000000227919 */ /* 0x000f220000002600 */
[----:B-1----:R-:W-:Y:S01]  /*0070*/  SHF.R.U32.HI R0, RZ, 0x5, R252 ;  /* 0x00000005ff007819 */ /* 0x002fe200000116fc */
[----:B--2---:R-:W-:-:S05]  /*0080*/  IMAD.WIDE R2, R5, R12, c[0x0][0x3c0] ;  /* 0x0000f00005027625 */ /* 0x004fca00078e020c */
[----:B------:R-:W1:Y:S02]  /*0090*/  SHFL.IDX PT, R0, R0, RZ, 0x1f ;  /* 0x00001fff00007589 */ /* 0x000e6400000e0000 */
[----:B-1----:R-:W-:-:S13]  /*00a0*/  ISETP.NE.AND P0, PT, R0, RZ, PT ;  /* 0x000000ff0000720c */ /* 0x002fda0003f05270 */
[----:B------:R-:W-:Y:S05]  /*00b0*/  @!P0 BRA `(.L_x_46) ;  /* 0x0000012000008947 */ /* 0x000fea0003800000 */
[----:B---34-:R-:W-:-:S04]  /*00c0*/  ISETP.NE.U32.AND P0, PT, RZ, c[0x0][0x3c0], PT ;  /* 0x0000f000ff007a0c */ /* 0x018fc80003f05070 */
[----:B------:R-:W-:-:S13]  /*00d0*/  ISETP.NE.AND.EX P0, PT, RZ, c[0x0][0x3c4], PT, P0 ;  /* 0x0000f100ff007a0c */ /* 0x000fda0003f05300 */
[----:B------:R-:W-:Y:S05]  /*00e0*/  @!P0 BRA `(.L_x_47) ;  /* 0x0000002000008947 */ /* 0x000fea0003800000 */
[----:B------:R1:W5:Y:S01]  /*00f0*/  LDG.E R0, [R2.64] ;  /* 0x0000000a02007981 */ /* 0x000362000c1e1900 */
[----:B------:R-:W-:Y:S05]  /*0100*/  BRA `(.L_x_48) ;  /* 0x0000009000007947 */ /* 0x000fea0003800000 */
.L_x_47:
[----:B------:R-:W-:-:S04]  /*0110*/  ISETP.NE.U32.AND P0, PT, RZ, c[0x0][0x3b8], PT ;  /* 0x0000ee00ff007a0c */ /* 0x000fc80003f05070 */
[----:B------:R-:W-:-:S13]  /*0120*/  ISETP.NE.AND.EX P0, PT, RZ, c[0x0][0x3bc], PT, P0 ;  /* 0x0000ef00ff007a0c */ /* 0x000fda0003f05300 */
[----:B------:R-:W-:Y:S05]  /*0130*/  @!P0 BRA `(.L_x_49) ;  /* 0x0000005000008947 */ /* 0x000fea0003800000 */
[----:B------:R-:W-:-:S05]  /*0140*/  IMAD.WIDE R2, R5, R12, c[0x0][0x3b8] ;  /* 0x0000ee0005027625 */ /* 0x000fca00078e020c */
[----:B------:R-:W2:Y:S04]  /*0150*/  LDG.E R4, [R2.64] ;  /* 0x0000000a02047981 */ /* 0x000ea8000c1e1900 */
[----:B------:R-:W2:Y:S02]  /*0160*/  LDG.E R0, [R2.64+0x4] ;  /* 0x0000040a02007981 */ /* 0x000ea4000c1e1900 */
[----:B--2---:R-:W-:Y:S01]  /*0170*/  IADD3 R0, -R4, R0, RZ ;  /* 0x0000000004007210 */ /* 0x004fe20007ffe1ff */
[----:B------:R-:W-:Y:S05]  /*0180*/  BRA `(.L_x_48) ;  /* 0x0000001000007947 */ /* 0x000fea0003800000 */
.L_x_49:
[----:B------:R-:W-:Y:S02]  /*0190*/  MOV R0, c[0x0][0x3a4] ;  /* 0x0000e90000007a02 */ /* 0x000fe40000000f00 */
.L_x_48:
[----:B-1----:R-:W-:-:S05]  /*01a0*/  IMAD.SHL.U32 R2, R28, 0x40, RZ ;  /* 0x000000401c027824 */ /* 0x002fca00078e00ff */
[----:B-----5:R-:W-:-:S04]  /*01b0*/  ISETP.GE.AND P0, PT, R2, R0, PT ;  /* 0x000000000200720c */ /* 0x020fc80003f06270 */
[----:B------:R-:W-:Y:S01]  /*01c0*/  SEL R251, R5, 0xffffffff, !P0 ;  /* 0xffffffff05fb7807 */ /* 0x000fe20004000000 */
[----:B------:R-:W-:Y:S05]  /*01d0*/  BRA `(.L_x_50) ;  /* 0x0000011000007947 */ /* 0x000fea0003800000 */
.L_x_46:
[----:B---34-:R-:W-:-:S04]  /*01e0*/  ISETP.NE.U32.AND P0, PT, RZ, c[0x0][0x3c0], PT ;  /* 0x0000f000ff007a0c */ /* 0x018fc80003f05070 */
[----:B------:R-:W-:-:S13]  /*01f0*/  ISETP.NE.AND.EX P0, PT, RZ, c[0x0][0x3c4], PT, P0 ;  /* 0x0000f100ff007a0c */ /* 0x000fda0003f05300 */
[----:B------:R-:W-:Y:S05]  /*0200*/  @!P0 BRA `(.L_x_51) ;  /* 0x0000002000008947 */ /* 0x000fea0003800000 */
[----:B------:R1:W5:Y:S01]  /*0210*/  LDG.E R0, [R2.64] ;  /* 0x0000000a02007981 */ /* 0x000362000c1e1900 */
[----:B------:R-:W-:Y:S05]  /*0220*/  BRA `(.L_x_52) ;  /* 0x0000009000007947 */ /* 0x000fea0003800000 */
.L_x_51:
        /* <DEDUP_REMOVED lines=8> */
.L_x_53:
[----:B------:R-:W-:Y:S02]  /*02b0*/  MOV R0, c[0x0][0x3a4] ;  /* 0x0000e90000007a02 */ /* 0x000fe40000000f00 */
.L_x_52:
[----:B-1----:R-:W-:-:S05]  /*02c0*/  IMAD.SHL.U32 R2, R28, 0x40, RZ ;  /* 0x000000401c027824 */ /* 0x002fca00078e00ff */
[----:B-----5:R-:W-:-:S04]  /*02d0*/  ISETP.GE.AND P0, PT, R2, R0, PT ;  /* 0x000000000200720c */ /* 0x020fc80003f06270 */
[----:B------:R-:W-:-:S04]  /*02e0*/  SEL R251, R5, 0xffffffff, !P0 ;  /* 0xffffffff05fb7807 */ /* 0x000fc80004000000 */
.L_x_50:
[----:B------:R-:W-:-:S13]  /*02f0*/  ISETP.GE.AND P0, PT, R251, RZ, PT ;  /* 0x000000fffb00720c */ /* 0x000fda0003f06270 */
[----:B------:R-:W-:Y:S05]  /*0300*/  @!P0 EXIT ;  /* 0x000000000000894d */ /* 0x000fea0003800000 */
[----:B------:R-:W-:Y:S01]  /*0310*/  ISETP.NE.U32.AND P0, PT, RZ, c[0x0][0x2d8], PT ;  /* 0x0000b600ff007a0c */ /* 0x000fe20003f05070 */
[----:B------:R-:W-:Y:S01]  /*0320*/  IMAD.WIDE R6, R251, R12, c[0x0][0x2c8] ;  /* 0x0000b200fb067625 */ /* 0x000fe200078e020c */
[----:B------:R-:W-:Y:S02]  /*0330*/  ISETP.NE.U32.AND P2, PT, RZ, c[0x0][0x2c8], PT ;  /* 0x0000b200ff007a0c */ /* 0x000fe40003f45070 */
[----:B------:R-:W-:Y:S02]  /*0340*/  ISETP.NE.AND.EX P0, PT, RZ, c[0x0][0x2dc], PT, P0 ;  /* 0x0000b700ff007a0c */ /* 0x000fe40003f05300 */
[----:B------:R-:W-:Y:S02]  /*0350*/  ISETP.NE.AND.EX P2, PT, RZ, c[0x0][0x2cc], PT, P2 ;  /* 0x0000b300ff007a0c */ /* 0x000fe40003f45320 */
[----:B------:R-:W-:-:S09]  /*0360*/  ISETP.NE.U32.AND P3, PT, RZ, c[0x0][0x2d0], PT ;  /* 0x0000b400ff007a0c */ /* 0x000fd20003f65070 */
[----:B------:R-:W-:Y:S02]  /*0370*/  @P0 IMAD.WIDE R2, R251, R12, c[0x0][0x2d8] ;  /* 0x0000b600fb020625 */ /* 0x000fe400078e020c */
[----:B------:R-:W2:Y:S01]  /*0380*/  @P2 LDG.E R0, [R6.64] ;  /* 0x0000000a06002981 */ /* 0x000ea2000c1e1900 */
[----:B------:R-:W-:-:S03]  /*0390*/  ISETP.NE.AND.EX P3, PT, RZ, c[0x0][0x2d4], PT, P3 ;  /* 0x0000b500ff007a0c */ /* 0x000fc60003f65330 */
[----:B------:R-:W3:Y:S01]  /*03a0*/  @P0 LDG.E R2, [R2.64] ;  /* 0x0000000a02020981 */ /* 0x000ee2000c1e1900 */
[----:B------:R-:W-:Y:S01]  /*03b0*/  CS2R R8, SRZ ;  /* 0x0000000000087805 */ /* 0x000fe2000001ff00 */
[----:B------:R-:W-:Y:S02]  /*03c0*/  IMAD.MOV.U32 R10, RZ, RZ, RZ ;  /* 0x000000ffff0a7224 */ /* 0x000fe400078e00ff */
[----:B------:R-:W-:-:S03]  /*03d0*/  IMAD.WIDE R4, R251, R12, c[0x0][0x2d0] ;  /* 0x0000b400fb047625 */ /* 0x000fc600078e020c */
[----:B------:R1:W5:Y:S04]  /*03e0*/  @P2 LDG.E R9, [R6.64] ;  /* 0x0000000a06092981 */ /* 0x000368000c1e1900 */
[----:B------:R1:W5:Y:S01]  /*03f0*/  @P3 LDG.E R10, [R4.64] ;  /* 0x0000000a040a3981 */ /* 0x000362000c1e1900 */
[----:B------:R-:W-:Y:S01]  /*0400*/  ULDC UR8, c[0x0][0x168] ;  /* 0x00005a0000087ab9 */ /* 0x000fe20000000800 */
[----:B------:R-:W-:Y:S02]  /*0410*/  IMAD.MOV.U32 R11, RZ, RZ, c[0x0][0x198] ;  /* 0x00006600ff0b7624 */ /* 0x000fe400078e00ff */
[----:B--2---:R-:W-:Y:S01]  /*0420*/  @P2 IMAD R0, R251, 0x40, R0 ;  /* 0x00000040fb002824 */ /* 0x004fe200078e0200 */
[----:B---3--:R2:W3:Y:S04]  /*0430*/  @P0 R2UR UR8, R2 ;  /* 0x00000000020803c2 */ /* 0x0084e800000e0000 */
[----:B--2---:R-:W-:-:S04]  /*0440*/  @P2 SHF.R.S32.HI R2, RZ, 0x1f, R0 ;  /* 0x0000001fff022819 */ /* 0x004fc80000011400 */
[----:B------:R-:W-:-:S04]  /*0450*/  @P2 LEA.HI R0, R2, R0, RZ, 0x6 ;  /* 0x0000000002002211 */ /* 0x000fc800078f30ff */
[----:B------:R-:W-:Y:S01]  /*0460*/  @P2 LOP3.LUT R8, R0, 0xffffffc0, RZ, 0xc0, !PT ;  /* 0xffffffc000082812 */ /* 0x000fe200078ec0ff */
[----:B---3--:R-:W-:Y:S05]  /*0470*/  @P0 BRA `(.L_x_54) ;  /* 0x0000006000000947 */ /* 0x008fea0003800000 */
[----:B-1----:R-:W-:Y:S05]  /*0480*/  @!P2 BRA `(.L_x_54) ;  /* 0x000000500000a947 */ /* 0x002fea0003800000 */
[----:B------:R-:W2:Y:S04]  /*0490*/  LDG.E R2, [R6.64] ;  /* 0x0000000a06027981 */ /* 0x000ea8000c1e1900 */
[----:B------:R-:W3:Y:S01]  /*04a0*/  LDG.E R0, [R6.64+0x4] ;  /* 0x0000040a06007981 */ /* 0x000ee2000c1e1900 */
[----:B--2---:R-:W1:Y:S08]  /*04b0*/  R2UR UR8, R2 ;  /* 0x00000000020873c2 */ /* 0x004e7000000e0000 */
[----:B---3--:R-:W1:Y:S02]  /*04c0*/  R2UR UR4, R0 ;  /* 0x00000000000473c2 */ /* 0x008e6400000e0000 */
[----:B-1----:R-:W-:-:S06]  /*04d0*/  UIADD3 UR8, -UR8, UR4, URZ ;  /* 0x0000000408087290 */ /* 0x002fcc000fffe13f */
.L_x_54:
[----:B-1----:R-:W-:-:S04]  /*04e0*/  ISETP.NE.U32.AND P0, PT, RZ, c[0x0][0x2e0], PT ;  /* 0x0000b800ff007a0c */ /* 0x002fc80003f05070 */
[----:B------:R-:W-:-:S13]  /*04f0*/  ISETP.NE.AND.EX P0, PT, RZ, c[0x0][0x2e4], PT, P0 ;  /* 0x0000b900ff007a0c */ /* 0x000fda0003f05300 */
[----:B------:R-:W-:Y:S05]  /*0500*/  @!P0 BRA `(.L_x_55) ;  /* 0x0000003000008947 */ /* 0x000fea0003800000 */
[----:B------:R-:W-:-:S05]  /*0510*/  IMAD.WIDE R2, R251, R12, c[0x0][0x2e0] ;  /* 0x0000b800fb027625 */ /* 0x000fca00078e020c */
[----:B------:R1:W5:Y:S01]  /*0520*/  LDG.E R11, [R2.64] ;  /* 0x0000000a020b7981 */ /* 0x000362000c1e1900 */
[----:B------:R-:W-:Y:S05]  /*0530*/  BRA `(.L_x_56) ;  /* 0x0000004000007947 */ /* 0x000fea0003800000 */
.L_x_55:
[----:B------:R-:W-:Y:S05]  /*0540*/  @!P3 BRA `(.L_x_56) ;  /* 0x000000300000b947 */ /* 0x000fea0003800000 */
[----:B------:R-:W2:Y:S04]  /*0550*/  LDG.E R0, [R4.64] ;  /* 0x0000000a04007981 */ /* 0x000ea8000c1e1900 */
[----:B------:R-:W2:Y:S02]  /*0560*/  LDG.E R2, [R4.64+0x4] ;  /* 0x0000040a04027981 */ /* 0x000ea4000c1e1900 */
[----:B--2---:R-:W-:Y:S02]  /*0570*/  IADD3 R11, -R0, R2, RZ ;  /* 0x00000002000b7210 */ /* 0x004fe40007ffe1ff */
.L_x_56:
[----:B------:R-:W-:Y:S01]  /*0580*/  UISETP.GE.AND UP0, UPT, UR8, 0x1, UPT ;  /* 0x000000010800788c */ /* 0x000fe2000bf06270 */
[----:B------:R-:W-:Y:S01]  /*0590*/  PLOP3.LUT P0, PT, PT, PT, PT, 0x80, 0x0 ;  /* 0x000000000000781c */ /* 0x000fe20003f0f070 */
[----:B------:R-:W-:Y:S01]  /*05a0*/  CS2R R126, SRZ ;  /* 0x00000000007e7805 */ /* 0x000fe2000001ff00 */
[----:B------:R-:W-:Y:S01]  /*05b0*/  CS2R R124, SRZ ;  /* 0x00000000007c7805 */ /* 0x000fe2000001ff00 */
[----:B------:R-:W-:Y:S01]  /*05c0*/  CS2R R130, SRZ ;  /* 0x0000000000827805 */ /* 0x000fe2000001ff00 */
[----:B------:R-:W-:Y:S01]  /*05d0*/  CS2R R128, SRZ ;  /* 0x0000000000807805 */ /* 0x000fe2000001ff00 */
[----:B------:R-:W-:Y:S01]  /*05e0*/  PLOP3.LUT P1, PT, PT, PT, UP0, 0x80, 0x0 ;  /* 0x000000000000781c */ /* 0x000fe20003f2f008 */
[----:B------:R-:W-:Y:S01]  /*05f0*/  CS2R R12, SRZ ;  /* 0x00000000000c7805 */ /* 0x000fe2000001ff00 */
[----:B------:R-:W-:Y:S01]  /*0600*/  IMAD.MOV.U32 R122, RZ, RZ, RZ ;  /* 0x000000ffff7a7224 */ /* 0x000fe200078e00ff */
[----:B------:R-:W-:Y:S01]  /*0610*/  CS2R R120, SRZ ;  /* 0x0000000000787805 */ /* 0x000fe2000001ff00 */
[----:B------:R-:W-:Y:S01]  /*0620*/  CS2R R118, SRZ ;  /* 0x0000000000767805 */ /* 0x000fe2000001ff00 */
[----:B------:R-:W-:Y:S01]  /*0630*/  CS2R R116, SRZ ;  /* 0x0000000000747805 */ /* 0x000fe2000001ff00 */
[----:B------:R-:W-:Y:S01]  /*0640*/  CS2R R110, SRZ ;  /* 0x00000000006e7805 */ /* 0x000fe2000001ff00 */
[----:B------:R-:W-:Y:S01]  /*0650*/  CS2R R108, SRZ ;  /* 0x00000000006c7805 */ /* 0x000fe2000001ff00 */
[----:B------:R-:W-:Y:S01]  /*0660*/  IMAD.MOV.U32 R114, RZ, RZ, RZ ;  /* 0x000000ffff727224 */ /* 0x000fe200078e00ff */
[----:B------:R-:W-:Y:S01]  /*0670*/  CS2R R14, SRZ ;  /* 0x00000000000e7805 */ /* 0x000fe2000001ff00 */
[----:B------:R-:W-:Y:S01]  /*0680*/  MOV R112, RZ ;  /* 0x000000ff00707202 */ /* 0x000fe20000000f00 */
        /* <DEDUP_REMOVED lines=16> */
[----:B------:R-:W-:Y:S01]  /*0790*/  MOV R26, RZ ;  /* 0x000000ff001a7202 */ /* 0x000fe20000000f00 */
[----:B------:R-:W-:Y:S01]  /*07a0*/  IMAD.MOV.U32 R84, RZ, RZ, RZ ;  /* 0x000000ffff547224 */ /* 0x000fe200078e00ff */
        /* <DEDUP_REMOVED lines=24> */
[----:B------:R-:W-:Y:S05]  /*0930*/  @!P1 BRA `(.L_x_57) ;  /* 0x0000470000009947 */ /* 0x000fea0003800000 */
[----:B------:R-:W-:Y:S01]  /*0940*/  IMAD.MOV.U32 R0, RZ, RZ, c[0x0][0x248] ;  /* 0x00009200ff007624 */ /* 0x000fe200078e00ff */
[--C-:B------:R-:W-:Y:S01]  /*0950*/  SHF.R.S32.HI R33, RZ, 0x1f, R252.reuse ;  /* 0x0000001fff217819 */ /* 0x100fe200000114fc */
[----:B-1----:R-:W-:Y:S01]  /*0960*/  IMAD.SHL.U32 R3, R252, 0x4, RZ ;  /* 0x00000004fc037824 */ /* 0x002fe200078e00ff */
[----:B------:R-:W-:Y:S01]  /*0970*/  SHF.R.S32.HI R5, RZ, 0x1f, R252 ;  /* 0x0000001fff057819 */ /* 0x000fe200000114fc */
[----:B------:R-:W-:Y:S01]  /*0980*/  IMAD R2, R8, 0xc0, RZ ;  /* 0x000000c008027824 */ /* 0x000fe200078e02ff */
[----:B------:R-:W-:Y:S01]  /*0990*/  ISETP.NE.AND P1, PT, R0, 0x1, PT ;  /* 0x000000010000780c */ /* 0x000fe20003f25270 */
[----:B-----5:R-:W-:Y:S01]  /*09a0*/  IMAD R29, R28, -0x40, R11 ;  /* 0xffffffc01c1d7824 */ /* 0x020fe200078e020b */
[----:B------:R-:W-:Y:S01]  /*09b0*/  SHF.R.S32.HI R0, RZ, 0x1f, R8 ;  /* 0x0000001fff007819 */ /* 0x000fe20000011408 */
[----:B------:R-:W-:Y:S01]  /*09c0*/  IMAD.MOV.U32 R25, RZ, RZ, c[0x0][0x1ac] ;  /* 0x00006b00ff197624 */ /* 0x000fe200078e00ff */
[----:B------:R-:W-:Y:S01]  /*09d0*/  IADD3 R14, P0, R3, R8, RZ ;  /* 0x00000008030e7210 */ /* 0x000fe20007f1e0ff */
[----:B------:R-:W-:Y:S01]  /*09e0*/  ULDC.64 UR4, c[0x0][0x178] ;  /* 0x00005e0000047ab9 */ /* 0x000fe20000000a00 */
[----:B------:R-:W-:Y:S01]  /*09f0*/  LEA.HI R31, R33, R252, RZ, 0x3 ;  /* 0x000000fc211f7211 */ /* 0x000fe200078f18ff */
[----:B------:R-:W-:Y:S01]  /*0a00*/  USHF.L.U32 UR7, UR4, 0x6, URZ ;  /* 0x0000000604077899 */ /* 0x000fe2000800063f */
[----:B------:R-:W-:Y:S01]  /*0a10*/  LEA.HI.X.SX32 R15, R3, R0, 0x1, P0 ;  /* 0x00000000030f7211 */ /* 0x000fe200000f0eff */
[----:B------:R-:W-:Y:S01]  /*0a20*/  IMAD.MOV.U32 R0, RZ, RZ, R34 ;  /* 0x000000ffff007224 */ /* 0x000fe200078e0022 */
[----:B------:R-:W-:Y:S01]  /*0a30*/  LOP3.LUT R3, R31, 0xfffffff8, RZ, 0xc0, !PT ;  /* 0xfffffff81f037812 */ /* 0x000fe200078ec0ff */
[----:B------:R-:W-:Y:S01]  /*0a40*/  UMOV UR9, 0x6 ;  /* 0x0000000600097882 */ /* 0x000fe20000000000 */
[-C--:B------:R-:W-:Y:S01]  /*0a50*/  LEA.HI R32, R33, R252.reuse, RZ, 0x4 ;  /* 0x000000fc21207211 */ /* 0x080fe200078f20ff */
[----:B------:R-:W-:Y:S01]  /*0a60*/  @P1 IMAD.HI.U32 R4, R34, c[0x0][0x24c], RZ ;  /* 0x0000930022041a27 */ /* 0x000fe200078e00ff */
[----:B------:R-:W-:Y:S01]  /*0a70*/  IADD3 R26, P0, R2, R252, RZ ;  /* 0x000000fc021a7210 */ /* 0x000fe20007f1e0ff */
[----:B------:R-:W-:Y:S01]  /*0a80*/  USHF.L.U64.HI UR6, UR4, UR9, UR5 ;  /* 0x0000000904067299 */ /* 0x000fe20008010205 */
[----:B------:R-:W-:Y:S01]  /*0a90*/  SHF.R.S32.HI R7, RZ, 0x4, R32 ;  /* 0x00000004ff077819 */ /* 0x000fe20000011420 */
[----:B------:R-:W-:Y:S01]  /*0aa0*/  IMAD.IADD R22, R252, 0x1, -R3 ;  /* 0x00000001fc167824 */ /* 0x000fe200078e0a03 */
[----:B------:R-:W-:Y:S01]  /*0ab0*/  @P1 SHF.R.U32.HI R0, RZ, c[0x0][0x250], R4 ;  /* 0x00009400ff001a19 */ /* 0x000fe20000011604 */
[----:B------:R-:W-:Y:S01]  /*0ac0*/  ULDC.64 UR4, c[0x0][0x208] ;  /* 0x0000820000047ab9 */ /* 0x000fe20000000a00 */
[----:B------:R-:W-:Y:S01]  /*0ad0*/  LEA.HI R6, R32, R7, RZ, 0x1 ;  /* 0x0000000720067211 */ /* 0x000fe200078f08ff */
[----:B------:R-:W-:Y:S01]  /*0ae0*/  IMAD.SHL.U32 R18, R22, 0x8, RZ ;  /* 0x0000000816127824 */ /* 0x000fe200078e00ff */
[----:B------:R-:W-:Y:S01]  /*0af0*/  SHF.R.S32.HI R3, RZ, 0x1f, R0 ;  /* 0x0000001fff037819 */ /* 0x000fe20000011400 */
[----:B------:R-:W-:Y:S01]  /*0b00*/  USHF.L.U32 UR14, UR4, 0x6, URZ ;  /* 0x00000006040e7899 */ /* 0x000fe2000800063f */
[----:B------:R-:W-:Y:S01]  /*0b10*/  LEA.HI.X.SX32 R27, R2, R5, 0x1, P0 ;  /* 0x00000005021b7211 */ /* 0x000fe200000f0eff */
[----:B------:R-:W-:Y:S01]  /*0b20*/  USHF.L.U64.HI UR9, UR4, UR9, UR5 ;  /* 0x0000000904097299 */ /* 0x000fe20008010205 */
[----:B------:R-:W-:Y:S01]  /*0b30*/  SHF.R.S32.HI R19, RZ, 0x1f, R18 ;  /* 0x0000001fff137819 */ /* 0x000fe20000011412 */
[C---:B------:R-:W-:Y:S01]  /*0b40*/  IMAD R2, R3.reuse, c[0x0][0x1e0], RZ ;  /* 0x0000780003027a24 */ /* 0x040fe200078e02ff */
[----:B------:R-:W-:Y:S01]  /*0b50*/  LOP3.LUT R6, R6, 0xfffffffe, RZ, 0xc0, !PT ;  /* 0xfffffffe06067812 */ /* 0x000fe200078ec0ff */
[----:B------:R-:W-:Y:S01]  /*0b60*/  IMAD R3, R3, c[0x0][0x1b0], RZ ;  /* 0x00006c0003037a24 */ /* 0x000fe200078e02ff */
[----:B------:R-:W-:Y:S01]  /*0b70*/  SHF.R.S32.HI R243, RZ, 0x3, R31 ;  /* 0x00000003fff37819 */ /* 0x000fe2000001141f */
[C---:B------:R-:W-:Y:S01]  /*0b80*/  IMAD R2, R0.reuse, c[0x0][0x1e4], R2 ;  /* 0x0000790000027a24 */ /* 0x040fe200078e0202 */
[----:B------:R-:W-:Y:S01]  /*0b90*/  SHF.R.S32.HI R35, RZ, 0x1f, R34 ;  /* 0x0000001fff237819 */ /* 0x000fe20000011422 */
[C---:B------:R-:W-:Y:S01]  /*0ba0*/  IMAD.WIDE.U32 R4, R0.reuse, c[0x0][0x1e0], R18 ;  /* 0x0000780000047a25 */ /* 0x040fe200078e0012 */
[----:B------:R-:W-:Y:S01]  /*0bb0*/  SHF.R.S32.HI R21, RZ, 0x1f, R251 ;  /* 0x0000001fff157819 */ /* 0x000fe200000114fb */
[----:B------:R-:W-:Y:S01]  /*0bc0*/  UIADD3 UR5, UR8, 0x3f, URZ ;  /* 0x0000003f08057890 */ /* 0x000fe2000fffe03f */
[----:B------:R-:W-:Y:S01]  /*0bd0*/  SHF.R.S32.HI R8, RZ, 0x1f, R243 ;  /* 0x0000001fff087819 */ /* 0x000fe200000114f3 */
[----:B------:R-:W-:Y:S01]  /*0be0*/  IMAD.IADD R24, R7, 0x1, -R6 ;  /* 0x0000000107187824 */ /* 0x000fe200078e0a06 */
[----:B------:R-:W-:Y:S01]  /*0bf0*/  IADD3 R20, P1, R243, R9, RZ ;  /* 0x00000009f3147210 */ /* 0x000fe20007f3e0ff */
[----:B------:R-:W-:Y:S01]  /*0c00*/  IMAD.IADD R5, R5, 0x1, R2 ;  /* 0x0000000105057824 */ /* 0x000fe200078e0202 */
[----:B------:R-:W-:Y:S01]  /*0c10*/  IADD3 R16, P0, R243, R10, RZ ;  /* 0x0000000af3107210 */ /* 0x000fe20007f1e0ff */
[C---:B------:R-:W-:Y:S01]  /*0c20*/  IMAD R6, R0.reuse, c[0x0][0x1b4], R3 ;  /* 0x00006d0000067a24 */ /* 0x040fe200078e0203 */
[-C--:B------:R-:W-:Y:S01]  /*0c30*/  LEA.HI.X.SX32 R23, R9, R8.reuse, 0x1, P1 ;  /* 0x0000000809177211 */ /* 0x080fe200008f0eff */
[----:B------:R-:W-:Y:S01]  /*0c40*/  IMAD.WIDE.U32 R2, R0, c[0x0][0x1b0], R18 ;  /* 0x00006c0000027a25 */ /* 0x000fe200078e0012 */
[----:B------:R-:W-:Y:S01]  /*0c50*/  SEL R0, R21, RZ, !P3 ;  /* 0x000000ff15007207 */ /* 0x000fe20005800000 */
[----:B------:R-:W-:Y:S01]  /*0c60*/  USHF.R.S32.HI UR4, URZ, 0x1f, UR5 ;  /* 0x0000001f3f047899 */ /* 0x000fe20008011405 */
[----:B------:R-:W-:Y:S01]  /*0c70*/  LEA.HI.X.SX32 R17, R10, R8, 0x1, P0 ;  /* 0x000000080a117211 */ /* 0x000fe200000f0eff */
[----:B------:R-:W-:Y:S01]  /*0c80*/  IMAD R12, R35, c[0x0][0x270], RZ ;  /* 0x00009c00230c7a24 */ /* 0x000fe200078e02ff */
[----:B------:R-:W-:Y:S01]  /*0c90*/  SEL R10, R251, RZ, !P3 ;  /* 0x000000fffb0a7207 */ /* 0x000fe20005800000 */
[----:B------:R-:W-:Y:S01]  /*0ca0*/  IMAD.IADD R3, R3, 0x1, R6 ;  /* 0x0000000103037824 */ /* 0x000fe200078e0206 */
[----:B------:R-:W-:Y:S01]  /*0cb0*/  SEL R21, R21, RZ, !P2 ;  /* 0x000000ff15157207 */ /* 0x000fe20005000000 */
[----:B------:R-:W-:Y:S01]  /*0cc0*/  IMAD R12, R34, c[0x0][0x274], R12 ;  /* 0x00009d00220c7a24 */ /* 0x000fe200078e020c */
[----:B------:R-:W-:Y:S01]  /*0cd0*/  LOP3.LUT R236, R236, 0xfffffffb, RZ, 0xc0, !PT ;  /* 0xfffffffbecec7812 */ /* 0x000fe200078ec0ff */
[----:B------:R-:W-:Y:S01]  /*0ce0*/  IMAD.WIDE.U32 R8, R34, c[0x0][0x270], R14 ;  /* 0x00009c0022087a25 */ /* 0x000fe200078e000e */
[----:B------:R-:W-:Y:S01]  /*0cf0*/  ULEA.HI UR4, UR4, UR5, URZ, 0x6 ;  /* 0x0000000504047291 */ /* 0x000fe2000f8f303f */
[----:B------:R-:W-:Y:S01]  /*0d00*/  CS2R R130, SRZ ;  /* 0x0000000000827805 */ /* 0x000fe2000001ff00 */
[----:B------:R-:W-:Y:S01]  /*0d10*/  CS2R R128, SRZ ;  /* 0x0000000000807805 */ /* 0x000fe2000001ff00 */
[C---:B------:R-:W-:Y:S01]  /*0d20*/  IMAD R6, R0.reuse, c[0x0][0x1e8], RZ ;  /* 0x00007a0000067a24 */ /* 0x040fe200078e02ff */
[----:B------:R-:W-:Y:S01]  /*0d30*/  CS2R R126, SRZ ;  /* 0x00000000007e7805 */ /* 0x000fe2000001ff00 */
[----:B------:R-:W-:Y:S01]  /*0d40*/  IMAD R0, R0, c[0x0][0x1b8], RZ ;  /* 0x00006e0000007a24 */ /* 0x000fe200078e02ff */
[----:B------:R-:W-:Y:S01]  /*0d50*/  CS2R R124, SRZ ;  /* 0x00000000007c7805 */ /* 0x000fe2000001ff00 */
[----:B------:R-:W-:Y:S01]  /*0d60*/  IMAD.IADD R13, R9, 0x1, R12 ;  /* 0x00000001090d7824 */ /* 0x000fe200078e020c */
[----:B------:R-:W-:Y:S01]  /*0d70*/  CS2R R122, SRZ ;  /* 0x00000000007a7805 */ /* 0x000fe2000001ff00 */
[C---:B------:R-:W-:Y:S01]  /*0d80*/  IMAD R9, R10.reuse, c[0x0][0x1ec], R6 ;  /* 0x00007b000a097a24 */ /* 0x040fe200078e0206 */
[----:B------:R-:W-:Y:S01]  /*0d90*/  CS2R R120, SRZ ;  /* 0x0000000000787805 */ /* 0x000fe2000001ff00 */
[C---:B------:R-:W-:Y:S01]  /*0da0*/  IMAD.WIDE.U32 R6, R10.reuse, c[0x0][0x1e8], R4 ;  /* 0x00007a000a067a25 */ /* 0x040fe200078e0004 */
[----:B------:R-:W-:Y:S01]  /*0db0*/  CS2R R118, SRZ ;  /* 0x0000000000767805 */ /* 0x000fe2000001ff00 */
[----:B------:R-:W-:Y:S01]  /*0dc0*/  CS2R R116, SRZ ;  /* 0x0000000000747805 */ /* 0x000fe2000001ff00 */
[----:B------:R-:W-:Y:S01]  /*0dd0*/  CS2R R114, SRZ ;  /* 0x0000000000727805 */ /* 0x000fe2000001ff00 */
[C---:B------:R-:W-:Y:S01]  /*0de0*/  IMAD R0, R10.reuse, c[0x0][0x1bc], R0 ;  /* 0x00006f000a007a24 */ /* 0x040fe200078e0200 */
[----:B------:R-:W-:Y:S01]  /*0df0*/  CS2R R112, SRZ ;  /* 0x0000000000707805 */ /* 0x000fe2000001ff00 */
[----:B------:R-:W-:Y:S01]  /*0e00*/  IMAD.WIDE.U32 R4, R10, c[0x0][0x1b8], R2 ;  /* 0x00006e000a047a25 */ /* 0x000fe200078e0002 */
[----:B------:R-:W-:Y:S01]  /*0e10*/  CS2R R110, SRZ ;  /* 0x00000000006e7805 */ /* 0x000fe2000001ff00 */
[----:B------:R-:W-:Y:S01]  /*0e20*/  CS2R R108, SRZ ;  /* 0x00000000006c7805 */ /* 0x000fe2000001ff00 */
[----:B------:R-:W-:Y:S01]  /*0e30*/  CS2R R106, SRZ ;  /* 0x00000000006a7805 */ /* 0x000fe2000001ff00 */
[----:B------:R-:W-:Y:S01]  /*0e40*/  IMAD.IADD R5, R5, 0x1, R0 ;  /* 0x0000000105057824 */ /* 0x000fe200078e0200 */
[----:B------:R-:W-:Y:S01]  /*0e50*/  LEA.HI R0, R33, R252, RZ, 0x6 ;  /* 0x000000fc21007211 */ /* 0x000fe200078f30ff */
[----:B------:R-:W-:Y:S01]  /*0e60*/  IMAD.WIDE R2, R28, 0x40, R16 ;  /* 0x000000401c027825 */ /* 0x000fe200078e0210 */
[----:B------:R-:W-:Y:S01]  /*0e70*/  IADD3 R28, R18, 0x80, RZ ;  /* 0x00000080121c7810 */ /* 0x000fe20007ffe0ff */
[----:B------:R-:W-:Y:S01]  /*0e80*/  CS2R R104, SRZ ;  /* 0x0000000000687805 */ /* 0x000fe2000001ff00 */
[----:B------:R-:W-:Y:S01]  /*0e90*/  SHF.R.S32.HI R17, RZ, 0x6, R0 ;  /* 0x00000006ff117819 */ /* 0x000fe20000011400 */
[----:B------:R-:W-:Y:S01]  /*0ea0*/  IMAD.MOV.U32 R12, RZ, RZ, R8 ;  /* 0x000000ffff0c7224 */ /* 0x000fe200078e0008 */
[----:B------:R-:W-:Y:S01]  /*0eb0*/  CS2R R102, SRZ ;  /* 0x0000000000667805 */ /* 0x000fe2000001ff00 */
[----:B------:R-:W-:Y:S01]  /*0ec0*/  IMAD R16, R35, c[0x0][0x288], RZ ;  /* 0x0000a20023107a24 */ /* 0x000fe200078e02ff */
[----:B------:R-:W-:Y:S01]  /*0ed0*/  CS2R R100, SRZ ;  /* 0x0000000000647805 */ /* 0x000fe2000001ff00 */
[----:B------:R-:W-:Y:S01]  /*0ee0*/  IMAD.SHL.U32 R0, R243, 0x40, RZ ;  /* 0x00000040f3007824 */ /* 0x000fe200078e00ff */
[----:B------:R-:W-:Y:S01]  /*0ef0*/  CS2R R98, SRZ ;  /* 0x0000000000627805 */ /* 0x000fe2000001ff00 */
[----:B------:R-:W-:Y:S01]  /*0f00*/  IMAD R8, R3, c[0x0][0x1d8], RZ ;  /* 0x0000760003087a24 */ /* 0x000fe200078e02ff */
[----:B------:R-:W-:Y:S01]  /*0f10*/  CS2R R96, SRZ ;  /* 0x0000000000607805 */ /* 0x000fe2000001ff00 */
[----:B------:R-:W-:Y:S01]  /*0f20*/  IMAD.IADD R7, R7, 0x1, R9 ;  /* 0x0000000107077824 */ /* 0x000fe200078e0209 */
[----:B------:R-:W-:Y:S01]  /*0f30*/  LOP3.LUT R0, R0, 0x1c0, RZ, 0xc0, !PT ;  /* 0x000001c000007812 */ /* 0x000fe200078ec0ff */
[C---:B------:R-:W-:Y:S01]  /*0f40*/  IMAD R16, R34.reuse, c[0x0][0x28c], R16 ;  /* 0x0000a30022107a24 */ /* 0x040fe200078e0210 */
        /* <DEDUP_REMOVED lines=8> */
[----:B------:R-:W-:Y:S01]  /*0fd0*/  CS2R R84, SRZ ;  /* 0x0000000000547805 */ /* 0x000fe2000001ff00 */
[C---:B------:R-:W-:Y:S01]  /*0fe0*/  IMAD.WIDE.U32 R8, R2.reuse, c[0x0][0x1d8], R6 ;  /* 0x0000760002087a25 */ /* 0x040fe200078e0006 */
[----:B------:R-:W-:Y:S01]  /*0ff0*/  CS2R R82, SRZ ;  /* 0x0000000000527805 */ /* 0x000fe2000001ff00 */
[----:B------:R-:W-:Y:S01]  /*1000*/  CS2R R80, SRZ ;  /* 0x0000000000507805 */ /* 0x000fe2000001ff00 */
[----:B------:R-:W-:Y:S01]  /*1010*/  CS2R R78, SRZ ;  /* 0x00000000004e7805 */ /* 0x000fe2000001ff00 */
[C---:B------:R-:W-:Y:S01]  /*1020*/  IMAD.WIDE.U32 R6, R2.reuse, c[0x0][0x1a8], R4 ;  /* 0x00006a0002067a25 */ /* 0x040fe200078e0004 */
[----:B------:R-:W-:Y:S01]  /*1030*/  CS2R R76, SRZ ;  /* 0x00000000004c7805 */ /* 0x000fe2000001ff00 */
[----:B------:R-:W-:Y:S01]  /*1040*/  CS2R R74, SRZ ;  /* 0x00000000004a7805 */ /* 0x000fe2000001ff00 */
[----:B------:R-:W-:Y:S01]  /*1050*/  CS2R R72, SRZ ;  /* 0x0000000000487805 */ /* 0x000fe2000001ff00 */
[----:B------:R-:W-:Y:S01]  /*1060*/  IMAD R15, R2, c[0x0][0x1ac], R3 ;  /* 0x00006b00020f7a24 */ /* 0x000fe200078e0203 */
[----:B------:R-:W-:Y:S01]  /*1070*/  SHF.R.U32.HI R3, RZ, 0x3, R0 ;  /* 0x00000003ff037819 */ /* 0x000fe20000011600 */
[----:B------:R-:W-:Y:S01]  /*1080*/  IMAD.IADD R5, R11, 0x1, R16 ;  /* 0x000000010b057824 */ /* 0x000fe200078e0210 */
[----:B------:R-:W-:Y:S01]  /*1090*/  LOP3.LUT R11, R0, 0x38, R18, 0xf8, !PT ;  /* 0x00000038000b7812 */ /* 0x000fe200078ef812 */
[----:B------:R-:W-:Y:S01]  /*10a0*/  IMAD.SHL.U32 R30, R17, 0x200, RZ ;  /* 0x00000200111e7824 */ /* 0x000fe200078e00ff */
[----:B------:R-:W-:Y:S01]  /*10b0*/  LEA R2, P0, R8, c[0x0][0x1c0], 0x1 ;  /* 0x0000700008027a11 */ /* 0x000fe200078008ff */
[----:B------:R-:W-:Y:S01]  /*10c0*/  IMAD.IADD R0, R9, 0x1, R14 ;  /* 0x0000000109007824 */ /* 0x000fe200078e020e */
[----:B------:R-:W-:Y:S01]  /*10d0*/  SEL R16, R251, RZ, !P2 ;  /* 0x000000fffb107207 */ /* 0x000fe20005000000 */
[----:B------:R-:W-:Y:S01]  /*10e0*/  IMAD.MOV.U32 R4, RZ, RZ, R10 ;  /* 0x000000ffff047224 */ /* 0x000fe200078e000a */
[----:B------:R-:W-:Y:S01]  /*10f0*/  LOP3.LUT R232, R30, R11, R3, 0xf6, !PT ;  /* 0x0000000b1ee87212 */ /* 0x000fe200078ef603 */
[----:B------:R-:W-:Y:S01]  /*1100*/  CS2R R70, SRZ ;  /* 0x0000000000467805 */ /* 0x000fe2000001ff00 */
[----:B------:R-:W-:Y:S01]  /*1110*/  LEA.HI.X R3, R8, c[0x0][0x1c4], R0, 0x1, P0 ;  /* 0x0000710008037a11 */ /* 0x000fe200000f0c00 */
[----:B------:R-:W-:Y:S01]  /*1120*/  IMAD.IADD R8, R7, 0x1, R15 ;  /* 0x0000000107087824 */ /* 0x000fe200078e020f */
[C---:B------:R-:W-:Y:S01]  /*1130*/  LEA R10, P0, R6.reuse, c[0x0][0x190], 0x1 ;  /* 0x00006400060a7a11 */ /* 0x040fe200078008ff */
[C---:B------:R-:W-:Y:S01]  /*1140*/  IMAD R7, R21.reuse, c[0x0][0x278], RZ ;  /* 0x00009e0015077a24 */ /* 0x040fe200078e02ff */
[----:B------:R-:W-:Y:S01]  /*1150*/  CS2R R68, SRZ ;  /* 0x0000000000447805 */ /* 0x000fe2000001ff00 */
[----:B------:R-:W-:Y:S01]  /*1160*/  IMAD R0, R21, c[0x0][0x290], RZ ;  /* 0x0000a40015007a24 */ /* 0x000fe200078e02ff */
[----:B------:R-:W-:Y:S01]  /*1170*/  LEA.HI.X R11, R6, c[0x0][0x194], R8, 0x1, P0 ;  /* 0x00006500060b7a11 */ /* 0x000fe200000f0c08 */
[----:B------:R-:W-:Y:S01]  /*1180*/  IMAD.WIDE.U32 R8, R16, c[0x0][0x278], R12 ;  /* 0x00009e0010087a25 */ /* 0x000fe200078e000c */
[----:B------:R-:W-:Y:S01]  /*1190*/  CS2R R66, SRZ ;  /* 0x0000000000427805 */ /* 0x000fe2000001ff00 */
[----:B------:R-:W-:Y:S01]  /*11a0*/  CS2R R64, SRZ ;  /* 0x0000000000407805 */ /* 0x000fe2000001ff00 */
[----:B------:R-:W-:Y:S01]  /*11b0*/  CS2R R62, SRZ ;  /* 0x00000000003e7805 */ /* 0x000fe2000001ff00 */
[----:B------:R-:W-:Y:S01]  /*11c0*/  IMAD.MOV.U32 R13, RZ, RZ, c[0x0][0x1a8] ;  /* 0x00006a00ff0d7624 */ /* 0x000fe200078e00ff */
[----:B------:R-:W-:Y:S01]  /*11d0*/  LEA R246, P3, R8, c[0x0][0x258], 0x2 ;  /* 0x0000960008f67a11 */ /* 0x000fe200078610ff */
[C---:B------:R-:W-:Y:S01]  /*11e0*/  IMAD R14, R16.reuse, c[0x0][0x27c], R7 ;  /* 0x00009f00100e7a24 */ /* 0x040fe200078e0207 */
[----:B------:R-:W-:Y:S01]  /*11f0*/  CS2R R60, SRZ ;  /* 0x00000000003c7805 */ /* 0x000fe2000001ff00 */
[C---:B------:R-:W-:Y:S01]  /*1200*/  IMAD R0, R16.reuse, c[0x0][0x294], R0 ;  /* 0x0000a50010007a24 */ /* 0x040fe200078e0200 */
[C---:B------:R-:W-:Y:S01]  /*1210*/  LEA R12, P0, R13.reuse, R10, 0x6 ;  /* 0x0000000a0d0c7211 */ /* 0x040fe200078030ff */
[----:B------:R-:W-:Y:S01]  /*1220*/  IMAD.WIDE.U32 R6, R16, c[0x0][0x290], R4 ;  /* 0x0000a40010067a25 */ /* 0x000fe200078e0004 */
[----:B------:R-:W-:Y:S01]  /*1230*/  CS2R R58, SRZ ;  /* 0x00000000003a7805 */ /* 0x000fe2000001ff00 */
[----:B------:R-:W-:Y:S01]  /*1240*/  CS2R R56, SRZ ;  /* 0x0000000000387805 */ /* 0x000fe2000001ff00 */
[----:B------:R-:W-:Y:S01]  /*1250*/  LEA.HI.X R13, R13, R11, R25, 0x6, P0 ;  /* 0x0000000b0d0d7211 */ /* 0x000fe200000f3419 */
[----:B------:R-:W-:Y:S01]  /*1260*/  IMAD.MOV.U32 R15, RZ, RZ, c[0x0][0x1d8] ;  /* 0x00007600ff0f7624 */ /* 0x000fe200078e00ff */
[----:B------:R-:W-:Y:S01]  /*1270*/  LEA R244, P2, R6, c[0x0][0x280], 0x2 ;  /* 0x0000a00006f47a11 */ /* 0x000fe200078410ff */
[----:B------:R-:W-:Y:S01]  /*1280*/  IMAD.IADD R0, R7, 0x1, R0 ;  /* 0x0000000107007824 */ /* 0x000fe200078e0200 */
[----:B------:R-:W-:Y:S01]  /*1290*/  IADD3 R25, R18, 0x40, RZ ;  /* 0x0000004012197810 */ /* 0x000fe20007ffe0ff */
[----:B------:R-:W-:Y:S01]  /*12a0*/  IMAD.MOV.U32 R5, RZ, RZ, c[0x0][0x1dc] ;  /* 0x00007700ff057624 */ /* 0x000fe200078e00ff */
[----:B------:R-:W-:Y:S01]  /*12b0*/  LEA R4, P1, R15, R2, 0x6 ;  /* 0x000000020f047211 */ /* 0x000fe200078230ff */
[----:B------:R-:W-:Y:S01]  /*12c0*/  IMAD.IADD R14, R9, 0x1, R14 ;  /* 0x00000001090e7824 */ /* 0x000fe200078e020e */
[----:B------:R-:W-:Y:S01]  /*12d0*/  LEA.HI.X R245, R6, c[0x0][0x284], R0, 0x2, P2 ;  /* 0x0000a10006f57a11 */ /* 0x000fe200010f1400 */
[----:B------:R-:W-:Y:S01]  /*12e0*/  IMAD.IADD R0, R29, 0x1, -R243 ;  /* 0x000000011d007824 */ /* 0x000fe200078e0af3 */
[----:B------:R-:W-:Y:S01]  /*12f0*/  LEA.HI.X R5, R15, R3, R5, 0x6, P1 ;  /* 0x000000030f057211 */ /* 0x000fe200008f3405 */
[----:B------:R-:W-:Y:S01]  /*1300*/  IMAD.SHL.U32 R232, R232, 0x2, RZ ;  /* 0x00000002e8e87824 */ /* 0x000fe200078e00ff */
[----:B------:R-:W-:Y:S01]  /*1310*/  ISETP.GE.AND P2, PT, R18, c[0x0][0x1cc], PT ;  /* 0x0000730012007a0c */ /* 0x000fe20003f46270 */
[----:B------:R-:W-:Y:S01]  /*1320*/  IMAD R7, R23, c[0x0][0x178], RZ ;  /* 0x00005e0017077a24 */ /* 0x000fe200078e02ff */
[----:B------:R-:W-:Y:S01]  /*1330*/  ISETP.GE.AND P1, PT, R25, c[0x0][0x1cc], PT ;  /* 0x0000730019007a0c */ /* 0x000fe20003f26270 */
[----:B------:R-:W-:Y:S01]  /*1340*/  IMAD R6, R23, c[0x0][0x208], RZ ;  /* 0x0000820017067a24 */ /* 0x000fe200078e02ff */
[----:B------:R-:W-:Y:S01]  /*1350*/  ISETP.GE.AND P0, PT, R28, c[0x0][0x1cc], PT ;  /* 0x000073001c007a0c */ /* 0x000fe20003f06270 */
[----:B------:R-:W-:Y:S01]  /*1360*/  IMAD.MOV.U32 R23, RZ, RZ, 0x20 ;  /* 0x00000020ff177424 */ /* 0x000fe200078e00ff */
[----:B------:R-:W-:Y:S01]  /*1370*/  ISETP.LT.OR P6, PT, R0, 0x1, P2 ;  /* 0x000000010000780c */ /* 0x000fe200017c1670 */
[----:B------:R-:W-:Y:S01]  /*1380*/  IMAD R15, R20, c[0x0][0x20c], R6 ;  /* 0x00008300140f7a24 */ /* 0x000fe200078e0206 */
[----:B------:R-:W-:Y:S01]  /*1390*/  ISETP.LT.OR P5, PT, R0, 0x1, P1 ;  /* 0x000000010000780c */ /* 0x000fe20000fa1670 */
[----:B------:R-:W-:Y:S01]  /*13a0*/  CS2R R54, SRZ ;  /* 0x0000000000367805 */ /* 0x000fe2000001ff00 */
[----:B------:R-:W-:Y:S01]  /*13b0*/  LEA.HI.X R247, R8, c[0x0][0x25c], R14, 0x2, P3 ;  /* 0x0000970008f77a11 */ /* 0x000fe200018f140e */
[----:B------:R-:W-:Y:S01]  /*13c0*/  IMAD R14, R20, c[0x0][0x17c], R7 ;  /* 0x00005f00140e7a24 */ /* 0x000fe200078e0207 */
[----:B------:R-:W-:Y:S01]  /*13d0*/  ISETP.LT.OR P4, PT, R0, 0x1, P0 ;  /* 0x000000010000780c */ /* 0x000fe20000781670 */
[--C-:B------:R-:W-:Y:S01]  /*13e0*/  IMAD.WIDE.U32 R6, R20, c[0x0][0x178], R18.reuse ;  /* 0x00005e0014067a25 */ /* 0x100fe200078e0012 */
[C---:B------:R-:W-:Y:S01]  /*13f0*/  ISETP.LT.OR P3, PT, R0.reuse, 0x21, P2 ;  /* 0x000000210000780c */ /* 0x040fe20001761670 */
[----:B------:R-:W-:Y:S01]  /*1400*/  CS2R R52, SRZ ;  /* 0x0000000000347805 */ /* 0x000fe2000001ff00 */
[----:B------:R-:W-:Y:S01]  /*1410*/  ISETP.LT.OR P1, PT, R0, 0x21, P1 ;  /* 0x000000210000780c */ /* 0x000fe20000f21670 */
[----:B------:R-:W-:Y:S01]  /*1420*/  IMAD.WIDE.U32 R8, R20, c[0x0][0x208], R18 ;  /* 0x0000820014087a25 */ /* 0x000fe200078e0012 */
[----:B------:R-:W-:Y:S01]  /*1430*/  ISETP.LT.OR P0, PT, R0, 0x21, P0 ;  /* 0x000000210000780c */ /* 0x000fe20000701670 */
[----:B------:R-:W-:Y:S01]  /*1440*/  @!PT LDS RZ, [RZ] ;  /* 0x00000000fffff984 */ /* 0x000fe20000000800 */
[----:B------:R-:W-:Y:S01]  /*1450*/  @!PT LDS RZ, [RZ] ;  /* 0x00000000fffff984 */ /* 0x000fe20000000800 */
[----:B------:R-:W-:Y:S01]  /*1460*/  @!PT LDS RZ, [RZ] ;  /* 0x00000000fffff984 */ /* 0x000fe20000000800 */
[----:B------:R1:W-:Y:S01]  /*1470*/  LDGSTS.E.BYPASS.LTC128B.128 [R232+0x6080], [R2.64], !P6 ;  /* 0x0608000002e87fae */ /* 0x0003e2000f101d4a */
[----:B------:R-:W-:Y:S01]  /*1480*/  ISETP.GE.AND P2, PT, R18, c[0x0][0x19c], PT ;  /* 0x0000670012007a0c */ /* 0x000fe20003f46270 */
[----:B------:R-:W-:Y:S01]  /*1490*/  CS2R R50, SRZ ;  /* 0x0000000000327805 */ /* 0x000fe2000001ff00 */
[----:B------:R-:W-:Y:S01]  /*14a0*/  ISETP.GE.AND P6, PT, R28, c[0x0][0x16c], PT ;  /* 0x00005b001c007a0c */ /* 0x000fe20003fc6270 */
[----:B------:R1:W-:Y:S01]  /*14b0*/  LDGSTS.E.BYPASS.LTC128B.128 [R232+0x8080], [R2.64+0x80], !P5 ;  /* 0x0808008002e87fae */ /* 0x0003e2000e901d4a */
[C---:B------:R-:W-:Y:S01]  /*14c0*/  ISETP.LT.OR P5, PT, R0.reuse, 0x1, P2 ;  /* 0x000000010000780c */ /* 0x040fe200017a1670 */
[----:B------:R-:W-:Y:S01]  /*14d0*/  CS2R R48, SRZ ;  /* 0x0000000000307805 */ /* 0x000fe2000001ff00 */
[----:B------:R-:W-:Y:S01]  /*14e0*/  LEA.HI R19, R33, R252, RZ, 0x2 ;  /* 0x000000fc21137211 */ /* 0x000fe200078f10ff */
[----:B------:R1:W-:Y:S01]  /*14f0*/  LDGSTS.E.BYPASS.LTC128B.128 [R232+0xa080], [R2.64+0x100], !P4 ;  /* 0x0a08010002e87fae */ /* 0x0003e2000e101d4a */
[----:B------:R-:W-:Y:S01]  /*1500*/  CS2R R46, SRZ ;  /* 0x00000000002e7805 */ /* 0x000fe2000001ff00 */
[----:B------:R-:W-:Y:S01]  /*1510*/  CS2R R44, SRZ ;  /* 0x00000000002c7805 */ /* 0x000fe2000001ff00 */
[----:B------:R-:W-:Y:S01]  /*1520*/  CS2R R42, SRZ ;  /* 0x00000000002a7805 */ /* 0x000fe2000001ff00 */
[----:B------:R2:W-:Y:S01]  /*1530*/  LDGSTS.E.BYPASS.LTC128B.128 [R232+0x7080], [R4.64], !P3 ;  /* 0x0708000004e87fae */ /* 0x0005e2000d901d4a */
[----:B------:R-:W-:Y:S01]  /*1540*/  ISETP.LT.OR P3, PT, R0, 0x21, P2 ;  /* 0x000000210000780c */ /* 0x000fe20001761670 */
[----:B------:R-:W-:Y:S01]  /*1550*/  CS2R R40, SRZ ;  /* 0x0000000000287805 */ /* 0x000fe2000001ff00 */
[----:B------:R-:W-:Y:S01]  /*1560*/  CS2R R38, SRZ ;  /* 0x0000000000267805 */ /* 0x000fe2000001ff00 */
[----:B------:R2:W-:Y:S01]  /*1570*/  LDGSTS.E.BYPASS.LTC128B.128 [R232+0x9080], [R4.64+0x80], !P1 ;  /* 0x0908008004e87fae */ /* 0x0005e2000c901d4a */
[----:B------:R-:W-:Y:S01]  /*1580*/  ISETP.GE.AND P1, PT, R25, c[0x0][0x19c], PT ;  /* 0x0000670019007a0c */ /* 0x000fe20003f26270 */
[----:B------:R-:W-:Y:S01]  /*1590*/  CS2R R36, SRZ ;  /* 0x0000000000247805 */ /* 0x000fe2000001ff00 */
[----:B------:R-:W-:Y:S01]  /*15a0*/  @P6 LOP3.LUT R236, R236, 0x4, RZ, 0xfc, !PT ;  /* 0x00000004ecec6812 */ /* 0x000fe200078efcff */
[----:B------:R2:W-:Y:S01]  /*15b0*/  LDGSTS.E.BYPASS.LTC128B.128 [R232+0xb080], [R4.64+0x100], !P0 ;  /* 0x0b08010004e87fae */ /* 0x0005e2000c101d4a */
[----:B------:R-:W-:Y:S01]  /*15c0*/  ISETP.GE.AND P0, PT, R28, c[0x0][0x19c], PT ;  /* 0x000067001c007a0c */ /* 0x000fe20003f06270 */
[----:B------:R-:W-:Y:S01]  /*15d0*/  USHF.R.S32.HI UR13, URZ, 0x6, UR4 ;  /* 0x000000063f0d7899 */ /* 0x000fe20008011404 */
[C---:B------:R-:W-:Y:S01]  /*15e0*/  ISETP.LT.OR P4, PT, R0.reuse, 0x1, P1 ;  /* 0x000000010000780c */ /* 0x040fe20000f81670 */
[----:B------:R-:W0:Y:S01]  /*15f0*/  LDGDEPBAR ;  /* 0x00000000000079af */ /* 0x000e220000000000 */
[C---:B------:R-:W-:Y:S01]  /*1600*/  ISETP.LT.OR P2, PT, R0.reuse, 0x1, P0 ;  /* 0x000000010000780c */ /* 0x040fe20000741670 */
[----:B------:R-:W-:Y:S01]  /*1610*/  UMOV UR12, URZ ;  /* 0x0000003f000c7c82 */ /* 0x000fe20008000000 */
[C---:B------:R-:W-:Y:S01]  /*1620*/  ISETP.LT.OR P1, PT, R0.reuse, 0x21, P1 ;  /* 0x000000210000780c */ /* 0x040fe20000f21670 */
[----:B------:R3:W-:Y:S01]  /*1630*/  LDGSTS.E.BYPASS.LTC128B.128 [R232+0x80], [R10.64], !P5 ;  /* 0x000800000ae87fae */ /* 0x0007e2000e901d4a */
[----:B------:R-:W-:Y:S01]  /*1640*/  ISETP.LT.OR P0, PT, R0, 0x21, P0 ;  /* 0x000000210000780c */ /* 0x000fe20000701670 */
[C---:B------:R-:W-:Y:S01]  /*1650*/  IMAD.SHL.U32 R0, R22.reuse, 0x40, RZ ;  /* 0x0000004016007824 */ /* 0x040fe200078e00ff */
[----:B------:R-:W-:-:S02]  /*1660*/  LOP3.LUT P5, RZ, R22, 0x4, RZ, 0xc0, !PT ;  /* 0x0000000416ff7812 */ /* 0x000fc400078ac0ff */
[----:B------:R-:W-:Y:S01]  /*1670*/  LOP3.LUT R236, R236, 0xfffffff7, RZ, 0xc0, !PT ;  /* 0xfffffff7ecec7812 */ /* 0x000fe200078ec0ff */
[----:B-1----:R-:W-:Y:S02]  /*1680*/  IMAD.IADD R3, R9, 0x1, R15 ;  /* 0x0000000109037824 */ /* 0x002fe400078e020f */
[----:B------:R3:W-:Y:S01]  /*1690*/  LDGSTS.E.BYPASS.LTC128B.128 [R232+0x2080], [R10.64+0x80], !P4 ;  /* 0x020800800ae87fae */ /* 0x0007e2000e101d4a */
[----:B------:R-:W-:Y:S01]  /*16a0*/  IMAD.MOV.U32 R2, RZ, RZ, R8 ;  /* 0x000000ffff027224 */ /* 0x000fe200078e0008 */
[----:B------:R-:W-:Y:S01]  /*16b0*/  LOP3.LUT P4, RZ, R22, 0x2, RZ, 0xc0, !PT ;  /* 0x0000000216ff7812 */ /* 0x000fe2000788c0ff */
[----:B------:R-:W-:Y:S01]  /*16c0*/  IMAD.MOV.U32 R22, RZ, RZ, 0x40 ;  /* 0x00000040ff167424 */ /* 0x000fe200078e00ff */
[----:B------:R3:W-:Y:S01]  /*16d0*/  LDGSTS.E.BYPASS.LTC128B.128 [R232+0x4080], [R10.64+0x100], !P2 ;  /* 0x040801000ae87fae */ /* 0x0007e2000d101d4a */
[----:B------:R-:W-:Y:S02]  /*16e0*/  ISETP.GE.AND P2, PT, R25, c[0x0][0x16c], PT ;  /* 0x00005b0019007a0c */ /* 0x000fe40003f46270 */
[----:B------:R-:W-:Y:S01]  /*16f0*/  SHF.R.S32.HI R15, RZ, 0x2, R19 ;  /* 0x00000002ff0f7819 */ /* 0x000fe20000011413 */
[----:B------:R1:W-:Y:S01]  /*1700*/  LDGSTS.E.BYPASS.LTC128B.128 [R232+0x1080], [R12.64], !P3 ;  /* 0x010800000ce87fae */ /* 0x0003e2000d901d4a */
[----:B------:R-:W-:Y:S01]  /*1710*/  SEL R226, R22, 0xffffffc0, !P5 ;  /* 0xffffffc016e27807 */ /* 0x000fe20006800000 */
[----:B--2---:R-:W-:-:S02]  /*1720*/  IMAD.IADD R5, R7, 0x1, R14 ;  /* 0x0000000107057824 */ /* 0x004fc400078e020e */
[----:B------:R1:W-:Y:S01]  /*1730*/  LDGSTS.E.BYPASS.LTC128B.128 [R232+0x3080], [R12.64+0x80], !P1 ;  /* 0x030800800ce87fae */ /* 0x0003e2000c901d4a */
[----:B------:R-:W-:Y:S01]  /*1740*/  IMAD.MOV.U32 R4, RZ, RZ, R6 ;  /* 0x000000ffff047224 */ /* 0x000fe200078e0006 */
[----:B------:R-:W-:Y:S01]  /*1750*/  LOP3.LUT R14, R0, 0x1c0, RZ, 0xc0, !PT ;  /* 0x000001c0000e7812 */ /* 0x000fe200078ec0ff */
[C---:B------:R-:W-:Y:S01]  /*1760*/  IMAD R6, R35.reuse, c[0x0][0x180], RZ ;  /* 0x0000600023067a24 */ /* 0x040fe200078e02ff */
[----:B------:R1:W-:Y:S01]  /*1770*/  LDGSTS.E.BYPASS.LTC128B.128 [R232+0x5080], [R12.64+0x100], !P0 ;  /* 0x050801000ce87fae */ /* 0x0003e2000c101d4a */
[----:B------:R-:W-:Y:S01]  /*1780*/  IMAD R7, R35, c[0x0][0x210], RZ ;  /* 0x0000840023077a24 */ /* 0x000fe200078e02ff */
[----:B------:R-:W-:Y:S01]  /*1790*/  LOP3.LUT R9, R14, 0x8, R31, 0xf8, !PT ;  /* 0x000000080e097812 */ /* 0x000fe200078ef81f */
[C---:B------:R-:W-:Y:S01]  /*17a0*/  IMAD R0, R34.reuse, c[0x0][0x184], R6 ;  /* 0x0000610022007a24 */ /* 0x040fe200078e0206 */
[----:B------:R-:W0:Y:S01]  /*17b0*/  LDGDEPBAR ;  /* 0x00000000000079af */ /* 0x000e220000000000 */
[----:B------:R-:W-:Y:S01]  /*17c0*/  SHF.R.U32.HI R20, RZ, 0x3, R14 ;  /* 0x00000003ff147819 */ /* 0x000fe2000001160e */
[----:B------:R-:W-:Y:S01]  /*17d0*/  IMAD R8, R34, c[0x0][0x214], R7 ;  /* 0x0000850022087a24 */ /* 0x000fe200078e0207 */
[----:B------:R-:W-:Y:S01]  /*17e0*/  ISETP.GE.AND P0, PT, R18, c[0x0][0x16c], PT ;  /* 0x00005b0012007a0c */ /* 0x000fe20003f06270 */
[----:B------:R-:W-:-:S04]  /*17f0*/  IMAD.WIDE.U32 R6, R34, c[0x0][0x180], R4 ;  /* 0x0000600022067a25 */ /* 0x000fc800078e0004 */
[----:B------:R-:W-:Y:S01]  /*1800*/  IMAD.WIDE.U32 R4, R34, c[0x0][0x210], R2 ;  /* 0x0000840022047a25 */ /* 0x000fe200078e0002 */
[----:B------:R-:W-:-:S03]  /*1810*/  LOP3.LUT R2, R9, R20, RZ, 0x3c, !PT ;  /* 0x0000001409027212 */ /* 0x000fc600078e3cff */
[----:B------:R-:W-:Y:S02]  /*1820*/  IMAD R3, R24, 0x800, R30 ;  /* 0x0000080018037824 */ /* 0x000fe400078e021e */
[----:B------:R-:W-:Y:S02]  /*1830*/  IMAD.IADD R7, R7, 0x1, R0 ;  /* 0x0000000107077824 */ /* 0x000fe400078e0200 */
[----:B------:R-:W-:Y:S02]  /*1840*/  IMAD.IADD R2, R3, 0x1, R2 ;  /* 0x0000000103027824 */ /* 0x000fe400078e0202 */
[C---:B------:R-:W-:Y:S02]  /*1850*/  IMAD R3, R21.reuse, c[0x0][0x188], RZ ;  /* 0x0000620015037a24 */ /* 0x040fe400078e02ff */
[----:B------:R-:W-:Y:S02]  /*1860*/  IMAD R0, R21, c[0x0][0x218], RZ ;  /* 0x0000860015007a24 */ /* 0x000fe400078e02ff */
[----:B---3--:R-:W-:Y:S01]  /*1870*/  IMAD R10, R16, c[0x0][0x18c], R3 ;  /* 0x00006300100a7a24 */ /* 0x008fe200078e0203 */
[----:B-1----:R-:W-:Y:S01]  /*1880*/  SEL R12, RZ, 0x1, P0 ;  /* 0x00000001ff0c7807 */ /* 0x002fe20000000000 */
[----:B------:R-:W-:-:S04]  /*1890*/  DEPBAR.LE SB0, 0x1 ;  /* 0x000080400000791a */ /* 0x000fc80000000000 */
[C---:B------:R-:W-:Y:S01]  /*18a0*/  IMAD.WIDE.U32 R6, R16.reuse, c[0x0][0x188], R6 ;  /* 0x0000620010067a25 */ /* 0x040fe200078e0006 */
[----:B------:R-:W-:Y:S02]  /*18b0*/  SEL R3, RZ, 0x4, P6 ;  /* 0x00000004ff037807 */ /* 0x000fe40003000000 */
[----:B------:R-:W-:Y:S01]  /*18c0*/  LEA.HI R13, R33, R252, RZ, 0x5 ;  /* 0x000000fc210d7211 */ /* 0x000fe200078f28ff */
[----:B------:R-:W-:Y:S01]  /*18d0*/  IMAD R9, R16, c[0x0][0x21c], R0 ;  /* 0x0000870010097a24 */ /* 0x000fe200078e0200 */
[----:B------:R-:W-:Y:S01]  /*18e0*/  BAR.SYNC.DEFER_BLOCKING 0x0 ;  /* 0x0000000000007b1d */ /* 0x000fe20000010000 */
[----:B------:R-:W-:Y:S01]  /*18f0*/  IMAD.IADD R0, R7, 0x1, R10 ;  /* 0x0000000107007824 */ /* 0x000fe200078e020a */
[----:B------:R-:W-:Y:S01]  /*1900*/  LEA R238, P1, R6, c[0x0][0x160], 0x1 ;  /* 0x0000580006ee7a11 */ /* 0x000fe200078208ff */
[----:B------:R-:W-:Y:S01]  /*1910*/  IMAD.SHL.U32 R228, R2, 0x2, RZ ;  /* 0x0000000202e47824 */ /* 0x000fe200078e00ff */
[----:B------:R-:W-:Y:S01]  /*1920*/  SHF.R.S32.HI R224, RZ, 0x5, R13 ;  /* 0x00000005ffe07819 */ /* 0x000fe2000001140d */
[----:B------:R-:W-:Y:S01]  /*1930*/  IMAD.IADD R5, R5, 0x1, R8 ;  /* 0x0000000105057824 */ /* 0x000fe200078e0208 */
[----:B------:R-:W-:Y:S01]  /*1940*/  LEA.HI.X R239, R6, c[0x0][0x164], R0, 0x1, P1 ;  /* 0x0000590006ef7a11 */ /* 0x000fe200008f0c00 */
[----:B------:R-:W-:Y:S01]  /*1950*/  IMAD.IADD R231, R228, 0x1, R226 ;  /* 0x00000001e4e77824 */ /* 0x000fe200078e02e2 */
[----:B------:R-:W-:Y:S01]  /*1960*/  SEL R0, R23, 0xffffffe0, !P4 ;  /* 0xffffffe017007807 */ /* 0x000fe20006000000 */
[----:B------:R-:W-:Y:S01]  /*1970*/  IMAD.WIDE.U32 R4, R16, c[0x0][0x218], R4 ;  /* 0x0000860010047a25 */ /* 0x000fe200078e0004 */
[----:B------:R-:W-:-:S03]  /*1980*/  SEL R8, RZ, 0x2, P2 ;  /* 0x00000002ff087807 */ /* 0x000fc60001000000 */
[----:B------:R-:W-:Y:S01]  /*1990*/  IMAD.IADD R229, R228, 0x1, R0 ;  /* 0x00000001e4e57824 */ /* 0x000fe200078e0200 */
[----:B------:R-:W-:Y:S01]  /*19a0*/  LEA R240, P0, R4, c[0x0][0x1f0], 0x1 ;  /* 0x00007c0004f07a11 */ /* 0x000fe200078008ff */
[----:B------:R-:W-:Y:S01]  /*19b0*/  IMAD.IADD R5, R5, 0x1, R9 ;  /* 0x0000000105057824 */ /* 0x000fe200078e0209 */
[----:B------:R-:W-:Y:S01]  /*19c0*/  IADD3 R3, R3, R8, R12 ;  /* 0x0000000803037210 */ /* 0x000fe20007ffe00c */
[----:B------:R-:W-:Y:S01]  /*19d0*/  IMAD.IADD R230, R226, 0x1, R229 ;  /* 0x00000001e2e67824 */ /* 0x000fe200078e02e5 */
[----:B------:R-:W-:Y:S01]  /*19e0*/  LEA.HI R0, R13, R224, RZ, 0x1 ;  /* 0x000000e00d007211 */ /* 0x000fe200078f08ff */
[----:B------:R-:W-:Y:S01]  /*19f0*/  IMAD.U32 R8, RZ, RZ, UR7 ;  /* 0x00000007ff087e24 */ /* 0x000fe2000f8e00ff */
[----:B------:R-:W-:Y:S01]  /*1a00*/  LEA.HI.X R241, R4, c[0x0][0x1f4], R5, 0x1, P0 ;  /* 0x00007d0004f17a11 */ /* 0x000fe200000f0c05 */
[----:B------:R-:W-:Y:S01]  /*1a10*/  IMAD R7, R35, c[0x0][0x238], RZ ;  /* 0x00008e0023077a24 */ /* 0x000fe200078e02ff */
[----:B------:R-:W-:Y:S01]  /*1a20*/  IADD3 R4, -R243, UR8, RZ ;  /* 0x00000008f3047c10 */ /* 0x000fe2000fffe1ff */
[----:B------:R-:W-:Y:S01]  /*1a30*/  IMAD.U32 R6, RZ, RZ, UR7 ;  /* 0x00000007ff067e24 */ /* 0x000fe2000f8e00ff */
[----:B------:R1:W2:Y:S01]  /*1a40*/  LDSM.16.M88.4 R148, [R228+0x6080] ;  /* 0x00608000e494783b */ /* 0x0002a20000000200 */
[C---:B------:R-:W-:Y:S01]  /*1a50*/  LOP3.LUT P3, RZ, R3.reuse, 0x1, RZ, 0xc0, !PT ;  /* 0x0000000103ff7812 */ /* 0x040fe2000786c0ff */
[----:B------:R-:W-:Y:S01]  /*1a60*/  IMAD R7, R34, c[0x0][0x23c], R7 ;  /* 0x00008f0022077a24 */ /* 0x000fe200078e0207 */
[----:B------:R-:W-:Y:S01]  /*1a70*/  LOP3.LUT P2, RZ, R3, 0x2, RZ, 0xc0, !PT ;  /* 0x0000000203ff7812 */ /* 0x000fe2000784c0ff */
[----:B------:R1:W3:Y:S01]  /*1a80*/  LDSM.16.M88.4 R152, [R229+0x6080] ;  /* 0x00608000e598783b */ /* 0x0002e20000000200 */
[C---:B------:R-:W-:Y:S01]  /*1a90*/  ISETP.LT.OR P0, PT, R4.reuse, 0x1, !P3 ;  /* 0x000000010400780c */ /* 0x040fe20005f01670 */
[----:B------:R-:W-:Y:S01]  /*1aa0*/  IMAD R21, R21, c[0x0][0x240], RZ ;  /* 0x0000900015157a24 */ /* 0x000fe200078e02ff */
[----:B------:R-:W-:Y:S01]  /*1ab0*/  LOP3.LUT P4, RZ, R3, 0x4, RZ, 0xc0, !PT ;  /* 0x0000000403ff7812 */ /* 0x000fe2000788c0ff */
[----:B------:R1:W4:Y:S01]  /*1ac0*/  LDSM.16.M88.4 R160, [R231+0x6080] ;  /* 0x00608000e7a0783b */ /* 0x0003220000000200 */
[----:B------:R-:W-:Y:S01]  /*1ad0*/  ISETP.LT.OR P1, PT, R4, 0x1, !P2 ;  /* 0x000000010400780c */ /* 0x000fe20005721670 */
[----:B------:R-:W-:Y:S01]  /*1ae0*/  IMAD.WIDE.U32 R2, R34, c[0x0][0x238], R26 ;  /* 0x00008e0022027a25 */ /* 0x000fe200078e001a */
[----:B------:R-:W-:Y:S01]  /*1af0*/  LOP3.LUT R0, R0, 0xfffffffe, RZ, 0xc0, !PT ;  /* 0xfffffffe00007812 */ /* 0x000fe200078ec0ff */
[----:B------:R1:W1:Y:S01]  /*1b00*/  LDSM.16.M88.4 R164, [R230+0x6080] ;  /* 0x00608000e6a4783b */ /* 0x0002620000000200 */
[----:B------:R-:W-:Y:S01]  /*1b10*/  SHF.R.S32.HI R5, RZ, 0x1f, R19 ;  /* 0x0000001fff057819 */ /* 0x000fe20000011413 */
[----:B------:R-:W-:Y:S01]  /*1b20*/  IMAD.IADD R3, R3, 0x1, R7 ;  /* 0x0000000103037824 */ /* 0x000fe200078e0207 */
[----:B------:R-:W-:Y:S01]  /*1b30*/  ISETP.LT.OR P6, PT, R4, 0x21, !P3 ;  /* 0x000000210400780c */ /* 0x000fe20005fc1670 */
[----:B------:R1:W1:Y:S01]  /*1b40*/  LDSM.16.M88.4 R168, [R228+0x8080] ;  /* 0x00808000e4a8783b */ /* 0x0002620000000200 */
[----:B------:R-:W-:Y:S01]  /*1b50*/  IMAD.IADD R224, R224, 0x1, -R0 ;  /* 0x00000001e0e07824 */ /* 0x000fe200078e0a00 */
[----:B------:R-:W-:Y:S01]  /*1b60*/  LEA.HI R0, R5, R15, RZ, 0x3 ;  /* 0x0000000f05007211 */ /* 0x000fe200078f18ff */
[----:B------:R-:W-:Y:S01]  /*1b70*/  IMAD.WIDE.U32 R248, R16, c[0x0][0x240], R2 ;  /* 0x0000900010f87a25 */ /* 0x000fe200078e0002 */
[----:B------:R1:W1:Y:S01]  /*1b80*/  LDSM.16.M88.4 R172, [R229+0x8080] ;  /* 0x00808000e5ac783b */ /* 0x0002620000000200 */
[----:B------:R-:W-:-:S02]  /*1b90*/  ISETP.LT.OR P5, PT, R4, 0x21, !P2 ;  /* 0x000000210400780c */ /* 0x000fc400057a1670 */
[----:B------:R-:W-:Y:S01]  /*1ba0*/  LOP3.LUT R0, R0, 0xfffffff8, RZ, 0xc0, !PT ;  /* 0xfffffff800007812 */ /* 0x000fe200078ec0ff */
[----:B------:R1:W1:Y:S01]  /*1bb0*/  LDSM.16.M88.4 R176, [R231+0x8080] ;  /* 0x00808000e7b0783b */ /* 0x0002620000000200 */
[----:B------:R-:W-:Y:S01]  /*1bc0*/  ISETP.LT.OR P3, PT, R4, 0x21, !P4 ;  /* 0x000000210400780c */ /* 0x000fe20006761670 */
[----:B------:R-:W-:Y:S01]  /*1bd0*/  IMAD R21, R16, c[0x0][0x244], R21 ;  /* 0x0000910010157a24 */ /* 0x000fe200078e0215 */
[----:B------:R-:W-:Y:S01]  /*1be0*/  ISETP.GE.AND P2, PT, R18, c[0x0][0x1fc], PT ;  /* 0x00007f0012007a0c */ /* 0x000fe20003f46270 */
[----:B------:R1:W1:Y:S01]  /*1bf0*/  LDSM.16.M88.4 R180, [R230+0x8080] ;  /* 0x00808000e6b4783b */ /* 0x0002620000000200 */
[----:B------:R-:W-:Y:S01]  /*1c00*/  IMAD.IADD R5, R15, 0x1, -R0 ;  /* 0x000000010f057824 */ /* 0x000fe200078e0a00 */
[----:B------:R-:W-:Y:S01]  /*1c10*/  SHF.R.S32.HI R0, RZ, 0x1f, R17 ;  /* 0x0000001fff007819 */ /* 0x000fe20000011411 */
[C---:B------:R-:W-:Y:S01]  /*1c20*/  IMAD.SHL.U32 R235, R224.reuse, 0x10, RZ ;  /* 0x00000010e0eb7824 */ /* 0x040fe200078e00ff */
[----:B------:R1:W1:Y:S01]  /*1c30*/  LDSM.16.M88.4 R184, [R228+0xa080] ;  /* 0x00a08000e4b8783b */ /* 0x0002620000000200 */
[----:B------:R-:W-:Y:S01]  /*1c40*/  IMAD.SHL.U32 R224, R224, 0x400, RZ ;  /* 0x00000400e0e07824 */ /* 0x000fe200078e00ff */
[----:B------:R-:W-:Y:S01]  /*1c50*/  LEA.HI R0, R0, R17, RZ, 0x2 ;  /* 0x0000001100007211 */ /* 0x000fe200078f10ff */
[----:B------:R-:W-:Y:S01]  /*1c60*/  IMAD.IADD R250, R249, 0x1, R21 ;  /* 0x00000001f9fa7824 */ /* 0x000fe200078e0215 */
[----:B------:R1:W1:Y:S01]  /*1c70*/  LDSM.16.M88.4 R188, [R229+0xa080] ;  /* 0x00a08000e5bc783b */ /* 0x0002620000000200 */
[----:B------:R-:W-:-:S02]  /*1c80*/  LOP3.LUT R14, R14, 0x10, R235, 0xf8, !PT ;  /* 0x000000100e0e7812 */ /* 0x000fc400078ef8eb */
[----:B------:R-:W-:Y:S01]  /*1c90*/  LOP3.LUT R0, R0, 0xfffffffc, RZ, 0xc0, !PT ;  /* 0xfffffffc00007812 */ /* 0x000fe200078ec0ff */
[----:B------:R1:W1:Y:S04]  /*1ca0*/  LDSM.16.M88.4 R192, [R231+0xa080] ;  /* 0x00a08000e7c0783b */ /* 0x0002680000000200 */
[----:B------:R1:W1:Y:S04]  /*1cb0*/  LDSM.16.M88.4 R196, [R230+0xa080] ;  /* 0x00a08000e6c4783b */ /* 0x0002680000000200 */
[----:B------:R-:W-:Y:S06]  /*1cc0*/  BAR.SYNC.DEFER_BLOCKING 0x0 ;  /* 0x0000000000007b1d */ /* 0x000fec0000010000 */
[----:B------:R-:W-:Y:S01]  /*1cd0*/  @!PT LDS RZ, [RZ] ;  /* 0x00000000fffff984 */ /* 0x000fe20000000800 */
[----:B------:R-:W-:Y:S01]  /*1ce0*/  @!PT LDS RZ, [RZ] ;  /* 0x00000000fffff984 */ /* 0x000fe20000000800 */
[----:B------:R-:W-:Y:S01]  /*1cf0*/  @!PT LDS RZ, [RZ] ;  /* 0x00000000fffff984 */ /* 0x000fe20000000800 */
[----:B------:R1:W-:Y:S01]  /*1d00*/  LDGSTS.E.BYPASS.LTC128B.128 [R232+0x6080], [R238.64], !P0 ;  /* 0x06080000eee87fae */ /* 0x0003e2000c101d4a */
[----:B------:R-:W-:-:S02]  /*1d10*/  ISETP.LT.OR P0, PT, R4, 0x1, !P4 ;  /* 0x000000010400780c */ /* 0x000fc40006701670 */
[----:B------:R-:W-:Y:S01]  /*1d20*/  ISETP.GE.AND P4, PT, R25, c[0x0][0x1fc], PT ;  /* 0x00007f0019007a0c */ /* 0x000fe20003f86270 */
[----:B------:R1:W-:Y:S10]  /*1d30*/  LDGSTS.E.BYPASS.LTC128B.128 [R232+0x8080], [R238.64+0x80], !P1 ;  /* 0x08080080eee87fae */ /* 0x0003f4000c901d4a */
[----:B------:R1:W-:Y:S01]  /*1d40*/  LDGSTS.E.BYPASS.LTC128B.128 [R232+0xa080], [R238.64+0x100], !P0 ;  /* 0x0a080100eee87fae */ /* 0x0003e2000c101d4a */
[----:B------:R-:W-:-:S04]  /*1d50*/  IADD3 R8, P1, P0, R8, 0x80, R238 ;  /* 0x0000008008087810 */ /* 0x000fc8000783e0ee */
[----:B------:R-:W-:Y:S02]  /*1d60*/  IADD3.X R9, RZ, UR6, R239, P1, P0 ;  /* 0x00000006ff097c10 */ /* 0x000fe40008fe04ef */
[----:B------:R-:W-:-:S04]  /*1d70*/  IADD3 R10, P0, R238, UR7, RZ ;  /* 0x00000007ee0a7c10 */ /* 0x000fc8000ff1e0ff */
[----:B------:R-:W-:Y:S02]  /*1d80*/  IADD3.X R11, R239, UR6, RZ, P0, !PT ;  /* 0x00000006ef0b7c10 */ /* 0x000fe400087fe4ff */
[----:B------:R-:W-:-:S03]  /*1d90*/  IADD3 R6, P1, P0, R6, 0x100, R238 ;  /* 0x0000010006067810 */ /* 0x000fc6000783e0ee */
[----:B------:R1:W-:Y:S01]  /*1da0*/  LDGSTS.E.BYPASS.LTC128B.128 [R232+0x7080], [R10.64], !P6 ;  /* 0x070800000ae87fae */ /* 0x0003e2000f101d4a */
[----:B------:R-:W-:Y:S02]  /*1db0*/  IADD3.X R7, RZ, UR6, R239, P1, P0 ;  /* 0x00000006ff077c10 */ /* 0x000fe40008fe04ef */
[----:B------:R-:W-:Y:S01]  /*1dc0*/  ISETP.GE.AND P0, PT, R18, c[0x0][0x1fc], PT ;  /* 0x00007f0012007a0c */ /* 0x000fe20003f06270 */
[----:B------:R2:W-:Y:S01]  /*1dd0*/  LDGSTS.E.BYPASS.LTC128B.128 [R232+0x9080], [R8.64], !P5 ;  /* 0x0908000008e87fae */ /* 0x0005e2000e901d4a */
[----:B------:R-:W-:Y:S02]  /*1de0*/  ISETP.GT.AND P6, PT, R252, 0xf, PT ;  /* 0x0000000ffc00780c */ /* 0x000fe40003fc4270 */
[----:B------:R-:W-:Y:S01]  /*1df0*/  ISETP.GE.AND P5, PT, R25, c[0x0][0x1fc], PT ;  /* 0x00007f0019007a0c */ /* 0x000fe20003fa6270 */
[----:B------:R2:W-:Y:S01]  /*1e00*/  LDGSTS.E.BYPASS.LTC128B.128 [R232+0xb080], [R6.64], !P3 ;  /* 0x0b08000006e87fae */ /* 0x0005e2000d901d4a */
[----:B------:R-:W-:Y:S02]  /*1e10*/  SEL R18, RZ, 0x1, P0 ;  /* 0x00000001ff127807 */ /* 0x000fe40000000000 */
[----:B------:R-:W-:-:S02]  /*1e20*/  SEL R16, RZ, 0xffffffff, P5 ;  /* 0xffffffffff107807 */ /* 0x000fc40002800000 */
[----:B------:R-:W-:Y:S02]  /*1e30*/  ISETP.LT.OR P5, PT, R4, 0x1, P2 ;  /* 0x000000010400780c */ /* 0x000fe400017a1670 */
[----:B------:R-:W-:Y:S02]  /*1e40*/  ISETP.GE.AND P1, PT, R25, c[0x0][0x16c], PT ;  /* 0x00005b0019007a0c */ /* 0x000fe40003f26270 */
[C---:B------:R-:W-:Y:S02]  /*1e50*/  ISETP.GE.AND P3, PT, R28.reuse, c[0x0][0x1fc], PT ;  /* 0x00007f001c007a0c */ /* 0x040fe40003f66270 */
[----:B------:R-:W-:Y:S02]  /*1e60*/  SEL R15, RZ, 0xffffffff, P1 ;  /* 0xffffffffff0f7807 */ /* 0x000fe40000800000 */
[----:B------:R-:W-:Y:S02]  /*1e70*/  ISETP.GE.AND P1, PT, R28, c[0x0][0x1fc], PT ;  /* 0x00007f001c007a0c */ /* 0x000fe40003f26270 */
[----:B------:R-:W-:Y:S01]  /*1e80*/  @P6 LOP3.LUT R236, R236, 0x8, RZ, 0xfc, !PT ;  /* 0x00000008ecec6812 */ /* 0x000fe200078efcff */
[----:B------:R-:W-:Y:S01]  /*1e90*/  IMAD.SHL.U32 R15, R15, 0x2, RZ ;  /* 0x000000020f0f7824 */ /* 0x000fe200078e00ff */
[----:B------:R-:W-:Y:S01]  /*1ea0*/  SEL R237, RZ, 0xffffffff, P1 ;  /* 0xffffffffffed7807 */ /* 0x000fe20000800000 */
[----:B-1----:R-:W-:Y:S01]  /*1eb0*/  @!P6 IMAD.SHL.U32 R10, R252, 0x10, RZ ;  /* 0x00000010fc0ae824 */ /* 0x002fe200078e00ff */
[----:B------:R-:W-:-:S02]  /*1ec0*/  ISETP.LT.OR P1, PT, R4, 0x21, P2 ;  /* 0x000000210400780c */ /* 0x000fc40001721670 */
[----:B------:R-:W-:Y:S01]  /*1ed0*/  LOP3.LUT R242, R15, 0x2, R12, 0xe2, !PT ;  /* 0x000000020ff27812 */ /* 0x000fe200078ee20c */
[----:B------:R-:W-:Y:S01]  /*1ee0*/  IMAD.SHL.U32 R237, R237, 0x4, RZ ;  /* 0x00000004eded7824 */ /* 0x000fe200078e00ff */
[----:B------:R1:W-:Y:S01]  /*1ef0*/  @!P6 LDGSTS.E.BYPASS.LTC128B.128 [R10+0x12080], [R246.64] ;  /* 0x12080000f60aefae */ /* 0x0003e2000b901d4a */
[----:B------:R-:W-:Y:S02]  /*1f00*/  ISETP.GE.AND P2, PT, R252, 0x10, PT ;  /* 0x00000010fc00780c */ /* 0x000fe40003f46270 */
[----:B--2---:R-:W-:Y:S01]  /*1f10*/  LOP3.LUT R7, R13, 0xffffffe0, RZ, 0xc0, !PT ;  /* 0xffffffe00d077812 */ /* 0x004fe200078ec0ff */
[----:B------:R-:W-:Y:S01]  /*1f20*/  IMAD.IADD R6, R17, 0x1, -R0 ;  /* 0x0000000111067824 */ /* 0x000fe200078e0a00 */
[----:B------:R-:W-:Y:S01]  /*1f30*/  LOP3.LUT R0, R32, 0xfffffff0, RZ, 0xc0, !PT ;  /* 0xfffffff020007812 */ /* 0x000fe200078ec0ff */
[----:B------:R-:W0:Y:S01]  /*1f40*/  LDGDEPBAR ;  /* 0x00000000000079af */ /* 0x000e220000000000 */
[----:B------:R-:W-:Y:S01]  /*1f50*/  LOP3.LUT R236, R236, 0xfffffffd, RZ, 0xc0, !PT ;  /* 0xfffffffdecec7812 */ /* 0x000fe200078ec0ff */
[----:B------:R-:W-:-:S02]  /*1f60*/  IMAD.IADD R2, R252, 0x1, -R7 ;  /* 0x00000001fc027824 */ /* 0x000fc400078e0a07 */
[----:B------:R-:W-:Y:S01]  /*1f70*/  IMAD R13, R6, -0x8, R29 ;  /* 0xfffffff8060d7824 */ /* 0x000fe200078e021d */
[----:B------:R-:W-:Y:S01]  /*1f80*/  IADD3 R6, P0, R240, UR14, RZ ;  /* 0x0000000ef0067c10 */ /* 0x000fe2000ff1e0ff */
[----:B------:R-:W-:Y:S01]  /*1f90*/  IMAD.IADD R0, R252, 0x1, -R0 ;  /* 0x00000001fc007824 */ /* 0x000fe200078e0a00 */
[----:B------:R-:W-:Y:S01]  /*1fa0*/  SHF.R.S32.HI R3, RZ, 0x1f, R2 ;  /* 0x0000001fff037819 */ /* 0x000fe20000011402 */
[----:B------:R2:W-:Y:S01]  /*1fb0*/  LDGSTS.E.BYPASS.LTC128B.128 [R232+0xc080], [R240.64], !P5 ;  /* 0x0c080000f0e87fae */ /* 0x0005e2000e901d4a */
[----:B------:R-:W-:Y:S02]  /*1fc0*/  IADD3.X R7, R241, UR9, RZ, P0, !PT ;  /* 0x00000009f1077c10 */ /* 0x000fe400087fe4ff */
[----:B------:R-:W-:Y:S02]  /*1fd0*/  LEA.HI R3, R3, R2, RZ, 0x2 ;  /* 0x0000000203037211 */ /* 0x000fe400078f10ff */
[----:B------:R-:W-:Y:S02]  /*1fe0*/  ISETP.LT.OR P0, PT, R4, 0x1, P4 ;  /* 0x000000010400780c */ /* 0x000fe40002701670 */
[----:B------:R-:W-:-:S02]  /*1ff0*/  LEA.HI R235, R3, R235, RZ, 0x1e ;  /* 0x000000eb03eb7211 */ /* 0x000fc400078ff0ff */
[----:B------:R-:W-:Y:S02]  /*2000*/  LOP3.LUT R3, R3, 0xfffffffc, RZ, 0xc0, !PT ;  /* 0xfffffffc03037812 */ /* 0x000fe400078ec0ff */
[----:B------:R-:W-:Y:S02]  /*2010*/  SHF.R.S32.HI R8, RZ, 0x1f, R0 ;  /* 0x0000001fff087819 */ /* 0x000fe40000011400 */
[----:B------:R-:W-:Y:S01]  /*2020*/  ISETP.LT.OR P4, PT, R4, 0x21, P4 ;  /* 0x000000210400780c */ /* 0x000fe20002781670 */
[----:B------:R-:W-:Y:S01]  /*2030*/  IMAD.IADD R11, R2, 0x1, -R3 ;  /* 0x00000001020b7824 */ /* 0x000fe200078e0a03 */
[----:B------:R-:W-:Y:S01]  /*2040*/  LEA.HI R8, R8, R0, RZ, 0x3 ;  /* 0x0000000008087211 */ /* 0x000fe200078f18ff */
[C---:B------:R-:W-:Y:S01]  /*2050*/  IMAD.SHL.U32 R3, R5.reuse, 0x40, RZ ;  /* 0x0000004005037824 */ /* 0x040fe200078e00ff */
[----:B------:R-:W-:Y:S01]  /*2060*/  LOP3.LUT P5, RZ, R5, 0x4, RZ, 0xc0, !PT ;  /* 0x0000000405ff7812 */ /* 0x000fe200078ac0ff */
[----:B------:R2:W-:Y:S01]  /*2070*/  LDGSTS.E.BYPASS.LTC128B.128 [R232+0xe080], [R240.64+0x80], !P0 ;  /* 0x0e080080f0e87fae */ /* 0x0005e2000c101d4a */
[----:B------:R-:W-:Y:S01]  /*2080*/  IMAD.SHL.U32 R2, R17, 0x8, RZ ;  /* 0x0000000811027824 */ /* 0x000fe200078e00ff */
[----:B------:R-:W-:Y:S01]  /*2090*/  ISETP.LT.OR P0, PT, R4, 0x1, P3 ;  /* 0x000000010400780c */ /* 0x000fe20001f01670 */
[----:B------:R-:W-:Y:S01]  /*20a0*/  IMAD.SHL.U32 R5, R24, 0x20, RZ ;  /* 0x0000002018057824 */ /* 0x000fe200078e00ff */
[----:B------:R-:W-:Y:S01]  /*20b0*/  LOP3.LUT R3, R3, 0x1c0, RZ, 0xc0, !PT ;  /* 0x000001c003037812 */ /* 0x000fe200078ec0ff */
[----:B------:R-:W-:Y:S01]  /*20c0*/  IMAD R11, R11, -0x2, R13 ;  /* 0xfffffffe0b0b7824 */ /* 0x000fe200078e020d */
[----:B------:R-:W-:-:S02]  /*20d0*/  ISETP.LT.OR P3, PT, R4, 0x21, P3 ;  /* 0x000000210400780c */ /* 0x000fc40001f61670 */
[----:B------:R-:W-:Y:S02]  /*20e0*/  LOP3.LUT R2, R2, 0x18, RZ, 0xc0, !PT ;  /* 0x0000001802027812 */ /* 0x000fe400078ec0ff */
[----:B------:R-:W-:Y:S02]  /*20f0*/  SHF.R.U32.HI R4, RZ, 0x3, R3 ;  /* 0x00000003ff047819 */ /* 0x000fe40000011603 */
[----:B------:R-:W-:Y:S02]  /*2100*/  LOP3.LUT R9, R8, 0xfffffff8, RZ, 0xc0, !PT ;  /* 0xfffffff808097812 */ /* 0x000fe400078ec0ff */
[----:B-1----:R-:W-:Y:S01]  /*2110*/  LOP3.LUT R10, R4, R3, R2, 0x1e, !PT ;  /* 0x00000003040a7212 */ /* 0x002fe200078e1e02 */
[----:B------:R-:W-:Y:S01]  /*2120*/  IMAD.U32 R4, RZ, RZ, UR14 ;  /* 0x0000000eff047e24 */ /* 0x000fe2000f8e00ff */
[----:B------:R2:W-:Y:S01]  /*2130*/  LDGSTS.E.BYPASS.LTC128B.128 [R232+0x10080], [R240.64+0x100], !P0 ;  /* 0x10080100f0e87fae */ /* 0x0005e2000c101d4a */
[----:B------:R-:W-:Y:S01]  /*2140*/  IMAD.IADD R0, R0, 0x1, -R9 ;  /* 0x0000000100007824 */ /* 0x000fe200078e0a09 */
[----:B------:R-:W-:Y:S01]  /*2150*/  LOP3.LUT R13, R2, 0x20, R5, 0xf8, !PT ;  /* 0x00000020020d7812 */ /* 0x000fe200078ef805 */
[----:B------:R-:W-:Y:S01]  /*2160*/  IMAD.SHL.U32 R2, R16, 0x2, RZ ;  /* 0x0000000210027824 */ /* 0x000fe200078e00ff */
[----:B------:R1:W-:Y:S01]  /*2170*/  LDGSTS.E.BYPASS.LTC128B.128 [R232+0xd080], [R6.64], !P1 ;  /* 0x0d08000006e87fae */ /* 0x0003e2000c901d4a */
[----:B------:R-:W-:Y:S01]  /*2180*/  IADD3 R4, P1, P0, R4, 0x100, R240 ;  /* 0x0000010004047810 */ /* 0x000fe2000783e0f0 */
[----:B------:R-:W-:Y:S01]  /*2190*/  IMAD.SHL.U32 R3, R8, 0x40, RZ ;  /* 0x0000004008037824 */ /* 0x000fe200078e00ff */
[----:B------:R-:W-:Y:S01]  /*21a0*/  LOP3.LUT R9, R14, 0x8, R31, 0xf8, !PT ;  /* 0x000000080e097812 */ /* 0x000fe200078ef81f */
[----:B------:R1:W-:Y:S01]  /*21b0*/  LDGSTS.E.BYPASS.LTC128B.128 [R232+0xf080], [R6.64+0x80], !P4 ;  /* 0x0f08008006e87fae */ /* 0x0003e2000e101d4a */
[----:B------:R-:W-:-:S02]  /*21c0*/  IADD3.X R5, RZ, UR9, R241, P1, P0 ;  /* 0x00000009ff057c10 */ /* 0x000fc40008fe04f1 */
[C---:B------:R-:W-:Y:S02]  /*21d0*/  LOP3.LUT P1, RZ, R0.reuse, 0x2, RZ, 0xc0, !PT ;  /* 0x0000000200ff7812 */ /* 0x040fe4000782c0ff */
[C---:B------:R-:W-:Y:S01]  /*21e0*/  LOP3.LUT P0, RZ, R0.reuse, 0x4, RZ, 0xc0, !PT ;  /* 0x0000000400ff7812 */ /* 0x040fe2000780c0ff */
[----:B------:R-:W-:Y:S01]  /*21f0*/  IMAD.SHL.U32 R0, R0, 0x40, RZ ;  /* 0x0000004000007824 */ /* 0x000fe200078e00ff */
[----:B------:R-:W-:Y:S01]  /*2200*/  LOP3.LUT R12, R2, 0x2, R18, 0xe2, !PT ;  /* 0x00000002020c7812 */ /* 0x000fe200078ee212 */
[----:B------:R2:W-:Y:S01]  /*2210*/  LDGSTS.E.BYPASS.LTC128B.128 [R232+0x11080], [R4.64], !P3 ;  /* 0x1108000004e87fae */ /* 0x0005e2000d901d4a */
[----:B------:R-:W-:Y:S02]  /*2220*/  LOP3.LUT R2, R19, 0x3ffffffc, RZ, 0xc0, !PT ;  /* 0x3ffffffc13027812 */ /* 0x000fe400078ec0ff */
[----:B------:R-:W-:Y:S02]  /*2230*/  LOP3.LUT R0, R0, 0x1c0, RZ, 0xc0, !PT ;  /* 0x000001c000007812 */ /* 0x000fe400078ec0ff */
[----:B------:R-:W-:-:S02]  /*2240*/  LOP3.LUT R3, R3, 0xfffffe00, RZ, 0xc0, !PT ;  /* 0xfffffe0003037812 */ /* 0x000fc400078ec0ff */
[----:B------:R-:W-:Y:S02]  /*2250*/  LOP3.LUT R9, R9, R20, RZ, 0x3c, !PT ;  /* 0x0000001409097212 */ /* 0x000fe400078e3cff */
[----:B------:R-:W-:Y:S02]  /*2260*/  LOP3.LUT R237, R237, 0x4, R12, 0xe2, !PT ;  /* 0x00000004eded7812 */ /* 0x000fe400078ee20c */
[----:B------:R-:W-:Y:S01]  /*2270*/  ISETP.GT.AND P6, PT, R11, 0x20, PT ;  /* 0x000000200b00780c */ /* 0x000fe20003fc4270 */
[----:B------:R-:W-:-:S04]  /*2280*/  IMAD R227, R24, 0x200, R9 ;  /* 0x0000020018e37824 */ /* 0x000fc800078e0209 */
[C---:B------:R-:W-:Y:S02]  /*2290*/  IMAD R226, R227.reuse, 0x2, R226 ;  /* 0x00000002e3e27824 */ /* 0x040fe400078e02e2 */
[----:B------:R-:W-:Y:S02]  /*22a0*/  IMAD.SHL.U32 R227, R227, 0x2, RZ ;  /* 0x00000002e3e37824 */ /* 0x000fe400078e00ff */
[----:B-1----:R-:W-:Y:S02]  /*22b0*/  IMAD.SHL.U32 R7, R24, 0x8, RZ ;  /* 0x0000000818077824 */ /* 0x002fe400078e00ff */
[----:B------:R-:W-:Y:S01]  /*22c0*/  IMAD.IADD R6, R252, 0x1, -R2 ;  /* 0x00000001fc067824 */ /* 0x000fe200078e0a02 */
[----:B------:R-:W-:Y:S02]  /*22d0*/  SHF.R.U32.HI R2, RZ, 0x3, R0 ;  /* 0x00000003ff027819 */ /* 0x000fe40000011600 */
[----:B------:R-:W-:Y:S01]  /*22e0*/  LOP3.LUT R7, R0, 0x8, R7, 0xf8, !PT ;  /* 0x0000000800077812 */ /* 0x000fe200078ef807 */
[----:B------:R-:W-:Y:S01]  /*22f0*/  IMAD R6, R6, 0x2, R224 ;  /* 0x0000000206067824 */ /* 0x000fe200078e02e0 */
[----:B------:R-:W-:-:S02]  /*2300*/  LOP3.LUT R0, R2, R13, R0, 0x1e, !PT ;  /* 0x0000000d02007212 */ /* 0x000fc400078e1e00 */
[----:B------:R-:W-:Y:S01]  /*2310*/  LOP3.LUT R7, R7, R2, RZ, 0x3c, !PT ;  /* 0x0000000207077212 */ /* 0x000fe200078e3cff */
[----:B------:R-:W-:Y:S01]  /*2320*/  @!P2 IMAD.SHL.U32 R2, R252, 0x10, RZ ;  /* 0x00000010fc02a824 */ /* 0x000fe200078e00ff */
[-C--:B------:R-:W-:Y:S01]  /*2330*/  LOP3.LUT R0, R0, R3.reuse, RZ, 0xfc, !PT ;  /* 0x0000000300007212 */ /* 0x080fe200078efcff */
[----:B------:R-:W-:Y:S01]  /*2340*/  IMAD.IADD R6, R6, 0x1, R10 ;  /* 0x0000000106067824 */ /* 0x000fe200078e020a */
[----:B------:R-:W-:Y:S02]  /*2350*/  IADD3 R224, R7, R3, R224 ;  /* 0x0000000307e07210 */ /* 0x000fe40007ffe0e0 */
[----:B------:R1:W-:Y:S01]  /*2360*/  @!P2 LDGSTS.E.BYPASS.LTC128B.128 [R2+0x12180], [R244.64] ;  /* 0x12180000f402afae */ /* 0x0003e2000b901d4a */
[----:B------:R-:W-:Y:S01]  /*2370*/  SEL R3, R22, 0xffffffc0, !P0 ;  /* 0xffffffc016037807 */ /* 0x000fe20004000000 */
[----:B------:R-:W-:Y:S01]  /*2380*/  IMAD.SHL.U32 R0, R0, 0x2, RZ ;  /* 0x0000000200007824 */ /* 0x000fe200078e00ff */
[----:B------:R-:W-:Y:S01]  /*2390*/  ISETP.GT.AND P0, PT, R11, 0x1, PT ;  /* 0x000000010b00780c */ /* 0x000fe20003f04270 */
[----:B------:R-:W0:Y:S01]  /*23a0*/  LDGDEPBAR ;  /* 0x00000000000079af */ /* 0x000e220000000000 */
[----:B------:R-:W-:Y:S01]  /*23b0*/  LEA R233, R6, 0x12280, 0x1 ;  /* 0x0001228006e97811 */ /* 0x000fe200078e08ff */
[----:B------:R-:W-:-:S03]  /*23c0*/  IMAD.SHL.U32 R225, R224, 0x2, RZ ;  /* 0x00000002e0e17824 */ /* 0x000fc600078e00ff */
[C---:B------:R-:W-:Y:S02]  /*23d0*/  IADD3 R234, R233.reuse, 0x40, RZ ;  /* 0x00000040e9ea7810 */ /* 0x040fe40007ffe0ff */
[----:B------:R-:W-:Y:S02]  /*23e0*/  @P5 IADD3 R234, R233, -0x40, RZ ;  /* 0xffffffc0e9ea5810 */ /* 0x000fe40007ffe0ff */
[----:B------:R-:W-:Y:S02]  /*23f0*/  ISETP.GT.AND P5, PT, R11, 0x21, PT ;  /* 0x000000210b00780c */ /* 0x000fe40003fa4270 */
[----:B-1----:R-:W-:Y:S02]  /*2400*/  SEL R2, R23, 0xffffffe0, !P1 ;  /* 0xffffffe017027807 */ /* 0x002fe40004800000 */
[----:B------:R-:W-:-:S03]  /*2410*/  ISETP.GT.AND P1, PT, R11, RZ, PT ;  /* 0x000000ff0b00720c */ /* 0x000fc60003f24270 */
[C---:B------:R-:W-:Y:S02]  /*2420*/  IMAD R2, R224.reuse, 0x2, R2 ;  /* 0x00000002e0027824 */ /* 0x040fe400078e0202 */
[----:B------:R-:W-:Y:S02]  /*2430*/  IMAD R224, R224, 0x2, R3 ;  /* 0x00000002e0e07824 */ /* 0x000fe400078e0203 */
[----:B------:R-:W-:-:S06]  /*2440*/  IMAD.IADD R3, R3, 0x1, R2 ;  /* 0x0000000103037824 */ /* 0x000fcc00078e0202 */
[----:B------:R-:W-:-:S04]  /*2450*/  @P1 LOP3.LUT R236, R236, 0x2, RZ, 0xfc, !PT ;  /* 0x00000002ecec1812 */ /* 0x000fc800078efcff */
[----:B------:R-:W-:-:S04]  /*2460*/  LOP3.LUT R236, R236, 0xfffffffe, RZ, 0xc0, !PT ;  /* 0xfffffffeecec7812 */ /* 0x000fc800078ec0ff */
[----:B--234-:R-:W-:Y:S02]  /*2470*/  @P0 LOP3.LUT R236, R236, 0x1, RZ, 0xfc, !PT ;  /* 0x00000001ecec0812 */ /* 0x01cfe400078efcff */
.L_x_60:
[----:B------:R-:W-:Y:S04]  /*2480*/  DEPBAR.LE SB0, 0x0 ;  /* 0x000080000000791a */ /* 0x000fe80000000000 */
[----:B------:R-:W-:Y:S01]  /*2490*/  BAR.SYNC.DEFER_BLOCKING 0x0 ;  /* 0x0000000000007b1d */ /* 0x000fe20000010000 */
[C---:B------:R-:W-:Y:S01]  /*24a0*/  LOP3.LUT P1, RZ, R236.reuse, 0x2, RZ, 0xc0, !PT ;  /* 0x00000002ecff7812 */ /* 0x040fe2000782c0ff */
[----:B------:R-:W-:Y:S01]  /*24b0*/  UIADD3 UR15, UR12, 0x1, URZ ;  /* 0x000000010c0f7890 */ /* 0x000fe2000fffe03f */
[----:B------:R-:W-:Y:S03]  /*24c0*/  LOP3.LUT P0, RZ, R236, 0x1, RZ, 0xc0, !PT ;  /* 0x00000001ecff7812 */ /* 0x000fe6000780c0ff */
        /* <DEDUP_REMOVED lines=178> */
[----:B--2---:R-:W-:Y:S03]  /*2ff0*/  FSEL R8, R11, -INF , P0 ;  /* 0xff8000000b087808 */ /* 0x004fe60000000000 */
        /* <DEDUP_REMOVED lines=73> */
[----:B------:R-:W-:Y:S02]  /*3490*/  STS [R233], R17 ;  /* 0x00000011e9007388 */ /* 0x000fe40000000800 */
        /* <DEDUP_REMOVED lines=123> */
[----:B------:R-:W-:Y:S01]  /*3c50*/  LEA.HI.X R9, R10, R241, R9, 0x7, P0 ;  /* 0x000000f10a097211 */ /* 0x000fe200000f3c09 */
[----:B------:R-:W-:Y:S01]  /*3c60*/  IMAD.U32 R10, RZ, RZ, UR4 ;  /* 0x00000004ff0a7e24 */ /* 0x000fe2000f8e00ff */
[--C-:B------:R-:W-:Y:S04]  /*3c70*/  IADD3 R18, P1, P0, R18, 0x80, R8.reuse ;  /* 0x0000008012127810 */ /* 0x100fe8000783e008 */
[--C-:B------:R-:W-:Y:S02]  /*3c80*/  IADD3.X R19, RZ, UR9, R9.reuse, P1, P0 ;  /* 0x00000009ff137c10 */ /* 0x100fe40008fe0409 */
[----:B------:R-:W-:Y:S02]  /*3c90*/  IADD3 R16, P1, P0, R16, 0x100, R8 ;  /* 0x0000010010107810 */ /* 0x000fe4000783e008 */
[----:B------:R-:W-:Y:S02]  /*3ca0*/  IADD3 R10, -R243, UR8, -R10 ;  /* 0x00000008f30a7c10 */ /* 0x000fe4000fffe90a */
[----:B------:R-:W-:Y:S02]  /*3cb0*/  IADD3.X R17, RZ, UR9, R9, P1, P0 ;  /* 0x00000009ff117c10 */ /* 0x000fe40008fe0409 */
[C---:B------:R-:W-:Y:S02]  /*3cc0*/  ISETP.LT.OR P0, PT, R10.reuse, 0x1, !P2 ;  /* 0x000000010a00780c */ /* 0x040fe40005701670 */
[----:B------:R-:W-:Y:S11]  /*3cd0*/  LOP3.LUT P1, RZ, R237, 0x2, RZ, 0xc0, !PT ;  /* 0x00000002edff7812 */ /* 0x000ff6000782c0ff */
        /* <DEDUP_REMOVED lines=12> */
[----:B------:R-:W-:Y:S02]  /*3da0*/  ISETP.LT.OR P0, PT, R10, 0x21, !P2 ;  /* 0x000000210a00780c */ /* 0x000fe40005701670 */
[----:B------:R-:W-:Y:S11]  /*3db0*/  ISETP.GT.AND P2, PT, R252, 0xf, PT ;  /* 0x0000000ffc00780c */ /* 0x000ff60003f44270 */
[----:B------:R1:W-:Y:S01]  /*3dc0*/  LDGSTS.E.BYPASS.LTC128B.128 [R232+0xd080], [R8.64], !P0 ;  /* 0x0d08000008e87fae */ /* 0x0003e2000c101d4a */
[C---:B------:R-:W-:Y:S11]  /*3dd0*/  ISETP.LT.OR P0, PT, R10.reuse, 0x21, !P1 ;  /* 0x000000210a00780c */ /* 0x040ff60004f01670 */
[----:B------:R-:W-:Y:S02]  /*3de0*/  @!UPT UIADD3 URZ, URZ, URZ, URZ ;  /* 0x0000003f3f3ff290 */ /* 0x000fe4000fffe03f */
[----:B------:R2:W-:Y:S01]  /*3df0*/  LDGSTS.E.BYPASS.LTC128B.128 [R232+0xf080], [R18.64], !P0 ;  /* 0x0f08000012e87fae */ /* 0x0005e2000c101d4a */
[----:B------:R-:W-:Y:S01]  /*3e00*/  ISETP.LT.OR P0, PT, R10, 0x21, !P3 ;  /* 0x000000210a00780c */ /* 0x000fe20005f01670 */
[----:B------:R-:W-:Y:S02]  /*3e10*/  @!P2 IMAD.SHL.U32 R10, R252, 0x10, RZ ;  /* 0x00000010fc0aa824 */ /* 0x000fe400078e00ff */
[----:B-1----:R-:W-:Y:S10]  /*3e20*/  IMAD.U32 R8, RZ, RZ, UR4 ;  /* 0x00000004ff087e24 */ /* 0x002ff4000f8e00ff */
[----:B------:R2:W-:Y:S01]  /*3e30*/  LDGSTS.E.BYPASS.LTC128B.128 [R232+0x11080], [R16.64], !P0 ;  /* 0x1108000010e87fae */ /* 0x0005e2000c101d4a */
[----:B------:R-:W-:Y:S05]  /*3e40*/  @!P2 IMAD.WIDE R8, R8, 0x4, R244 ;  /* 0x000000040808a825 */ /* 0x000fea00078e02f4 */
[----:B------:R2:W-:Y:S02]  /*3e50*/  @!P2 LDGSTS.E.BYPASS.LTC128B.128 [R10+0x12180], [R8.64] ;  /* 0x12180000080aafae */ /* 0x0005e4000b901d4a */
.L_x_58:
[-C--:B---34-:R-:W-:Y:S01]  /*3e60*/  HMMA.16816.F32.BF16 R84, R4, R12.reuse, R84 ;  /* 0x0000000c0454723c */ /* 0x098fe20000041854 */
[----:B--2---:R-:W-:Y:S07]  /*3e70*/  LDSM.16.MT88.4 R8, [R227+0x15280] ;  /* 0x01528000e308783b */ /* 0x004fee0000004200 */
        /* <DEDUP_REMOVED lines=73> */
[----:B------:R-:W-:Y:S01]  /*4310*/  ISETP.GT.AND P3, PT, R252, 0xf, PT ;  /* 0x0000000ffc00780c */ /* 0x000fe20003f64270 */
[----:B------:R-:W-:Y:S01]  /*4320*/  UIMAD UR16, UR16, UR4, URZ ;  /* 0x00000004101072a4 */ /* 0x000fe2000f8e023f */
[----:B------:R-:W-:Y:S01]  /*4330*/  IMAD.U32 R10, RZ, RZ, UR7 ;  /* 0x00000007ff0a7e24 */ /* 0x000fe2000f8e00ff */
[----:B------:R-:W-:Y:S01]  /*4340*/  UIMAD.WIDE.U32 UR18, UR15, UR4, URZ ;  /* 0x000000040f1272a5 */ /* 0x000fe2000f8e003f */
[----:B------:R-:W-:Y:S01]  /*4350*/  IMAD.U32 R8, RZ, RZ, UR7 ;  /* 0x00000007ff087e24 */ /* 0x000fe2000f8e00ff */
        /* <DEDUP_REMOVED lines=14> */
[----:B------:R-:W-:Y:S02]  /*4440*/  ISETP.LT.OR P0, PT, R6, 0x1, !P2 ;  /* 0x000000010600780c */ /* 0x000fe40005701670 */
        /* <DEDUP_REMOVED lines=10> */
[----:B------:R1:W-:Y:S02]  /*44f0*/  LDGSTS.E.BYPASS.LTC128B.128 [R232+0xa080], [R4.64+0x100], !P0 ;  /* 0x0a08010004e87fae */ /* 0x0003e4000c101d4a */
[----:B-1----:R-:W-:Y:S04]  /*4500*/  IADD3 R4, P0, R4, UR7, RZ ;  /* 0x0000000704047c10 */ /* 0x002fe8000ff1e0ff */
[----:B------:R-:W-:Y:S02]  /*4510*/  IADD3.X R5, R5, UR6, RZ, P0, !PT ;  /* 0x0000000605057c10 */ /* 0x000fe400087fe4ff */
[C---:B------:R-:W-:Y:S11]  /*4520*/  ISETP.LT.OR P0, PT, R6.reuse, 0x21, !P2 ;  /* 0x000000210600780c */ /* 0x040ff60005701670 */
[----:B------:R-:W-:Y:S02]  /*4530*/  @!UPT UIADD3 URZ, URZ, URZ, URZ ;  /* 0x0000003f3f3ff290 */ /* 0x000fe4000fffe03f */
[----:B------:R1:W-:Y:S01]  /*4540*/  LDGSTS.E.BYPASS.LTC128B.128 [R232+0x7080], [R4.64], !P0 ;  /* 0x0708000004e87fae */ /* 0x0003e2000c101d4a */
[C---:B------:R-:W-:Y:S11]  /*4550*/  ISETP.LT.OR P0, PT, R6.reuse, 0x21, !P1 ;  /* 0x000000210600780c */ /* 0x040ff60004f01670 */
[----:B------:R-:W-:Y:S02]  /*4560*/  @!UPT UIADD3 URZ, URZ, URZ, URZ ;  /* 0x0000003f3f3ff290 */ /* 0x000fe4000fffe03f */
[----:B------:R2:W-:Y:S01]  /*4570*/  LDGSTS.E.BYPASS.LTC128B.128 [R232+0x9080], [R10.64], !P0 ;  /* 0x090800000ae87fae */ /* 0x0005e2000c101d4a */
[----:B------:R-:W-:Y:S01]  /*4580*/  ISETP.LT.OR P0, PT, R6, 0x21, P4 ;  /* 0x000000210600780c */ /* 0x000fe20002701670 */
[----:B------:R-:W-:Y:S02]  /*4590*/  @!P3 IMAD.SHL.U32 R6, R252, 0x10, RZ ;  /* 0x00000010fc06b824 */ /* 0x000fe400078e00ff */
[----:B-1----:R-:W-:Y:S10]  /*45a0*/  IMAD.U32 R4, RZ, RZ, UR4 ;  /* 0x00000004ff047e24 */ /* 0x002ff4000f8e00ff */
[----:B------:R2:W-:Y:S01]  /*45b0*/  LDGSTS.E.BYPASS.LTC128B.128 [R232+0xb080], [R8.64], !P0 ;  /* 0x0b08000008e87fae */ /* 0x0005e2000c101d4a */
[----:B------:R-:W-:Y:S05]  /*45c0*/  @!P3 IMAD.WIDE R4, R4, 0x4, R246 ;  /* 0x000000040404b825 */ /* 0x000fea00078e02f6 */
[----:B------:R2:W-:Y:S02]  /*45d0*/  @!P3 LDGSTS.E.BYPASS.LTC128B.128 [R6+0x12080], [R4.64] ;  /* 0x120800000406bfae */ /* 0x0005e4000b901d4a */
.L_x_59:
[-C--:B-1234-:R-:W-:Y:S01]  /*45e0*/  HMMA.16816.F32.BF16 R4, R144, R16.reuse, RZ ;  /* 0x000000109004723c */ /* 0x09efe200000418ff */
[----:B------:R-:W-:Y:S01]  /*45f0*/  LDSM.16.MT88.4 R220, [R0+0x3080] ;  /* 0x0030800000dc783b */ /* 0x000fe20000004200 */
[----:B------:R-:W-:Y:S02]  /*4600*/  UIMAD UR12, UR12, 0x3000, URZ ;  /* 0x000030000c0c78a4 */ /* 0x000fe4000f8e023f */
[----:B------:R-:W-:Y:S01]  /*4610*/  UISETP.GE.AND UP0, UPT, UR15, UR13, UPT ;  /* 0x0000000d0f00728c */ /* 0x000fe2000bf06270 */
[----:B------:R-:W0:Y:S03]  /*4620*/  LDGDEPBAR ;  /* 0x00000000000079af */ /* 0x000e260000000000 */
        /* <DEDUP_REMOVED lines=21> */
[----:B------:R-:W2:Y:S07]  /*4780*/  LDSM.16.M88.4 R212, [R224+0x15280] ;  /* 0x01528000e0d4783b */ /* 0x000eae0000000200 */
[-C--:B------:R-:W-:Y:S08]  /*4790*/  HMMA.16816.F32.BF16 R132, R200, R216.reuse, R132 ;  /* 0x000000d8c884723c */ /* 0x080ff00000041884 */
[C---:B------:R-:W-:Y:S08]  /*47a0*/  HMMA.16816.F32.BF16 R136, R208.reuse, R216, R136 ;  /* 0x000000d8d088723c */ /* 0x040ff00000041888 */
[-C--:B------:R-:W-:Y:S01]  /*47b0*/  HMMA.16816.F32.BF16 R140, R208, R218.reuse, R140 ;  /* 0x000000dad08c723c */ /* 0x080fe2000004188c */
[----:B------:R-:W3:Y:S07]  /*47c0*/  LDSM.16.MT88.4 R208, [R0+0x5080] ;  /* 0x0050800000d0783b */ /* 0x000eee0000004200 */
[----:B------:R-:W-:Y:S01]  /*47d0*/  HMMA.16816.F32.BF16 R144, R200, R218, R144 ;  /* 0x000000dac890723c */ /* 0x000fe20000041890 */
[----:B------:R-:W-:Y:S04]  /*47e0*/  LDSM.16.M88.4 R200, [R3+0x14280] ;  /* 0x0142800003c8783b */ /* 0x000fe80000000200 */
[----:B------:R-:W-:Y:S03]  /*47f0*/  LDSM.16.M88.4 R216, [R3+0x15280] ;  /* 0x0152800003d8783b */ /* 0x000fe60000000200 */
[-C--:B-1----:R-:W-:Y:S08]  /*4800*/  HMMA.16816.F32.BF16 R4, R156, R204.reuse, R4 ;  /* 0x000000cc9c04723c */ /* 0x082ff00000041804 */
[C---:B--2---:R-:W-:Y:S08]  /*4810*/  HMMA.16816.F32.BF16 R8, R212.reuse, R204, R8 ;  /* 0x000000ccd408723c */ /* 0x044ff00000041808 */
[-C--:B------:R-:W-:Y:S08]  /*4820*/  HMMA.16816.F32.BF16 R12, R212, R206.reuse, R12 ;  /* 0x000000ced40c723c */ /* 0x080ff0000004180c */
[C---:B------:R-:W-:Y:S01]  /*4830*/  HMMA.16816.F32.BF16 R16, R156.reuse, R206, R16 ;  /* 0x000000ce9c10723c */ /* 0x040fe20000041810 */
[----:B------:R-:W1:Y:S07]  /*4840*/  LDSM.16.MT88.4 R204, [R0+0x1880] ;  /* 0x0018800000cc783b */ /* 0x000e6e0000004200 */
[-C--:B------:R-:W-:Y:S08]  /*4850*/  HMMA.16816.F32.BF16 R20, R156, R220.reuse, R20 ;  /* 0x000000dc9c14723c */ /* 0x080ff00000041814 */
[C---:B------:R-:W-:Y:S08]  /*4860*/  HMMA.16816.F32.BF16 R24, R212.reuse, R220, R24 ;  /* 0x000000dcd418723c */ /* 0x040ff00000041818 */
[-C--:B------:R-:W-:Y:S08]  /*4870*/  HMMA.16816.F32.BF16 R28, R212, R222.reuse, R28 ;  /* 0x000000ded41c723c */ /* 0x080ff0000004181c */
[C---:B------:R-:W-:Y:S01]  /*4880*/  HMMA.16816.F32.BF16 R32, R156.reuse, R222, R32 ;  /* 0x000000de9c20723c */ /* 0x040fe20000041820 */
[----:B------:R-:W2:Y:S07]  /*4890*/  LDSM.16.MT88.4 R220, [R0+0x3880] ;  /* 0x0038800000dc783b */ /* 0x000eae0000004200 */
[-C--:B---3--:R-:W-:Y:S08]  /*48a0*/  HMMA.16816.F32.BF16 R132, R156, R208.reuse, R132 ;  /* 0x000000d09c84723c */ /* 0x088ff00000041884 */
[C---:B------:R-:W-:Y:S08]  /*48b0*/  HMMA.16816.F32.BF16 R136, R212.reuse, R208, R136 ;  /* 0x000000d0d488723c */ /* 0x040ff00000041888 */
[-C--:B------:R-:W-:Y:S01]  /*48c0*/  HMMA.16816.F32.BF16 R140, R212, R210.reuse, R140 ;  /* 0x000000d2d48c723c */ /* 0x080fe2000004188c */
[----:B------:R-:W3:Y:S07]  /*48d0*/  LDSM.16.MT88.4 R212, [R0+0x5880] ;  /* 0x0058800000d4783b */ /* 0x000eee0000004200 */
[----:B------:R-:W-:Y:S07]  /*48e0*/  HMMA.16816.F32.BF16 R144, R156, R210, R144 ;  /* 0x000000d29c90723c */ /* 0x000fee0000041890 */
[----:B------:R-:W-:Y:S01]  /*48f0*/  IMAD.U32 R158, RZ, RZ, UR12 ;  /* 0x0000000cff9e7e24 */ /* 0x000fe2000f8e00ff */
[-C--:B-1----:R-:W-:Y:S05]  /*4900*/  HMMA.16816.F32.BF16 R4, R200, R204.reuse, R4 ;  /* 0x000000ccc804723c */ /* 0x082fea0000041804 */
[----:B------:R-:W-:Y:S01]  /*4910*/  IADD3 R157, P0, R248, UR12, RZ ;  /* 0x0000000cf89d7c10 */ /* 0x000fe2000ff1e0ff */
[----:B------:R-:W-:Y:S02]  /*4920*/  UMOV UR12, UR15 ;  /* 0x0000000f000c7c82 */ /* 0x000fe40008000000 */
[C---:B------:R-:W-:Y:S04]  /*4930*/  HMMA.16816.F32.BF16 R8, R216.reuse, R204, R8 ;  /* 0x000000ccd808723c */ /* 0x040fe80000041808 */
[----:B------:R-:W-:Y:S02]  /*4940*/  LEA.HI.X.SX32 R158, R158, R250, 0x1, P0 ;  /* 0x000000fa9e9e7211 */ /* 0x000fe400000f0eff */
[C---:B------:R-:W-:Y:S02]  /*4950*/  LEA R156, P0, R157.reuse, c[0x0][0x220], 0x2 ;  /* 0x000088009d9c7a11 */ /* 0x040fe400078010ff */
[-C--:B------:R-:W-:Y:S04]  /*4960*/  HMMA.16816.F32.BF16 R12, R216, R206.reuse, R12 ;  /* 0x000000ced80c723c */ /* 0x080fe8000004180c */
[----:B------:R-:W-:Y:S02]  /*4970*/  LEA.HI.X R157, R157, c[0x0][0x224], R158, 0x2, P0 ;  /* 0x000089009d9d7a11 */ /* 0x000fe400000f149e */
[----:B------:R-:W-:Y:S02]  /*4980*/  PLOP3.LUT P0, PT, PT, PT, UP0, 0x80, 0x0 ;  /* 0x000000000000781c */ /* 0x000fe40003f0f008 */
[C---:B------:R-:W-:Y:S01]  /*4990*/  HMMA.16816.F32.BF16 R16, R200.reuse, R206, R16 ;  /* 0x000000cec810723c */ /* 0x040fe20000041810 */
[----:B------:R1:W-:Y:S04]  /*49a0*/  RED.E.ADD.F32.FTZ.RN.STRONG.GPU [R156.64], R4 ;  /* 0x000000049c00798e */ /* 0x0003e8000c10e78a */
[----:B------:R1:W-:Y:S03]  /*49b0*/  RED.E.ADD.F32.FTZ.RN.STRONG.GPU [R156.64+0x400], R5 ;  /* 0x000400059c00798e */ /* 0x0003e6000c10e78a */
[-C--:B--2---:R-:W-:Y:S01]  /*49c0*/  HMMA.16816.F32.BF16 R20, R200, R220.reuse, R20 ;  /* 0x000000dcc814723c */ /* 0x084fe20000041814 */
        /* <DEDUP_REMOVED lines=54> */
[----:B------:R-:W-:Y:S01]  /*4d30*/  FMUL.FTZ R84, R84, c[0x0][0x298] ;  /* 0x0000a60054547a20 */ /* 0x000fe20000410000 */
[----:B------:R-:W-:Y:S01]  /*4d40*/  PLOP3.LUT P0, PT, PT, PT, PT, 0x8, 0x0 ;  /* 0x000000000000781c */ /* 0x000fe20003f0e170 */
[----:B-1----:R-:W-:-:S02]  /*4d50*/  FMUL.FTZ R26, R85, c[0x0][0x298] ;  /* 0x0000a600551a7a20 */ /* 0x002fc40000410000 */
        /* <DEDUP_REMOVED lines=46> */
.L_x_57:
[----:B------:R-:W-:Y:S05]  /*5040*/  @P0 BRA `(.L_x_61) ;  /* 0x0000111000000947 */ /* 0x000fea0003800000 */
[----:B------:R-:W-:Y:S01]  /*5050*/  SHF.R.S32.HI R28, RZ, 0x1f, R252 ;  /* 0x0000001fff1c7819 */ /* 0x000fe200000114fc */
[----:B------:R-:W-:Y:S01]  /*5060*/  BAR.SYNC.DEFER_BLOCKING 0x1, 0x100 ;  /* 0x0044000000007b1d */ /* 0x000fe20000010000 */
[----:B------:R-:W-:Y:S02]  /*5070*/  F2FP.BF16.PACK_AB R36, R37, R36 ;  /* 0x000000242524723e */ /* 0x000fe400000010ff */
[----:B------:R-:W-:-:S02]  /*5080*/  LEA.HI R5, R28, R252, RZ, 0x2 ;  /* 0x000000fc1c057211 */ /* 0x000fc400078f10ff */
[-C--:B-1----:R-:W-:Y:S02]  /*5090*/  LEA.HI R2, R28, R252.reuse, RZ, 0x5 ;  /* 0x000000fc1c027211 */ /* 0x082fe400078f28ff */
[--C-:B------:R-:W-:Y:S02]  /*50a0*/  SHF.R.S32.HI R7, RZ, 0x2, R5.reuse ;  /* 0x00000002ff077819 */ /* 0x100fe40000011405 */
[----:B------:R-:W-:Y:S02]  /*50b0*/  SHF.R.S32.HI R0, RZ, 0x1f, R5 ;  /* 0x0000001fff007819 */ /* 0x000fe40000011405 */
[----:B------:R-:W-:Y:S02]  /*50c0*/  SHF.R.S32.HI R3, RZ, 0x5, R2 ;  /* 0x00000005ff037819 */ /* 0x000fe40000011402 */
[----:B------:R-:W-:Y:S02]  /*50d0*/  LEA.HI R0, R0, R7, RZ, 0x3 ;  /* 0x0000000700007211 */ /* 0x000fe400078f18ff */
[----:B------:R-:W-:-:S02]  /*50e0*/  LEA.HI R27, R28, R252, RZ, 0x6 ;  /* 0x000000fc1c1b7211 */ /* 0x000fc400078f30ff */
[----:B------:R-:W-:Y:S02]  /*50f0*/  LOP3.LUT R0, R0, 0xfffffff8, RZ, 0xc0, !PT ;  /* 0xfffffff800007812 */ /* 0x000fe400078ec0ff */
[----:B------:R-:W-:Y:S02]  /*5100*/  SHF.R.S32.HI R27, RZ, 0x6, R27 ;  /* 0x00000006ff1b7819 */ /* 0x000fe4000001141b */
[----:B------:R-:W-:Y:S01]  /*5110*/  LOP3.LUT R5, R5, 0x3ffffffc, RZ, 0xc0, !PT ;  /* 0x3ffffffc05057812 */ /* 0x000fe200078ec0ff */
[----:B------:R-:W-:Y:S01]  /*5120*/  IMAD.IADD R7, R7, 0x1, -R0 ;  /* 0x0000000107077824 */ /* 0x000fe200078e0a00 */
[----:B------:R-:W-:Y:S01]  /*5130*/  LEA.HI R0, R2, R3, RZ, 0x1 ;  /* 0x0000000302007211 */ /* 0x000fe200078f08ff */
[----:B------:R-:W-:Y:S01]  /*5140*/  IMAD.SHL.U32 R6, R27, 0x8, RZ ;  /* 0x000000081b067824 */ /* 0x000fe200078e00ff */
[----:B------:R-:W-:Y:S01]  /*5150*/  F2FP.BF16.PACK_AB R38, R39, R38 ;  /* 0x000000262726723e */ /* 0x000fe200000010ff */
[----:B------:R-:W-:Y:S01]  /*5160*/  IMAD.SHL.U32 R2, R7, 0x40, RZ ;  /* 0x0000004007027824 */ /* 0x000fe200078e00ff */
[----:B------:R-:W-:-:S02]  /*5170*/  LOP3.LUT R4, R0, 0x1ffffe, RZ, 0xc0, !PT ;  /* 0x001ffffe00047812 */ /* 0x000fc400078ec0ff */
[----:B------:R-:W-:Y:S02]  /*5180*/  LOP3.LUT P0, RZ, R7, 0x4, RZ, 0xc0, !PT ;  /* 0x0000000407ff7812 */ /* 0x000fe4000780c0ff */
[----:B------:R-:W-:Y:S01]  /*5190*/  LOP3.LUT R0, R2, 0x1c0, RZ, 0xc0, !PT ;  /* 0x000001c002007812 */ /* 0x000fe200078ec0ff */
[----:B------:R-:W-:Y:S01]  /*51a0*/  IMAD.IADD R3, R3, 0x1, -R4 ;  /* 0x0000000103037824 */ /* 0x000fe200078e0a04 */
[----:B------:R-:W-:Y:S01]  /*51b0*/  F2FP.BF16.PACK_AB R48, R49, R48 ;  /* 0x000000303130723e */ /* 0x000fe200000010ff */
[----:B------:R-:W-:Y:S01]  /*51c0*/  IMAD.IADD R2, R252, 0x1, -R5 ;  /* 0x00000001fc027824 */ /* 0x000fe200078e0a05 */
[----:B------:R-:W-:Y:S02]  /*51d0*/  LOP3.LUT R4, R0, 0x18, R6, 0xf8, !PT ;  /* 0x0000001800047812 */ /* 0x000fe400078ef806 */
[----:B------:R-:W-:Y:S01]  /*51e0*/  SHF.R.U32.HI R0, RZ, 0x3, R0 ;  /* 0x00000003ff007819 */ /* 0x000fe20000011600 */
[----:B------:R-:W-:Y:S01]  /*51f0*/  IMAD R2, R3, 0x200, R2 ;  /* 0x0000020003027824 */ /* 0x000fe200078e0202 */
[----:B------:R-:W-:-:S02]  /*5200*/  F2FP.BF16.PACK_AB R50, R51, R50 ;  /* 0x000000323332723e */ /* 0x000fc400000010ff */
[----:B------:R-:W-:Y:S02]  /*5210*/  LOP3.LUT R0, R4, R0, RZ, 0x3c, !PT ;  /* 0x0000000004007212 */ /* 0x000fe400078e3cff */
[----:B------:R-:W-:Y:S02]  /*5220*/  F2FP.BF16.PACK_AB R40, R41, R40 ;  /* 0x000000282928723e */ /* 0x000fe400000010ff */
[----:B------:R-:W-:Y:S01]  /*5230*/  F2FP.BF16.PACK_AB R42, R43, R42 ;  /* 0x0000002a2b2a723e */ /* 0x000fe200000010ff */
[----:B------:R-:W-:Y:S01]  /*5240*/  IMAD.U32 R0, R2, 0x2, R0 ;  /* 0x0000000202007824 */ /* 0x000fe200078e0000 */
[----:B------:R-:W-:Y:S02]  /*5250*/  F2FP.BF16.PACK_AB R44, R45, R44 ;  /* 0x0000002c2d2c723e */ /* 0x000fe400000010ff */
[----:B------:R-:W-:Y:S01]  /*5260*/  F2FP.BF16.PACK_AB R46, R47, R46 ;  /* 0x0000002e2f2e723e */ /* 0x000fe200000010ff */
[----:B------:R-:W-:Y:S01]  /*5270*/  IMAD.SHL.U32 R0, R0, 0x2, RZ ;  /* 0x0000000200007824 */ /* 0x000fe200078e00ff */
[----:B------:R-:W-:-:S02]  /*5280*/  F2FP.BF16.PACK_AB R52, R53, R52 ;  /* 0x000000343534723e */ /* 0x000fc400000010ff */
[----:B------:R-:W-:Y:S02]  /*5290*/  F2FP.BF16.PACK_AB R54, R55, R54 ;  /* 0x000000363736723e */ /* 0x000fe400000010ff */
[C---:B------:R-:W-:Y:S01]  /*52a0*/  IADD3 R2, R0.reuse, 0x40, RZ ;  /* 0x0000004000027810 */ /* 0x040fe20007ffe0ff */
[----:B------:R-:W-:Y:S01]  /*52b0*/  STS [R0+0x6080], R36 ;  /* 0x0060802400007388 */ /* 0x000fe20000000800 */
[----:B------:R-:W-:Y:S02]  /*52c0*/  @P0 IADD3 R2, R0, -0x40, RZ ;  /* 0xffffffc000020810 */ /* 0x000fe40007ffe0ff */
[----:B------:R-:W-:Y:S01]  /*52d0*/  F2FP.BF16.PACK_AB R64, R65, R64 ;  /* 0x000000404140723e */ /* 0x000fe200000010ff */
[----:B------:R-:W-:Y:S01]  /*52e0*/  STS [R0+0x6480], R38 ;  /* 0x0064802600007388 */ /* 0x000fe20000000800 */
[----:B------:R-:W-:Y:S02]  /*52f0*/  F2FP.BF16.PACK_AB R66, R67, R66 ;  /* 0x000000424342723e */ /* 0x000fe400000010ff */
[----:B------:R-:W-:Y:S01]  /*5300*/  F2FP.BF16.PACK_AB R56, R57, R56 ;  /* 0x000000383938723e */ /* 0x000fe200000010ff */
[----:B------:R-:W-:Y:S01]  /*5310*/  STS [R2+0x6080], R48 ;  /* 0x0060803002007388 */ /* 0x000fe20000000800 */
[----:B------:R-:W-:-:S02]  /*5320*/  F2FP.BF16.PACK_AB R58, R59, R58 ;  /* 0x0000003a3b3a723e */ /* 0x000fc400000010ff */
[----:B------:R-:W-:Y:S01]  /*5330*/  F2FP.BF16.PACK_AB R60, R61, R60 ;  /* 0x0000003c3d3c723e */ /* 0x000fe200000010ff */
[----:B------:R-:W-:Y:S01]  /*5340*/  STS [R2+0x6480], R50 ;  /* 0x0064803202007388 */ /* 0x000fe20000000800 */
[----:B------:R-:W-:Y:S02]  /*5350*/  F2FP.BF16.PACK_AB R62, R63, R62 ;  /* 0x0000003e3f3e723e */ /* 0x000fe400000010ff */
        /* <DEDUP_REMOVED lines=33> */
[----:B-----5:R-:W-:Y:S01]  /*5570*/  F2FP.BF16.PACK_AB R9, R109, R108 ;  /* 0x0000006c6d09723e */ /* 0x020fe200000010ff */
        /* <DEDUP_REMOVED lines=14> */
[----:B------:R-:W-:Y:S01]  /*5660*/  ISETP.NE.U32.AND P0, PT, RZ, c[0x0][0x358], PT ;  /* 0x0000d600ff007a0c */ /* 0x000fe20003f05070 */
[----:B------:R-:W-:Y:S03]  /*5670*/  STS [R0+0xb080], R72 ;  /* 0x00b0804800007388 */ /* 0x000fe60000000800 */
[----:B------:R-:W-:Y:S01]  /*5680*/  ISETP.NE.AND.EX P1, PT, RZ, c[0x0][0x35c], PT, P0 ;  /* 0x0000d700ff007a0c */ /* 0x000fe20003f25300 */
[----:B------:R-:W-:Y:S01]  /*5690*/  STS [R0+0xb480], R74 ;  /* 0x00b4804a00007388 */ /* 0x000fe20000000800 */
[----:B------:R-:W-:-:S03]  /*56a0*/  ISETP.NE.U32.AND P0, PT, RZ, c[0x0][0x360], PT ;  /* 0x0000d800ff007a0c */ /* 0x000fc60003f05070 */
[----:B------:R-:W-:Y:S01]  /*56b0*/  STS [R2+0xb080], R76 ;  /* 0x00b0804c02007388 */ /* 0x000fe20000000800 */
[----:B------:R-:W-:-:S03]  /*56c0*/  ISETP.NE.AND.EX P0, PT, RZ, c[0x0][0x364], PT, P0 ;  /* 0x0000d900ff007a0c */ /* 0x000fc60003f05300 */
        /* <DEDUP_REMOVED lines=17> */
[----:B------:R-:W-:Y:S04]  /*57e0*/  STS [R0+0x4080], R7 ;  /* 0x0040800700007388 */ /* 0x000fe80000000800 */
[----:B------:R2:W-:Y:S04]  /*57f0*/  STS [R0+0x4480], R6 ;  /* 0x0044800600007388 */ /* 0x0005e80000000800 */
[----:B------:R-:W-:Y:S04]  /*5800*/  STS [R2+0x4080], R4 ;  /* 0x0040800402007388 */ /* 0x000fe80000000800 */
[----:B------:R-:W-:Y:S04]  /*5810*/  STS [R2+0x4480], R3 ;  /* 0x0044800302007388 */ /* 0x000fe80000000800 */
[----:B------:R-:W-:Y:S04]  /*5820*/  STS [R0+0x5080], R5 ;  /* 0x0050800500007388 */ /* 0x000fe80000000800 */
[----:B------:R-:W-:Y:S01]  /*5830*/  STS [R0+0x5480], R12 ;  /* 0x0054800c00007388 */ /* 0x000fe20000000800 */
[----:B-1----:R-:W-:-:S03]  /*5840*/  IMAD.MOV.U32 R8, RZ, RZ, 0x4 ;  /* 0x00000004ff087424 */ /* 0x002fc600078e00ff */
[----:B------:R-:W-:Y:S04]  /*5850*/  STS [R2+0x5080], R11 ;  /* 0x0050800b02007388 */ /* 0x000fe80000000800 */
[----:B------:R1:W-:Y:S01]  /*5860*/  STS [R2+0x5480], R10 ;  /* 0x0054800a02007388 */ /* 0x0003e20000000800 */
[----:B--2---:R-:W-:-:S03]  /*5870*/  IMAD.WIDE R6, R251, R8, c[0x0][0x358] ;  /* 0x0000d600fb067625 */ /* 0x004fc600078e0208 */
[----:B------:R-:W-:Y:S01]  /*5880*/  BAR.SYNC.DEFER_BLOCKING 0x1, 0x100 ;  /* 0x0044000000007b1d */ /* 0x000fe20000010000 */
[----:B------:R-:W-:Y:S02]  /*5890*/  IMAD.MOV.U32 R9, RZ, RZ, c[0x0][0x2f0] ;  /* 0x0000bc00ff097624 */ /* 0x000fe400078e00ff */
[----:B-1----:R-:W-:-:S03]  /*58a0*/  @P0 IMAD.WIDE R2, R251, R8, c[0x0][0x360] ;  /* 0x0000d800fb020625 */ /* 0x002fc600078e0208 */
[----:B------:R-:W2:Y:S04]  /*58b0*/  @P1 LDG.E R0, [R6.64] ;  /* 0x0000000a06001981 */ /* 0x000ea8000c1e1900 */
[----:B------:R1:W5:Y:S01]  /*58c0*/  @P0 LDG.E R9, [R2.64] ;  /* 0x0000000a02090981 */ /* 0x000362000c1e1900 */
[----:B------:R-:W-:Y:S02]  /*58d0*/  CS2R R4, SRZ ;  /* 0x0000000000047805 */ /* 0x000fe4000001ff00 */
[--C-:B--2---:R-:W-:Y:S01]  /*58e0*/  @P1 SHF.R.S32.HI R5, RZ, 0x1f, R0.reuse ;  /* 0x0000001fff051819 */ /* 0x104fe20000011400 */
[----:B------:R-:W-:Y:S01]  /*58f0*/  @P1 IMAD.MOV.U32 R4, RZ, RZ, R0 ;  /* 0x000000ffff041224 */ /* 0x000fe200078e0000 */
[----:B------:R-:W-:Y:S05]  /*5900*/  @P0 BRA `(.L_x_62) ;  /* 0x0000004000000947 */ /* 0x000fea0003800000 */
[----:B-1----:R-:W-:Y:S05]  /*5910*/  @!P1 BRA `(.L_x_62) ;  /* 0x0000003000009947 */ /* 0x002fea0003800000 */
[----:B------:R-:W2:Y:S04]  /*5920*/  LDG.E R2, [R6.64] ;  /* 0x0000000a06027981 */ /* 0x000ea8000c1e1900 */
[----:B------:R-:W2:Y:S02]  /*5930*/  LDG.E R0, [R6.64+0x4] ;  /* 0x0000040a06007981 */ /* 0x000ea4000c1e1900 */
[----:B--2--5:R-:W-:-:S02]  /*5940*/  IADD3 R9, -R2, R0, RZ ;  /* 0x0000000002097210 */ /* 0x024fc40007ffe1ff */
.L_x_62:
[----:B-1----:R-:W-:Y:S01]  /*5950*/  LEA.HI R0, R28, R252, RZ, 0x3 ;  /* 0x000000fc1c007211 */ /* 0x002fe200078f18ff */
[----:B------:R-:W1:Y:S01]  /*5960*/  S2R R11, SR_CTAID.X ;  /* 0x00000000000b7919 */ /* 0x000e620000002500 */
[----:B------:R-:W-:Y:S01]  /*5970*/  SHF.R.S32.HI R8, RZ, 0x1f, R251 ;  /* 0x0000001fff087819 */ /* 0x000fe200000114fb */
[----:B------:R-:W-:Y:S01]  /*5980*/  BSSY B0, `(.L_x_63) ;  /* 0x000003b000007945 */ /* 0x000fe20003800000 */
[----:B------:R-:W-:Y:S01]  /*5990*/  LOP3.LUT R2, R0, 0x1ffffff8, RZ, 0xc0, !PT ;  /* 0x1ffffff800027812 */ /* 0x000fe200078ec0ff */
[----:B------:R-:W2:Y:S01]  /*59a0*/  S2R R31, SR_CTAID.Y ;  /* 0x00000000001f7919 */ /* 0x000ea20000002600 */
[----:B------:R-:W-:-:S02]  /*59b0*/  SHF.R.S32.HI R14, RZ, 0x3, R0 ;  /* 0x00000003ff0e7819 */ /* 0x000fc40000011400 */
[----:B------:R-:W-:Y:S01]  /*59c0*/  SEL R30, R8, RZ, !P1 ;  /* 0x000000ff081e7207 */ /* 0x000fe20004800000 */
[----:B------:R-:W-:Y:S01]  /*59d0*/  IMAD.IADD R2, R252, 0x1, -R2 ;  /* 0x00000001fc027824 */ /* 0x000fe200078e0a02 */
[C---:B------:R-:W-:Y:S01]  /*59e0*/  IADD3 R4, P0, R14.reuse, R4, RZ ;  /* 0x000000040e047210 */ /* 0x040fe20007f1e0ff */
[----:B------:R-:W-:Y:S01]  /*59f0*/  IMAD.SHL.U32 R0, R14, 0x40, RZ ;  /* 0x000000400e007824 */ /* 0x000fe200078e00ff */
[----:B------:R-:W-:Y:S01]  /*5a00*/  SEL R15, R251, RZ, !P1 ;  /* 0x000000fffb0f7207 */ /* 0x000fe20004800000 */
[----:B------:R-:W-:Y:S01]  /*5a10*/  IMAD.SHL.U32 R2, R2, 0x8, RZ ;  /* 0x0000000802027824 */ /* 0x000fe200078e00ff */
[----:B------:R-:W-:Y:S01]  /*5a20*/  LEA.HI.X.SX32 R5, R14, R5, 0x1, P0 ;  /* 0x000000050e057211 */ /* 0x000fe200000f0eff */
[----:B------:R-:W-:Y:S01]  /*5a30*/  IMAD R8, R30, c[0x0][0x340], RZ ;  /* 0x0000d0001e087a24 */ /* 0x000fe200078e02ff */
[----:B------:R-:W-:Y:S02]  /*5a40*/  LOP3.LUT R0, R0, 0x1c0, RZ, 0xc0, !PT ;  /* 0x000001c000007812 */ /* 0x000fe400078ec0ff */
[----:B------:R-:W-:Y:S01]  /*5a50*/  IADD3 R28, R2, 0x40, RZ ;  /* 0x00000040021c7810 */ /* 0x000fe20007ffe0ff */
[----:B------:R-:W-:Y:S01]  /*5a60*/  IMAD R8, R15, c[0x0][0x344], R8 ;  /* 0x0000d1000f087a24 */ /* 0x000fe200078e0208 */
[----:B------:R-:W-:-:S02]  /*5a70*/  LOP3.LUT R3, R0, 0x38, R2, 0xf8, !PT ;  /* 0x0000003800037812 */ /* 0x000fc400078ef802 */
[----:B------:R-:W-:Y:S01]  /*5a80*/  SHF.R.U32.HI R0, RZ, 0x3, R0 ;  /* 0x00000003ff007819 */ /* 0x000fe20000011600 */
[----:B-1---5:R-:W-:-:S03]  /*5a90*/  IMAD R9, R11, -0x40, R9 ;  /* 0xffffffc00b097824 */ /* 0x022fc600078e0209 */
[----:B------:R-:W-:Y:S01]  /*5aa0*/  LOP3.LUT R0, R3, R0, RZ, 0x3c, !PT ;  /* 0x0000000003007212 */ /* 0x000fe200078e3cff */
[----:B------:R-:W-:Y:S01]  /*5ab0*/  IMAD.WIDE R4, R11, 0x40, R4 ;  /* 0x000000400b047825 */ /* 0x000fe200078e0204 */
[----:B------:R-:W-:Y:S02]  /*5ac0*/  SHF.R.S32.HI R3, RZ, 0x1f, R2 ;  /* 0x0000001fff037819 */ /* 0x000fe40000011402 */
[----:B--2---:R-:W-:Y:S01]  /*5ad0*/  SHF.R.S32.HI R68, RZ, 0x1f, R31 ;  /* 0x0000001fff447819 */ /* 0x004fe2000001141f */
[----:B------:R-:W-:Y:S01]  /*5ae0*/  IMAD R0, R27, 0x200, R0 ;  /* 0x000002001b007824 */ /* 0x000fe200078e0200 */
[----:B------:R-:W-:Y:S01]  /*5af0*/  IMNMX R29, R9, 0x40, PT ;  /* 0x00000040091d7817 */ /* 0x000fe20003800200 */
[----:B------:R-:W-:-:S03]  /*5b00*/  IMAD.WIDE.U32 R6, R31, c[0x0][0x338], R2 ;  /* 0x0000ce001f067a25 */ /* 0x000fc600078e0002 */
[----:B------:R-:W-:Y:S01]  /*5b10*/  ISETP.GE.AND P5, PT, R14, R29, PT ;  /* 0x0000001d0e00720c */ /* 0x000fe20003fa6270 */
[----:B------:R-:W-:Y:S02]  /*5b20*/  IMAD.SHL.U32 R0, R0, 0x2, RZ ;  /* 0x0000000200007824 */ /* 0x000fe400078e00ff */
[----:B------:R-:W-:-:S03]  /*5b30*/  IMAD R10, R68, c[0x0][0x338], RZ ;  /* 0x0000ce00440a7a24 */ /* 0x000fc600078e02ff */
[----:B------:R1:W2:Y:S01]  /*5b40*/  LDS.128 R40, [R0+0x7080] ;  /* 0x0070800000287984 */ /* 0x0002a20000000c00 */
[----:B------:R-:W-:-:S03]  /*5b50*/  IMAD R10, R31, c[0x0][0x33c], R10 ;  /* 0x0000cf001f0a7a24 */ /* 0x000fc600078e020a */
[----:B------:R1:W3:Y:S01]  /*5b60*/  LDS.128 R36, [R0+0x9080] ;  /* 0x0090800000247984 */ /* 0x0002e20000000c00 */
[----:B------:R-:W-:-:S03]  /*5b70*/  IMAD.IADD R7, R7, 0x1, R10 ;  /* 0x0000000107077824 */ /* 0x000fc600078e020a */
[----:B------:R1:W4:Y:S01]  /*5b80*/  LDS.128 R32, [R0+0xb080] ;  /* 0x00b0800000207984 */ /* 0x0003220000000c00 */
[----:B------:R-:W-:-:S03]  /*5b90*/  IMAD.WIDE.U32 R12, R15, c[0x0][0x340], R6 ;  /* 0x0000d0000f0c7a25 */ /* 0x000fc600078e0006 */
[----:B------:R1:W1:Y:S01]  /*5ba0*/  LDS.128 R52, [R0+0x80] ;  /* 0x0000800000347984 */ /* 0x0002620000000c00 */
[----:B------:R-:W-:-:S03]  /*5bb0*/  IMAD.IADD R9, R13, 0x1, R8 ;  /* 0x000000010d097824 */ /* 0x000fc600078e0208 */
[----:B------:R1:W1:Y:S04]  /*5bc0*/  LDS.128 R48, [R0+0x2080] ;  /* 0x0020800000307984 */ /* 0x0002680000000c00 */
[----:B------:R1:W1:Y:S04]  /*5bd0*/  LDS.128 R44, [R0+0x4080] ;  /* 0x00408000002c7984 */ /* 0x0002680000000c00 */
[----:B------:R1:W1:Y:S04]  /*5be0*/  LDS.128 R60, [R0+0x1080] ;  /* 0x00108000003c7984 */ /* 0x0002680000000c00 */
[----:B------:R1:W1:Y:S04]  /*5bf0*/  LDS.128 R56, [R0+0x3080] ;  /* 0x0030800000387984 */ /* 0x0002680000000c00 */
[----:B------:R1:W1:Y:S01]  /*5c00*/  LDS.128 R64, [R0+0x5080] ;  /* 0x0050800000407984 */ /* 0x0002620000000c00 */
[----:B------:R-:W-:Y:S05]  /*5c10*/  @P5 BRA `(.L_x_64) ;  /* 0x0000011000005947 */ /* 0x000fea0003800000 */
[C---:B------:R-:W-:Y:S01]  /*5c20*/  ISETP.GE.AND P0, PT, R2.reuse, c[0x0][0x324], PT ;  /* 0x0000c90002007a0c */ /* 0x040fe20003f06270 */
[----:B------:R-:W5:Y:S01]  /*5c30*/  LDS.128 R24, [R0+0x8080] ;  /* 0x0080800000187984 */ /* 0x000f620000000c00 */
[----:B------:R-:W-:Y:S01]  /*5c40*/  IMAD.MOV.U32 R8, RZ, RZ, R12 ;  /* 0x000000ffff087224 */ /* 0x000fe200078e000c */
[----:B------:R-:W-:-:S02]  /*5c50*/  IADD3 R6, R2, 0x80, RZ ;  /* 0x0000008002067810 */ /* 0x000fc40007ffe0ff */
[----:B------:R-:W-:Y:S01]  /*5c60*/  LDS.128 R16, [R0+0xa080] ;  /* 0x00a0800000107984 */ /* 0x000fe20000000c00 */
[----:B------:R-:W-:Y:S01]  /*5c70*/  IMAD.WIDE.U32 R10, R4, c[0x0][0x330], R8 ;  /* 0x0000cc00040a7a25 */ /* 0x000fe200078e0008 */
[----:B------:R-:W-:Y:S02]  /*5c80*/  ISETP.GE.AND P3, PT, R28, c[0x0][0x324], PT ;  /* 0x0000c9001c007a0c */ /* 0x000fe40003f66270 */
[----:B------:R-:W-:Y:S02]  /*5c90*/  ISETP.GE.AND P2, PT, R6, c[0x0][0x324], PT ;  /* 0x0000c90006007a0c */ /* 0x000fe40003f46270 */
[----:B------:R-:W-:Y:S02]  /*5ca0*/  LEA R6, P1, R10, c[0x0][0x318], 0x1 ;  /* 0x0000c6000a067a11 */ /* 0x000fe400078208ff */
[----:B------:R4:W3:Y:S02]  /*5cb0*/  @!P0 LDS.128 R20, [R0+0x6080] ;  /* 0x0060800000148984 */ /* 0x0008e40000000c00 */
[----:B-1--4-:R-:W-:-:S04]  /*5cc0*/  IMAD R0, R5, c[0x0][0x330], RZ ;  /* 0x0000cc0005007a24 */ /* 0x012fc800078e02ff */
[----:B------:R-:W-:-:S04]  /*5cd0*/  IMAD R0, R4, c[0x0][0x334], R0 ;  /* 0x0000cd0004007a24 */ /* 0x000fc800078e0200 */
[----:B------:R-:W-:-:S05]  /*5ce0*/  IMAD.IADD R0, R11, 0x1, R0 ;  /* 0x000000010b007824 */ /* 0x000fca00078e0200 */
[----:B------:R-:W-:-:S05]  /*5cf0*/  LEA.HI.X R7, R10, c[0x0][0x31c], R0, 0x1, P1 ;  /* 0x0000c7000a077a11 */ /* 0x000fca00008f0c00 */
[----:B-----5:R1:W-:Y:S04]  /*5d00*/  @!P3 STG.E.128 [R6.64+0x80], R24 ;  /* 0x000080180600b986 */ /* 0x0203e8000c101d0a */
[----:B---3--:R1:W-:Y:S04]  /*5d10*/  @!P0 STG.E.128 [R6.64], R20 ;  /* 0x0000001406008986 */ /* 0x0083e8000c101d0a */
[----:B------:R1:W-:Y:S02]  /*5d20*/  @!P2 STG.E.128 [R6.64+0x100], R16 ;  /* 0x000100100600a986 */ /* 0x0003e4000c101d0a */
.L_x_64:
[----:B------:R-:W-:Y:S05]  /*5d30*/  BSYNC B0 ;  /* 0x0000000000007941 */ /* 0x000fea0003800000 */
.L_x_63:
[----:B------:R-:W-:Y:S01]  /*5d40*/  IADD3 R14, R14, 0x20, RZ ;  /* 0x000000200e0e7810 */ /* 0x000fe20007ffe0ff */
[----:B------:R-:W-:Y:S03]  /*5d50*/  BSSY B0, `(.L_x_65) ;  /* 0x0000014000007945 */ /* 0x000fe60003800000 */
[----:B------:R-:W-:-:S13]  /*5d60*/  ISETP.GE.AND P4, PT, R14, R29, PT ;  /* 0x0000001d0e00720c */ /* 0x000fda0003f86270 */
[----:B------:R-:W-:Y:S05]  /*5d70*/  @P4 BRA `(.L_x_66) ;  /* 0x0000011000004947 */ /* 0x000fea0003800000 */
[----:B-1----:R-:W-:Y:S01]  /*5d80*/  IADD3 R0, P0, R4, 0x20, RZ ;  /* 0x0000002004007810 */ /* 0x002fe20007f1e0ff */
[----:B------:R-:W-:Y:S01]  /*5d90*/  IMAD.MOV.U32 R7, RZ, RZ, R9 ;  /* 0x000000ffff077224 */ /* 0x000fe200078e0009 */
[C---:B------:R-:W-:Y:S02]  /*5da0*/  IADD3 R10, R2.reuse, 0x80, RZ ;  /* 0x00000080020a7810 */ /* 0x040fe40007ffe0ff */
[----:B------:R-:W-:Y:S01]  /*5db0*/  ISETP.GE.AND P2, PT, R2, c[0x0][0x324], PT ;  /* 0x0000c90002007a0c */ /* 0x000fe20003f46270 */
[----:B------:R-:W-:Y:S01]  /*5dc0*/  IMAD.X R6, RZ, RZ, R5, P0 ;  /* 0x000000ffff067224 */ /* 0x000fe200000e0605 */
[----:B------:R-:W-:Y:S02]  /*5dd0*/  ISETP.GE.AND P0, PT, R10, c[0x0][0x324], PT ;  /* 0x0000c9000a007a0c */ /* 0x000fe40003f06270 */
[----:B------:R-:W-:Y:S01]  /*5de0*/  ISETP.GE.AND P1, PT, R28, c[0x0][0x324], PT ;  /* 0x0000c9001c007a0c */ /* 0x000fe20003f26270 */
[----:B------:R-:W-:Y:S02]  /*5df0*/  IMAD R11, R6, c[0x0][0x330], RZ ;  /* 0x0000cc00060b7a24 */ /* 0x000fe400078e02ff */
[----:B------:R-:W-:-:S04]  /*5e00*/  IMAD.MOV.U32 R6, RZ, RZ, R12 ;  /* 0x000000ffff067224 */ /* 0x000fc800078e000c */
[----:B------:R-:W-:-:S04]  /*5e10*/  IMAD.WIDE.U32 R8, R0, c[0x0][0x330], R6 ;  /* 0x0000cc0000087a25 */ /* 0x000fc800078e0006 */
[----:B------:R-:W-:Y:S01]  /*5e20*/  IMAD R0, R0, c[0x0][0x334], R11 ;  /* 0x0000cd0000007a24 */ /* 0x000fe200078e020b */
[----:B------:R-:W-:-:S03]  /*5e30*/  LEA R6, P3, R8, c[0x0][0x318], 0x1 ;  /* 0x0000c60008067a11 */ /* 0x000fc600078608ff */
[----:B------:R-:W-:-:S05]  /*5e40*/  IMAD.IADD R0, R9, 0x1, R0 ;  /* 0x0000000109007824 */ /* 0x000fca00078e0200 */
[----:B------:R-:W-:-:S05]  /*5e50*/  LEA.HI.X R7, R8, c[0x0][0x31c], R0, 0x1, P3 ;  /* 0x0000c70008077a11 */ /* 0x000fca00018f0c00 */
[----:B--2---:R1:W-:Y:S04]  /*5e60*/  @!P2 STG.E.128 [R6.64], R40 ;  /* 0x000000280600a986 */ /* 0x0043e8000c101d0a */
[----:B---3--:R1:W-:Y:S04]  /*5e70*/  @!P1 STG.E.128 [R6.64+0x80], R36 ;  /* 0x0000802406009986 */ /* 0x0083e8000c101d0a */
[----:B----4-:R1:W-:Y:S02]  /*5e80*/  @!P0 STG.E.128 [R6.64+0x100], R32 ;  /* 0x0001002006008986 */ /* 0x0103e4000c101d0a */
.L_x_66:
[----:B------:R-:W-:Y:S05]  /*5e90*/  BSYNC B0 ;  /* 0x0000000000007941 */ /* 0x000fea0003800000 */
.L_x_65:
[----:B-1----:R-:W-:Y:S01]  /*5ea0*/  IMAD R0, R68, c[0x0][0x308], RZ ;  /* 0x0000c20044007a24 */ /* 0x002fe200078e02ff */
[----:B------:R-:W-:Y:S01]  /*5eb0*/  BSSY B0, `(.L_x_67) ;  /* 0x0000017000007945 */ /* 0x000fe20003800000 */
[----:B------:R-:W-:-:S04]  /*5ec0*/  IMAD.WIDE.U32 R6, R31, c[0x0][0x308], R2 ;  /* 0x0000c2001f067a25 */ /* 0x000fc800078e0002 */
[----:B------:R-:W-:Y:S02]  /*5ed0*/  IMAD R0, R31, c[0x0][0x30c], R0 ;  /* 0x0000c3001f007a24 */ /* 0x000fe400078e0200 */
[----:B------:R-:W-:-:S03]  /*5ee0*/  IMAD R8, R30, c[0x0][0x310], RZ ;  /* 0x0000c4001e087a24 */ /* 0x000fc600078e02ff */
[----:B------:R-:W-:Y:S01]  /*5ef0*/  IADD3 R7, R7, R0, RZ ;  /* 0x0000000007077210 */ /* 0x000fe20007ffe0ff */
[----:B------:R-:W-:-:S04]  /*5f00*/  IMAD R0, R15, c[0x0][0x314], R8 ;  /* 0x0000c5000f007a24 */ /* 0x000fc800078e0208 */
[----:B------:R-:W-:-:S05]  /*5f10*/  IMAD.WIDE.U32 R10, R15, c[0x0][0x310], R6 ;  /* 0x0000c4000f0a7a25 */ /* 0x000fca00078e0006 */
[----:B------:R-:W-:Y:S01]  /*5f20*/  IADD3 R7, R11, R0, RZ ;  /* 0x000000000b077210 */ /* 0x000fe20007ffe0ff */
[----:B------:R-:W-:Y:S05]  /*5f30*/  @P5 BRA `(.L_x_68) ;  /* 0x000000e000005947 */ /* 0x000fea0003800000 */
[----:B------:R-:W-:Y:S01]  /*5f40*/  IMAD R0, R5, c[0x0][0x300], RZ ;  /* 0x0000c00005007a24 */ /* 0x000fe200078e02ff */
[C---:B------:R-:W-:Y:S01]  /*5f50*/  IADD3 R8, R2.reuse, 0x80, RZ ;  /* 0x0000008002087810 */ /* 0x040fe20007ffe0ff */
[----:B------:R-:W-:Y:S01]  /*5f60*/  IMAD.MOV.U32 R6, RZ, RZ, R10 ;  /* 0x000000ffff067224 */ /* 0x000fe200078e000a */
[----:B------:R-:W-:Y:S01]  /*5f70*/  ISETP.GE.AND P3, PT, R2, c[0x0][0x2f4], PT ;  /* 0x0000bd0002007a0c */ /* 0x000fe20003f66270 */
[----:B------:R-:W-:Y:S01]  /*5f80*/  IMAD R0, R4, c[0x0][0x304], R0 ;  /* 0x0000c10004007a24 */ /* 0x000fe200078e0200 */
[----:B------:R-:W-:Y:S01]  /*5f90*/  ISETP.GE.AND P1, PT, R8, c[0x0][0x2f4], PT ;  /* 0x0000bd0008007a0c */ /* 0x000fe20003f26270 */
[----:B------:R-:W-:Y:S01]  /*5fa0*/  IMAD.WIDE.U32 R12, R4, c[0x0][0x300], R6 ;  /* 0x0000c000040c7a25 */ /* 0x000fe200078e0006 */
[----:B------:R-:W-:-:S03]  /*5fb0*/  ISETP.GE.AND P2, PT, R28, c[0x0][0x2f4], PT ;  /* 0x0000bd001c007a0c */ /* 0x000fc60003f46270 */
[----:B------:R-:W-:Y:S01]  /*5fc0*/  IMAD.IADD R0, R13, 0x1, R0 ;  /* 0x000000010d007824 */ /* 0x000fe200078e0200 */
[----:B------:R-:W-:-:S04]  /*5fd0*/  LEA R8, P0, R12, c[0x0][0x2e8], 0x1 ;  /* 0x0000ba000c087a11 */ /* 0x000fc800078008ff */
[----:B------:R-:W-:-:S05]  /*5fe0*/  LEA.HI.X R9, R12, c[0x0][0x2ec], R0, 0x1, P0 ;  /* 0x0000bb000c097a11 */ /* 0x000fca00000f0c00 */
[----:B------:R1:W-:Y:S04]  /*5ff0*/  @!P3 STG.E.128 [R8.64], R52 ;  /* 0x000000340800b986 */ /* 0x0003e8000c101d0a */
[----:B------:R1:W-:Y:S04]  /*6000*/  @!P2 STG.E.128 [R8.64+0x80], R48 ;  /* 0x000080300800a986 */ /* 0x0003e8000c101d0a */
[----:B------:R1:W-:Y:S02]  /*6010*/  @!P1 STG.E.128 [R8.64+0x100], R44 ;  /* 0x0001002c08009986 */ /* 0x0003e4000c101d0a */
.L_x_68:
[----:B------:R-:W-:Y:S05]  /*6020*/  BSYNC B0 ;  /* 0x0000000000007941 */ /* 0x000fea0003800000 */
.L_x_67:
[----:B------:R-:W-:Y:S05]  /*6030*/  @P4 EXIT ;  /* 0x000000000000494d */ /* 0x000fea0003800000 */
[----:B------:R-:W-:Y:S01]  /*6040*/  IADD3 R3, P0, R4, 0x20, RZ ;  /* 0x0000002004037810 */ /* 0x000fe20007f1e0ff */
[----:B------:R-:W-:Y:S01]  /*6050*/  IMAD.MOV.U32 R6, RZ, RZ, R10 ;  /* 0x000000ffff067224 */ /* 0x000fe200078e000a */
[----:B------:R-:W-:-:S02]  /*6060*/  ISETP.GE.AND P1, PT, R2, c[0x0][0x2f4], PT ;  /* 0x0000bd0002007a0c */ /* 0x000fc40003f26270 */
[----:B------:R-:W-:Y:S01]  /*6070*/  IADD3 R2, R2, 0x80, RZ ;  /* 0x0000008002027810 */ /* 0x000fe20007ffe0ff */
[----:B------:R-:W-:Y:S01]  /*6080*/  IMAD.X R0, RZ, RZ, R5, P0 ;  /* 0x000000ffff007224 */ /* 0x000fe200000e0605 */
[----:B------:R-:W-:Y:S01]  /*6090*/  ISETP.GE.AND P0, PT, R28, c[0x0][0x2f4], PT ;  /* 0x0000bd001c007a0c */ /* 0x000fe20003f06270 */
[----:B------:R-:W-:-:S04]  /*60a0*/  IMAD.WIDE.U32 R6, R3, c[0x0][0x300], R6 ;  /* 0x0000c00003067a25 */ /* 0x000fc800078e0006 */
[----:B------:R-:W-:Y:S01]  /*60b0*/  IMAD R0, R0, c[0x0][0x300], RZ ;  /* 0x0000c00000007a24 */ /* 0x000fe200078e02ff */
[----:B------:R-:W-:-:S03]  /*60c0*/  LEA R4, P2, R6, c[0x0][0x2e8], 0x1 ;  /* 0x0000ba0006047a11 */ /* 0x000fc600078408ff */
[----:B------:R-:W-:-:S04]  /*60d0*/  IMAD R0, R3, c[0x0][0x304], R0 ;  /* 0x0000c10003007a24 */ /* 0x000fc800078e0200 */
[----:B------:R-:W-:-:S05]  /*60e0*/  IMAD.IADD R0, R7, 0x1, R0 ;  /* 0x0000000107007824 */ /* 0x000fca00078e0200 */
[----:B------:R-:W-:-:S05]  /*60f0*/  LEA.HI.X R5, R6, c[0x0][0x2ec], R0, 0x1, P2 ;  /* 0x0000bb0006057a11 */ /* 0x000fca00010f0c00 */
[----:B------:R1:W-:Y:S01]  /*6100*/  @!P0 STG.E.128 [R4.64+0x80], R56 ;  /* 0x0000803804008986 */ /* 0x0003e2000c101d0a */
[----:B------:R-:W-:-:S03]  /*6110*/  ISETP.GE.AND P0, PT, R2, c[0x0][0x2f4], PT ;  /* 0x0000bd0002007a0c */ /* 0x000fc60003f06270 */
[----:B------:R1:W-:Y:S10]  /*6120*/  @!P1 STG.E.128 [R4.64], R60 ;  /* 0x0000003c04009986 */ /* 0x0003f4000c101d0a */
[----:B------:R-:W-:Y:S05]  /*6130*/  @P0 EXIT ;  /* 0x000000000000094d */ /* 0x000fea0003800000 */
[----:B------:R-:W-:Y:S01]  /*6140*/  STG.E.128 [R4.64+0x100], R64 ;  /* 0x0001004004007986 */ /* 0x000fe2000c101d0a */
[----:B------:R-:W-:Y:S05]  /*6150*/  EXIT ;  /* 0x000000000000794d */ /* 0x000fea0003800000 */
.L_x_61:
[----:B------:R-:W-:Y:S01]  /*6160*/  ISETP.NE.U32.AND P0, PT, RZ, c[0x0][0x358], PT ;  /* 0x0000d600ff007a0c */ /* 0x000fe20003f05070 */
[----:B-1----:R-:W-:-:S03]  /*6170*/  IMAD.MOV.U32 R2, RZ, RZ, 0x4 ;  /* 0x00000004ff027424 */ /* 0x002fc600078e00ff */
[----:B------:R-:W-:Y:S01]  /*6180*/  ISETP.NE.AND.EX P1, PT, RZ, c[0x0][0x35c], PT, P0 ;  /* 0x0000d700ff007a0c */ /* 0x000fe20003f25300 */
[----:B------:R-:W-:Y:S01]  /*6190*/  IMAD.WIDE R4, R251, R2, c[0x0][0x358] ;  /* 0x0000d600fb047625 */ /* 0x000fe200078e0202 */
[----:B------:R-:W-:-:S04]  /*61a0*/  ISETP.NE.U32.AND P0, PT, RZ, c[0x0][0x360], PT ;  /* 0x0000d800ff007a0c */ /* 0x000fc80003f05070 */
[----:B------:R-:W-:-:S07]  /*61b0*/  ISETP.NE.AND.EX P0, PT, RZ, c[0x0][0x364], PT, P0 ;  /* 0x0000d900ff007a0c */ /* 0x000fce0003f05300 */
[----:B------:R-:W2:Y:S01]  /*61c0*/  @P1 LDG.E R0, [R4.64] ;  /* 0x0000000a04001981 */ /* 0x000ea2000c1e1900 */
[----:B------:R-:W-:-:S05]  /*61d0*/  IMAD.MOV.U32 R7, RZ, RZ, c[0x0][0x2f0] ;  /* 0x0000bc00ff077624 */ /* 0x000fca00078e00ff */
[----:B------:R-:W-:-:S05]  /*61e0*/  @P0 IMAD.WIDE R2, R251, R2, c[0x0][0x360] ;  /* 0x0000d800fb020625 */ /* 0x000fca00078e0202 */
[----:B------:R1:W5:Y:S02]  /*61f0*/  @P0 LDG.E R7, [R2.64] ;  /* 0x0000000a02070981 */ /* 0x000364000c1e1900 */
[----:B-1----:R-:W-:Y:S02]  /*6200*/  CS2R R2, SRZ ;  /* 0x0000000000027805 */ /* 0x002fe4000001ff00 */
[--C-:B--2---:R-:W-:Y:S01]  /*6210*/  @P1 SHF.R.S32.HI R3, RZ, 0x1f, R0.reuse ;  /* 0x0000001fff031819 */ /* 0x104fe20000011400 */
[----:B------:R-:W-:Y:S01]  /*6220*/  @P1 IMAD.MOV.U32 R2, RZ, RZ, R0 ;  /* 0x000000ffff021224 */ /* 0x000fe200078e0000 */
[----:B------:R-:W-:Y:S05]  /*6230*/  @P0 BRA `(.L_x_69) ;  /* 0x0000004000000947 */ /* 0x000fea0003800000 */
[----:B------:R-:W-:Y:S05]  /*6240*/  @!P1 BRA `(.L_x_69) ;  /* 0x0000003000009947 */ /* 0x000fea0003800000 */
[----:B------:R1:W2:Y:S04]  /*6250*/  LDG.E R0, [R4.64] ;  /* 0x0000000a04007981 */ /* 0x0002a8000c1e1900 */
[----:B-1----:R-:W2:Y:S02]  /*6260*/  LDG.E R4, [R4.64+0x4] ;  /* 0x0000040a04047981 */ /* 0x002ea4000c1e1900 */
[----:B--2--5:R-:W-:-:S02]  /*6270*/  IADD3 R7, -R0, R4, RZ ;  /* 0x0000000400077210 */ /* 0x024fc40007ffe1ff */
.L_x_69:
[----:B------:R-:W1:Y:S01]  /*6280*/  S2R R20, SR_CTAID.Y ;  /* 0x0000000000147919 */ /* 0x000e620000002600 */
[----:B------:R-:W-:Y:S01]  /*6290*/  SHF.R.S32.HI R14, RZ, 0x1f, R252 ;  /* 0x0000001fff0e7819 */ /* 0x000fe200000114fc */
[----:B------:R-:W-:Y:S01]  /*62a0*/  BSSY B0, `(.L_x_70) ;  /* 0x0000029000007945 */ /* 0x000fe20003800000 */
[----:B------:R-:W-:Y:S01]  /*62b0*/  SEL R15, R251, RZ, !P1 ;  /* 0x000000fffb0f7207 */ /* 0x000fe20004800000 */
[----:B-----5:R-:W2:Y:S01]  /*62c0*/  S2R R9, SR_CTAID.X ;  /* 0x0000000000097919 */ /* 0x020ea20000002500 */
[----:B------:R-:W-:-:S04]  /*62d0*/  LEA.HI R14, R14, R252, RZ, 0x3 ;  /* 0x000000fc0e0e7211 */ /* 0x000fc800078f18ff */
[----:B------:R-:W-:Y:S02]  /*62e0*/  LOP3.LUT R0, R14, 0x1ffffff8, RZ, 0xc0, !PT ;  /* 0x1ffffff80e007812 */ /* 0x000fe400078ec0ff */
[----:B------:R-:W-:-:S03]  /*62f0*/  SHF.R.S32.HI R14, RZ, 0x3, R14 ;  /* 0x00000003ff0e7819 */ /* 0x000fc6000001140e */
[----:B------:R-:W-:Y:S01]  /*6300*/  IMAD.IADD R0, R252, 0x1, -R0 ;  /* 0x00000001fc007824 */ /* 0x000fe200078e0a00 */
[----:B------:R-:W-:-:S03]  /*6310*/  IADD3 R6, P0, R14, R2, RZ ;  /* 0x000000020e067210 */ /* 0x000fc60007f1e0ff */
[----:B------:R-:W-:Y:S01]  /*6320*/  IMAD.SHL.U32 R12, R0, 0x8, RZ ;  /* 0x00000008000c7824 */ /* 0x000fe200078e00ff */
[----:B------:R-:W-:-:S04]  /*6330*/  SHF.R.S32.HI R0, RZ, 0x1f, R251 ;  /* 0x0000001fff007819 */ /* 0x000fc800000114fb */
[----:B------:R-:W-:Y:S02]  /*6340*/  SHF.R.S32.HI R13, RZ, 0x1f, R12 ;  /* 0x0000001fff0d7819 */ /* 0x000fe4000001140c */
[----:B-1----:R-:W-:Y:S02]  /*6350*/  SHF.R.S32.HI R21, RZ, 0x1f, R20 ;  /* 0x0000001fff157819 */ /* 0x002fe40000011414 */
[----:B------:R-:W-:Y:S01]  /*6360*/  SEL R19, R0, RZ, !P1 ;  /* 0x000000ff00137207 */ /* 0x000fe20004800000 */
[----:B--2---:R-:W-:Y:S01]  /*6370*/  IMAD R16, R9, -0x40, R7 ;  /* 0xffffffc009107824 */ /* 0x004fe200078e0207 */
[----:B------:R-:W-:Y:S01]  /*6380*/  LEA.HI.X.SX32 R7, R14, R3, 0x1, P0 ;  /* 0x000000030e077211 */ /* 0x000fe200000f0eff */
[----:B------:R-:W-:Y:S01]  /*6390*/  IMAD R8, R21, c[0x0][0x308], RZ ;  /* 0x0000c20015087a24 */ /* 0x000fe200078e02ff */
[----:B------:R-:W-:Y:S01]  /*63a0*/  IADD3 R17, R12, 0x40, RZ ;  /* 0x000000400c117810 */ /* 0x000fe20007ffe0ff */
[----:B------:R-:W-:Y:S01]  /*63b0*/  IMAD.WIDE.U32 R4, R20, c[0x0][0x308], R12 ;  /* 0x0000c20014047a25 */ /* 0x000fe200078e000c */
[----:B------:R-:W-:-:S02]  /*63c0*/  ISETP.GE.AND P5, PT, R14, R16, PT ;  /* 0x000000100e00720c */ /* 0x000fc40003fa6270 */
[----:B------:R-:W-:Y:S01]  /*63d0*/  IADD3 R18, R12, 0x80, RZ ;  /* 0x000000800c127810 */ /* 0x000fe20007ffe0ff */
[----:B------:R-:W-:Y:S02]  /*63e0*/  IMAD R8, R20, c[0x0][0x30c], R8 ;  /* 0x0000c30014087a24 */ /* 0x000fe400078e0208 */
[----:B------:R-:W-:Y:S02]  /*63f0*/  IMAD R2, R19, c[0x0][0x310], RZ ;  /* 0x0000c40013027a24 */ /* 0x000fe400078e02ff */
[----:B------:R-:W-:Y:S02]  /*6400*/  IMAD.IADD R5, R5, 0x1, R8 ;  /* 0x0000000105057824 */ /* 0x000fe400078e0208 */
[C---:B------:R-:W-:Y:S02]  /*6410*/  IMAD R2, R15.reuse, c[0x0][0x314], R2 ;  /* 0x0000c5000f027a24 */ /* 0x040fe400078e0202 */
[----:B------:R-:W-:-:S04]  /*6420*/  IMAD.WIDE.U32 R10, R15, c[0x0][0x310], R4 ;  /* 0x0000c4000f0a7a25 */ /* 0x000fc800078e0004 */
[----:B------:R-:W-:-:S04]  /*6430*/  IMAD.WIDE R6, R9, 0x40, R6 ;  /* 0x0000004009067825 */ /* 0x000fc800078e0206 */
[----:B------:R-:W-:Y:S01]  /*6440*/  IMAD.IADD R3, R11, 0x1, R2 ;  /* 0x000000010b037824 */ /* 0x000fe200078e0202 */
        /* <DEDUP_REMOVED lines=11> */
[----:B------:R1:W-:Y:S04]  /*6500*/  @!P2 STG.E.128 [R4.64], RZ ;  /* 0x000000ff0400a986 */ /* 0x0003e8000c101d0a */
[----:B------:R1:W-:Y:S04]  /*6510*/  @!P1 STG.E.128 [R4.64+0x80], RZ ;  /* 0x000080ff04009986 */ /* 0x0003e8000c101d0a */
[----:B------:R1:W-:Y:S02]  /*6520*/  @!P0 STG.E.128 [R4.64+0x100], RZ ;  /* 0x000100ff04008986 */ /* 0x0003e4000c101d0a */
.L_x_71:
[----:B------:R-:W-:Y:S05]  /*6530*/  BSYNC B0 ;  /* 0x0000000000007941 */ /* 0x000fea0003800000 */
.L_x_70:
[----:B------:R-:W-:Y:S01]  /*6540*/  IADD3 R14, R14, 0x20, RZ ;  /* 0x000000200e0e7810 */ /* 0x000fe20007ffe0ff */
[----:B------:R-:W-:Y:S03]  /*6550*/  BSSY B0, `(.L_x_72) ;  /* 0x0000012000007945 */ /* 0x000fe60003800000 */
[----:B------:R-:W-:-:S13]  /*6560*/  ISETP.GE.AND P4, PT, R14, R16, PT ;  /* 0x000000100e00720c */ /* 0x000fda0003f86270 */
        /* <DEDUP_REMOVED lines=8> */
[----:B-1----:R-:W-:-:S04]  /*65f0*/  IMAD.WIDE.U32 R4, R0, c[0x0][0x300], R2 ;  /* 0x0000c00000047a25 */ /* 0x002fc800078e0002 */
[----:B------:R-:W-:Y:S01]  /*6600*/  IMAD R0, R0, c[0x0][0x304], R8 ;  /* 0x0000c10000007a24 */ /* 0x000fe200078e0208 */
[----:B------:R-:W-:-:S03]  /*6610*/  LEA R2, P3, R4, c[0x0][0x2e8], 0x1 ;  /* 0x0000ba0004027a11 */ /* 0x000fc600078608ff */
[----:B------:R-:W-:-:S05]  /*6620*/  IMAD.IADD R0, R5, 0x1, R0 ;  /* 0x0000000105007824 */ /* 0x000fca00078e0200 */
[----:B------:R-:W-:-:S05]  /*6630*/  LEA.HI.X R3, R4, c[0x0][0x2ec], R0, 0x1, P3 ;  /* 0x0000bb0004037a11 */ /* 0x000fca00018f0c00 */
[----:B------:R1:W-:Y:S04]  /*6640*/  @!P2 STG.E.128 [R2.64], RZ ;  /* 0x000000ff0200a986 */ /* 0x0003e8000c101d0a */
[----:B------:R1:W-:Y:S04]  /*6650*/  @!P1 STG.E.128 [R2.64+0x80], RZ ;  /* 0x000080ff02009986 */ /* 0x0003e8000c101d0a */
[----:B------:R1:W-:Y:S02]  /*6660*/  @!P0 STG.E.128 [R2.64+0x100], RZ ;  /* 0x000100ff02008986 */ /* 0x0003e4000c101d0a */
.L_x_73:
[----:B------:R-:W-:Y:S05]  /*6670*/  BSYNC B0 ;  /* 0x0000000000007941 */ /* 0x000fea0003800000 */
.L_x_72:
[----:B------:R-:W-:Y:S01]  /*6680*/  IMAD R0, R21, c[0x0][0x338], RZ ;  /* 0x0000ce0015007a24 */ /* 0x000fe200078e02ff */
[----:B------:R-:W-:Y:S01]  /*6690*/  BSSY B0, `(.L_x_74) ;  /* 0x0000016000007945 */ /* 0x000fe20003800000 */
[----:B-1----:R-:W-:-:S04]  /*66a0*/  IMAD.WIDE.U32 R2, R20, c[0x0][0x338], R12 ;  /* 0x0000ce0014027a25 */ /* 0x002fc800078e000c */
        /* <DEDUP_REMOVED lines=20> */
.L_x_75:
[----:B------:R-:W-:Y:S05]  /*67f0*/  BSYNC B0 ;  /* 0x0000000000007941 */ /* 0x000fea0003800000 */
.L_x_74:
[----:B------:R-:W-:Y:S05]  /*6800*/  @P4 EXIT ;  /* 0x000000000000494d */ /* 0x000fea0003800000 */
[----:B------:R-:W-:Y:S01]  /*6810*/  IADD3 R0, P0, R6, 0x20, RZ ;  /* 0x0000002006007810 */ /* 0x000fe20007f1e0ff */
[----:B------:R-:W-:Y:S01]  /*6820*/  IMAD.MOV.U32 R2, RZ, RZ, R8 ;  /* 0x000000ffff027224 */ /* 0x000fe200078e0008 */
[----:B------:R-:W-:-:S03]  /*6830*/  ISETP.GE.AND P1, PT, R12, c[0x0][0x324], PT ;  /* 0x0000c9000c007a0c */ /* 0x000fc60003f26270 */
[----:B------:R-:W-:Y:S01]  /*6840*/  IMAD.X R6, RZ, RZ, R7, P0 ;  /* 0x000000ffff067224 */ /* 0x000fe200000e0607 */
[----:B------:R-:W-:Y:S01]  /*6850*/  ISETP.GE.AND P0, PT, R17, c[0x0][0x324], PT ;  /* 0x0000c90011007a0c */ /* 0x000fe20003f06270 */
[----:B-1----:R-:W-:-:S04]  /*6860*/  IMAD.WIDE.U32 R4, R0, c[0x0][0x330], R2 ;  /* 0x0000cc0000047a25 */ /* 0x002fc800078e0002 */
[----:B------:R-:W-:Y:S01]  /*6870*/  IMAD R6, R6, c[0x0][0x330], RZ ;  /* 0x0000cc0006067a24 */ /* 0x000fe200078e02ff */
[----:B------:R-:W-:-:S03]  /*6880*/  LEA R2, P2, R4, c[0x0][0x318], 0x1 ;  /* 0x0000c60004027a11 */ /* 0x000fc600078408ff */
[----:B------:R-:W-:-:S04]  /*6890*/  IMAD R0, R0, c[0x0][0x334], R6 ;  /* 0x0000cd0000007a24 */ /* 0x000fc800078e0206 */
[----:B------:R-:W-:-:S05]  /*68a0*/  IMAD.IADD R0, R5, 0x1, R0 ;  /* 0x0000000105007824 */ /* 0x000fca00078e0200 */
[----:B------:R-:W-:-:S05]  /*68b0*/  LEA.HI.X R3, R4, c[0x0][0x31c], R0, 0x1, P2 ;  /* 0x0000c70004037a11 */ /* 0x000fca00010f0c00 */
[----:B------:R1:W-:Y:S01]  /*68c0*/  @!P0 STG.E.128 [R2.64+0x80], RZ ;  /* 0x000080ff02008986 */ /* 0x0003e2000c101d0a */
[----:B------:R-:W-:-:S03]  /*68d0*/  ISETP.GE.AND P0, PT, R18, c[0x0][0x324], PT ;  /* 0x0000c90012007a0c */ /* 0x000fc60003f06270 */
[----:B------:R1:W-:Y:S10]  /*68e0*/  @!P1 STG.E.128 [R2.64], RZ ;  /* 0x000000ff02009986 */ /* 0x0003f4000c101d0a */
[----:B------:R-:W-:Y:S05]  /*68f0*/  @P0 EXIT ;  /* 0x000000000000094d */ /* 0x000fea0003800000 */
[----:B------:R-:W-:Y:S01]  /*6900*/  STG.E.128 [R2.64+0x100], RZ ;  /* 0x000100ff02007986 */ /* 0x000fe2000c101d0a */
[----:B------:R-:W-:Y:S05]  /*6910*/  EXIT ;  /* 0x000000000000794d */ /* 0x000fea0003800000 */
.L_x_76:
        /* <DEDUP_REMOVED lines=14> */
.L_x_1376:


//--------------------- .text._ZN7cutlass13device_kernelIN5flash19enable_sm80_to_sm89INS1_16FlashAttnBwdSm80INS1_25CollectiveMainloopBwdSm80ILi1ELi1EN4cute5tupleIJNS5_1CILi64EEES8_NS7_ILi192EEEEEENS_10bfloat16_tEfNS_4arch4Sm80ELb0ELb0ELb0ELb1ELb1ELb0ELb0ELb0ELi2ELi2ELi2ELi2ELb1EEENS1_21CollectiveEpilogueBwdISA_SB_SD_Li256ELb1ELb0ELi4EEENS1_19SingleTileSchedulerILb1ELb0ELb0ELi64EEEEEEEEEvNT_6ParamsE --------------------------
	.section	.text._ZN7cutlass13device_kernelIN5flash19enable_sm80_to_sm89INS1_16FlashAttnBwdSm80INS1_25CollectiveMainloopBwdSm80ILi1ELi1EN4cute5tupleIJNS5_1CILi64EEES8_NS7_ILi192EEEEEENS_10bfloat16_tEfNS_4arch4Sm80ELb0ELb0ELb0ELb1ELb1ELb0ELb0ELb0ELi2ELi2ELi2ELi2ELb1EEENS1_21CollectiveEpilogueBwdISA_SB_SD_Li256ELb1ELb0ELi4EEENS1_19SingleTileSchedulerILb1ELb0ELb0ELi64EEEEEEEEEvNT_6ParamsE,"ax",@progbits
	.sectioninfo	@"SHI_REGISTERS=255"
	.align	128
.text._ZN7cutlass13device_kernelIN5flash19enable_sm80_to_sm89INS1_16FlashAttnBwdSm80INS1_25CollectiveMainloopBwdSm80ILi1ELi1EN4cute5tupleIJNS5_1CILi64EEES8_NS7_ILi192EEEEEENS_10bfloat16_tEfNS_4arch4Sm80ELb0ELb0ELb0ELb1ELb1ELb0ELb0ELb0ELi2ELi2ELi2ELi2ELb1EEENS1_21CollectiveEpilogueBwdISA_SB_SD_Li256ELb1ELb0ELi4EEENS1_19SingleTileSchedulerILb1ELb0ELb0ELi64EEEEEEEEEvNT_6ParamsE:
        .type           _ZN7cutlass13device_kernelIN5flash19enable_sm80_to_sm89INS1_16FlashAttnBwdSm80INS1_25CollectiveMainloopBwdSm80ILi1ELi1EN4cute5tupleIJNS5_1CILi64EEES8_NS7_ILi192EEEEEENS_10bfloat16_tEfNS_4arch4Sm80ELb0ELb0ELb0ELb1ELb1ELb0ELb0ELb0ELi2ELi2ELi2ELi2ELb1EEENS1_21CollectiveEpilogueBwdISA_SB_SD_Li256ELb1ELb0ELi4EEENS1_19SingleTileSchedulerILb1ELb0ELb0ELi64EEEEEEEEEvNT_6ParamsE,@function
        .size           _ZN7cutlass13device_kernelIN5flash19enable_sm80_to_sm89INS1_16FlashAttnBwdSm80INS1_25CollectiveMainloopBwdSm80ILi1ELi1EN4cute5tupleIJNS5_1CILi64EEES8_NS7_ILi192EEEEEENS_10bfloat16_tEfNS_4arch4Sm80ELb0ELb0ELb0ELb1ELb1ELb0ELb0ELb0ELi2ELi2ELi2ELi2ELb1EEENS1_21CollectiveEpilogueBwdISA_SB_SD_Li256ELb1ELb0ELi4EEENS1_19SingleTileSchedulerILb1ELb0ELb0ELi64EEEEEEEEEvNT_6ParamsE,(.L_x_1377 - _ZN7cutlass13device_kernelIN5flash19enable_sm80_to_sm89INS1_16FlashAttnBwdSm80INS1_25CollectiveMainloopBwdSm80ILi1ELi1EN4cute5tupleIJNS5_1CILi64EEES8_NS7_ILi192EEEEEENS_10bfloat16_tEfNS_4arch4Sm80ELb0ELb0ELb0ELb1ELb1ELb0ELb0ELb0ELi2ELi2ELi2ELi2ELb1EEENS1_21CollectiveEpilogueBwdISA_SB_SD_Li256ELb1ELb0ELi4EEENS1_19SingleTileSchedulerILb1ELb0ELb0ELi64EEEEEEEEEvNT_6ParamsE)
        .other          _ZN7cutlass13device_kernelIN5flash19enable_sm80_to_sm89INS1_16FlashAttnBwdSm80INS1_25CollectiveMainloopBwdSm80ILi1ELi1EN4cute5tupleIJNS5_1CILi64EEES8_NS7_ILi192EEEEEENS_10bfloat16_tEfNS_4arch4Sm80ELb0ELb0ELb0ELb1ELb1ELb0ELb0ELb0ELi2ELi2ELi2ELi2ELb1EEENS1_21CollectiveEpilogueBwdISA_SB_SD_Li256ELb1ELb0ELi4EEENS1_19SingleTileSchedulerILb1ELb0ELb0ELi64EEEEEEEEEvNT_6ParamsE,@"STO_CUDA_ENTRY STV_DEFAULT"
_ZN7cutlass13device_kernelIN5flash19enable_sm80_to_sm89INS1_16FlashAttnBwdSm80INS1_25CollectiveMainloopBwdSm80ILi1ELi1EN4cute5tupleIJNS5_1CILi64EEES8_NS7_ILi192EEEEEENS_10bfloat16_tEfNS_4arch4Sm80ELb0ELb0ELb0ELb1ELb1ELb0ELb0ELb0ELi2ELi2ELi2ELi2ELb1EEENS1_21CollectiveEpilogueBwdISA_SB_SD_Li256ELb1ELb0ELi4EEENS1_19SingleTileSchedulerILb1ELb0ELb0ELi64EEEEEEEEEvNT_6ParamsE:
        /* <DEDUP_REMOVED lines=17> */
.L_x_78:
        /* <DEDUP_REMOVED lines=8> */
.L_x_80:
[----:B------:R-:W-:Y:S02]  /*0190*/  MOV R0, c[0x0][0x3a4] ;  /* 0x0000e90000007a02 */ /* 0x000fe40000000f00 */
.L_x_79:
[----:B-1----:R-:W-:-:S05]  /*01a0*/  IMAD.SHL.U32 R2, R28, 0x40, RZ ;  /* 0x000000401c027824 */ /* 0x002fca00078e00ff */
[----:B-----5:R-:W-:-:S04]  /*01b0*/  ISETP.GE.AND P0, PT, R2, R0, PT ;  /* 0x000000000200720c */ /* 0x020fc80003f06270 */
[----:B------:R-:W-:Y:S01]  /*01c0*/  SEL R251, R5, 0xffffffff, !P0 ;  /* 0xffffffff05fb7807 */ /* 0x000fe20004000000 */
[----:B------:R-:W-:Y:S05]  /*01d0*/  BRA `(.L_x_81) ;  /* 0x0000011000007947 */ /* 0x000fea0003800000 */
.L_x_77:
[----:B---34-:R-:W-:-:S04]  /*01e0*/  ISETP.NE.U32.AND P0, PT, RZ, c[0x0][0x3c0], PT ;  /* 0x0000f000ff007a0c */ /* 0x018fc80003f05070 */
[----:B------:R-:W-:-:S13]  /*01f0*/  ISETP.NE.AND.EX P0, PT, RZ, c[0x0][0x3c4], PT, P0 ;  /* 0x0000f100ff007a0c */ /* 0x000fda0003f05300 */
[----:B------:R-:W-:Y:S05]  /*0200*/  @!P0 BRA `(.L_x_82) ;  /* 0x0000002000008947 */ /* 0x000fea0003800000 */
[----:B------:R1:W5:Y:S01]  /*0210*/  LDG.E R0, [R2.64] ;  /* 0x0000000a02007981 */ /* 0x000362000c1e1900 */
[----:B------:R-:W-:Y:S05]  /*0220*/  BRA `(.L_x_83) ;  /* 0x0000009000007947 */ /* 0x000fea0003800000 */
.L_x_82:
        /* <DEDUP_REMOVED lines=8> */
.L_x_84:
[----:B------:R-:W-:Y:S02]  /*02b0*/  MOV R0, c[0x0][0x3a4] ;  /* 0x0000e90000007a02 */ /* 0x000fe40000000f00 */
.L_x_83:
[----:B-1----:R-:W-:-:S05]  /*02c0*/  IMAD.SHL.U32 R2, R28, 0x40, RZ ;  /* 0x000000401c027824 */ /* 0x002fca00078e00ff */
[----:B-----5:R-:W-:-:S04]  /*02d0*/  ISETP.GE.AND P0, PT, R2, R0, PT ;  /* 0x000000000200720c */ /* 0x020fc80003f06270 */
[----:B------:R-:W-:-:S04]  /*02e0*/  SEL R251, R5, 0xffffffff, !P0 ;  /* 0xffffffff05fb7807 */ /* 0x000fc80004000000 */
.L_x_81:
        /* <DEDUP_REMOVED lines=31> */
.L_x_85:
[----:B-1----:R-:W-:-:S04]  /*04e0*/  ISETP.NE.U32.AND P0, PT, RZ, c[0x0][0x2e0], PT ;  /* 0x0000b800ff007a0c */ /* 0x002fc80003f05070 */
[----:B------:R-:W-:-:S13]  /*04f0*/  ISETP.NE.AND.EX P0, PT, RZ, c[0x0][0x2e4], PT, P0 ;  /* 0x0000b900ff007a0c */ /* 0x000fda0003f05300 */
[----:B------:R-:W-:Y:S05]  /*0500*/  @!P0 BRA `(.L_x_86) ;  /* 0x0000003000008947 */ /* 0x000fea0003800000 */
[----:B------:R-:W-:-:S05]  /*0510*/  IMAD.WIDE R2, R251, R12, c[0x0][0x2e0] ;  /* 0x0000b800fb027625 */ /* 0x000fca00078e020c */
[----:B------:R1:W5:Y:S01]  /*0520*/  LDG.E R11, [R2.64] ;  /* 0x0000000a020b7981 */ /* 0x000362000c1e1900 */
[----:B------:R-:W-:Y:S05]  /*0530*/  BRA `(.L_x_87) ;  /* 0x0000004000007947 */ /* 0x000fea0003800000 */
.L_x_86:
[----:B------:R-:W-:Y:S05]  /*0540*/  @!P3 BRA `(.L_x_87) ;  /* 0x000000300000b947 */ /* 0x000fea0003800000 */
[----:B------:R-:W2:Y:S04]  /*0550*/  LDG.E R0, [R4.64] ;  /* 0x0000000a04007981 */ /* 0x000ea8000c1e1900 */
[----:B------:R-:W2:Y:S02]  /*0560*/  LDG.E R2, [R4.64+0x4] ;  /* 0x0000040a04027981 */ /* 0x000ea4000c1e1900 */
[----:B--2---:R-:W-:Y:S02]  /*0570*/  IADD3 R11, -R0, R2, RZ ;  /* 0x00000002000b7210 */ /* 0x004fe40007ffe1ff */
.L_x_87:
        /* <DEDUP_REMOVED lines=496> */
.L_x_91:
        /* <DEDUP_REMOVED lines=414> */
.L_x_89:
        /* <DEDUP_REMOVED lines=120> */
.L_x_90:
        /* <DEDUP_REMOVED lines=166> */
.L_x_88:
        /* <DEDUP_REMOVED lines=145> */
.L_x_93:
        /* <DEDUP_REMOVED lines=62> */
.L_x_95:
[----:B------:R-:W-:Y:S05]  /*5d30*/  BSYNC B0 ;  /* 0x0000000000007941 */ /* 0x000fea0003800000 */
.L_x_94:
        /* <DEDUP_REMOVED lines=21> */
.L_x_97:
[----:B------:R-:W-:Y:S05]  /*5e90*/  BSYNC B0 ;  /* 0x0000000000007941 */ /* 0x000fea0003800000 */
.L_x_96:
        /* <DEDUP_REMOVED lines=24> */
.L_x_99:
[----:B------:R-:W-:Y:S05]  /*6020*/  BSYNC B0 ;  /* 0x0000000000007941 */ /* 0x000fea0003800000 */
.L_x_98:
        /* <DEDUP_REMOVED lines=19> */
.L_x_92:
        /* <DEDUP_REMOVED lines=18> */
.L_x_100:
        /* <DEDUP_REMOVED lines=43> */
.L_x_102:
[----:B------:R-:W-:Y:S05]  /*6530*/  BSYNC B0 ;  /* 0x0000000000007941 */ /* 0x000fea0003800000 */
.L_x_101:
        /* <DEDUP_REMOVED lines=19> */
.L_x_104:
[----:B------:R-:W-:Y:S05]  /*6670*/  BSYNC B0 ;  /* 0x0000000000007941 */ /* 0x000fea0003800000 */
.L_x_103:
        /* <DEDUP_REMOVED lines=23> */
.L_x_106:
[----:B------:R-:W-:Y:S05]  /*67f0*/  BSYNC B0 ;  /* 0x0000000000007941 */ /* 0x000fea0003800000 */
.L_x_105:
        /* <DEDUP_REMOVED lines=18> */
.L_x_107:
        /* <DEDUP_REMOVED lines=14> */
.L_x_1377:


//--------------------- .text._ZN7cutlass13device_kernelIN5flash19enable_sm80_to_sm89INS1_16FlashAttnBwdSm80INS1_25CollectiveMainloopBwdSm80ILi1ELi1EN4cute5tupleIJNS5_1CILi64EEES8_NS7_ILi192EEEEEENS_10bfloat16_tEfNS_4arch4Sm80ELb0ELb0ELb0ELb1ELb0ELb0ELb0ELb0ELi2ELi2ELi2ELi2ELb1EEENS1_24CollectiveEpilogueBwdGQAISA_fSD_Li256ELb1ELb0EEENS1_19SingleTileSchedulerILb1ELb0ELb0ELi64EEEEEEEEEvNT_6ParamsE --------------------------
	.section	.text._ZN7cutlass13device_kernelIN5flash19enable_sm80_to_sm89INS1_16FlashAttnBwdSm80INS1_25CollectiveMainloopBwdSm80ILi1ELi1EN4cute5tupleIJNS5_1CILi64EEES8_NS7_ILi192EEEEEENS_10bfloat16_tEfNS_4arch4Sm80ELb0ELb0ELb0ELb1ELb0ELb0ELb0ELb0ELi2ELi2ELi2ELi2ELb1EEENS1_24CollectiveEpilogueBwdGQAISA_fSD_Li256ELb1ELb0EEENS1_19SingleTileSchedulerILb1ELb0ELb0ELi64EEEEEEEEEvNT_6ParamsE,"ax",@progbits
	.sectioninfo	@"SHI_REGISTERS=255"
	.align	128
.text._ZN7cutlass13device_kernelIN5flash19enable_sm80_to_sm89INS1_16FlashAttnBwdSm80INS1_25CollectiveMainloopBwdSm80ILi1ELi1EN4cute5tupleIJNS5_1CILi64EEES8_NS7_ILi192EEEEEENS_10bfloat16_tEfNS_4arch4Sm80ELb0ELb0ELb0ELb1ELb0ELb0ELb0ELb0ELi2ELi2ELi2ELi2ELb1EEENS1_24CollectiveEpilogueBwdGQAISA_fSD_Li256ELb1ELb0EEENS1_19SingleTileSchedulerILb1ELb0ELb0ELi64EEEEEEEEEvNT_6ParamsE:
        .type           _ZN7cutlass13device_kernelIN5flash19enable_sm80_to_sm89INS1_16FlashAttnBwdSm80INS1_25CollectiveMainloopBwdSm80ILi1ELi1EN4cute5tupleIJNS5_1CILi64EEES8_NS7_ILi192EEEEEENS_10bfloat16_tEfNS_4arch4Sm80ELb0ELb0ELb0ELb1ELb0ELb0ELb0ELb0ELi2ELi2ELi2ELi2ELb1EEENS1_24CollectiveEpilogueBwdGQAISA_fSD_Li256ELb1ELb0EEENS1_19SingleTileSchedulerILb1ELb0ELb0ELi64EEEEEEEEEvNT_6ParamsE,@function
        .size           _ZN7cutlass13device_kernelIN5flash19enable_sm80_to_sm89INS1_16FlashAttnBwdSm80INS1_25CollectiveMainloopBwdSm80ILi1ELi1EN4cute5tupleIJNS5_1CILi64EEES8_NS7_ILi192EEEEEENS_10bfloat16_tEfNS_4arch4Sm80ELb0ELb0ELb0ELb1ELb0ELb0ELb0ELb0ELi2ELi2ELi2ELi2ELb1EEENS1_24CollectiveEpilogueBwdGQAISA_fSD_Li256ELb1ELb0EEENS1_19SingleTileSchedulerILb1ELb0ELb0ELi64EEEEEEEEEvNT_6ParamsE,(.L_x_1378 - _ZN7cutlass13device_kernelIN5flash19enable_sm80_to_sm89INS1_16FlashAttnBwdSm80INS1_25CollectiveMainloopBwdSm80ILi1ELi1EN4cute5tupleIJNS5_1CILi64EEES8_NS7_ILi192EEEEEENS_10bfloat16_tEfNS_4arch4Sm80ELb0ELb0ELb0ELb1ELb0ELb0ELb0ELb0ELi2ELi2ELi2ELi2ELb1EEENS1_24CollectiveEpilogueBwdGQAISA_fSD_Li256ELb1ELb0EEENS1_19SingleTileSchedulerILb1ELb0ELb0ELi64EEEEEEEEEvNT_6ParamsE)
        .other          _ZN7cutlass13device_kernelIN5flash19enable_sm80_to_sm89INS1_16FlashAttnBwdSm80INS1_25CollectiveMainloopBwdSm80ILi1ELi1EN4cute5tupleIJNS5_1CILi64EEES8_NS7_ILi192EEEEEENS_10bfloat16_tEfNS_4arch4Sm80ELb0ELb0ELb0ELb1ELb0ELb0ELb0ELb0ELi2ELi2ELi2ELi2ELb1EEENS1_24CollectiveEpilogueBwdGQAISA_fSD_Li256ELb1ELb0EEENS1_19SingleTileSchedulerILb1ELb0ELb0ELi64EEEEEEEEEvNT_6ParamsE,@"STO_CUDA_ENTRY STV_DEFAULT"
_ZN7cutlass13device_kernelIN5flash19enable_sm80_to_sm89INS1_16FlashAttnBwdSm80INS1_25CollectiveMainloopBwdSm80ILi1ELi1EN4cute5tupleIJNS5_1CILi64EEES8_NS7_ILi192EEEEEENS_10bfloat16_tEfNS_4arch4Sm80ELb0ELb0ELb0ELb1ELb0ELb0ELb0ELb0ELi2ELi2ELi2ELi2ELb1EEENS1_24CollectiveEpilogueBwdGQAISA_fSD_Li256ELb1ELb0EEENS1_19SingleTileSchedulerILb1ELb0ELb0ELi64EEEEEEEEEvNT_6ParamsE:
        /* <DEDUP_REMOVED lines=17> */
.L_x_109:
        /* <DEDUP_REMOVED lines=8> */
.L_x_111:
[----:B------:R-:W-:Y:S02]  /*0190*/  MOV R0, c[0x0][0x3ac] ;  /* 0x0000eb0000007a02 */ /* 0x000fe40000000f00 */
.L_x_110:
[----:B-1----:R-:W-:-:S05]  /*01a0*/  IMAD.SHL.U32 R2, R28, 0x40, RZ ;  /* 0x000000401c027824 */ /* 0x002fca00078e00ff */
[----:B-----5:R-:W-:-:S04]  /*01b0*/  ISETP.GE.AND P0, PT, R2, R0, PT ;  /* 0x000000000200720c */ /* 0x020fc80003f06270 */
[----:B------:R-:W-:Y:S01]  /*01c0*/  SEL R251, R5, 0xffffffff, !P0 ;  /* 0xffffffff05fb7807 */ /* 0x000fe20004000000 */
[----:B------:R-:W-:Y:S05]  /*01d0*/  BRA `(.L_x_112) ;  /* 0x0000011000007947 */ /* 0x000fea0003800000 */
.L_x_108:
[----:B---34-:R-:W-:-:S04]  /*01e0*/  ISETP.NE.U32.AND P0, PT, RZ, c[0x0][0x3c8], PT ;  /* 0x0000f200ff007a0c */ /* 0x018fc80003f05070 */
[----:B------:R-:W-:-:S13]  /*01f0*/  ISETP.NE.AND.EX P0, PT, RZ, c[0x0][0x3cc], PT, P0 ;  /* 0x0000f300ff007a0c */ /* 0x000fda0003f05300 */
[----:B------:R-:W-:Y:S05]  /*0200*/  @!P0 BRA `(.L_x_113) ;  /* 0x0000002000008947 */ /* 0x000fea0003800000 */
[----:B------:R1:W5:Y:S01]  /*0210*/  LDG.E R0, [R2.64] ;  /* 0x0000000a02007981 */ /* 0x000362000c1e1900 */
[----:B------:R-:W-:Y:S05]  /*0220*/  BRA `(.L_x_114) ;  /* 0x0000009000007947 */ /* 0x000fea0003800000 */
.L_x_113:
        /* <DEDUP_REMOVED lines=8> */
.L_x_115:
[----:B------:R-:W-:Y:S02]  /*02b0*/  MOV R0, c[0x0][0x3ac] ;  /* 0x0000eb0000007a02 */ /* 0x000fe40000000f00 */
.L_x_114:
[----:B-1----:R-:W-:-:S05]  /*02c0*/  IMAD.SHL.U32 R2, R28, 0x40, RZ ;  /* 0x000000401c027824 */ /* 0x002fca00078e00ff */
[----:B-----5:R-:W-:-:S04]  /*02d0*/  ISETP.GE.AND P0, PT, R2, R0, PT ;  /* 0x000000000200720c */ /* 0x020fc80003f06270 */
[----:B------:R-:W-:-:S04]  /*02e0*/  SEL R251, R5, 0xffffffff, !P0 ;  /* 0xffffffff05fb7807 */ /* 0x000fc80004000000 */
.L_x_112:
[----:B------:R-:W-:-:S13]  /*02f0*/  ISETP.GE.AND P0, PT, R251, RZ, PT ;  /* 0x000000fffb00720c */ /* 0x000fda0003f06270 */
[----:B------:R-:W-:Y:S05]  /*0300*/  @!P0 EXIT ;  /* 0x000000000000894d */ /* 0x000fea0003800000 */
[----:B------:R-:W-:Y:S01]  /*0310*/  ISETP.NE.U32.AND P0, PT, RZ, c[0x0][0x2d8], PT ;  /* 0x0000b600ff007a0c */ /* 0x000fe20003f05070 */
[----:B------:R-:W-:Y:S01]  /*0320*/  IMAD.WIDE R4, R251, R13, c[0x0][0x2c8] ;  /* 0x0000b200fb047625 */ /* 0x000fe200078e020d */
[----:B------:R-:W-:Y:S02]  /*0330*/  ISETP.NE.U32.AND P2, PT, RZ, c[0x0][0x2c8], PT ;  /* 0x0000b200ff007a0c */ /* 0x000fe40003f45070 */
[----:B------:R-:W-:Y:S02]  /*0340*/  ISETP.NE.AND.EX P0, PT, RZ, c[0x0][0x2dc], PT, P0 ;  /* 0x0000b700ff007a0c */ /* 0x000fe40003f05300 */
[----:B------:R-:W-:Y:S02]  /*0350*/  ISETP.NE.AND.EX P2, PT, RZ, c[0x0][0x2cc], PT, P2 ;  /* 0x0000b300ff007a0c */ /* 0x000fe40003f45320 */
[----:B------:R-:W-:-:S04]  /*0360*/  ISETP.NE.U32.AND P3, PT, RZ, c[0x0][0x2d0], PT ;  /* 0x0000b400ff007a0c */ /* 0x000fc80003f65070 */
[----:B------:R-:W-:-:S05]  /*0370*/  ISETP.NE.AND.EX P3, PT, RZ, c[0x0][0x2d4], PT, P3 ;  /* 0x0000b500ff007a0c */ /* 0x000fca0003f65330 */
[CC--:B------:R-:W-:Y:S02]  /*0380*/  @P0 IMAD.WIDE R2, R251.reuse, R13.reuse, c[0x0][0x2d8] ;  /* 0x0000b600fb020625 */ /* 0x0c0fe400078e020d */
[----:B------:R-:W2:Y:S04]  /*0390*/  @P2 LDG.E R0, [R4.64] ;  /* 0x0000000a04002981 */ /* 0x000ea8000c1e1900 */
[----:B------:R1:W3:Y:S04]  /*03a0*/  @P0 LDG.E R8, [R2.64] ;  /* 0x0000000a02080981 */ /* 0x0002e8000c1e1900 */
[----:B------:R-:W4:Y:S01]  /*03b0*/  @P2 LDG.E R7, [R4.64] ;  /* 0x0000000a04072981 */ /* 0x000f22000c1e1900 */
[----:B-1----:R-:W-:-:S05]  /*03c0*/  IMAD.WIDE R2, R251, R13, c[0x0][0x2d0] ;  /* 0x0000b400fb027625 */ /* 0x002fca00078e020d */
[----:B------:R-:W5:Y:S01]  /*03d0*/  @P3 LDG.E R6, [R2.64] ;  /* 0x0000000a02063981 */ /* 0x000f62000c1e1900 */
[----:B------:R-:W-:Y:S01]  /*03e0*/  ULDC UR8, c[0x0][0x168] ;  /* 0x00005a0000087ab9 */ /* 0x000fe20000000800 */
[----:B------:R-:W-:Y:S01]  /*03f0*/  CS2R R10, SRZ ;  /* 0x00000000000a7805 */ /* 0x000fe2000001ff00 */
[----:B------:R-:W-:Y:S02]  /*0400*/  IMAD.MOV.U32 R12, RZ, RZ, RZ ;  /* 0x000000ffff0c7224 */ /* 0x000fe400078e00ff */
[----:B------:R-:W-:Y:S02]  /*0410*/  IMAD.MOV.U32 R23, RZ, RZ, c[0x0][0x198] ;  /* 0x00006600ff177624 */ /* 0x000fe400078e00ff */
[----:B--2---:R-:W-:Y:S01]  /*0420*/  @P2 IMAD R0, R251, 0x40, R0 ;  /* 0x00000040fb002824 */ /* 0x004fe200078e0200 */
[----:B---3--:R1:W2:Y:S04]  /*0430*/  @P0 R2UR UR8, R8 ;  /* 0x00000000080803c2 */ /* 0x0082a800000e0000 */
[----:B-1----:R-:W-:-:S04]  /*0440*/  @P2 SHF.R.S32.HI R8, RZ, 0x1f, R0 ;  /* 0x0000001fff082819 */ /* 0x002fc80000011400 */
[----:B------:R-:W-:Y:S02]  /*0450*/  @P2 LEA.HI R0, R8, R0, RZ, 0x6 ;  /* 0x0000000008002211 */ /* 0x000fe400078f30ff */
[----:B------:R-:W-:Y:S01]  /*0460*/  CS2R R8, SRZ ;  /* 0x0000000000087805 */ /* 0x000fe2000001ff00 */
[--C-:B-----5:R-:W-:Y:S01]  /*0470*/  @P3 SHF.R.S32.HI R11, RZ, 0x1f, R6.reuse ;  /* 0x0000001fff0b3819 */ /* 0x120fe20000011406 */
[--C-:B----4-:R-:W-:Y:S01]  /*0480*/  @P2 IMAD.MOV.U32 R8, RZ, RZ, R7.reuse ;  /* 0x000000ffff082224 */ /* 0x110fe200078e0007 */
[----:B------:R-:W-:Y:S01]  /*0490*/  @P2 SHF.R.S32.HI R9, RZ, 0x1f, R7 ;  /* 0x0000001fff092819 */ /* 0x000fe20000011407 */
[----:B------:R-:W-:Y:S01]  /*04a0*/  @P3 IMAD.MOV.U32 R10, RZ, RZ, R6 ;  /* 0x000000ffff0a3224 */ /* 0x000fe200078e0006 */
[----:B------:R-:W-:Y:S01]  /*04b0*/  @P2 LOP3.LUT R12, R0, 0xffffffc0, RZ, 0xc0, !PT ;  /* 0xffffffc0000c2812 */ /* 0x000fe200078ec0ff */
[----:B--2---:R-:W-:Y:S05]  /*04c0*/  @P0 BRA `(.L_x_116) ;  /* 0x0000006000000947 */ /* 0x004fea0003800000 */
[----:B------:R-:W-:Y:S05]  /*04d0*/  @!P2 BRA `(.L_x_116) ;  /* 0x000000500000a947 */ /* 0x000fea0003800000 */
[----:B------:R1:W2:Y:S04]  /*04e0*/  LDG.E R0, [R4.64] ;  /* 0x0000000a04007981 */ /* 0x0002a8000c1e1900 */
[----:B-1----:R-:W3:Y:S01]  /*04f0*/  LDG.E R4, [R4.64+0x4] ;  /* 0x0000040a04047981 */ /* 0x002ee2000c1e1900 */
[----:B--2---:R-:W1:Y:S08]  /*0500*/  R2UR UR8, R0 ;  /* 0x00000000000873c2 */ /* 0x004e7000000e0000 */
[----:B---3--:R-:W1:Y:S02]  /*0510*/  R2UR UR4, R4 ;  /* 0x00000000040473c2 */ /* 0x008e6400000e0000 */
[----:B-1----:R-:W-:-:S06]  /*0520*/  UIADD3 UR8, -UR8, UR4, URZ ;  /* 0x0000000408087290 */ /* 0x002fcc000fffe13f */
.L_x_116:
[----:B------:R-:W-:-:S04]  /*0530*/  ISETP.NE.U32.AND P0, PT, RZ, c[0x0][0x2e0], PT ;  /* 0x0000b800ff007a0c */ /* 0x000fc80003f05070 */
[----:B------:R-:W-:-:S13]  /*0540*/  ISETP.NE.AND.EX P0, PT, RZ, c[0x0][0x2e4], PT, P0 ;  /* 0x0000b900ff007a0c */ /* 0x000fda0003f05300 */
[----:B------:R-:W-:Y:S05]  /*0550*/  @!P0 BRA `(.L_x_117) ;  /* 0x0000003000008947 */ /* 0x000fea0003800000 */
[----:B------:R-:W-:-:S05]  /*0560*/  IMAD.WIDE R2, R251, R13, c[0x0][0x2e0] ;  /* 0x0000b800fb027625 */ /* 0x000fca00078e020d */
[----:B------:R1:W5:Y:S01]  /*0570*/  LDG.E R23, [R2.64] ;  /* 0x0000000a02177981 */ /* 0x000362000c1e1900 */
[----:B------:R-:W-:Y:S05]  /*0580*/  BRA `(.L_x_118) ;  /* 0x0000004000007947 */ /* 0x000fea0003800000 */
.L_x_117:
[----:B------:R-:W-:Y:S05]  /*0590*/  @!P3 BRA `(.L_x_118) ;  /* 0x000000300000b947 */ /* 0x000fea0003800000 */
[----:B------:R1:W2:Y:S04]  /*05a0*/  LDG.E R0, [R2.64] ;  /* 0x0000000a02007981 */ /* 0x0002a8000c1e1900 */
[----:B-1----:R-:W2:Y:S02]  /*05b0*/  LDG.E R2, [R2.64+0x4] ;  /* 0x0000040a02027981 */ /* 0x002ea4000c1e1900 */
[----:B--2---:R-:W-:Y:S02]  /*05c0*/  IADD3 R23, -R0, R2, RZ ;  /* 0x0000000200177210 */ /* 0x004fe40007ffe1ff */
.L_x_118:
        /* <DEDUP_REMOVED lines=77> */
[----:B------:R-:W-:Y:S01]  /*0aa0*/  SHF.R.S32.HI R7, RZ, 0x4, R32 ;  /* 0x00000004ff077819 */ /* 0x000fe20000011420 */
[----:B------:R-:W-:Y:S01]  /*0ab0*/  IMAD.SHL.U32 R18, R22, 0x8, RZ ;  /* 0x0000000816127824 */ /* 0x000fe200078e00ff */
[----:B------:R-:W-:Y:S01]  /*0ac0*/  SHF.R.S32.HI R3, RZ, 0x1f, R0 ;  /* 0x0000001fff037819 */ /* 0x000fe20000011400 */
[----:B------:R-:W-:Y:S01]  /*0ad0*/  USHF.L.U32 UR14, UR4, 0x6, URZ ;  /* 0x00000006040e7899 */ /* 0x000fe2000800063f */
[----:B------:R-:W-:Y:S01]  /*0ae0*/  LEA.HI.X.SX32 R27, R2, R5, 0x1, P0 ;  /* 0x00000005021b7211 */ /* 0x000fe200000f0eff */
[----:B------:R-:W-:Y:S01]  /*0af0*/  USHF.L.U64.HI UR9, UR4, UR9, UR5 ;  /* 0x0000000904097299 */ /* 0x000fe20008010205 */
[----:B------:R-:W-:Y:S01]  /*0b00*/  SHF.R.S32.HI R12, RZ, 0x1f, R243 ;  /* 0x0000001fff0c7819 */ /* 0x000fe200000114f3 */
[----:B------:R-:W-:Y:S01]  /*0b10*/  IMAD R2, R3, c[0x0][0x1e0], RZ ;  /* 0x0000780003027a24 */ /* 0x000fe200078e02ff */
[----:B------:R-:W-:Y:S01]  /*0b20*/  IADD3 R20, P0, R243, R8, RZ ;  /* 0x00000008f3147210 */ /* 0x000fe20007f1e0ff */
[----:B------:R-:W-:Y:S01]  /*0b30*/  IMAD R3, R3, c[0x0][0x1b0], RZ ;  /* 0x00006c0003037a24 */ /* 0x000fe200078e02ff */
[----:B------:R-:W-:Y:S01]  /*0b40*/  LEA.HI R6, R32, R7, RZ, 0x1 ;  /* 0x0000000720067211 */ /* 0x000fe200078f08ff */
[----:B------:R-:W-:Y:S01]  /*0b50*/  IMAD R2, R0, c[0x0][0x1e4], R2 ;  /* 0x0000790000027a24 */ /* 0x000fe200078e0202 */
[----:B------:R-:W-:Y:S01]  /*0b60*/  SHF.R.S32.HI R19, RZ, 0x1f, R18 ;  /* 0x0000001fff137819 */ /* 0x000fe20000011412 */
[----:B------:R-:W-:Y:S01]  /*0b70*/  IMAD.X R24, R12, 0x1, R9, P0 ;  /* 0x000000010c187824 */ /* 0x000fe200000e0609 */
[----:B------:R-:W-:Y:S01]  /*0b80*/  LOP3.LUT R6, R6, 0xfffffffe, RZ, 0xc0, !PT ;  /* 0xfffffffe06067812 */ /* 0x000fe200078ec0ff */
[----:B------:R-:W-:Y:S01]  /*0b90*/  IMAD.WIDE.U32 R8, R34, c[0x0][0x270], R14 ;  /* 0x00009c0022087a25 */ /* 0x000fe200078e000e */
[----:B------:R-:W-:Y:S01]  /*0ba0*/  IADD3 R16, P0, R243, R10, RZ ;  /* 0x0000000af3107210 */ /* 0x000fe20007f1e0ff */
[----:B------:R-:W-:Y:S01]  /*0bb0*/  UIADD3 UR5, UR8, 0x3f, URZ ;  /* 0x0000003f08057890 */ /* 0x000fe2000fffe03f */
[----:B------:R-:W-:Y:S01]  /*0bc0*/  SHF.R.S32.HI R35, RZ, 0x1f, R34 ;  /* 0x0000001fff237819 */ /* 0x000fe20000011422 */
[----:B------:R-:W-:Y:S01]  /*0bd0*/  IMAD.WIDE.U32 R4, R0, c[0x0][0x1e0], R18 ;  /* 0x0000780000047a25 */ /* 0x000fe200078e0012 */
[----:B------:R-:W-:Y:S01]  /*0be0*/  SHF.R.S32.HI R21, RZ, 0x1f, R251 ;  /* 0x0000001fff157819 */ /* 0x000fe200000114fb */
[----:B------:R-:W-:Y:S01]  /*0bf0*/  USHF.R.S32.HI UR4, URZ, 0x1f, UR5 ;  /* 0x0000001f3f047899 */ /* 0x000fe20008011405 */
[----:B------:R-:W-:Y:S01]  /*0c00*/  SEL R10, R251, RZ, !P3 ;  /* 0x000000fffb0a7207 */ /* 0x000fe20005800000 */
[----:B------:R-:W-:Y:S01]  /*0c10*/  IMAD.IADD R25, R7, 0x1, -R6 ;  /* 0x0000000107197824 */ /* 0x000fe200078e0a06 */
[----:B------:R-:W-:Y:S01]  /*0c20*/  LOP3.LUT R236, R236, 0xfffffffb, RZ, 0xc0, !PT ;  /* 0xfffffffbecec7812 */ /* 0x000fe200078ec0ff */
[----:B------:R-:W-:Y:S01]  /*0c30*/  IMAD.IADD R5, R5, 0x1, R2 ;  /* 0x0000000105057824 */ /* 0x000fe200078e0202 */
[----:B------:R-:W-:Y:S01]  /*0c40*/  ULEA.HI UR4, UR4, UR5, URZ, 0x6 ;  /* 0x0000000504047291 */ /* 0x000fe2000f8f303f */
[----:B------:R-:W-:Y:S01]  /*0c50*/  IMAD R6, R0, c[0x0][0x1b4], R3 ;  /* 0x00006d0000067a24 */ /* 0x000fe200078e0203 */
[----:B------:R-:W-:Y:S01]  /*0c60*/  CS2R R130, SRZ ;  /* 0x0000000000827805 */ /* 0x000fe2000001ff00 */
[----:B------:R-:W-:Y:S01]  /*0c70*/  IMAD.X R17, R12, 0x1, R11, P0 ;  /* 0x000000010c117824 */ /* 0x000fe200000e060b */
[----:B------:R-:W-:Y:S01]  /*0c80*/  CS2R R128, SRZ ;  /* 0x0000000000807805 */ /* 0x000fe2000001ff00 */
[----:B------:R-:W-:Y:S01]  /*0c90*/  IMAD.WIDE.U32 R2, R0, c[0x0][0x1b0], R18 ;  /* 0x00006c0000027a25 */ /* 0x000fe200078e0012 */
[C---:B------:R-:W-:Y:S01]  /*0ca0*/  SEL R0, R21.reuse, RZ, !P3 ;  /* 0x000000ff15007207 */ /* 0x040fe20005800000 */
[----:B------:R-:W-:Y:S01]  /*0cb0*/  CS2R R126, SRZ ;  /* 0x00000000007e7805 */ /* 0x000fe2000001ff00 */
[----:B------:R-:W-:Y:S01]  /*0cc0*/  SEL R21, R21, RZ, !P2 ;  /* 0x000000ff15157207 */ /* 0x000fe20005000000 */
[----:B------:R-:W-:Y:S01]  /*0cd0*/  IMAD R12, R35, c[0x0][0x270], RZ ;  /* 0x00009c00230c7a24 */ /* 0x000fe200078e02ff */
[----:B------:R-:W-:Y:S01]  /*0ce0*/  CS2R R124, SRZ ;  /* 0x00000000007c7805 */ /* 0x000fe2000001ff00 */
[----:B------:R-:W-:Y:S01]  /*0cf0*/  IMAD.IADD R3, R3, 0x1, R6 ;  /* 0x0000000103037824 */ /* 0x000fe200078e0206 */
[----:B------:R-:W-:Y:S01]  /*0d00*/  CS2R R122, SRZ ;  /* 0x00000000007a7805 */ /* 0x000fe2000001ff00 */
[----:B------:R-:W-:Y:S01]  /*0d10*/  IMAD R12, R34, c[0x0][0x274], R12 ;  /* 0x00009d00220c7a24 */ /* 0x000fe200078e020c */
        /* <DEDUP_REMOVED lines=97> */
[C---:B------:R-:W-:Y:S01]  /*1330*/  IMAD R7, R24.reuse, c[0x0][0x178], RZ ;  /* 0x00005e0018077a24 */ /* 0x040fe200078e02ff */
        /* <DEDUP_REMOVED lines=31> */
[----:B------:R-:W-:Y:S01]  /*1530*/  USHF.R.S32.HI UR13, URZ, 0x6, UR4 ;  /* 0x000000063f0d7899 */ /* 0x000fe20008011404 */
[----:B------:R2:W-:Y:S01]  /*1540*/  LDGSTS.E.BYPASS.LTC128B.128 [R232+0x7080], [R4.64], !P3 ;  /* 0x0708000004e87fae */ /* 0x0005e2000d901d4a */
[----:B------:R-:W-:Y:S01]  /*1550*/  ISETP.LT.OR P3, PT, R0, 0x21, P2 ;  /* 0x000000210000780c */ /* 0x000fe20001761670 */
[----:B------:R-:W-:-:S02]  /*1560*/  UMOV UR12, URZ ;  /* 0x0000003f000c7c82 */ /* 0x000fc40008000000 */
[----:B------:R2:W-:Y:S01]  /*1570*/  LDGSTS.E.BYPASS.LTC128B.128 [R232+0x9080], [R4.64+0x80], !P1 ;  /* 0x0908008004e87fae */ /* 0x0005e2000c901d4a */
[----:B------:R-:W-:Y:S02]  /*1580*/  ISETP.GE.AND P1, PT, R23, c[0x0][0x19c], PT ;  /* 0x0000670017007a0c */ /* 0x000fe40003f26270 */
[----:B------:R-:W-:Y:S01]  /*1590*/  @P6 LOP3.LUT R236, R236, 0x4, RZ, 0xfc, !PT ;  /* 0x00000004ecec6812 */ /* 0x000fe200078efcff */
[----:B------:R2:W-:Y:S01]  /*15a0*/  LDGSTS.E.BYPASS.LTC128B.128 [R232+0xb080], [R4.64+0x100], !P0 ;  /* 0x0b08010004e87fae */ /* 0x0005e2000c101d4a */
[----:B------:R-:W-:Y:S02]  /*15b0*/  ISETP.GE.AND P0, PT, R28, c[0x0][0x19c], PT ;  /* 0x000067001c007a0c */ /* 0x000fe40003f06270 */
[C---:B------:R-:W-:Y:S01]  /*15c0*/  ISETP.LT.OR P4, PT, R0.reuse, 0x1, P1 ;  /* 0x000000010000780c */ /* 0x040fe20000f81670 */
[----:B------:R-:W0:Y:S01]  /*15d0*/  LDGDEPBAR ;  /* 0x00000000000079af */ /* 0x000e220000000000 */
[C---:B------:R-:W-:Y:S02]  /*15e0*/  ISETP.LT.OR P2, PT, R0.reuse, 0x1, P0 ;  /* 0x000000010000780c */ /* 0x040fe40000741670 */
        /* <DEDUP_REMOVED lines=167> */
[C---:B------:R-:W-:Y:S01]  /*2060*/  ISETP.LT.OR P0, PT, R4.reuse, 0x1, P3 ;  /* 0x000000010400780c */ /* 0x040fe20001f01670 */
        /* <DEDUP_REMOVED lines=53> */
[C---:B------:R-:W-:Y:S02]  /*23c0*/  ISETP.GT.AND P5, PT, R11.reuse, 0x21, PT ;  /* 0x000000210b00780c */ /* 0x040fe40003fa4270 */
        /* <DEDUP_REMOVED lines=8> */
.L_x_122:
        /* <DEDUP_REMOVED lines=414> */
.L_x_120:
        /* <DEDUP_REMOVED lines=120> */
.L_x_121:
        /* <DEDUP_REMOVED lines=166> */
.L_x_119:
[----:B------:R-:W-:Y:S05]  /*5010*/  @P0 EXIT ;  /* 0x000000000000094d */ /* 0x000fea0003800000 */
[----:B------:R-:W-:-:S04]  /*5020*/  ISETP.NE.U32.AND P0, PT, RZ, c[0x0][0x360], PT ;  /* 0x0000d800ff007a0c */ /* 0x000fc80003f05070 */
[----:B------:R-:W-:-:S13]  /*5030*/  ISETP.NE.AND.EX P0, PT, RZ, c[0x0][0x364], PT, P0 ;  /* 0x0000d900ff007a0c */ /* 0x000fda0003f05300 */
[----:B-1----:R-:W-:-:S04]  /*5040*/  @P0 IMAD.MOV.U32 R2, RZ, RZ, 0x4 ;  /* 0x00000004ff020424 */ /* 0x002fc800078e00ff */
[----:B------:R-:W-:-:S05]  /*5050*/  @P0 IMAD.WIDE R2, R251, R2, c[0x0][0x360] ;  /* 0x0000d800fb020625 */ /* 0x000fca00078e0202 */
[----:B------:R1:W2:Y:S01]  /*5060*/  @P0 LDG.E R0, [R2.64] ;  /* 0x0000000a02000981 */ /* 0x0002a2000c1e1900 */
[----:B------:R-:W3:Y:S01]  /*5070*/  S2UR UR5, SR_CTAID.X ;  /* 0x00000000000579c3 */ /* 0x000ee20000002500 */
[----:B------:R-:W-:Y:S02]  /*5080*/  MOV R4, c[0x0][0x338] ;  /* 0x0000ce0000047a02 */ /* 0x000fe40000000f00 */
[----:B------:R-:W-:Y:S01]  /*5090*/  SHF.R.S32.HI R6, RZ, 0x1f, R252 ;  /* 0x0000001fff067819 */ /* 0x000fe200000114fc */
[----:B------:R-:W-:Y:S01]  /*50a0*/  BAR.SYNC.DEFER_BLOCKING 0x1, 0x100 ;  /* 0x0044000000007b1d */ /* 0x000fe20000010000 */
[----:B------:R-:W-:-:S05]  /*50b0*/  ISETP.NE.AND P1, PT, R4, 0x1, PT ;  /* 0x000000010400780c */ /* 0x000fca0003f25270 */
[----:B-1----:R-:W1:Y:S01]  /*50c0*/  S2R R3, SR_CTAID.Y ;  /* 0x0000000000037919 */ /* 0x002e620000002600 */
[----:B---3--:R-:W-:-:S04]  /*50d0*/  UIMAD UR5, UR5, 0x3000, URZ ;  /* 0x00003000050578a4 */ /* 0x008fc8000f8e023f */
[----:B------:R-:W-:-:S03]  /*50e0*/  USHF.R.S32.HI UR4, URZ, 0x1f, UR5 ;  /* 0x0000001f3f047899 */ /* 0x000fc60008011405 */
[----:B-1----:R-:W-:-:S04]  /*50f0*/  @P1 IMAD.HI.U32 R4, R3, c[0x0][0x33c], RZ ;  /* 0x0000cf0003041a27 */ /* 0x002fc800078e00ff */
[----:B--2---:R-:W-:-:S05]  /*5100*/  @P0 IMAD R0, R251, 0x40, R0 ;  /* 0x00000040fb000824 */ /* 0x004fca00078e0200 */
[----:B------:R-:W-:-:S04]  /*5110*/  @P0 SHF.R.S32.HI R2, RZ, 0x1f, R0 ;  /* 0x0000001fff020819 */ /* 0x000fc80000011400 */
[----:B------:R-:W-:Y:S01]  /*5120*/  @P0 LEA.HI R2, R2, R0, RZ, 0x6 ;  /* 0x0000000002020211 */ /* 0x000fe200078f30ff */
[----:B------:R-:W-:Y:S01]  /*5130*/  IMAD.MOV.U32 R0, RZ, RZ, R3 ;  /* 0x000000ffff007224 */ /* 0x000fe200078e0003 */
[----:B------:R-:W-:Y:S02]  /*5140*/  @P1 SHF.R.U32.HI R0, RZ, c[0x0][0x340], R4 ;  /* 0x0000d000ff001a19 */ /* 0x000fe40000011604 */
[----:B------:R-:W-:Y:S02]  /*5150*/  @P0 SHF.R.S32.HI R2, RZ, 0x6, R2 ;  /* 0x00000006ff020819 */ /* 0x000fe40000011402 */
[----:B------:R-:W-:-:S03]  /*5160*/  SHF.R.S32.HI R4, RZ, 0x1f, R0 ;  /* 0x0000001fff047819 */ /* 0x000fc60000011400 */
[----:B------:R-:W-:Y:S02]  /*5170*/  @P0 IMAD R2, R2, 0x3000, RZ ;  /* 0x0000300002020824 */ /* 0x000fe400078e02ff */
[C---:B------:R-:W-:Y:S02]  /*5180*/  IMAD R5, R4.reuse, c[0x0][0x328], RZ ;  /* 0x0000ca0004057a24 */ /* 0x040fe400078e02ff */
[----:B------:R-:W-:Y:S01]  /*5190*/  IMAD R4, R4, c[0x0][0x300], RZ ;  /* 0x0000c00004047a24 */ /* 0x000fe200078e02ff */
[----:B------:R-:W-:Y:S01]  /*51a0*/  @P0 SHF.R.S32.HI R3, RZ, 0x1f, R2 ;  /* 0x0000001fff030819 */ /* 0x000fe20000011402 */
[C---:B------:R-:W-:Y:S01]  /*51b0*/  IMAD R7, R0.reuse, c[0x0][0x32c], R5 ;  /* 0x0000cb0000077a24 */ /* 0x040fe200078e0205 */
[----:B------:R-:W-:Y:S01]  /*51c0*/  @!P0 CS2R R2, SRZ ;  /* 0x0000000000028805 */ /* 0x000fe2000001ff00 */
[----:B------:R-:W-:-:S05]  /*51d0*/  IMAD R8, R0, c[0x0][0x304], R4 ;  /* 0x0000c10000087a24 */ /* 0x000fca00078e0204 */
[----:B------:R-:W-:-:S04]  /*51e0*/  IADD3 R2, P2, P1, R2, UR5, R252 ;  /* 0x0000000502027c10 */ /* 0x000fc8000f95e0fc */
[----:B------:R-:W-:Y:S02]  /*51f0*/  IADD3.X R3, R3, UR4, R6, P2, P1 ;  /* 0x0000000403037c10 */ /* 0x000fe400097e2406 */
[----:B------:R-:W-:-:S03]  /*5200*/  SHF.R.S32.HI R6, RZ, 0x1f, R251 ;  /* 0x0000001fff067819 */ /* 0x000fc600000114fb */
[----:B------:R-:W-:-:S04]  /*5210*/  IMAD.WIDE.U32 R4, R0, c[0x0][0x328], R2 ;  /* 0x0000ca0000047a25 */ /* 0x000fc800078e0002 */
[----:B------:R-:W-:Y:S01]  /*5220*/  IMAD.WIDE.U32 R2, R0, c[0x0][0x300], R2 ;  /* 0x0000c00000027a25 */ /* 0x000fe200078e0002 */
[----:B------:R-:W-:Y:S02]  /*5230*/  SEL R0, R6, RZ, !P0 ;  /* 0x000000ff06007207 */ /* 0x000fe40004000000 */
[----:B------:R-:W-:Y:S01]  /*5240*/  SEL R6, R251, RZ, !P0 ;  /* 0x000000fffb067207 */ /* 0x000fe20004000000 */
[----:B------:R-:W-:Y:S01]  /*5250*/  IMAD.IADD R5, R5, 0x1, R7 ;  /* 0x0000000105057824 */ /* 0x000fe200078e0207 */
[----:B------:R-:W-:Y:S01]  /*5260*/  IADD3 R3, R3, R8, RZ ;  /* 0x0000000803037210 */ /* 0x000fe20007ffe0ff */
[C---:B------:R-:W-:Y:S02]  /*5270*/  IMAD R10, R0.reuse, c[0x0][0x330], RZ ;  /* 0x0000cc00000a7a24 */ /* 0x040fe400078e02ff */
[----:B------:R-:W-:Y:S02]  /*5280*/  IMAD R0, R0, c[0x0][0x308], RZ ;  /* 0x0000c20000007a24 */ /* 0x000fe400078e02ff */
[----:B------:R-:W-:-:S02]  /*5290*/  IMAD R10, R6, c[0x0][0x334], R10 ;  /* 0x0000cd00060a7a24 */ /* 0x000fc400078e020a */
[----:B------:R-:W-:-:S04]  /*52a0*/  IMAD.WIDE.U32 R8, R6, c[0x0][0x330], R4 ;  /* 0x0000cc0006087a25 */ /* 0x000fc800078e0004 */
[----:B------:R-:W-:Y:S01]  /*52b0*/  IMAD R0, R6, c[0x0][0x30c], R0 ;  /* 0x0000c30006007a24 */ /* 0x000fe200078e0200 */
[----:B------:R-:W-:Y:S01]  /*52c0*/  LEA R4, P1, R8, c[0x0][0x310], 0x2 ;  /* 0x0000c40008047a11 */ /* 0x000fe200078210ff */
[----:B------:R-:W-:-:S04]  /*52d0*/  IMAD.WIDE.U32 R6, R6, c[0x0][0x308], R2 ;  /* 0x0000c20006067a25 */ /* 0x000fc800078e0002 */
[----:B------:R-:W-:Y:S01]  /*52e0*/  IMAD.IADD R3, R9, 0x1, R10 ;  /* 0x0000000109037824 */ /* 0x000fe200078e020a */
[----:B------:R-:W-:Y:S02]  /*52f0*/  IADD3 R0, R7, R0, RZ ;  /* 0x0000000007007210 */ /* 0x000fe40007ffe0ff */
[----:B------:R-:W-:Y:S02]  /*5300*/  LEA R2, P0, R6, c[0x0][0x2e8], 0x2 ;  /* 0x0000ba0006027a11 */ /* 0x000fe400078010ff */
[----:B------:R-:W-:Y:S02]  /*5310*/  LEA.HI.X R5, R8, c[0x0][0x314], R3, 0x2, P1 ;  /* 0x0000c50008057a11 */ /* 0x000fe400008f1403 */
[----:B------:R-:W-:-:S03]  /*5320*/  LEA.HI.X R3, R6, c[0x0][0x2ec], R0, 0x2, P0 ;  /* 0x0000bb0006037a11 */ /* 0x000fc600000f1400 */
[----:B------:R-:W-:Y:S04]  /*5330*/  RED.E.ADD.F32.FTZ.RN.STRONG.GPU [R4.64], R36 ;  /* 0x000000240400798e */ /* 0x000fe8000c10e78a */
        /* <DEDUP_REMOVED lines=96> */
.L_x_123:
        /* <DEDUP_REMOVED lines=12> */
.L_x_1378:


//--------------------- .text._ZN7cutlass13device_kernelIN5flash19enable_sm80_to_sm89INS1_16FlashAttnBwdSm80INS1_25CollectiveMainloopBwdSm80ILi1ELi1EN4cute5tupleIJNS5_1CILi64EEES8_NS7_ILi192EEEEEENS_10bfloat16_tEfNS_4arch4Sm80ELb0ELb0ELb0ELb1ELb1ELb0ELb0ELb0ELi2ELi2ELi2ELi2ELb1EEENS1_24CollectiveEpilogueBwdGQAISA_fSD_Li256ELb1ELb1EEENS1_19SingleTileSchedulerILb1ELb0ELb0ELi64EEEEEEEEEvNT_6ParamsE --------------------------
	.section	.text._ZN7cutlass13device_kernelIN5flash19enable_sm80_to_sm89INS1_16FlashAttnBwdSm80INS1_25CollectiveMainloopBwdSm80ILi1ELi1EN4cute5tupleIJNS5_1CILi64EEES8_NS7_ILi192EEEEEENS_10bfloat16_tEfNS_4arch4Sm80ELb0ELb0ELb0ELb1ELb1ELb0ELb0ELb0ELi2ELi2ELi2ELi2ELb1EEENS1_24CollectiveEpilogueBwdGQAISA_fSD_Li256ELb1ELb1EEENS1_19SingleTileSchedulerILb1ELb0ELb0ELi64EEEEEEEEEvNT_6ParamsE,"ax",@progbits
	.sectioninfo	@"SHI_REGISTERS=255"
	.align	128
.text._ZN7cutlass13device_kernelIN5flash19enable_sm80_to_sm89INS1_16FlashAttnBwdSm80INS1_25CollectiveMainloopBwdSm80ILi1ELi1EN4cute5tupleIJNS5_1CILi64EEES8_NS7_ILi192EEEEEENS_10bfloat16_tEfNS_4arch4Sm80ELb0ELb0ELb0ELb1ELb1ELb0ELb0ELb0ELi2ELi2ELi2ELi2ELb1EEENS1_24CollectiveEpilogueBwdGQAISA_fSD_Li256ELb1ELb1EEENS1_19SingleTileSchedulerILb1ELb0ELb0ELi64EEEEEEEEEvNT_6ParamsE:
        .type           _ZN7cutlass13device_kernelIN5flash19enable_sm80_to_sm89INS1_16FlashAttnBwdSm80INS1_25CollectiveMainloopBwdSm80ILi1ELi1EN4cute5tupleIJNS5_1CILi64EEES8_NS7_ILi192EEEEEENS_10bfloat16_tEfNS_4arch4Sm80ELb0ELb0ELb0ELb1ELb1ELb0ELb0ELb0ELi2ELi2ELi2ELi2ELb1EEENS1_24CollectiveEpilogueBwdGQAISA_fSD_Li256ELb1ELb1EEENS1_19SingleTileSchedulerILb1ELb0ELb0ELi64EEEEEEEEEvNT_6ParamsE,@function
        .size           _ZN7cutlass13device_kernelIN5flash19enable_sm80_to_sm89INS1_16FlashAttnBwdSm80INS1_25CollectiveMainloopBwdSm80ILi1ELi1EN4cute5tupleIJNS5_1CILi64EEES8_NS7_ILi192EEEEEENS_10bfloat16_tEfNS_4arch4Sm80ELb0ELb0ELb0ELb1ELb1ELb0ELb0ELb0ELi2ELi2ELi2ELi2ELb1EEENS1_24CollectiveEpilogueBwdGQAISA_fSD_Li256ELb1ELb1EEENS1_19SingleTileSchedulerILb1ELb0ELb0ELi64EEEEEEEEEvNT_6ParamsE,(.L_x_1379 - _ZN7cutlass13device_kernelIN5flash19enable_sm80_to_sm89INS1_16FlashAttnBwdSm80INS1_25CollectiveMainloopBwdSm80ILi1ELi1EN4cute5tupleIJNS5_1CILi64EEES8_NS7_ILi192EEEEEENS_10bfloat16_tEfNS_4arch4Sm80ELb0ELb0ELb0ELb1ELb1ELb0ELb0ELb0ELi2ELi2ELi2ELi2ELb1EEENS1_24CollectiveEpilogueBwdGQAISA_fSD_Li256ELb1ELb1EEENS1_19SingleTileSchedulerILb1ELb0ELb0ELi64EEEEEEEEEvNT_6ParamsE)
        .other          _ZN7cutlass13device_kernelIN5flash19enable_sm80_to_sm89INS1_16FlashAttnBwdSm80INS1_25CollectiveMainloopBwdSm80ILi1ELi1EN4cute5tupleIJNS5_1CILi64EEES8_NS7_ILi192EEEEEENS_10bfloat16_tEfNS_4arch4Sm80ELb0ELb0ELb0ELb1ELb1ELb0ELb0ELb0ELi2ELi2ELi2ELi2ELb1EEENS1_24CollectiveEpilogueBwdGQAISA_fSD_Li256ELb1ELb1EEENS1_19SingleTileSchedulerILb1ELb0ELb0ELi64EEEEEEEEEvNT_6ParamsE,@"STO_CUDA_ENTRY STV_DEFAULT"
_ZN7cutlass13device_kernelIN5flash19enable_sm80_to_sm89INS1_16FlashAttnBwdSm80INS1_25CollectiveMainloopBwdSm80ILi1ELi1EN4cute5tupleIJNS5_1CILi64EEES8_NS7_ILi192EEEEEENS_10bfloat16_tEfNS_4arch4Sm80ELb0ELb0ELb0ELb1ELb1ELb0ELb0ELb0ELi2ELi2ELi2ELi2ELb1EEENS1_24CollectiveEpilogueBwdGQAISA_fSD_Li256ELb1ELb1EEENS1_19SingleTileSchedulerILb1ELb0ELb0ELi64EEEEEEEEEvNT_6ParamsE:
        /* <DEDUP_REMOVED lines=17> */
.L_x_125:
        /* <DEDUP_REMOVED lines=8> */
.L_x_127:
[----:B------:R-:W-:Y:S02]  /*0190*/  MOV R0, c[0x0][0x3ac] ;  /* 0x0000eb0000007a02 */ /* 0x000fe40000000f00 */
.L_x_126:
[----:B-1----:R-:W-:-:S05]  /*01a0*/  IMAD.SHL.U32 R2, R28, 0x40, RZ ;  /* 0x000000401c027824 */ /* 0x002fca00078e00ff */
[----:B-----5:R-:W-:-:S04]  /*01b0*/  ISETP.GE.AND P0, PT, R2, R0, PT ;  /* 0x000000000200720c */ /* 0x020fc80003f06270 */
[----:B------:R-:W-:Y:S01]  /*01c0*/  SEL R251, R5, 0xffffffff, !P0 ;  /* 0xffffffff05fb7807 */ /* 0x000fe20004000000 */
[----:B------:R-:W-:Y:S05]  /*01d0*/  BRA `(.L_x_128) ;  /* 0x0000011000007947 */ /* 0x000fea0003800000 */
.L_x_124:
[----:B---34-:R-:W-:-:S04]  /*01e0*/  ISETP.NE.U32.AND P0, PT, RZ, c[0x0][0x3c8], PT ;  /* 0x0000f200ff007a0c */ /* 0x018fc80003f05070 */
[----:B------:R-:W-:-:S13]  /*01f0*/  ISETP.NE.AND.EX P0, PT, RZ, c[0x0][0x3cc], PT, P0 ;  /* 0x0000f300ff007a0c */ /* 0x000fda0003f05300 */
[----:B------:R-:W-:Y:S05]  /*0200*/  @!P0 BRA `(.L_x_129) ;  /* 0x0000002000008947 */ /* 0x000fea0003800000 */
[----:B------:R1:W5:Y:S01]  /*0210*/  LDG.E R0, [R2.64] ;  /* 0x0000000a02007981 */ /* 0x000362000c1e1900 */
[----:B------:R-:W-:Y:S05]  /*0220*/  BRA `(.L_x_130) ;  /* 0x0000009000007947 */ /* 0x000fea0003800000 */
.L_x_129:
        /* <DEDUP_REMOVED lines=8> */
.L_x_131:
[----:B------:R-:W-:Y:S02]  /*02b0*/  MOV R0, c[0x0][0x3ac] ;  /* 0x0000eb0000007a02 */ /* 0x000fe40000000f00 */
.L_x_130:
[----:B-1----:R-:W-:-:S05]  /*02c0*/  IMAD.SHL.U32 R2, R28, 0x40, RZ ;  /* 0x000000401c027824 */ /* 0x002fca00078e00ff */
[----:B-----5:R-:W-:-:S04]  /*02d0*/  ISETP.GE.AND P0, PT, R2, R0, PT ;  /* 0x000000000200720c */ /* 0x020fc80003f06270 */
[----:B------:R-:W-:-:S04]  /*02e0*/  SEL R251, R5, 0xffffffff, !P0 ;  /* 0xffffffff05fb7807 */ /* 0x000fc80004000000 */
.L_x_128:
        /* <DEDUP_REMOVED lines=36> */
.L_x_132:
[----:B------:R-:W-:-:S04]  /*0530*/  ISETP.NE.U32.AND P0, PT, RZ, c[0x0][0x2e0], PT ;  /* 0x0000b800ff007a0c */ /* 0x000fc80003f05070 */
[----:B------:R-:W-:-:S13]  /*0540*/  ISETP.NE.AND.EX P0, PT, RZ, c[0x0][0x2e4], PT, P0 ;  /* 0x0000b900ff007a0c */ /* 0x000fda0003f05300 */
[----:B------:R-:W-:Y:S05]  /*0550*/  @!P0 BRA `(.L_x_133) ;  /* 0x0000003000008947 */ /* 0x000fea0003800000 */
[----:B------:R-:W-:-:S05]  /*0560*/  IMAD.WIDE R2, R251, R13, c[0x0][0x2e0] ;  /* 0x0000b800fb027625 */ /* 0x000fca00078e020d */
[----:B------:R1:W5:Y:S01]  /*0570*/  LDG.E R23, [R2.64] ;  /* 0x0000000a02177981 */ /* 0x000362000c1e1900 */
[----:B------:R-:W-:Y:S05]  /*0580*/  BRA `(.L_x_134) ;  /* 0x0000004000007947 */ /* 0x000fea0003800000 */
.L_x_133:
[----:B------:R-:W-:Y:S05]  /*0590*/  @!P3 BRA `(.L_x_134) ;  /* 0x000000300000b947 */ /* 0x000fea0003800000 */
[----:B------:R1:W2:Y:S04]  /*05a0*/  LDG.E R0, [R2.64] ;  /* 0x0000000a02007981 */ /* 0x0002a8000c1e1900 */
[----:B-1----:R-:W2:Y:S02]  /*05b0*/  LDG.E R2, [R2.64+0x4] ;  /* 0x0000040a02027981 */ /* 0x002ea4000c1e1900 */
[----:B--2---:R-:W-:Y:S02]  /*05c0*/  IADD3 R23, -R0, R2, RZ ;  /* 0x0000000200177210 */ /* 0x004fe40007ffe1ff */
.L_x_134:
        /* <DEDUP_REMOVED lines=488> */
.L_x_138:
        /* <DEDUP_REMOVED lines=414> */
.L_x_136:
        /* <DEDUP_REMOVED lines=120> */
.L_x_137:
        /* <DEDUP_REMOVED lines=166> */
.L_x_135:
[----:B------:R-:W-:Y:S05]  /*5010*/  @P0 EXIT ;  /* 0x000000000000094d */ /* 0x000fea0003800000 */
[----:B------:R-:W-:-:S04]  /*5020*/  ISETP.NE.U32.AND P0, PT, RZ, c[0x0][0x360], PT ;  /* 0x0000d800ff007a0c */ /* 0x000fc80003f05070 */
[----:B------:R-:W-:-:S13]  /*5030*/  ISETP.NE.AND.EX P0, PT, RZ, c[0x0][0x364], PT, P0 ;  /* 0x0000d900ff007a0c */ /* 0x000fda0003f05300 */
[----:B-1----:R-:W-:-:S04]  /*5040*/  @P0 IMAD.MOV.U32 R2, RZ, RZ, 0x4 ;  /* 0x00000004ff020424 */ /* 0x002fc800078e00ff */
[----:B------:R-:W-:-:S06]  /*5050*/  @P0 IMAD.WIDE R2, R251, R2, c[0x0][0x360] ;  /* 0x0000d800fb020625 */ /* 0x000fcc00078e0202 */
[----:B------:R1:W2:Y:S01]  /*5060*/  @P0 LDG.E R2, [R2.64] ;  /* 0x0000000a02020981 */ /* 0x0002a2000c1e1900 */
[----:B------:R-:W3:Y:S01]  /*5070*/  S2UR UR6, SR_CTAID.X ;  /* 0x00000000000679c3 */ /* 0x000ee20000002500 */
[----:B------:R-:W-:Y:S01]  /*5080*/  IMAD.MOV.U32 R0, RZ, RZ, c[0x0][0x338] ;  /* 0x0000ce00ff007624 */ /* 0x000fe200078e00ff */
[----:B------:R-:W-:Y:S01]  /*5090*/  ULDC UR5, c[0x0][0x358] ;  /* 0x0000d60000057ab9 */ /* 0x000fe20000000800 */
[----:B------:R-:W1:Y:S01]  /*50a0*/  S2R R5, SR_CTAID.Y ;  /* 0x0000000000057919 */ /* 0x000e620000002600 */
[----:B------:R-:W-:Y:S01]  /*50b0*/  ULDC UR4, c[0x0][0x2f4] ;  /* 0x0000bd0000047ab9 */ /* 0x000fe20000000800 */
[----:B------:R-:W-:Y:S01]  /*50c0*/  SHF.R.S32.HI R16, RZ, 0x1f, R251 ;  /* 0x0000001fff107819 */ /* 0x000fe200000114fb */
[----:B------:R-:W-:Y:S01]  /*50d0*/  BSSY B0, `(.L_x_139) ;  /* 0x0000024000007945 */ /* 0x000fe20003800000 */
[----:B------:R-:W-:Y:S01]  /*50e0*/  BAR.SYNC.DEFER_BLOCKING 0x1, 0x100 ;  /* 0x0044000000007b1d */ /* 0x000fe20000010000 */
[----:B------:R-:W-:Y:S01]  /*50f0*/  ISETP.NE.AND P1, PT, R0, 0x1, PT ;  /* 0x000000010000780c */ /* 0x000fe20003f25270 */
[----:B------:R-:W-:Y:S01]  /*5100*/  IMAD R0, R251, c[0x0][0x2f4], RZ ;  /* 0x0000bd00fb007a24 */ /* 0x000fe200078e02ff */
[----:B------:R-:W-:-:S02]  /*5110*/  SEL R16, R16, RZ, !P0 ;  /* 0x000000ff10107207 */ /* 0x000fc40004000000 */
[----:B------:R-:W-:Y:S02]  /*5120*/  SEL R12, R251, RZ, !P0 ;  /* 0x000000fffb0c7207 */ /* 0x000fe40004000000 */
[----:B------:R-:W-:Y:S01]  /*5130*/  SHF.R.S32.HI R15, RZ, 0x1f, R0 ;  /* 0x0000001fff0f7819 */ /* 0x000fe20000011400 */
[----:B---3--:R-:W-:-:S06]  /*5140*/  UIMAD UR5, UR6, UR5, URZ ;  /* 0x00000005060572a4 */ /* 0x008fcc000f8e023f */
[----:B-1----:R-:W-:Y:S01]  /*5150*/  @P1 IMAD.HI.U32 R3, R5, c[0x0][0x33c], RZ ;  /* 0x0000cf0005031a27 */ /* 0x002fe200078e00ff */
[----:B------:R-:W-:-:S03]  /*5160*/  UIMAD UR5, UR5, UR4, URZ ;  /* 0x00000004050572a4 */ /* 0x000fc6000f8e023f */
[----:B------:R-:W-:Y:S01]  /*5170*/  IMAD.MOV.U32 R7, RZ, RZ, R5 ;  /* 0x000000ffff077224 */ /* 0x000fe200078e0005 */
[----:B------:R-:W-:Y:S01]  /*5180*/  @P1 SHF.R.U32.HI R7, RZ, c[0x0][0x340], R3 ;  /* 0x0000d000ff071a19 */ /* 0x000fe20000011603 */
[----:B------:R-:W-:-:S03]  /*5190*/  USHF.R.S32.HI UR4, URZ, 0x1f, UR5 ;  /* 0x0000001f3f047899 */ /* 0x000fc60008011405 */
[--C-:B------:R-:W-:Y:S01]  /*51a0*/  IADD3 R0, P2, P1, R0, UR5, R7.reuse ;  /* 0x0000000500007c10 */ /* 0x100fe2000f95e007 */
[--C-:B------:R-:W-:Y:S01]  /*51b0*/  IMAD.MOV R6, RZ, RZ, -R7.reuse ;  /* 0x000000ffff067224 */ /* 0x100fe200078e0a07 */
[----:B------:R-:W-:-:S03]  /*51c0*/  SHF.R.S32.HI R13, RZ, 0x1f, R7 ;  /* 0x0000001fff0d7819 */ /* 0x000fc60000011407 */
[----:B------:R-:W-:Y:S01]  /*51d0*/  IMAD.SHL.U32 R14, R0, 0x4, RZ ;  /* 0x00000004000e7824 */ /* 0x000fe200078e00ff */
[----:B------:R-:W-:Y:S01]  /*51e0*/  IADD3.X R15, R15, UR4, R13, P2, P1 ;  /* 0x000000040f0f7c10 */ /* 0x000fe200097e240d */
[----:B------:R-:W-:Y:S01]  /*51f0*/  IMAD R6, R6, c[0x0][0x338], R5 ;  /* 0x0000ce0006067a24 */ /* 0x000fe200078e0205 */
[----:B------:R-:W-:Y:S02]  /*5200*/  ISETP.NE.AND P2, PT, R252, RZ, PT ;  /* 0x000000fffc00720c */ /* 0x000fe40003f45270 */
[----:B------:R-:W-:Y:S02]  /*5210*/  SHF.L.U64.HI R15, R0, 0x2, R15 ;  /* 0x00000002000f7819 */ /* 0x000fe4000001020f */
[----:B------:R-:W-:-:S04]  /*5220*/  IADD3 R4, P1, R14, c[0x0][0x350], RZ ;  /* 0x0000d4000e047a10 */ /* 0x000fc80007f3e0ff */
[----:B------:R-:W-:Y:S01]  /*5230*/  IADD3.X R5, R15, c[0x0][0x354], RZ, P1, !PT ;  /* 0x0000d5000f057a10 */ /* 0x000fe20000ffe4ff */
[----:B--2---:R-:W-:-:S05]  /*5240*/  @P0 IMAD R2, R251, 0x40, R2 ;  /* 0x00000040fb020824 */ /* 0x004fca00078e0202 */
[----:B------:R-:W-:-:S04]  /*5250*/  @P0 SHF.R.S32.HI R3, RZ, 0x1f, R2 ;  /* 0x0000001fff030819 */ /* 0x000fc80000011402 */
[----:B------:R-:W-:-:S04]  /*5260*/  @P0 LEA.HI R2, R3, R2, RZ, 0x6 ;  /* 0x0000000203020211 */ /* 0x000fc800078f30ff */
[----:B------:R-:W-:-:S05]  /*5270*/  @P0 SHF.R.S32.HI R2, RZ, 0x6, R2 ;  /* 0x00000006ff020819 */ /* 0x000fca0000011402 */
[----:B------:R-:W-:-:S05]  /*5280*/  @P0 IMAD R2, R2, 0x3000, RZ ;  /* 0x0000300002020824 */ /* 0x000fca00078e02ff */
[----:B------:R-:W-:Y:S02]  /*5290*/  @P0 SHF.R.S32.HI R3, RZ, 0x1f, R2 ;  /* 0x0000001fff030819 */ /* 0x000fe40000011402 */
[----:B------:R-:W-:Y:S01]  /*52a0*/  @!P0 CS2R R2, SRZ ;  /* 0x0000000000028805 */ /* 0x000fe2000001ff00 */
[----:B------:R-:W-:Y:S05]  /*52b0*/  @P2 BRA `(.L_x_140) ;  /* 0x0000005000002947 */ /* 0x000fea0003800000 */
.L_x_141:
[----:B------:R-:W2:Y:S01]  /*52c0*/  LDG.E.STRONG.GPU R0, [R4.64] ;  /* 0x0000000a04007981 */ /* 0x000ea2000c1ef900 */
[----:B------:R-:W-:Y:S01]  /*52d0*/  YIELD ;  /* 0x0000000000007946 */ /* 0x000fe20003800000 */
[----:B--2---:R-:W-:Y:S01]  /*52e0*/  ISETP.NE.AND P0, PT, R0, R6, PT ;  /* 0x000000060000720c */ /* 0x004fe20003f05270 */
[----:B------:R-:W-:-:S12]  /*52f0*/  CCTL.IVALL ;  /* 0x00000000ff00798f */ /* 0x000fd80002000000 */
[----:B------:R-:W-:Y:S05]  /*5300*/  @P0 BRA `(.L_x_141) ;  /* 0xffffffb000000947 */ /* 0x000fea000383ffff */
.L_x_140:
[----:B------:R-:W-:Y:S05]  /*5310*/  BSYNC B0 ;  /* 0x0000000000007941 */ /* 0x000fea0003800000 */
.L_x_139:
[----:B------:R-:W-:Y:S01]  /*5320*/  MOV R17, 0xffffffff ;  /* 0xffffffff00117802 */ /* 0x000fe20000000f00 */
[----:B------:R-:W-:Y:S05]  /*5330*/  BRA.CONV ~URZ, `(.L_x_142) ;  /* 0x000000237f007947 */ /* 0x000fea000b800000 */
[----:B------:R-:W-:Y:S02]  /*5340*/  MOV R8, 0x5360 ;  /* 0x0000536000087802 */ /* 0x000fe40000000f00 */
[----:B-----5:R-:W-:Y:S05]  /*5350*/  CALL.REL.NOINC `($__internal_1_$__cuda_sm70_warpsync) ;  /* 0x00000a9000007944 */ /* 0x020fea0003c00000 */
.L_x_142:
[----:B------:R-:W-:Y:S01]  /*5360*/  UIMAD UR5, UR6, 0x3000, URZ ;  /* 0x00003000060578a4 */ /* 0x000fe2000f8e023f */
[----:B------:R-:W-:Y:S01]  /*5370*/  SHF.R.S32.HI R8, RZ, 0x1f, R252 ;  /* 0x0000001fff087819 */ /* 0x000fe200000114fc */
[----:B------:R-:W-:Y:S01]  /*5380*/  IMAD R0, R13, c[0x0][0x328], RZ ;  /* 0x0000ca000d007a24 */ /* 0x000fe200078e02ff */
[----:B------:R-:W-:-:S06]  /*5390*/  NOP ;  /* 0x0000000000007918 */ /* 0x000fcc0000000000 */
[----:B------:R-:W-:Y:S01]  /*53a0*/  USHF.R.S32.HI UR4, URZ, 0x1f, UR5 ;  /* 0x0000001f3f047899 */ /* 0x000fe20008011405 */
[----:B------:R-:W-:Y:S01]  /*53b0*/  IADD3 R10, P1, P0, R2, UR5, R252 ;  /* 0x00000005020a7c10 */ /* 0x000fe2000f83e0fc */
[----:B------:R-:W-:-:S04]  /*53c0*/  IMAD R0, R7, c[0x0][0x32c], R0 ;  /* 0x0000cb0007007a24 */ /* 0x000fc800078e0200 */
[----:B------:R-:W-:Y:S01]  /*53d0*/  IADD3.X R11, R3, UR4, R8, P1, P0 ;  /* 0x00000004030b7c10 */ /* 0x000fe20008fe0408 */
[----:B------:R-:W-:-:S04]  /*53e0*/  IMAD R8, R16, c[0x0][0x330], RZ ;  /* 0x0000cc0010087a24 */ /* 0x000fc800078e02ff */
[----:B------:R-:W-:-:S05]  /*53f0*/  IMAD.WIDE.U32 R2, R7, c[0x0][0x328], R10 ;  /* 0x0000ca0007027a25 */ /* 0x000fca00078e000a */
[----:B------:R-:W-:Y:S01]  /*5400*/  IADD3 R3, R3, R0, RZ ;  /* 0x0000000003037210 */ /* 0x000fe20007ffe0ff */
[----:B------:R-:W-:-:S04]  /*5410*/  IMAD R0, R12, c[0x0][0x334], R8 ;  /* 0x0000cd000c007a24 */ /* 0x000fc800078e0208 */
[----:B------:R-:W-:-:S05]  /*5420*/  IMAD.WIDE.U32 R8, R12, c[0x0][0x330], R2 ;  /* 0x0000cc000c087a25 */ /* 0x000fca00078e0002 */
[----:B------:R-:W-:Y:S02]  /*5430*/  IADD3 R0, R9, R0, RZ ;  /* 0x0000000009007210 */ /* 0x000fe40007ffe0ff */
        /* <DEDUP_REMOVED lines=52> */
[----:B-1---5:R-:W-:Y:S05]  /*5780*/  CALL.REL.NOINC `($__internal_1_$__cuda_sm70_warpsync) ;  /* 0x0000066000007944 */ /* 0x022fea0003c00000 */
.L_x_143:
        /* <DEDUP_REMOVED lines=12> */
.L_x_145:
[----:B------:R-:W-:Y:S05]  /*5850*/  BSYNC B0 ;  /* 0x0000000000007941 */ /* 0x000fea0003800000 */
.L_x_144:
[----:B--2---:R-:W-:Y:S01]  /*5860*/  IADD3 R4, P0, R14, c[0x0][0x348], RZ ;  /* 0x0000d2000e047a10 */ /* 0x004fe20007f1e0ff */
[----:B------:R-:W-:Y:S03]  /*5870*/  BSSY B0, `(.L_x_146) ;  /* 0x0000008000007945 */ /* 0x000fe60003800000 */
[----:B------:R-:W-:Y:S01]  /*5880*/  IADD3.X R5, R15, c[0x0][0x34c], RZ, P0, !PT ;  /* 0x0000d3000f057a10 */ /* 0x000fe200007fe4ff */
[----:B------:R-:W-:Y:S05]  /*5890*/  @P2 BRA `(.L_x_147) ;  /* 0x0000005000002947 */ /* 0x000fea0003800000 */
.L_x_148:
[----:B------:R-:W2:Y:S01]  /*58a0*/  LDG.E.STRONG.GPU R0, [R4.64] ;  /* 0x0000000a04007981 */ /* 0x000ea2000c1ef900 */
[----:B------:R-:W-:Y:S01]  /*58b0*/  YIELD ;  /* 0x0000000000007946 */ /* 0x000fe20003800000 */
[----:B--2---:R-:W-:Y:S01]  /*58c0*/  ISETP.NE.AND P0, PT, R0, R6, PT ;  /* 0x000000060000720c */ /* 0x004fe20003f05270 */
[----:B------:R-:W-:-:S12]  /*58d0*/  CCTL.IVALL ;  /* 0x00000000ff00798f */ /* 0x000fd80002000000 */
[----:B------:R-:W-:Y:S05]  /*58e0*/  @P0 BRA `(.L_x_148) ;  /* 0xffffffb000000947 */ /* 0x000fea000383ffff */
.L_x_147:
[----:B------:R-:W-:Y:S05]  /*58f0*/  BSYNC B0 ;  /* 0x0000000000007941 */ /* 0x000fea0003800000 */
.L_x_146:
[----:B------:R-:W-:Y:S05]  /*5900*/  BRA.CONV ~URZ, `(.L_x_149) ;  /* 0x000000237f007947 */ /* 0x000fea000b800000 */
[----:B------:R-:W-:Y:S02]  /*5910*/  MOV R8, 0x5930 ;  /* 0x0000593000087802 */ /* 0x000fe40000000f00 */
[----:B-1---5:R-:W-:Y:S05]  /*5920*/  CALL.REL.NOINC `($__internal_1_$__cuda_sm70_warpsync) ;  /* 0x000004c000007944 */ /* 0x022fea0003c00000 */
.L_x_149:
[----:B-1----:R-:W-:Y:S01]  /*5930*/  MOV R2, R10 ;  /* 0x0000000a00027202 */ /* 0x002fe20000000f00 */
[----:B------:R-:W-:Y:S01]  /*5940*/  IMAD R0, R13, c[0x0][0x300], RZ ;  /* 0x0000c0000d007a24 */ /* 0x000fe200078e02ff */
[----:B------:R-:W-:Y:S01]  /*5950*/  MOV R3, R11 ;  /* 0x0000000b00037202 */ /* 0x000fe20000000f00 */
[----:B------:R-:W-:Y:S01]  /*5960*/  IMAD R6, R16, c[0x0][0x308], RZ ;  /* 0x0000c20010067a24 */ /* 0x000fe200078e02ff */
[----:B------:R-:W-:-:S06]  /*5970*/  NOP ;  /* 0x0000000000007918 */ /* 0x000fcc0000000000 */
[----:B------:R-:W-:-:S04]  /*5980*/  IMAD.WIDE.U32 R2, R7, c[0x0][0x300], R2 ;  /* 0x0000c00007027a25 */ /* 0x000fc800078e0002 */
[----:B------:R-:W-:-:S05]  /*5990*/  IMAD R0, R7, c[0x0][0x304], R0 ;  /* 0x0000c10007007a24 */ /* 0x000fca00078e0200 */
        /* <DEDUP_REMOVED lines=57> */
.L_x_150:
        /* <DEDUP_REMOVED lines=12> */
        .weak           $__internal_1_$__cuda_sm70_warpsync
        .type           $__internal_1_$__cuda_sm70_warpsync,@function
        .size           $__internal_1_$__cuda_sm70_warpsync,(.L_x_1379 - $__internal_1_$__cuda_sm70_warpsync)
$__internal_1_$__cuda_sm70_warpsync:
[----:B------:R-:W-:Y:S01]  /*5df0*/  MOV R9, 0x0 ;  /* 0x0000000000097802 */ /* 0x000fe20000000f00 */
[----:B------:R-:W-:Y:S04]  /*5e00*/  WARPSYNC R17 ;  /* 0x0000001100007348 */ /* 0x000fe80003800000 */
[----:B------:R-:W-:Y:S05]  /*5e10*/  RET.REL.NODEC R8 `(_ZN7cutlass13device_kernelIN5flash19enable_sm80_to_sm89INS1_16FlashAttnBwdSm80INS1_25CollectiveMainloopBwdSm80ILi1ELi1EN4cute5tupleIJNS5_1CILi64EEES8_NS7_ILi192EEEEEENS_10bfloat16_tEfNS_4arch4Sm80ELb0ELb0ELb0ELb1ELb1ELb0ELb0ELb0ELi2ELi2ELi2ELi2ELb1EEENS1_24CollectiveEpilogueBwdGQAISA_fSD_Li256ELb1ELb1EEENS1_19SingleTileSchedulerILb1ELb0ELb0ELi64EEEEEEEEEvNT_6ParamsE) ;  /* 0xffffa1e008007950 */ /* 0x000fea0003c3ffff */
.L_x_151:
        /* <DEDUP_REMOVED lines=14> */
.L_x_1379:


//--------------------- .text._ZN7cutlass13device_kernelIN5flash19enable_sm80_to_sm89INS1_16FlashAttnBwdSm80INS1_25CollectiveMainloopBwdSm80ILi1ELi1EN4cute5tupleIJNS5_1CILi64EEES8_NS7_ILi192EEEEEENS_10bfloat16_tEfNS_4arch4Sm80ELb0ELb1ELb0ELb0ELb0ELb0ELb0ELb0ELi2ELi2ELi2ELi2ELb1EEENS1_21CollectiveEpilogueBwdISA_SB_SD_Li256ELb0ELb0ELi4EEENS1_19SingleTileSchedulerILb0ELb0ELb0ELi64EEEEEEEEEvNT_6ParamsE --------------------------
	.section	.text._ZN7cutlass13device_kernelIN5flash19enable_sm80_to_sm89INS1_16FlashAttnBwdSm80INS1_25CollectiveMainloopBwdSm80ILi1ELi1EN4cute5tupleIJNS5_1CILi64EEES8_NS7_ILi192EEEEEENS_10bfloat16_tEfNS_4arch4Sm80ELb0ELb1ELb0ELb0ELb0ELb0ELb0ELb0ELi2ELi2ELi2ELi2ELb1EEENS1_21CollectiveEpilogueBwdISA_SB_SD_Li256ELb0ELb0ELi4EEENS1_19SingleTileSchedulerILb0ELb0ELb0ELi64EEEEEEEEEvNT_6ParamsE,"ax",@progbits
	.sectioninfo	@"SHI_REGISTERS=255"
	.align	128
.text._ZN7cutlass13device_kernelIN5flash19enable_sm80_to_sm89INS1_16FlashAttnBwdSm80INS1_25CollectiveMainloopBwdSm80ILi1ELi1EN4cute5tupleIJNS5_1CILi64EEES8_NS7_ILi192EEEEEENS_10bfloat16_tEfNS_4arch4Sm80ELb0ELb1ELb0ELb0ELb0ELb0ELb0ELb0ELi2ELi2ELi2ELi2ELb1EEENS1_21CollectiveEpilogueBwdISA_SB_SD_Li256ELb0ELb0ELi4EEENS1_19SingleTileSchedulerILb0ELb0ELb0ELi64EEEEEEEEEvNT_6ParamsE:
        .type           _ZN7cutlass13device_kernelIN5flash19enable_sm80_to_sm89INS1_16FlashAttnBwdSm80INS1_25CollectiveMainloopBwdSm80ILi1ELi1EN4cute5tupleIJNS5_1CILi64EEES8_NS7_ILi192EEEEEENS_10bfloat16_tEfNS_4arch4Sm80ELb0ELb1ELb0ELb0ELb0ELb0ELb0ELb0ELi2ELi2ELi2ELi2ELb1EEENS1_21CollectiveEpilogueBwdISA_SB_SD_Li256ELb0ELb0ELi4EEENS1_19SingleTileSchedulerILb0ELb0ELb0ELi64EEEEEEEEEvNT_6ParamsE,@function
        .size           _ZN7cutlass13device_kernelIN5flash19enable_sm80_to_sm89INS1_16FlashAttnBwdSm80INS1_25CollectiveMainloopBwdSm80ILi1ELi1EN4cute5tupleIJNS5_1CILi64EEES8_NS7_ILi192EEEEEENS_10bfloat16_tEfNS_4arch4Sm80ELb0ELb1ELb0ELb0ELb0ELb0ELb0ELb0ELi2ELi2ELi2ELi2ELb1EEENS1_21CollectiveEpilogueBwdISA_SB_SD_Li256ELb0ELb0ELi4EEENS1_19SingleTileSchedulerILb0ELb0ELb0ELi64EEEEEEEEEvNT_6ParamsE,(.L_x_1381 - _ZN7cutlass13device_kernelIN5flash19enable_sm80_to_sm89INS1_16FlashAttnBwdSm80INS1_25CollectiveMainloopBwdSm80ILi1ELi1EN4cute5tupleIJNS5_1CILi64EEES8_NS7_ILi192EEEEEENS_10bfloat16_tEfNS_4arch4Sm80ELb0ELb1ELb0ELb0ELb0ELb0ELb0ELb0ELi2ELi2ELi2ELi2ELb1EEENS1_21CollectiveEpilogueBwdISA_SB_SD_Li256ELb0ELb0ELi4EEENS1_19SingleTileSchedulerILb0ELb0ELb0ELi64EEEEEEEEEvNT_6ParamsE)
        .other          _ZN7cutlass13device_kernelIN5flash19enable_sm80_to_sm89INS1_16FlashAttnBwdSm80INS1_25CollectiveMainloopBwdSm80ILi1ELi1EN4cute5tupleIJNS5_1CILi64EEES8_NS7_ILi192EEEEEENS_10bfloat16_tEfNS_4arch4Sm80ELb0ELb1ELb0ELb0ELb0ELb0ELb0ELb0ELi2ELi2ELi2ELi2ELb1EEENS1_21CollectiveEpilogueBwdISA_SB_SD_Li256ELb0ELb0ELi4EEENS1_19SingleTileSchedulerILb0ELb0ELb0ELi64EEEEEEEEEvNT_6ParamsE,@"STO_CUDA_ENTRY STV_DEFAULT"
_ZN7cutlass13device_kernelIN5flash19enable_sm80_to_sm89INS1_16FlashAttnBwdSm80INS1_25CollectiveMainloopBwdSm80ILi1ELi1EN4cute5tupleIJNS5_1CILi64EEES8_NS7_ILi192EEEEEENS_10bfloat16_tEfNS_4arch4Sm80ELb0ELb1ELb0ELb0ELb0ELb0ELb0ELb0ELi2ELi2ELi2ELi2ELb1EEENS1_21CollectiveEpilogueBwdISA_SB_SD_Li256ELb0ELb0ELi4EEENS1_19SingleTileSchedulerILb0ELb0ELb0ELi64EEEEEEEEEvNT_6ParamsE:
[----:B------:R-:W-:Y:S02]  /*0000*/  MOV R1, c[0x0][0x28] ;  /* 0x00000a0000017a02 */ /* 0x000fe40000000f00 */
[----:B------:R-:W1:Y:S02]  /*0010*/  S2UR UR14, SR_CTAID.Z ;  /* 0x00000000000e79c3 */ /* 0x000e640000002700 */
[----:B-1----:R-:W-:-:S13]  /*0020*/  ISETP.LE.AND P0, PT, RZ, UR14, PT ;  /* 0x0000000eff007c0c */ /* 0x002fda000bf03270 */
[----:B------:R-:W-:Y:S05]  /*0030*/  @!P0 EXIT ;  /* 0x000000000000894d */ /* 0x000fea0003800000 */
[----:B------:R-:W1:Y:S01]  /*0040*/  S2UR UR13, SR_CTAID.X ;  /* 0x00000000000d79c3 */ /* 0x000e620000002500 */
[----:B------:R-:W2:Y:S01]  /*0050*/  S2R R236, SR_TID.X ;  /* 0x0000000000ec7919 */ /* 0x000ea20000002100 */
[----:B------:R-:W-:Y:S02]  /*0060*/  ULDC UR5, c[0x0][0x168] ;  /* 0x00005a0000057ab9 */ /* 0x000fe40000000800 */
[----:B------:R-:W-:Y:S01]  /*0070*/  UIADD3 UR5, UR5, 0x3f, URZ ;  /* 0x0000003f05057890 */ /* 0x000fe2000fffe03f */
[----:B------:R-:W3:Y:S03]  /*0080*/  S2R R31, SR_CTAID.Y ;  /* 0x00000000001f7919 */ /* 0x000ee60000002600 */
[----:B------:R-:W-:-:S04]  /*0090*/  USHF.R.S32.HI UR4, URZ, 0x1f, UR5 ;  /* 0x0000001f3f047899 */ /* 0x000fc80008011405 */
[----:B------:R-:W-:-:S04]  /*00a0*/  ULEA.HI UR4, UR4, UR5, URZ, 0x6 ;  /* 0x0000000504047291 */ /* 0x000fc8000f8f303f */
[----:B------:R-:W-:Y:S01]  /*00b0*/  USHF.R.S32.HI UR17, URZ, 0x6, UR4 ;  /* 0x000000063f117899 */ /* 0x000fe20008011404 */
[----:B-1----:R-:W-:-:S13]  /*00c0*/  ISETP.LE.AND P0, PT, RZ, UR13, PT ;  /* 0x0000000dff007c0c */ /* 0x002fda000bf03270 */
[----:B------:R-:W-:Y:S05]  /*00d0*/  @!P0 BRA `(.L_x_152) ;  /* 0x000000c000008947 */ /* 0x000fea0003800000 */
[----:B--23--:R-:W-:Y:S02]  /*00e0*/  ULDC UR4, c[0x0][0x168] ;  /* 0x00005a0000047ab9 */ /* 0x00cfe40000000800 */
[----:B------:R-:W-:-:S04]  /*00f0*/  ULEA UR4, UR13, UR4, 0x6 ;  /* 0x000000040d047291 */ /* 0x000fc8000f8e303f */
[----:B------:R-:W-:-:S03]  /*0100*/  UIADD3 UR5, UR4, 0x7f, URZ ;  /* 0x0000007f04057890 */ /* 0x000fc6000fffe03f */
[----:B------:R-:W-:Y:S02]  /*0110*/  ULDC UR4, c[0x0][0x198] ;  /* 0x0000660000047ab9 */ /* 0x000fe40000000800 */
[----:B------:R-:W-:-:S03]  /*0120*/  UIADD3 UR4, UR5, -UR4, URZ ;  /* 0x8000000405047290 */ /* 0x000fc6000fffe03f */
[----:B------:R-:W-:Y:S02]  /*0130*/  ULDC UR5, c[0x0][0x2a0] ;  /* 0x0000a80000057ab9 */ /* 0x000fe40000000800 */
[----:B------:R-:W-:-:S04]  /*0140*/  UIADD3 UR5, UR4, UR5, URZ ;  /* 0x0000000504057290 */ /* 0x000fc8000fffe03f */
[----:B------:R-:W-:-:S04]  /*0150*/  USHF.R.S32.HI UR4, URZ, 0x1f, UR5 ;  /* 0x0000001f3f047899 */ /* 0x000fc80008011405 */
[----:B------:R-:W-:-:S04]  /*0160*/  ULEA.HI UR4, UR4, UR5, URZ, 0x6 ;  /* 0x0000000504047291 */ /* 0x000fc8000f8f303f */
[----:B------:R-:W-:-:S04]  /*0170*/  USHF.R.S32.HI UR4, URZ, 0x6, UR4 ;  /* 0x000000063f047899 */ /* 0x000fc80008011404 */
[----:B------:R-:W-:-:S04]  /*0180*/  UISETP.LT.AND UP0, UPT, UR17, UR4, UPT ;  /* 0x000000041100728c */ /* 0x000fc8000bf01270 */
[----:B------:R-:W-:Y:S02]  /*0190*/  USEL UR17, UR17, UR4, UP0 ;  /* 0x0000000411117287 */ /* 0x000fe40008000000 */
.L_x_152:
[----:B--23--:R-:W-:Y:S01]  /*01a0*/  USHF.L.U32 UR16, UR13, 0x6, URZ ;  /* 0x000000060d107899 */ /* 0x00cfe2000800063f */
[----:B------:R-:W-:Y:S01]  /*01b0*/  PLOP3.LUT P1, PT, PT, PT, PT, 0x80, 0x0 ;  /* 0x000000000000781c */ /* 0x000fe20003f2f070 */
[----:B------:R-:W-:Y:S01]  /*01c0*/  ULDC UR6, c[0x0][0x168] ;  /* 0x00005a0000067ab9 */ /* 0x000fe20000000800 */
[----:B------:R-:W-:Y:S01]  /*01d0*/  CS2R R126, SRZ ;  /* 0x00000000007e7805 */ /* 0x000fe2000001ff00 */
[----:B------:R-:W-:Y:S01]  /*01e0*/  UIADD3 UR6, UR16, UR6, URZ ;  /* 0x0000000610067290 */ /* 0x000fe2000fffe03f */
[----:B------:R-:W-:Y:S01]  /*01f0*/  CS2R R124, SRZ ;  /* 0x00000000007c7805 */ /* 0x000fe2000001ff00 */
[----:B------:R-:W-:Y:S01]  /*0200*/  ULDC UR5, c[0x0][0x198] ;  /* 0x0000660000057ab9 */ /* 0x000fe20000000800 */
[----:B------:R-:W-:Y:S01]  /*0210*/  CS2R R130, SRZ ;  /* 0x0000000000827805 */ /* 0x000fe2000001ff00 */
[----:B------:R-:W-:Y:S01]  /*0220*/  UIADD3 UR5, UR6, -UR5, URZ ;  /* 0x8000000506057290 */ /* 0x000fe2000fffe03f */
[----:B------:R-:W-:Y:S01]  /*0230*/  CS2R R128, SRZ ;  /* 0x0000000000807805 */ /* 0x000fe2000001ff00 */
[----:B------:R-:W-:Y:S01]  /*0240*/  ULDC UR4, c[0x0][0x2a4] ;  /* 0x0000a90000047ab9 */ /* 0x000fe20000000800 */
[----:B------:R-:W-:Y:S01]  /*0250*/  CS2R R122, SRZ ;  /* 0x00000000007a7805 */ /* 0x000fe2000001ff00 */
[----:B------:R-:W-:Y:S01]  /*0260*/  UIADD3 UR5, UR5, -UR4, URZ ;  /* 0x8000000405057290 */ /* 0x000fe2000fffe03f */
[----:B------:R-:W-:Y:S01]  /*0270*/  IMAD.MOV.U32 R9, RZ, RZ, RZ ;  /* 0x000000ffff097224 */ /* 0x000fe200078e00ff */
[----:B------:R-:W-:Y:S01]  /*0280*/  ULDC.64 UR22, c[0x0][0x118] ;  /* 0x0000460000167ab9 */ /* 0x000fe20000000a00 */
[----:B------:R-:W-:Y:S01]  /*0290*/  IMAD.MOV.U32 R120, RZ, RZ, RZ ;  /* 0x000000ffff787224 */ /* 0x000fe200078e00ff */
[----:B------:R-:W-:Y:S01]  /*02a0*/  USHF.R.S32.HI UR4, URZ, 0x1f, UR5 ;  /* 0x0000001f3f047899 */ /* 0x000fe20008011405 */
[----:B------:R-:W-:Y:S01]  /*02b0*/  MOV R11, RZ ;  /* 0x000000ff000b7202 */ /* 0x000fe20000000f00 */
[----:B------:R-:W-:Y:S01]  /*02c0*/  IMAD.MOV.U32 R118, RZ, RZ, RZ ;  /* 0x000000ffff767224 */ /* 0x000fe200078e00ff */
[----:B------:R-:W-:Y:S01]  /*02d0*/  CS2R R12, SRZ ;  /* 0x00000000000c7805 */ /* 0x000fe2000001ff00 */
[----:B------:R-:W-:Y:S01]  /*02e0*/  ULEA.HI UR4, UR4, UR5, URZ, 0x6 ;  /* 0x0000000504047291 */ /* 0x000fe2000f8f303f */
[----:B------:R-:W-:Y:S01]  /*02f0*/  MOV R116, RZ ;  /* 0x000000ff00747202 */ /* 0x000fe20000000f00 */
[----:B------:R-:W-:Y:S01]  /*0300*/  IMAD.MOV.U32 R110, RZ, RZ, RZ ;  /* 0x000000ffff6e7224 */ /* 0x000fe200078e00ff */
[----:B------:R-:W-:Y:S01]  /*0310*/  MOV R15, RZ ;  /* 0x000000ff000f7202 */ /* 0x000fe20000000f00 */
[----:B------:R-:W-:Y:S01]  /*0320*/  USHF.R.S32.HI UR15, URZ, 0x6, UR4 ;  /* 0x000000063f0f7899 */ /* 0x000fe20008011404 */
[----:B------:R-:W-:Y:S01]  /*0330*/  IMAD.MOV.U32 R108, RZ, RZ, RZ ;  /* 0x000000ffff6c7224 */ /* 0x000fe200078e00ff */
[----:B------:R-:W-:Y:S01]  /*0340*/  CS2R R16, SRZ ;  /* 0x0000000000107805 */ /* 0x000fe2000001ff00 */
[----:B------:R-:W-:Y:S01]  /*0350*/  MOV R114, RZ ;  /* 0x000000ff00727202 */ /* 0x000fe20000000f00 */
[----:B------:R-:W-:Y:S01]  /*0360*/  UISETP.LT.AND UP0, UPT, URZ, UR15, UPT ;  /* 0x0000000f3f00728c */ /* 0x000fe2000bf01270 */
[----:B------:R-:W-:Y:S01]  /*0370*/  IMAD.MOV.U32 R112, RZ, RZ, RZ ;  /* 0x000000ffff707224 */ /* 0x000fe200078e00ff */
[----:B------:R-:W-:Y:S01]  /*0380*/  CS2R R18, SRZ ;  /* 0x0000000000127805 */ /* 0x000fe2000001ff00 */
[----:B------:R-:W-:Y:S01]  /*0390*/  MOV R106, RZ ;  /* 0x000000ff006a7202 */ /* 0x000fe20000000f00 */
[----:B------:R-:W-:Y:S01]  /*03a0*/  USEL UR15, URZ, UR15, !UP0 ;  /* 0x0000000f3f0f7287 */ /* 0x000fe2000c000000 */
[----:B------:R-:W-:Y:S01]  /*03b0*/  IMAD.MOV.U32 R104, RZ, RZ, RZ ;  /* 0x000000ffff687224 */ /* 0x000fe200078e00ff */
[----:B------:R-:W-:Y:S01]  /*03c0*/  CS2R R20, SRZ ;  /* 0x0000000000147805 */ /* 0x000fe2000001ff00 */
[----:B------:R-:W-:Y:S01]  /*03d0*/  MOV R102, RZ ;  /* 0x000000ff00667202 */ /* 0x000fe20000000f00 */
[----:B------:R-:W-:Y:S01]  /*03e0*/  UISETP.GT.AND UP0, UPT, UR17, UR15, UPT ;  /* 0x0000000f1100728c */ /* 0x000fe2000bf04270 */
[----:B------:R-:W-:Y:S01]  /*03f0*/  IMAD.MOV.U32 R100, RZ, RZ, RZ ;  /* 0x000000ffff647224 */ /* 0x000fe200078e00ff */
[----:B------:R-:W-:Y:S01]  /*0400*/  CS2R R22, SRZ ;  /* 0x0000000000167805 */ /* 0x000fe2000001ff00 */
[----:B------:R-:W-:Y:S01]  /*0410*/  MOV R94, RZ ;  /* 0x000000ff005e7202 */ /* 0x000fe20000000f00 */
[----:B------:R-:W-:Y:S01]  /*0420*/  IMAD.MOV.U32 R92, RZ, RZ, RZ ;  /* 0x000000ffff5c7224 */ /* 0x000fe200078e00ff */
[----:B------:R-:W-:Y:S01]  /*0430*/  CS2R R24, SRZ ;  /* 0x0000000000187805 */ /* 0x000fe2000001ff00 */
[----:B------:R-:W-:Y:S01]  /*0440*/  PLOP3.LUT P0, PT, PT, PT, UP0, 0x80, 0x0 ;  /* 0x000000000000781c */ /* 0x000fe20003f0f008 */
[----:B------:R-:W-:Y:S01]  /*0450*/  IMAD.MOV.U32 R96, RZ, RZ, RZ ;  /* 0x000000ffff607224 */ /* 0x000fe200078e00ff */
[----:B------:R-:W-:Y:S01]  /*0460*/  MOV R98, RZ ;  /* 0x000000ff00627202 */ /* 0x000fe20000000f00 */
[----:B------:R-:W-:Y:S01]  /*0470*/  CS2R R26, SRZ ;  /* 0x00000000001a7805 */ /* 0x000fe2000001ff00 */
[----:B------:R-:W-:Y:S01]  /*0480*/  MOV R90, RZ ;  /* 0x000000ff005a7202 */ /* 0x000fe20000000f00 */
[----:B------:R-:W-:Y:S01]  /*0490*/  IMAD.MOV.U32 R88, RZ, RZ, RZ ;  /* 0x000000ffff587224 */ /* 0x000fe200078e00ff */
[----:B------:R-:W-:Y:S01]  /*04a0*/  CS2R R28, SRZ ;  /* 0x00000000001c7805 */ /* 0x000fe2000001ff00 */
        /* <DEDUP_REMOVED lines=29> */
[C---:B------:R-:W-:Y:S01]  /*0680*/  IMAD.SHL.U32 R242, R236.reuse, 0x4, RZ ;  /* 0x00000004ecf27824 */ /* 0x040fe200078e00ff */
[----:B------:R-:W-:Y:S01]  /*0690*/  ISETP.GT.AND P3, PT, R236, 0xf, PT ;  /* 0x0000000fec00780c */ /* 0x000fe20003f64270 */
[----:B------:R-:W-:Y:S01]  /*06a0*/  USHF.L.U32 UR24, UR15, 0x6, URZ ;  /* 0x000000060f187899 */ /* 0x000fe2000800063f */
[----:B------:R-:W-:Y:S01]  /*06b0*/  ISETP.NE.AND P0, PT, R0, 0x1, PT ;  /* 0x000000010000780c */ /* 0x000fe20003f05270 */
[----:B------:R-:W-:Y:S01]  /*06c0*/  IMAD.MOV.U32 R4, RZ, RZ, R31 ;  /* 0x000000ffff047224 */ /* 0x000fe200078e001f */
[----:B------:R-:W-:Y:S01]  /*06d0*/  SHF.R.S32.HI R243, RZ, 0x1f, R242 ;  /* 0x0000001ffff37819 */ /* 0x000fe200000114f2 */
[----:B------:R-:W-:Y:S01]  /*06e0*/  ULDC.64 UR10, c[0x0][0x278] ;  /* 0x00009e00000a7ab9 */ /* 0x000fe20000000a00 */
[C---:B------:R-:W-:Y:S01]  /*06f0*/  IMAD R6, R32.reuse, c[0x0][0x288], RZ ;  /* 0x0000a20020067a24 */ /* 0x040fe200078e02ff */
[----:B------:R-:W-:Y:S01]  /*0700*/  UIMAD.WIDE.U32 UR20, UR14, UR10, URZ ;  /* 0x0000000a0e1472a5 */ /* 0x000fe2000f8e003f */
[----:B------:R-:W-:Y:S01]  /*0710*/  IMAD.U32 R5, RZ, RZ, UR24 ;  /* 0x00000018ff057e24 */ /* 0x000fe2000f8e00ff */
[----:B------:R-:W-:Y:S01]  /*0720*/  SHF.R.S32.HI R21, RZ, 0x1f, R236 ;  /* 0x0000001fff157819 */ /* 0x000fe200000114ec */
[----:B------:R-:W-:Y:S01]  /*0730*/  IMAD.WIDE.U32 R2, R31, c[0x0][0x270], R242 ;  /* 0x00009c001f027a25 */ /* 0x000fe200078e00f2 */
[----:B------:R-:W-:Y:S01]  /*0740*/  ULDC.64 UR8, c[0x0][0x290] ;  /* 0x0000a40000087ab9 */ /* 0x000fe20000000a00 */
[----:B------:R-:W1:Y:S01]  /*0750*/  S2R R250, SR_CTAID.Z ;  /* 0x0000000000fa7919 */ /* 0x000e620000002700 */
[-C--:B------:R-:W-:Y:S01]  /*0760*/  LEA.HI R22, R21, R236.reuse, RZ, 0x3 ;  /* 0x000000ec15167211 */ /* 0x080fe200078f18ff */
[----:B------:R-:W-:Y:S01]  /*0770*/  UIMAD.WIDE.U32 UR18, UR14, UR8, URZ ;  /* 0x000000080e1272a5 */ /* 0x000fe2000f8e003f */
[----:B------:R-:W-:Y:S01]  /*0780*/  @P0 IMAD.HI.U32 R0, R31, c[0x0][0x24c], RZ ;  /* 0x000093001f000a27 */ /* 0x000fe200078e00ff */
[----:B------:R-:W-:Y:S01]  /*0790*/  @!P3 IADD3 R25, P4, P2, R5, UR20, R2 ;  /* 0x000000140519bc10 */ /* 0x000fe2000fa9e002 */
[----:B------:R-:W-:Y:S01]  /*07a0*/  USHF.R.S32.HI UR12, URZ, 0x1f, UR14 ;  /* 0x0000001f3f0c7899 */ /* 0x000fe2000801140e */
[----:B------:R-:W-:Y:S01]  /*07b0*/  SHF.R.S32.HI R240, RZ, 0x3, R22 ;  /* 0x00000003fff07819 */ /* 0x000fe20000011416 */
[----:B------:R-:W-:Y:S01]  /*07c0*/  ULDC.64 UR6, c[0x0][0x1e8] ;  /* 0x00007a0000067ab9 */ /* 0x000fe20000000a00 */
[----:B------:R-:W-:Y:S01]  /*07d0*/  @P0 SHF.R.U32.HI R4, RZ, c[0x0][0x250], R0 ;  /* 0x00009400ff040a19 */ /* 0x000fe20000011600 */
[----:B------:R-:W-:Y:S01]  /*07e0*/  IMAD R0, R32, c[0x0][0x270], RZ ;  /* 0x00009c0020007a24 */ /* 0x000fe200078e02ff */
[----:B------:R-:W-:Y:S01]  /*07f0*/  LEA.HI R24, R21, R236, RZ, 0x4 ;  /* 0x000000ec15187211 */ /* 0x000fe200078f20ff */
[----:B------:R-:W-:Y:S01]  /*0800*/  ULDC.64 UR4, c[0x0][0x1b8] ;  /* 0x00006e0000047ab9 */ /* 0x000fe20000000a00 */
[----:B------:R-:W-:Y:S01]  /*0810*/  SHF.R.S32.HI R241, RZ, 0x1f, R240 ;  /* 0x0000001ffff17819 */ /* 0x000fe200000114f0 */
[----:B------:R-:W-:Y:S01]  /*0820*/  IMAD R0, R31, c[0x0][0x274], R0 ;  /* 0x00009d001f007a24 */ /* 0x000fe200078e0200 */
[----:B------:R-:W-:Y:S01]  /*0830*/  SHF.R.S32.HI R8, RZ, 0x4, R24 ;  /* 0x00000004ff087819 */ /* 0x000fe20000011418 */
[----:B------:R-:W-:Y:S01]  /*0840*/  UIMAD UR6, UR12, UR6, URZ ;  /* 0x000000060c0672a4 */ /* 0x000fe2000f8e023f */
[----:B------:R-:W-:Y:S01]  /*0850*/  IMAD.MOV.U32 R33, RZ, RZ, 0x40 ;  /* 0x00000040ff217424 */ /* 0x000fe200078e00ff */
[----:B------:R-:W-:Y:S01]  /*0860*/  UIMAD UR4, UR12, UR4, URZ ;  /* 0x000000040c0472a4 */ /* 0x000fe2000f8e023f */
[----:B------:R-:W-:Y:S01]  /*0870*/  IMAD.IADD R18, R3, 0x1, R0 ;  /* 0x0000000103127824 */ /* 0x000fe200078e0200 */
[----:B------:R-:W-:Y:S01]  /*0880*/  UIMAD UR7, UR14, UR7, UR6 ;  /* 0x000000070e0772a4 */ /* 0x000fe2000f8e0206 */
[C---:B------:R-:W-:Y:S01]  /*0890*/  IMAD R0, R31.reuse, c[0x0][0x28c], R6 ;  /* 0x0000a3001f007a24 */ /* 0x040fe200078e0206 */
[----:B------:R-:W-:Y:S01]  /*08a0*/  UIMAD UR10, UR12, UR10, URZ ;  /* 0x0000000a0c0a72a4 */ /* 0x000fe2000f8e023f */
[----:B------:R-:W-:Y:S01]  /*08b0*/  IMAD.WIDE.U32 R2, R31, c[0x0][0x288], R242 ;  /* 0x0000a2001f027a25 */ /* 0x000fe200078e00f2 */
[----:B------:R-:W-:Y:S01]  /*08c0*/  UIMAD UR8, UR12, UR8, URZ ;  /* 0x000000080c0872a4 */ /* 0x000fe2000f8e023f */
[----:B------:R-:W-:Y:S01]  /*08d0*/  SHF.R.S32.HI R237, RZ, 0x1f, R236 ;  /* 0x0000001fffed7819 */ /* 0x000fe200000114ec */
[----:B------:R-:W-:Y:S01]  /*08e0*/  UIMAD UR4, UR14, UR5, UR4 ;  /* 0x000000050e0472a4 */ /* 0x000fe2000f8e0204 */
[----:B------:R-:W-:Y:S01]  /*08f0*/  IMAD.IADD R19, R3, 0x1, R0 ;  /* 0x0000000103137824 */ /* 0x000fe200078e0200 */
[----:B------:R-:W-:Y:S01]  /*0900*/  LOP3.LUT R0, R22, 0xfffffff8, RZ, 0xc0, !PT ;  /* 0xfffffff816007812 */ /* 0x000fe200078ec0ff */
[----:B------:R-:W-:Y:S01]  /*0910*/  IMAD.U32 R6, RZ, RZ, UR13 ;  /* 0x0000000dff067e24 */ /* 0x000fe2000f8e00ff */
[----:B------:R-:W-:Y:S01]  /*0920*/  IADD3 R28, P1, P0, R5, UR18, R2 ;  /* 0x00000012051c7c10 */ /* 0x000fe2000f83e002 */
[----:B------:R-:W-:Y:S01]  /*0930*/  USHF.R.S32.HI UR5, URZ, 0x1f, UR24 ;  /* 0x0000001f3f057899 */ /* 0x000fe20008011418 */
[----:B------:R-:W-:Y:S01]  /*0940*/  LEA.HI R5, R24, R8, RZ, 0x1 ;  /* 0x0000000818057211 */ /* 0x000fe200078f08ff */
[----:B------:R-:W-:Y:S01]  /*0950*/  IMAD.IADD R16, R236, 0x1, -R0 ;  /* 0x00000001ec107824 */ /* 0x000fe200078e0a00 */
[----:B------:R-:W-:Y:S01]  /*0960*/  SHF.R.S32.HI R0, RZ, 0x1f, R4 ;  /* 0x0000001fff007819 */ /* 0x000fe20000011404 */
[----:B------:R-:W-:Y:S01]  /*0970*/  IMAD.WIDE R14, R6, 0x40, R240 ;  /* 0x00000040060e7825 */ /* 0x000fe200078e02f0 */
[----:B------:R-:W-:Y:S01]  /*0980*/  LOP3.LUT R10, R5, 0xfffffffe, RZ, 0xc0, !PT ;  /* 0xfffffffe050a7812 */ /* 0x000fe200078ec0ff */
[----:B------:R-:W-:Y:S01]  /*0990*/  UIMAD UR10, UR14, UR11, UR10 ;  /* 0x0000000b0e0a72a4 */ /* 0x000fe2000f8e020a */
[----:B------:R-:W-:Y:S01]  /*09a0*/  CS2R R130, SRZ ;  /* 0x0000000000827805 */ /* 0x000fe2000001ff00 */
[----:B------:R-:W-:Y:S01]  /*09b0*/  IMAD.SHL.U32 R12, R16, 0x8, RZ ;  /* 0x00000008100c7824 */ /* 0x000fe200078e00ff */
[----:B------:R-:W-:Y:S01]  /*09c0*/  UIMAD UR9, UR14, UR9, UR8 ;  /* 0x000000090e0972a4 */ /* 0x000fe2000f8e0208 */
[C---:B------:R-:W-:Y:S01]  /*09d0*/  IMAD R2, R0.reuse, c[0x0][0x1e0], RZ ;  /* 0x0000780000027a24 */ /* 0x040fe200078e02ff */
[----:B------:R-:W-:Y:S01]  /*09e0*/  UIADD3 UR8, UR21, UR10, URZ ;  /* 0x0000000a15087290 */ /* 0x000fe2000fffe03f */
[----:B------:R-:W-:Y:S01]  /*09f0*/  IMAD R0, R0, c[0x0][0x1b0], RZ ;  /* 0x00006c0000007a24 */ /* 0x000fe200078e02ff */
[----:B------:R-:W-:Y:S01]  /*0a00*/  SHF.R.S32.HI R13, RZ, 0x1f, R12 ;  /* 0x0000001fff0d7819 */ /* 0x000fe2000001140c */
[C---:B------:R-:W-:Y:S01]  /*0a10*/  IMAD R9, R4.reuse, c[0x0][0x1e4], R2 ;  /* 0x0000790004097a24 */ /* 0x040fe200078e0202 */
[----:B------:R-:W-:Y:S01]  /*0a20*/  UIADD3 UR9, UR19, UR9, URZ ;  /* 0x0000000913097290 */ /* 0x000fe2000fffe03f */
[C---:B------:R-:W-:Y:S01]  /*0a30*/  IMAD R0, R4.reuse, c[0x0][0x1b4], R0 ;  /* 0x00006d0004007a24 */ /* 0x040fe200078e0200 */
[----:B------:R-:W-:Y:S01]  /*0a40*/  ULDC UR10, c[0x0][0x198] ;  /* 0x00006600000a7ab9 */ /* 0x000fe20000000800 */
[--C-:B------:R-:W-:Y:S01]  /*0a50*/  IMAD.WIDE.U32 R2, R4, c[0x0][0x1e0], R12.reuse ;  /* 0x0000780004027a25 */ /* 0x100fe200078e000c */
[----:B------:R-:W-:Y:S01]  /*0a60*/  UIADD3 UR10, -UR16, UR10, URZ ;  /* 0x0000000a100a7290 */ /* 0x000fe2000fffe13f */
[----:B------:R-:W-:Y:S01]  /*0a70*/  IADD3 R26, R12, 0x40, RZ ;  /* 0x000000400c1a7810 */ /* 0x000fe20007ffe0ff */
[----:B------:R-:W-:Y:S01]  /*0a80*/  USHF.R.S32.HI UR11, URZ, 0x1f, UR15 ;  /* 0x0000001f3f0b7899 */ /* 0x000fe2000801140f */
[----:B------:R-:W-:Y:S01]  /*0a90*/  IMAD.WIDE.U32 R6, R4, c[0x0][0x1b0], R12 ;  /* 0x00006c0004067a25 */ /* 0x000fe200078e000c */
[----:B------:R-:W-:Y:S01]  /*0aa0*/  IADD3 R27, R12, 0x80, RZ ;  /* 0x000000800c1b7810 */ /* 0x000fe20007ffe0ff */
[----:B------:R-:W-:Y:S01]  /*0ab0*/  CS2R R128, SRZ ;  /* 0x0000000000807805 */ /* 0x000fe2000001ff00 */
[----:B------:R-:W-:Y:S01]  /*0ac0*/  CS2R R126, SRZ ;  /* 0x00000000007e7805 */ /* 0x000fe2000001ff00 */
[----:B------:R-:W-:Y:S01]  /*0ad0*/  IMAD.IADD R5, R3, 0x1, R9 ;  /* 0x0000000103057824 */ /* 0x000fe200078e0209 */
[----:B------:R-:W-:Y:S01]  /*0ae0*/  CS2R R124, SRZ ;  /* 0x00000000007c7805 */ /* 0x000fe2000001ff00 */
[----:B------:R-:W-:Y:S01]  /*0af0*/  IMAD.IADD R3, R7, 0x1, R0 ;  /* 0x0000000107037824 */ /* 0x000fe200078e0200 */
[----:B------:R-:W-:Y:S01]  /*0b00*/  LEA.HI R7, R21, R236, RZ, 0x6 ;  /* 0x000000ec15077211 */ /* 0x000fe200078f30ff */
[----:B------:R-:W-:Y:S01]  /*0b10*/  IMAD.SHL.U32 R0, R240, 0x40, RZ ;  /* 0x00000040f0007824 */ /* 0x000fe200078e00ff */
[----:B------:R-:W-:Y:S01]  /*0b20*/  CS2R R122, SRZ ;  /* 0x00000000007a7805 */ /* 0x000fe2000001ff00 */
[----:B------:R-:W-:Y:S01]  /*0b30*/  IMAD.MOV.U32 R4, RZ, RZ, R2 ;  /* 0x000000ffff047224 */ /* 0x000fe200078e0002 */
[----:B------:R-:W-:Y:S01]  /*0b40*/  SHF.R.S32.HI R20, RZ, 0x6, R7 ;  /* 0x00000006ff147819 */ /* 0x000fe20000011407 */
[----:B------:R-:W-:Y:S01]  /*0b50*/  IMAD.MOV.U32 R2, RZ, RZ, R6 ;  /* 0x000000ffff027224 */ /* 0x000fe200078e0006 */
[----:B------:R-:W-:Y:S01]  /*0b60*/  LOP3.LUT R0, R0, 0x1c0, RZ, 0xc0, !PT ;  /* 0x000001c000007812 */ /* 0x000fe200078ec0ff */
[----:B------:R-:W-:Y:S01]  /*0b70*/  IMAD R6, R241, c[0x0][0x178], RZ ;  /* 0x00005e00f1067a24 */ /* 0x000fe200078e02ff */
[----:B------:R-:W-:Y:S01]  /*0b80*/  CS2R R120, SRZ ;  /* 0x0000000000787805 */ /* 0x000fe2000001ff00 */
[----:B------:R-:W-:Y:S01]  /*0b90*/  IMAD.SHL.U32 R17, R20, 0x200, RZ ;  /* 0x0000020014117824 */ /* 0x000fe200078e00ff */
[----:B------:R-:W-:Y:S01]  /*0ba0*/  LOP3.LUT R11, R0, 0x38, R12, 0xf8, !PT ;  /* 0x00000038000b7812 */ /* 0x000fe200078ef80c */
[----:B-1----:R-:W-:Y:S01]  /*0bb0*/  IMAD.WIDE.U32 R4, R250, c[0x0][0x1e8], R4 ;  /* 0x00007a00fa047a25 */ /* 0x002fe200078e0004 */
[----:B------:R-:W-:Y:S01]  /*0bc0*/  SHF.R.U32.HI R0, RZ, 0x3, R0 ;  /* 0x00000003ff007819 */ /* 0x000fe20000011600 */
[----:B------:R-:W-:Y:S01]  /*0bd0*/  CS2R R118, SRZ ;  /* 0x0000000000767805 */ /* 0x000fe2000001ff00 */
[----:B------:R-:W-:Y:S01]  /*0be0*/  CS2R R116, SRZ ;  /* 0x0000000000747805 */ /* 0x000fe2000001ff00 */
[----:B------:R-:W-:Y:S01]  /*0bf0*/  IMAD.IADD R23, R8, 0x1, -R10 ;  /* 0x0000000108177824 */ /* 0x000fe200078e0a0a */
[----:B------:R-:W-:Y:S01]  /*0c00*/  IADD3 R5, R5, UR7, RZ ;  /* 0x0000000705057c10 */ /* 0x000fe2000fffe0ff */
[C---:B------:R-:W-:Y:S01]  /*0c10*/  IMAD R8, R240.reuse, c[0x0][0x17c], R6 ;  /* 0x00005f00f0087a24 */ /* 0x040fe200078e0206 */
[----:B------:R-:W-:Y:S01]  /*0c20*/  LOP3.LUT R228, R17, R11, R0, 0xf6, !PT ;  /* 0x0000000b11e47212 */ /* 0x000fe200078ef600 */
[----:B------:R-:W-:Y:S01]  /*0c30*/  IMAD.WIDE.U32 R6, R240, c[0x0][0x178], R12 ;  /* 0x00005e00f0067a25 */ /* 0x000fe200078e000c */
[----:B------:R-:W-:Y:S01]  /*0c40*/  CS2R R114, SRZ ;  /* 0x0000000000727805 */ /* 0x000fe2000001ff00 */
[----:B------:R-:W-:Y:S01]  /*0c50*/  CS2R R112, SRZ ;  /* 0x0000000000707805 */ /* 0x000fe2000001ff00 */
[----:B------:R-:W-:Y:S01]  /*0c60*/  CS2R R110, SRZ ;  /* 0x00000000006e7805 */ /* 0x000fe2000001ff00 */
[----:B------:R-:W-:Y:S01]  /*0c70*/  IMAD R0, R15, c[0x0][0x1d8], RZ ;  /* 0x000076000f007a24 */ /* 0x000fe200078e02ff */
[----:B------:R-:W-:Y:S01]  /*0c80*/  CS2R R108, SRZ ;  /* 0x00000000006c7805 */ /* 0x000fe2000001ff00 */
[----:B------:R-:W-:Y:S01]  /*0c90*/  IMAD.U32 R10, RZ, RZ, UR5 ;  /* 0x00000005ff0a7e24 */ /* 0x000fe2000f8e00ff */
[----:B------:R-:W-:Y:S01]  /*0ca0*/  CS2R R106, SRZ ;  /* 0x00000000006a7805 */ /* 0x000fe2000001ff00 */
[----:B------:R-:W-:Y:S01]  /*0cb0*/  IMAD.IADD R9, R7, 0x1, R8 ;  /* 0x0000000107097824 */ /* 0x000fe200078e0208 */
[----:B------:R-:W-:Y:S01]  /*0cc0*/  CS2R R104, SRZ ;  /* 0x0000000000687805 */ /* 0x000fe2000001ff00 */
[----:B------:R-:W-:Y:S01]  /*0cd0*/  IMAD.WIDE.U32 R2, R250, c[0x0][0x1b8], R2 ;  /* 0x00006e00fa027a25 */ /* 0x000fe200078e0002 */
[C---:B------:R-:W-:Y:S01]  /*0ce0*/  @!P3 IADD3.X R29, R10.reuse, UR8, R18, P4, P2 ;  /* 0x000000080a1dbc10 */ /* 0x040fe2000a7e4412 */
[----:B------:R-:W-:Y:S01]  /*0cf0*/  CS2R R102, SRZ ;  /* 0x0000000000667805 */ /* 0x000fe2000001ff00 */
[----:B------:R-:W-:Y:S01]  /*0d00*/  IADD3.X R30, R10, UR9, R19, P1, P0 ;  /* 0x000000090a1e7c10 */ /* 0x000fe20008fe0413 */
[----:B------:R-:W-:Y:S01]  /*0d10*/  IMAD.MOV.U32 R8, RZ, RZ, R6 ;  /* 0x000000ffff087224 */ /* 0x000fe200078e0006 */
[----:B------:R-:W-:Y:S01]  /*0d20*/  IADD3 R3, R3, UR4, RZ ;  /* 0x0000000403037c10 */ /* 0x000fe2000fffe0ff */
[----:B------:R-:W-:Y:S01]  /*0d30*/  IMAD R0, R14, c[0x0][0x1dc], R0 ;  /* 0x000077000e007a24 */ /* 0x000fe200078e0200 */
[----:B------:R-:W-:Y:S01]  /*0d40*/  ISETP.GE.AND P4, PT, R12, c[0x0][0x1cc], PT ;  /* 0x000073000c007a0c */ /* 0x000fe20003f86270 */
[----:B------:R-:W-:Y:S01]  /*0d50*/  IMAD.WIDE.U32 R6, R14, c[0x0][0x1d8], R4 ;  /* 0x000076000e067a25 */ /* 0x000fe200078e0004 */
[----:B------:R-:W-:Y:S01]  /*0d60*/  ULDC.64 UR4, c[0x0][0x178] ;  /* 0x00005e0000047ab9 */ /* 0x000fe20000000a00 */
[----:B------:R-:W-:Y:S01]  /*0d70*/  CS2R R100, SRZ ;  /* 0x0000000000647805 */ /* 0x000fe2000001ff00 */
[----:B------:R-:W-:Y:S01]  /*0d80*/  UIMAD UR6, UR11, UR4, URZ ;  /* 0x000000040b0672a4 */ /* 0x000fe2000f8e023f */
[----:B------:R-:W-:Y:S01]  /*0d90*/  IMAD R10, R15, c[0x0][0x1a8], RZ ;  /* 0x00006a000f0a7a24 */ /* 0x000fe200078e02ff */
[----:B------:R-:W-:Y:S01]  /*0da0*/  LEA R4, P0, R6, c[0x0][0x1c0], 0x1 ;  /* 0x0000700006047a11 */ /* 0x000fe200078008ff */
[----:B------:R-:W-:Y:S01]  /*0db0*/  IMAD.IADD R0, R7, 0x1, R0 ;  /* 0x0000000107007824 */ /* 0x000fe200078e0200 */
[----:B------:R-:W-:Y:S01]  /*0dc0*/  UIMAD.WIDE.U32 UR26, UR15, UR4, URZ ;  /* 0x000000040f1a72a5 */ /* 0x000fe2000f8e003f */
[C---:B------:R-:W-:Y:S01]  /*0dd0*/  IMAD R15, R14.reuse, c[0x0][0x1ac], R10 ;  /* 0x00006b000e0f7a24 */ /* 0x040fe200078e020a */
[----:B------:R-:W-:Y:S01]  /*0de0*/  UIMAD UR6, UR15, UR5, UR6 ;  /* 0x000000050f0672a4 */ /* 0x000fe2000f8e0206 */
[----:B------:R-:W-:Y:S01]  /*0df0*/  IMAD.WIDE.U32 R10, R14, c[0x0][0x1a8], R2 ;  /* 0x00006a000e0a7a25 */ /* 0x000fe200078e0002 */
[----:B------:R-:W-:Y:S01]  /*0e00*/  LEA.HI.X R5, R6, c[0x0][0x1c4], R0, 0x1, P0 ;  /* 0x0000710006057a11 */ /* 0x000fe200000f0c00 */
[----:B------:R-:W-:Y:S01]  /*0e10*/  ULDC.64 UR4, c[0x0][0x188] ;  /* 0x0000620000047ab9 */ /* 0x000fe20000000a00 */
[----:B------:R-:W-:Y:S01]  /*0e20*/  IADD3 R0, -R240, UR10, RZ ;  /* 0x0000000af0007c10 */ /* 0x000fe2000fffe1ff */
[----:B------:R-:W-:Y:S01]  /*0e30*/  IMAD R2, R32, c[0x0][0x180], RZ ;  /* 0x0000600020027a24 */ /* 0x000fe200078e02ff */
[----:B------:R-:W-:Y:S01]  /*0e40*/  UIMAD UR4, UR12, UR4, URZ ;  /* 0x000000040c0472a4 */ /* 0x000fe2000f8e023f */
[----:B------:R-:W-:Y:S01]  /*0e50*/  IMAD.MOV.U32 R7, RZ, RZ, c[0x0][0x1d8] ;  /* 0x00007600ff077624 */ /* 0x000fe200078e00ff */
[C---:B------:R-:W-:Y:S01]  /*0e60*/  ISETP.LT.OR P0, PT, R0.reuse, 0x1, P4 ;  /* 0x000000010000780c */ /* 0x040fe20002701670 */
[C---:B------:R-:W-:Y:S01]  /*0e70*/  IMAD R2, R31.reuse, c[0x0][0x184], R2 ;  /* 0x000061001f027a24 */ /* 0x040fe200078e0202 */
[----:B------:R-:W-:Y:S01]  /*0e80*/  ISETP.LT.OR P4, PT, R0, 0x21, P4 ;  /* 0x000000210000780c */ /* 0x000fe20002781670 */
[----:B------:R-:W-:Y:S01]  /*0e90*/  IMAD.WIDE.U32 R8, R31, c[0x0][0x180], R8 ;  /* 0x000060001f087a25 */ /* 0x000fe200078e0008 */
[----:B------:R-:W-:Y:S01]  /*0ea0*/  LEA R6, P2, R7, R4, 0x6 ;  /* 0x0000000407067211 */ /* 0x000fe200078430ff */
[----:B------:R-:W-:Y:S01]  /*0eb0*/  UIADD3 UR6, UR27, UR6, URZ ;  /* 0x000000061b067290 */ /* 0x000fe2000fffe03f */
[----:B------:R-:W-:Y:S01]  /*0ec0*/  CS2R R98, SRZ ;  /* 0x0000000000627805 */ /* 0x000fe2000001ff00 */
[----:B------:R-:W-:Y:S01]  /*0ed0*/  IMAD.MOV.U32 R14, RZ, RZ, c[0x0][0x1dc] ;  /* 0x00007700ff0e7624 */ /* 0x000fe200078e00ff */
[----:B------:R-:W-:Y:S01]  /*0ee0*/  UIMAD UR4, UR14, UR5, UR4 ;  /* 0x000000050e0472a4 */ /* 0x000fe2000f8e0204 */
[----:B------:R-:W-:Y:S01]  /*0ef0*/  IMAD.IADD R9, R9, 0x1, R2 ;  /* 0x0000000109097824 */ /* 0x000fe200078e0202 */
[----:B------:R-:W-:Y:S01]  /*0f00*/  LEA R2, P1, R10, c[0x0][0x190], 0x1 ;  /* 0x000064000a027a11 */ /* 0x000fe200078208ff */
[----:B------:R-:W-:Y:S01]  /*0f10*/  IMAD.IADD R3, R11, 0x1, R15 ;  /* 0x000000010b037824 */ /* 0x000fe200078e020f */
[----:B------:R-:W-:Y:S01]  /*0f20*/  LEA.HI.X R7, R7, R5, R14, 0x6, P2 ;  /* 0x0000000507077211 */ /* 0x000fe200010f340e */
[----:B------:R-:W-:Y:S01]  /*0f30*/  IMAD.SHL.U32 R228, R228, 0x2, RZ ;  /* 0x00000002e4e47824 */ /* 0x000fe200078e00ff */
[----:B------:R-:W-:Y:S01]  /*0f40*/  ISETP.GE.AND P2, PT, R26, c[0x0][0x1cc], PT ;  /* 0x000073001a007a0c */ /* 0x000fe20003f46270 */
[----:B------:R-:W-:Y:S01]  /*0f50*/  IMAD.MOV.U32 R11, RZ, RZ, c[0x0][0x1a8] ;  /* 0x00006a00ff0b7624 */ /* 0x000fe200078e00ff */
[----:B------:R-:W-:Y:S01]  /*0f60*/  LEA.HI.X R3, R10, c[0x0][0x194], R3, 0x1, P1 ;  /* 0x000065000a037a11 */ /* 0x000fe200008f0c03 */
[----:B------:R-:W-:Y:S01]  /*0f70*/  IMAD.MOV.U32 R14, RZ, RZ, c[0x0][0x1ac] ;  /* 0x00006b00ff0e7624 */ /* 0x000fe200078e00ff */
[----:B------:R-:W-:Y:S01]  /*0f80*/  ISETP.GE.AND P1, PT, R27, c[0x0][0x1cc], PT ;  /* 0x000073001b007a0c */ /* 0x000fe20003f26270 */
[----:B------:R-:W-:Y:S01]  /*0f90*/  @!PT LDS RZ, [RZ] ;  /* 0x00000000fffff984 */ /* 0x000fe20000000800 */
[----:B------:R-:W-:Y:S01]  /*0fa0*/  @!PT LDS RZ, [RZ] ;  /* 0x00000000fffff984 */ /* 0x000fe20000000800 */
[----:B------:R-:W-:Y:S01]  /*0fb0*/  @!PT LDS RZ, [RZ] ;  /* 0x00000000fffff984 */ /* 0x000fe20000000800 */
[----:B------:R1:W-:Y:S01]  /*0fc0*/  LDGSTS.E.BYPASS.LTC128B.128 [R228+0x6080], [R4.64], !P0 ;  /* 0x0608000004e47fae */ /* 0x0003e2000c101d56 */
[----:B------:R-:W-:Y:S01]  /*0fd0*/  ISETP.LT.OR P6, PT, R0, 0x1, P2 ;  /* 0x000000010000780c */ /* 0x000fe200017c1670 */
[----:B------:R-:W-:Y:S01]  /*0fe0*/  IMAD.WIDE.U32 R246, R250, c[0x0][0x188], R8 ;  /* 0x00006200faf67a25 */ /* 0x000fe200078e0008 */
[C---:B------:R-:W-:Y:S01]  /*0ff0*/  ISETP.LT.OR P0, PT, R0.reuse, 0x1, P1 ;  /* 0x000000010000780c */ /* 0x040fe20000f01670 */
[----:B------:R-:W-:Y:S01]  /*1000*/  CS2R R96, SRZ ;  /* 0x0000000000607805 */ /* 0x000fe2000001ff00 */
[C---:B------:R-:W-:Y:S01]  /*1010*/  ISETP.LT.OR P2, PT, R0.reuse, 0x21, P2 ;  /* 0x000000210000780c */ /* 0x040fe20001741670 */
[----:B------:R-:W-:Y:S01]  /*1020*/  CS2R R94, SRZ ;  /* 0x00000000005e7805 */ /* 0x000fe2000001ff00 */
[----:B------:R-:W-:Y:S01]  /*1030*/  ISETP.LT.OR P1, PT, R0, 0x21, P1 ;  /* 0x000000210000780c */ /* 0x000fe20000f21670 */
[----:B------:R-:W-:Y:S01]  /*1040*/  CS2R R92, SRZ ;  /* 0x00000000005c7805 */ /* 0x000fe2000001ff00 */
[----:B------:R-:W-:Y:S01]  /*1050*/  LEA R10, P5, R11, R2, 0x6 ;  /* 0x000000020b0a7211 */ /* 0x000fe200078a30ff */
[----:B------:R-:W-:Y:S01]  /*1060*/  CS2R R90, SRZ ;  /* 0x00000000005a7805 */ /* 0x000fe2000001ff00 */
[----:B------:R-:W-:Y:S01]  /*1070*/  IADD3 R249, R247, UR4, RZ ;  /* 0x00000004f7f97c10 */ /* 0x000fe2000fffe0ff */
[----:B------:R-:W-:Y:S01]  /*1080*/  ULDC.64 UR4, c[0x0][0x218] ;  /* 0x0000860000047ab9 */ /* 0x000fe20000000a00 */
[----:B------:R-:W-:Y:S01]  /*1090*/  LEA.HI.X R11, R11, R3, R14, 0x6, P5 ;  /* 0x000000030b0b7211 */ /* 0x000fe200028f340e */
[----:B------:R1:W-:Y:S01]  /*10a0*/  LDGSTS.E.BYPASS.LTC128B.128 [R228+0x8080], [R4.64+0x80], !P6 ;  /* 0x0808008004e47fae */ /* 0x0003e2000f101d56 */
[----:B------:R-:W-:Y:S01]  /*10b0*/  ISETP.GE.AND P6, PT, R12, c[0x0][0x19c], PT ;  /* 0x000067000c007a0c */ /* 0x000fe20003fc6270 */
[----:B------:R-:W-:Y:S01]  /*10c0*/  UIMAD UR4, UR12, UR4, URZ ;  /* 0x000000040c0472a4 */ /* 0x000fe2000f8e023f */
[----:B------:R-:W-:Y:S01]  /*10d0*/  ISETP.GE.AND P5, PT, R26, c[0x0][0x19c], PT ;  /* 0x000067001a007a0c */ /* 0x000fe20003fa6270 */
[----:B------:R1:W-:Y:S01]  /*10e0*/  LDGSTS.E.BYPASS.LTC128B.128 [R228+0xa080], [R4.64+0x100], !P0 ;  /* 0x0a08010004e47fae */ /* 0x0003e2000c101d56 */
[C---:B------:R-:W-:Y:S01]  /*10f0*/  ISETP.LT.OR P0, PT, R0.reuse, 0x1, P6 ;  /* 0x000000010000780c */ /* 0x040fe20003701670 */
[----:B------:R-:W-:Y:S01]  /*1100*/  UIMAD UR4, UR14, UR5, UR4 ;  /* 0x000000050e0472a4 */ /* 0x000fe2000f8e0204 */
[C---:B------:R-:W-:Y:S01]  /*1110*/  ISETP.LT.OR P6, PT, R0.reuse, 0x21, P6 ;  /* 0x000000210000780c */ /* 0x040fe200037c1670 */
[----:B------:R2:W-:Y:S01]  /*1120*/  LDGSTS.E.BYPASS.LTC128B.128 [R228+0x7080], [R6.64], !P4 ;  /* 0x0708000006e47fae */ /* 0x0005e2000e101d56 */
[----:B------:R-:W-:Y:S01]  /*1130*/  ISETP.GE.AND P4, PT, R27, c[0x0][0x19c], PT ;  /* 0x000067001b007a0c */ /* 0x000fe20003f86270 */
[----:B------:R-:W-:Y:S01]  /*1140*/  CS2R R88, SRZ ;  /* 0x0000000000587805 */ /* 0x000fe2000001ff00 */
[----:B------:R-:W-:Y:S01]  /*1150*/  CS2R R86, SRZ ;  /* 0x0000000000567805 */ /* 0x000fe2000001ff00 */
[----:B------:R2:W-:Y:S01]  /*1160*/  LDGSTS.E.BYPASS.LTC128B.128 [R228+0x9080], [R6.64+0x80], !P2 ;  /* 0x0908008006e47fae */ /* 0x0005e2000d101d56 */
[C---:B------:R-:W-:Y:S01]  /*1170*/  ISETP.LT.OR P2, PT, R0.reuse, 0x1, P5 ;  /* 0x000000010000780c */ /* 0x040fe20002f41670 */
[----:B------:R-:W-:Y:S01]  /*1180*/  CS2R R84, SRZ ;  /* 0x0000000000547805 */ /* 0x000fe2000001ff00 */
[C---:B------:R-:W-:Y:S01]  /*1190*/  ISETP.LT.OR P5, PT, R0.reuse, 0x21, P5 ;  /* 0x000000210000780c */ /* 0x040fe20002fa1670 */
[----:B------:R2:W-:Y:S01]  /*11a0*/  LDGSTS.E.BYPASS.LTC128B.128 [R228+0xb080], [R6.64+0x100], !P1 ;  /* 0x0b08010006e47fae */ /* 0x0005e2000c901d56 */
[C---:B------:R-:W-:Y:S01]  /*11b0*/  ISETP.LT.OR P1, PT, R0.reuse, 0x1, P4 ;  /* 0x000000010000780c */ /* 0x040fe20002721670 */
[----:B------:R-:W-:Y:S01]  /*11c0*/  CS2R R82, SRZ ;  /* 0x0000000000527805 */ /* 0x000fe2000001ff00 */
[----:B------:R-:W-:Y:S01]  /*11d0*/  ISETP.LT.OR P4, PT, R0, 0x21, P4 ;  /* 0x000000210000780c */ /* 0x000fe20002781670 */
[----:B------:R-:W0:Y:S01]  /*11e0*/  LDGDEPBAR ;  /* 0x00000000000079af */ /* 0x000e220000000000 */
[----:B------:R-:W-:Y:S01]  /*11f0*/  IMAD R0, R23, 0x800, R17 ;  /* 0x0000080017007824 */ /* 0x000fe200078e0211 */
[----:B------:R-:W-:Y:S01]  /*1200*/  CS2R R80, SRZ ;  /* 0x0000000000507805 */ /* 0x000fe2000001ff00 */
[----:B------:R-:W-:Y:S01]  /*1210*/  IMAD.MOV.U32 R17, RZ, RZ, 0x20 ;  /* 0x00000020ff117424 */ /* 0x000fe200078e00ff */
[----:B------:R3:W-:Y:S01]  /*1220*/  LDGSTS.E.BYPASS.LTC128B.128 [R228+0x80], [R2.64], !P0 ;  /* 0x0008000002e47fae */ /* 0x0007e2000c101d56 */
[----:B------:R-:W-:Y:S01]  /*1230*/  CS2R R78, SRZ ;  /* 0x00000000004e7805 */ /* 0x000fe2000001ff00 */
[----:B------:R-:W-:Y:S01]  /*1240*/  CS2R R76, SRZ ;  /* 0x00000000004c7805 */ /* 0x000fe2000001ff00 */
[----:B------:R-:W-:Y:S01]  /*1250*/  CS2R R74, SRZ ;  /* 0x00000000004a7805 */ /* 0x000fe2000001ff00 */
[----:B------:R3:W-:Y:S01]  /*1260*/  LDGSTS.E.BYPASS.LTC128B.128 [R228+0x2080], [R2.64+0x80], !P2 ;  /* 0x0208008002e47fae */ /* 0x0007e2000d101d56 */
[----:B------:R-:W-:Y:S01]  /*1270*/  LOP3.LUT P2, RZ, R16, 0x2, RZ, 0xc0, !PT ;  /* 0x0000000210ff7812 */ /* 0x000fe2000784c0ff */
[----:B------:R-:W-:Y:S01]  /*1280*/  CS2R R72, SRZ ;  /* 0x0000000000487805 */ /* 0x000fe2000001ff00 */
[----:B-1----:R-:W-:Y:S01]  /*1290*/  IMAD.U32 R4, RZ, RZ, UR26 ;  /* 0x0000001aff047e24 */ /* 0x002fe2000f8e00ff */
[----:B------:R3:W-:Y:S01]  /*12a0*/  LDGSTS.E.BYPASS.LTC128B.128 [R228+0x4080], [R2.64+0x100], !P1 ;  /* 0x0408010002e47fae */ /* 0x0007e2000c901d56 */
[----:B------:R-:W-:Y:S01]  /*12b0*/  IMAD.U32 R5, RZ, RZ, UR27 ;  /* 0x0000001bff057e24 */ /* 0x000fe2000f8e00ff */
[----:B------:R-:W-:Y:S01]  /*12c0*/  CS2R R70, SRZ ;  /* 0x0000000000467805 */ /* 0x000fe2000001ff00 */
[----:B------:R-:W-:Y:S01]  /*12d0*/  CS2R R68, SRZ ;  /* 0x0000000000447805 */ /* 0x000fe2000001ff00 */
[----:B------:R1:W-:Y:S01]  /*12e0*/  LDGSTS.E.BYPASS.LTC128B.128 [R228+0x1080], [R10.64], !P6 ;  /* 0x010800000ae47fae */ /* 0x0003e2000f101d56 */
[----:B------:R-:W-:Y:S01]  /*12f0*/  LEA R5, P0, R4, R246, 0x6 ;  /* 0x000000f604057211 */ /* 0x000fe200078030ff */
[----:B------:R-:W-:Y:S01]  /*1300*/  CS2R R66, SRZ ;  /* 0x0000000000427805 */ /* 0x000fe2000001ff00 */
[----:B------:R-:W-:Y:S01]  /*1310*/  CS2R R64, SRZ ;  /* 0x0000000000407805 */ /* 0x000fe2000001ff00 */
[----:B------:R1:W-:Y:S01]  /*1320*/  LDGSTS.E.BYPASS.LTC128B.128 [R228+0x3080], [R10.64+0x80], !P5 ;  /* 0x030800800ae47fae */ /* 0x0003e2000e901d56 */
[----:B------:R-:W-:Y:S01]  /*1330*/  LEA R8, P1, R5, c[0x0][0x160], 0x1 ;  /* 0x0000580005087a11 */ /* 0x000fe200078208ff */
[----:B------:R-:W-:Y:S01]  /*1340*/  CS2R R62, SRZ ;  /* 0x00000000003e7805 */ /* 0x000fe2000001ff00 */
[----:B--2---:R-:W-:Y:S01]  /*1350*/  IMAD.SHL.U32 R6, R16, 0x40, RZ ;  /* 0x0000004010067824 */ /* 0x004fe200078e00ff */
[----:B------:R1:W-:Y:S01]  /*1360*/  LDGSTS.E.BYPASS.LTC128B.128 [R228+0x5080], [R10.64+0x100], !P4 ;  /* 0x050801000ae47fae */ /* 0x0003e2000e101d56 */
[----:B------:R-:W-:Y:S01]  /*1370*/  ISETP.GE.AND P4, PT, R12, c[0x0][0x16c], PT ;  /* 0x00005b000c007a0c */ /* 0x000fe20003f86270 */
[----:B------:R-:W-:Y:S01]  /*1380*/  IMAD.MOV.U32 R7, RZ, RZ, c[0x0][0x178] ;  /* 0x00005e00ff077624 */ /* 0x000fe200078e00ff */
[----:B------:R-:W-:Y:S01]  /*1390*/  ISETP.GE.AND P5, PT, R27, c[0x0][0x16c], PT ;  /* 0x00005b001b007a0c */ /* 0x000fe20003fa6270 */
[----:B------:R-:W0:Y:S01]  /*13a0*/  LDGDEPBAR ;  /* 0x00000000000079af */ /* 0x000e220000000000 */
[----:B------:R-:W-:Y:S01]  /*13b0*/  LOP3.LUT R18, R6, 0x1c0, RZ, 0xc0, !PT ;  /* 0x000001c006127812 */ /* 0x000fe200078ec0ff */
[----:B------:R-:W-:Y:S01]  /*13c0*/  IMAD.U32 R6, RZ, RZ, UR6 ;  /* 0x00000006ff067e24 */ /* 0x000fe2000f8e00ff */
[----:B------:R-:W-:Y:S01]  /*13d0*/  SEL R239, RZ, 0x1, P4 ;  /* 0x00000001ffef7807 */ /* 0x000fe20002000000 */
[----:B------:R-:W-:Y:S01]  /*13e0*/  ULDC.64 UR6, c[0x0][0x208] ;  /* 0x0000820000067ab9 */ /* 0x000fe20000000a00 */
[----:B------:R-:W-:Y:S01]  /*13f0*/  SHF.R.U32.HI R19, RZ, 0x3, R18 ;  /* 0x00000003ff137819 */ /* 0x000fe20000011612 */
[----:B------:R-:W-:Y:S01]  /*1400*/  UIMAD UR11, UR11, UR6, URZ ;  /* 0x000000060b0b72a4 */ /* 0x000fe2000f8e023f */
[----:B------:R-:W-:Y:S01]  /*1410*/  LEA.HI.X R6, R4, R249, R6, 0x6, P0 ;  /* 0x000000f904067211 */ /* 0x000fe200000f3406 */
[----:B------:R-:W-:Y:S01]  /*1420*/  CS2R R60, SRZ ;  /* 0x00000000003c7805 */ /* 0x000fe2000001ff00 */
[----:B------:R-:W-:Y:S01]  /*1430*/  LOP3.LUT R4, R18, 0x8, R22, 0xf8, !PT ;  /* 0x0000000812047812 */ /* 0x000fe200078ef816 */
[----:B------:R-:W-:Y:S01]  /*1440*/  UIMAD UR11, UR15, UR7, UR11 ;  /* 0x000000070f0b72a4 */ /* 0x000fe2000f8e020b */
[----:B------:R-:W-:Y:S01]  /*1450*/  LEA.HI.X R9, R5, c[0x0][0x164], R6, 0x1, P1 ;  /* 0x0000590005097a11 */ /* 0x000fe200008f0c06 */
[----:B------:R-:W-:Y:S01]  /*1460*/  CS2R R58, SRZ ;  /* 0x00000000003a7805 */ /* 0x000fe2000001ff00 */
[----:B---3--:R-:W-:Y:S01]  /*1470*/  LOP3.LUT R2, R4, R19, RZ, 0x3c, !PT ;  /* 0x0000001304027212 */ /* 0x008fe200078e3cff */
[----:B------:R-:W-:Y:S01]  /*1480*/  IMAD.WIDE.U32 R4, R240, c[0x0][0x208], R12 ;  /* 0x00008200f0047a25 */ /* 0x000fe200078e000c */
[----:B------:R-:W-:Y:S01]  /*1490*/  LOP3.LUT P0, RZ, R16, 0x4, RZ, 0xc0, !PT ;  /* 0x0000000410ff7812 */ /* 0x000fe2000780c0ff */
[----:B------:R-:W-:Y:S01]  /*14a0*/  CS2R R56, SRZ ;  /* 0x0000000000387805 */ /* 0x000fe2000001ff00 */
[----:B------:R-:W-:Y:S01]  /*14b0*/  ISETP.GE.AND P1, PT, R26, c[0x0][0x16c], PT ;  /* 0x00005b001a007a0c */ /* 0x000fe20003f26270 */
[----:B------:R-:W-:Y:S01]  /*14c0*/  IMAD.IADD R2, R0, 0x1, R2 ;  /* 0x0000000100027824 */ /* 0x000fe200078e0202 */
[----:B------:R-:W-:Y:S01]  /*14d0*/  SEL R222, R33, 0xffffffc0, !P0 ;  /* 0xffffffc021de7807 */ /* 0x000fe20004000000 */
[----:B------:R-:W-:Y:S01]  /*14e0*/  IMAD R0, R241, c[0x0][0x208], RZ ;  /* 0x00008200f1007a24 */ /* 0x000fe200078e02ff */
[----:B------:R-:W-:Y:S01]  /*14f0*/  SEL R6, RZ, 0x2, P1 ;  /* 0x00000002ff067807 */ /* 0x000fe20000800000 */
[----:B------:R-:W-:Y:S01]  /*1500*/  IMAD.SHL.U32 R224, R2, 0x2, RZ ;  /* 0x0000000202e07824 */ /* 0x000fe200078e00ff */
[----:B-1----:R-:W-:Y:S01]  /*1510*/  LEA R10, P4, R7, R8, 0x6 ;  /* 0x00000008070a7211 */ /* 0x002fe200078830ff */
[----:B------:R-:W-:Y:S01]  /*1520*/  IMAD R0, R240, c[0x0][0x20c], R0 ;  /* 0x00008300f0007a24 */ /* 0x000fe200078e0200 */
[----:B------:R-:W-:-:S04]  /*1530*/  DEPBAR.LE SB0, 0x1 ;  /* 0x000080400000791a */ /* 0x000fc80000000000 */
[----:B------:R-:W-:Y:S01]  /*1540*/  BAR.SYNC.DEFER_BLOCKING 0x0 ;  /* 0x0000000000007b1d */ /* 0x000fe20000010000 */
[----:B------:R-:W-:Y:S01]  /*1550*/  IMAD.IADD R5, R5, 0x1, R0 ;  /* 0x0000000105057824 */ /* 0x000fe200078e0200 */
[----:B------:R-:W-:Y:S01]  /*1560*/  SEL R3, RZ, 0x4, P5 ;  /* 0x00000004ff037807 */ /* 0x000fe20002800000 */
[----:B------:R-:W-:Y:S01]  /*1570*/  IMAD.MOV.U32 R0, RZ, RZ, c[0x0][0x17c] ;  /* 0x00005f00ff007624 */ /* 0x000fe200078e00ff */
[----:B------:R-:W-:Y:S01]  /*1580*/  CS2R R54, SRZ ;  /* 0x0000000000367805 */ /* 0x000fe2000001ff00 */
[----:B------:R-:W-:Y:S01]  /*1590*/  IMAD.IADD R227, R224, 0x1, R222 ;  /* 0x00000001e0e37824 */ /* 0x000fe200078e02de */
[----:B------:R-:W-:Y:S01]  /*15a0*/  IADD3 R6, R3, R6, R239 ;  /* 0x0000000603067210 */ /* 0x000fe20007ffe0ef */
[----:B------:R-:W-:Y:S01]  /*15b0*/  IMAD.U32 R16, RZ, RZ, UR24 ;  /* 0x00000018ff107e24 */ /* 0x000fe2000f8e00ff */
[----:B------:R-:W-:Y:S01]  /*15c0*/  LEA.HI.X R11, R7, R9, R0, 0x6, P4 ;  /* 0x00000009070b7211 */ /* 0x000fe200020f3400 */
[----:B------:R-:W-:Y:S01]  /*15d0*/  IMAD R7, R32, c[0x0][0x210], RZ ;  /* 0x0000840020077a24 */ /* 0x000fe200078e02ff */
[----:B------:R-:W-:Y:S01]  /*15e0*/  SEL R0, R17, 0xffffffe0, !P2 ;  /* 0xffffffe011007807 */ /* 0x000fe20005000000 */
[C---:B------:R-:W-:Y:S01]  /*15f0*/  IMAD.WIDE.U32 R4, R31.reuse, c[0x0][0x210], R4 ;  /* 0x000084001f047a25 */ /* 0x040fe200078e0004 */
[----:B------:R-:W-:Y:S01]  /*1600*/  IADD3 R3, -R240, c[0x0][0x168], -R16 ;  /* 0x00005a00f0037a10 */ /* 0x000fe20007ffe910 */
[----:B------:R-:W-:Y:S01]  /*1610*/  UIMAD.WIDE.U32 UR24, UR15, UR6, URZ ;  /* 0x000000060f1872a5 */ /* 0x000fe2000f8e003f */
[----:B------:R-:W-:Y:S01]  /*1620*/  LOP3.LUT P6, RZ, R6, 0x1, RZ, 0xc0, !PT ;  /* 0x0000000106ff7812 */ /* 0x000fe200078cc0ff */
[----:B------:R-:W-:Y:S01]  /*1630*/  IMAD.IADD R225, R224, 0x1, R0 ;  /* 0x00000001e0e17824 */ /* 0x000fe200078e0200 */
[----:B------:R-:W-:Y:S01]  /*1640*/  LOP3.LUT P4, RZ, R6, 0x2, RZ, 0xc0, !PT ;  /* 0x0000000206ff7812 */ /* 0x000fe2000788c0ff */
[----:B------:R-:W-:Y:S01]  /*1650*/  IMAD R0, R31, c[0x0][0x214], R7 ;  /* 0x000085001f007a24 */ /* 0x000fe200078e0207 */
[C---:B------:R-:W-:Y:S01]  /*1660*/  ISETP.LT.OR P2, PT, R3.reuse, 0x1, !P6 ;  /* 0x000000010300780c */ /* 0x040fe20007741670 */
[----:B------:R-:W-:Y:S01]  /*1670*/  IMAD.IADD R226, R222, 0x1, R225 ;  /* 0x00000001dee27824 */ /* 0x000fe200078e02e1 */
[----:B------:R-:W-:Y:S01]  /*1680*/  ISETP.LT.OR P0, PT, R3, 0x1, !P4 ;  /* 0x000000010300780c */ /* 0x000fe20006701670 */
[----:B------:R-:W-:Y:S01]  /*1690*/  IMAD.IADD R5, R5, 0x1, R0 ;  /* 0x0000000105057824 */ /* 0x000fe200078e0200 */
[----:B------:R-:W-:Y:S01]  /*16a0*/  UIADD3 UR11, UR25, UR11, URZ ;  /* 0x0000000b190b7290 */ /* 0x000fe2000fffe03f */
[C---:B------:R-:W-:Y:S01]  /*16b0*/  ISETP.LT.OR P6, PT, R3.reuse, 0x21, !P6 ;  /* 0x000000210300780c */ /* 0x040fe200077c1670 */
[----:B------:R1:W2:Y:S01]  /*16c0*/  LDSM.16.M88.4 R148, [R224+0x6080] ;  /* 0x00608000e094783b */ /* 0x0002a20000000200 */
[----:B------:R-:W-:Y:S01]  /*16d0*/  IMAD.WIDE.U32 R244, R250, c[0x0][0x218], R4 ;  /* 0x00008600faf47a25 */ /* 0x000fe200078e0004 */
[----:B------:R-:W-:Y:S01]  /*16e0*/  ISETP.LT.OR P4, PT, R3, 0x21, !P4 ;  /* 0x000000210300780c */ /* 0x000fe20006781670 */
[----:B------:R-:W-:Y:S01]  /*16f0*/  CS2R R52, SRZ ;  /* 0x0000000000347805 */ /* 0x000fe2000001ff00 */
[----:B------:R1:W3:Y:S01]  /*1700*/  LDSM.16.M88.4 R152, [R225+0x6080] ;  /* 0x00608000e198783b */ /* 0x0002e20000000200 */
[----:B------:R-:W-:Y:S01]  /*1710*/  IMAD.U32 R4, RZ, RZ, UR24 ;  /* 0x00000018ff047e24 */ /* 0x000fe2000f8e00ff */
[----:B------:R-:W-:Y:S01]  /*1720*/  IADD3 R248, R245, UR4, RZ ;  /* 0x00000004f5f87c10 */ /* 0x000fe2000fffe0ff */
[----:B------:R-:W-:Y:S01]  /*1730*/  IMAD.U32 R2, RZ, RZ, UR11 ;  /* 0x0000000bff027e24 */ /* 0x000fe2000f8e00ff */
[----:B------:R1:W4:Y:S01]  /*1740*/  LDSM.16.M88.4 R156, [R227+0x6080] ;  /* 0x00608000e39c783b */ /* 0x0003220000000200 */
[----:B------:R-:W-:Y:S01]  /*1750*/  IMAD.U32 R5, RZ, RZ, UR25 ;  /* 0x00000019ff057e24 */ /* 0x000fe2000f8e00ff */
[----:B------:R-:W-:Y:S01]  /*1760*/  ULDC.64 UR4, c[0x0][0x240] ;  /* 0x0000900000047ab9 */ /* 0x000fe20000000a00 */
[----:B------:R-:W-:Y:S01]  /*1770*/  IMAD.U32 R5, RZ, RZ, UR6 ;  /* 0x00000006ff057e24 */ /* 0x000fe2000f8e00ff */
[----:B------:R1:W5:Y:S01]  /*1780*/  LDSM.16.M88.4 R168, [R224+0x8080] ;  /* 0x00808000e0a8783b */ /* 0x0003620000000200 */
[----:B------:R-:W-:Y:S01]  /*1790*/  IMAD R13, R32, c[0x0][0x238], RZ ;  /* 0x00008e00200d7a24 */ /* 0x000fe200078e02ff */
[----:B------:R-:W-:Y:S01]  /*17a0*/  UIMAD UR4, UR12, UR4, URZ ;  /* 0x000000040c0472a4 */ /* 0x000fe2000f8e023f */
[----:B------:R-:W-:Y:S01]  /*17b0*/  CS2R R50, SRZ ;  /* 0x0000000000327805 */ /* 0x000fe2000001ff00 */
[----:B------:R1:W1:Y:S01]  /*17c0*/  LDSM.16.M88.4 R172, [R225+0x8080] ;  /* 0x00808000e1ac783b */ /* 0x0002620000000200 */
[----:B------:R-:W-:Y:S01]  /*17d0*/  IMAD R13, R31, c[0x0][0x23c], R13 ;  /* 0x00008f001f0d7a24 */ /* 0x000fe200078e020d */
[----:B------:R-:W-:Y:S01]  /*17e0*/  UMOV UR12, 0x1 ;  /* 0x00000001000c7882 */ /* 0x000fe20000000000 */
[----:B------:R-:W-:Y:S01]  /*17f0*/  CS2R R48, SRZ ;  /* 0x0000000000307805 */ /* 0x000fe2000001ff00 */
[----:B------:R1:W1:Y:S01]  /*1800*/  LDSM.16.M88.4 R176, [R227+0x8080] ;  /* 0x00808000e3b0783b */ /* 0x0002620000000200 */
[----:B------:R-:W-:Y:S01]  /*1810*/  ULDC UR11, c[0x0][0x198] ;  /* 0x00006600000b7ab9 */ /* 0x000fe20000000800 */
[----:B------:R-:W-:Y:S01]  /*1820*/  CS2R R46, SRZ ;  /* 0x00000000002e7805 */ /* 0x000fe2000001ff00 */
[----:B------:R-:W-:Y:S01]  /*1830*/  UIADD3 UR11, -UR16, UR11, UR12 ;  /* 0x0000000b100b7290 */ /* 0x000fe2000fffe10c */
[----:B------:R1:W1:Y:S01]  /*1840*/  LDSM.16.M88.4 R184, [R224+0xa080] ;  /* 0x00a08000e0b8783b */ /* 0x0002620000000200 */
[----:B------:R-:W-:Y:S01]  /*1850*/  UIMAD UR14, UR14, UR5, UR4 ;  /* 0x000000050e0e72a4 */ /* 0x000fe2000f8e0204 */
[----:B------:R-:W-:Y:S01]  /*1860*/  CS2R R44, SRZ ;  /* 0x00000000002c7805 */ /* 0x000fe2000001ff00 */
[----:B------:R-:W-:Y:S01]  /*1870*/  CS2R R42, SRZ ;  /* 0x00000000002a7805 */ /* 0x000fe2000001ff00 */
[----:B------:R1:W1:Y:S01]  /*1880*/  LDSM.16.M88.4 R188, [R225+0xa080] ;  /* 0x00a08000e1bc783b */ /* 0x0002620000000200 */
[----:B------:R-:W-:Y:S01]  /*1890*/  IMAD.U32 R234, RZ, RZ, UR11 ;  /* 0x0000000bffea7e24 */ /* 0x000fe2000f8e00ff */
[----:B------:R-:W-:Y:S01]  /*18a0*/  ULDC UR5, c[0x0][0x2a0] ;  /* 0x0000a80000057ab9 */ /* 0x000fe20000000800 */
[----:B------:R-:W-:Y:S01]  /*18b0*/  CS2R R40, SRZ ;  /* 0x0000000000287805 */ /* 0x000fe2000001ff00 */
[----:B------:R1:W1:Y:S01]  /*18c0*/  LDSM.16.M88.4 R192, [R227+0xa080] ;  /* 0x00a08000e3c0783b */ /* 0x0002620000000200 */
[----:B------:R-:W-:Y:S01]  /*18d0*/  ULOP3.LUT UR5, URZ, UR5, URZ, 0x33, !UPT ;  /* 0x000000053f057292 */ /* 0x000fe2000f8e333f */
[----:B------:R-:W-:Y:S01]  /*18e0*/  CS2R R38, SRZ ;  /* 0x0000000000267805 */ /* 0x000fe2000001ff00 */
[----:B------:R-:W-:Y:S01]  /*18f0*/  CS2R R36, SRZ ;  /* 0x0000000000247805 */ /* 0x000fe2000001ff00 */
[----:B------:R1:W1:Y:S01]  /*1900*/  LDSM.16.M88.4 R160, [R226+0x6080] ;  /* 0x00608000e2a0783b */ /* 0x0002620000000200 */
[----:B------:R-:W-:-:S02]  /*1910*/  ULDC UR4, c[0x0][0x2a8] ;  /* 0x0000aa0000047ab9 */ /* 0x000fc40000000800 */
[----:B------:R-:W-:Y:S01]  /*1920*/  UISETP.GT.AND UP2, UPT, UR13, -0x1, UPT ;  /* 0xffffffff0d00788c */ /* 0x000fe2000bf44270 */
[----:B------:R1:W1:Y:S01]  /*1930*/  LDSM.16.M88.4 R180, [R226+0x8080] ;  /* 0x00808000e2b4783b */ /* 0x0002620000000200 */
[----:B------:R-:W-:-:S03]  /*1940*/  UISETP.LE.AND UP1, UPT, UR12, UR4, UPT ;  /* 0x000000040c00728c */ /* 0x000fc6000bf23270 */
[----:B------:R1:W1:Y:S04]  /*1950*/  LDSM.16.M88.4 R196, [R226+0xa080] ;  /* 0x00a08000e2c4783b */ /* 0x0002680000000200 */
[----:B------:R-:W-:Y:S06]  /*1960*/  BAR.SYNC.DEFER_BLOCKING 0x0 ;  /* 0x0000000000007b1d */ /* 0x000fec0000010000 */
[----:B------:R-:W-:Y:S01]  /*1970*/  @!PT LDS RZ, [RZ] ;  /* 0x00000000fffff984 */ /* 0x000fe20000000800 */
[----:B------:R-:W-:Y:S01]  /*1980*/  @!PT LDS RZ, [RZ] ;  /* 0x00000000fffff984 */ /* 0x000fe20000000800 */
[----:B------:R-:W-:Y:S01]  /*1990*/  @!PT LDS RZ, [RZ] ;  /* 0x00000000fffff984 */ /* 0x000fe20000000800 */
[----:B------:R1:W-:Y:S01]  /*19a0*/  LDGSTS.E.BYPASS.LTC128B.128 [R228+0x6080], [R8.64], !P2 ;  /* 0x0608000008e47fae */ /* 0x0003e2000d101d56 */
[----:B------:R-:W-:Y:S01]  /*19b0*/  LOP3.LUT P2, RZ, R6, 0x4, RZ, 0xc0, !PT ;  /* 0x0000000406ff7812 */ /* 0x000fe2000784c0ff */
[----:B------:R-:W-:-:S02]  /*19c0*/  IMAD.WIDE.U32 R6, R31, c[0x0][0x238], R236 ;  /* 0x00008e001f067a25 */ /* 0x000fc400078e00ec */
[----:B------:R1:W-:Y:S01]  /*19d0*/  LDGSTS.E.BYPASS.LTC128B.128 [R228+0x8080], [R8.64+0x80], !P0 ;  /* 0x0808008008e47fae */ /* 0x0003e2000c101d56 */
[----:B------:R-:W-:Y:S01]  /*19e0*/  ISETP.LT.OR P0, PT, R3, 0x1, !P2 ;  /* 0x000000010300780c */ /* 0x000fe20005701670 */
[----:B------:R-:W-:Y:S01]  /*19f0*/  IMAD.IADD R7, R7, 0x1, R13 ;  /* 0x0000000107077824 */ /* 0x000fe200078e020d */
[----:B------:R-:W-:-:S03]  /*1a00*/  ISETP.LT.OR P2, PT, R3, 0x21, !P2 ;  /* 0x000000210300780c */ /* 0x000fc60005741670 */
[----:B------:R-:W-:Y:S01]  /*1a10*/  IMAD.WIDE.U32 R250, R250, c[0x0][0x240], R6 ;  /* 0x00009000fafa7a25 */ /* 0x000fe200078e0006 */
[----:B------:R-:W-:-:S04]  /*1a20*/  LOP3.LUT R7, R24, 0xfffffff0, RZ, 0xc0, !PT ;  /* 0xfffffff018077812 */ /* 0x000fc800078ec0ff */
[----:B------:R-:W-:-:S03]  /*1a30*/  IADD3 R252, R251, UR14, RZ ;  /* 0x0000000efbfc7c10 */ /* 0x000fc6000fffe0ff */
[----:B------:R1:W-:Y:S01]  /*1a40*/  LDGSTS.E.BYPASS.LTC128B.128 [R228+0xa080], [R8.64+0x100], !P0 ;  /* 0x0a08010008e47fae */ /* 0x0003e2000c101d56 */
[----:B------:R-:W-:-:S03]  /*1a50*/  LEA R0, P0, R4, R244, 0x6 ;  /* 0x000000f404007211 */ /* 0x000fc600078030ff */
[----:B------:R2:W-:Y:S01]  /*1a60*/  LDGSTS.E.BYPASS.LTC128B.128 [R228+0x7080], [R10.64], !P6 ;  /* 0x070800000ae47fae */ /* 0x0005e2000f101d56 */
[----:B------:R-:W-:Y:S02]  /*1a70*/  LEA.HI.X R4, R4, R248, R2, 0x6, P0 ;  /* 0x000000f804047211 */ /* 0x000fe400000f3402 */
[----:B------:R-:W-:Y:S01]  /*1a80*/  LEA R2, P0, R0, c[0x0][0x1f0], 0x1 ;  /* 0x00007c0000027a11 */ /* 0x000fe200078008ff */
[----:B------:R2:W-:Y:S01]  /*1a90*/  LDGSTS.E.BYPASS.LTC128B.128 [R228+0x9080], [R10.64+0x80], !P4 ;  /* 0x090800800ae47fae */ /* 0x0005e2000e101d56 */
[----:B------:R-:W-:Y:S02]  /*1aa0*/  ISETP.GE.AND P6, PT, R12, c[0x0][0x1fc], PT ;  /* 0x00007f000c007a0c */ /* 0x000fe40003fc6270 */
[----:B------:R-:W-:Y:S01]  /*1ab0*/  LEA.HI.X R3, R0, c[0x0][0x1f4], R4, 0x1, P0 ;  /* 0x00007d0000037a11 */ /* 0x000fe200000f0c04 */
[----:B------:R-:W-:Y:S01]  /*1ac0*/  IMAD.U32 R0, RZ, RZ, UR7 ;  /* 0x00000007ff007e24 */ /* 0x000fe2000f8e00ff */
[C---:B------:R-:W-:Y:S01]  /*1ad0*/  LEA R4, P0, R5.reuse, R2, 0x6 ;  /* 0x0000000205047211 */ /* 0x040fe200078030ff */
[----:B------:R2:W-:Y:S01]  /*1ae0*/  LDGSTS.E.BYPASS.LTC128B.128 [R228+0xb080], [R10.64+0x100], !P2 ;  /* 0x0b0801000ae47fae */ /* 0x0005e2000d101d56 */
[----:B------:R-:W-:Y:S01]  /*1af0*/  ISETP.GE.AND P4, PT, R12, c[0x0][0x1fc], PT ;  /* 0x00007f000c007a0c */ /* 0x000fe20003f86270 */
[----:B------:R-:W-:Y:S01]  /*1b00*/  USHF.L.U64.HI UR7, UR6, 0x5, UR7 ;  /* 0x0000000506077899 */ /* 0x000fe20008010207 */
[----:B------:R-:W-:Y:S01]  /*1b10*/  LEA.HI.X R5, R5, R3, R0, 0x6, P0 ;  /* 0x0000000305057211 */ /* 0x000fe200000f3400 */
[----:B------:R-:W-:Y:S01]  /*1b20*/  USHF.L.U32 UR6, UR6, 0x5, URZ ;  /* 0x0000000506067899 */ /* 0x000fe2000800063f */
[----:B------:R-:W-:-:S02]  /*1b30*/  @!P3 LEA R14, P0, R25, c[0x0][0x258], 0x2 ;  /* 0x00009600190eba11 */ /* 0x000fc400078010ff */
[----:B------:R-:W-:Y:S02]  /*1b40*/  IADD3 R0, -R16, c[0x0][0x168], -R240 ;  /* 0x00005a0010007a10 */ /* 0x000fe40007ffe9f0 */
[----:B------:R-:W-:Y:S02]  /*1b50*/  @!P3 LEA.HI.X R15, R25, c[0x0][0x25c], R29, 0x2, P0 ;  /* 0x00009700190fba11 */ /* 0x000fe400000f141d */
[----:B------:R-:W-:Y:S02]  /*1b60*/  ISETP.LT.OR P0, PT, R0, 0x1, P6 ;  /* 0x000000010000780c */ /* 0x000fe40003701670 */
[CC--:B-1----:R-:W-:Y:S02]  /*1b70*/  LEA.HI R8, R21.reuse, R236.reuse, RZ, 0x5 ;  /* 0x000000ec15087211 */ /* 0x0c2fe400078f28ff */
[----:B------:R-:W-:Y:S02]  /*1b80*/  LEA.HI R9, R21, R236, RZ, 0x2 ;  /* 0x000000ec15097211 */ /* 0x000fe400078f10ff */
[----:B------:R-:W-:-:S02]  /*1b90*/  ISETP.GE.AND P2, PT, R26, c[0x0][0x1fc], PT ;  /* 0x00007f001a007a0c */ /* 0x000fc40003f46270 */
[--C-:B------:R-:W-:Y:S02]  /*1ba0*/  SHF.R.S32.HI R12, RZ, 0x1f, R9.reuse ;  /* 0x0000001fff0c7819 */ /* 0x100fe40000011409 */
[----:B------:R-:W-:Y:S01]  /*1bb0*/  ISETP.LT.OR P6, PT, R0, 0x21, P6 ;  /* 0x000000210000780c */ /* 0x000fe200037c1670 */
[----:B--2---:R-:W-:Y:S01]  /*1bc0*/  @!P3 IMAD.SHL.U32 R10, R236, 0x10, RZ ;  /* 0x00000010ec0ab824 */ /* 0x004fe200078e00ff */
[----:B------:R-:W-:Y:S02]  /*1bd0*/  SHF.R.S32.HI R11, RZ, 0x2, R9 ;  /* 0x00000002ff0b7819 */ /* 0x000fe40000011409 */
[----:B------:R-:W-:Y:S02]  /*1be0*/  LOP3.LUT R9, R9, 0x3ffffffc, RZ, 0xc0, !PT ;  /* 0x3ffffffc09097812 */ /* 0x000fe400078ec0ff */
[----:B------:R1:W-:Y:S01]  /*1bf0*/  @!P3 LDGSTS.E.BYPASS.LTC128B.128 [R10+0x12080], [R14.64] ;  /* 0x120800000e0abfae */ /* 0x0003e2000b901d56 */
[----:B------:R-:W-:Y:S02]  /*1c00*/  LEA.HI R12, R12, R11, RZ, 0x3 ;  /* 0x0000000b0c0c7211 */ /* 0x000fe400078f18ff */
[----:B------:R-:W-:Y:S01]  /*1c10*/  IMAD.IADD R9, R236, 0x1, -R9 ;  /* 0x00000001ec097824 */ /* 0x000fe200078e0a09 */
[----:B------:R-:W0:Y:S01]  /*1c20*/  LDGDEPBAR ;  /* 0x00000000000079af */ /* 0x000e220000000000 */
[----:B------:R-:W-:-:S03]  /*1c30*/  LOP3.LUT R12, R12, 0xfffffff8, RZ, 0xc0, !PT ;  /* 0xfffffff80c0c7812 */ /* 0x000fc600078ec0ff */
[----:B------:R2:W-:Y:S01]  /*1c40*/  LDGSTS.E.BYPASS.LTC128B.128 [R228+0xc080], [R2.64], !P0 ;  /* 0x0c08000002e47fae */ /* 0x0005e2000c101d56 */
[----:B-1----:R-:W-:Y:S02]  /*1c50*/  SHF.R.S32.HI R10, RZ, 0x5, R8 ;  /* 0x00000005ff0a7819 */ /* 0x002fe40000011408 */
[----:B------:R-:W-:Y:S02]  /*1c60*/  SEL R14, RZ, 0xffffffff, P1 ;  /* 0xffffffffff0e7807 */ /* 0x000fe40000800000 */
[----:B------:R-:W-:Y:S02]  /*1c70*/  LEA.HI R220, R8, R10, RZ, 0x1 ;  /* 0x0000000a08dc7211 */ /* 0x000fe400078f08ff */
[----:B------:R-:W-:Y:S02]  /*1c80*/  ISETP.GE.AND P1, PT, R27, c[0x0][0x1fc], PT ;  /* 0x00007f001b007a0c */ /* 0x000fe40003f26270 */
[----:B------:R-:W-:Y:S02]  /*1c90*/  LOP3.LUT R220, R220, 0xfffffffe, RZ, 0xc0, !PT ;  /* 0xfffffffedcdc7812 */ /* 0x000fe400078ec0ff */
[----:B------:R-:W-:-:S02]  /*1ca0*/  SEL R15, RZ, 0x1, P4 ;  /* 0x00000001ff0f7807 */ /* 0x000fc40002000000 */
[----:B------:R-:W-:Y:S01]  /*1cb0*/  ISETP.LT.OR P4, PT, R0, 0x1, P2 ;  /* 0x000000010000780c */ /* 0x000fe20001781670 */
[----:B------:R-:W-:Y:S01]  /*1cc0*/  IMAD.IADD R220, R10, 0x1, -R220 ;  /* 0x000000010adc7824 */ /* 0x000fe200078e0adc */
[----:B------:R-:W-:Y:S01]  /*1cd0*/  LOP3.LUT R10, R8, 0xffffffe0, RZ, 0xc0, !PT ;  /* 0xffffffe0080a7812 */ /* 0x000fe200078ec0ff */
[----:B------:R-:W-:Y:S01]  /*1ce0*/  IMAD.IADD R8, R11, 0x1, -R12 ;  /* 0x000000010b087824 */ /* 0x000fe200078e0a0c */
[----:B------:R-:W-:Y:S02]  /*1cf0*/  ISETP.LT.OR P0, PT, R0, 0x1, P1 ;  /* 0x000000010000780c */ /* 0x000fe40000f01670 */
[----:B------:R-:W-:Y:S01]  /*1d00*/  SHF.R.S32.HI R12, RZ, 0x1f, R20 ;  /* 0x0000001fff0c7819 */ /* 0x000fe20000011414 */
[----:B------:R-:W-:Y:S01]  /*1d10*/  IMAD.IADD R6, R236, 0x1, -R10 ;  /* 0x00000001ec067824 */ /* 0x000fe200078e0a0a */
[C---:B------:R-:W-:Y:S02]  /*1d20*/  ISETP.LT.OR P2, PT, R0.reuse, 0x21, P2 ;  /* 0x000000210000780c */ /* 0x040fe40001741670 */
[----:B------:R-:W-:-:S02]  /*1d30*/  ISETP.LT.OR P1, PT, R0, 0x21, P1 ;  /* 0x000000210000780c */ /* 0x000fc40000f21670 */
[----:B------:R-:W-:Y:S01]  /*1d40*/  SHF.R.S32.HI R229, RZ, 0x1f, R6 ;  /* 0x0000001fffe57819 */ /* 0x000fe20000011406 */
[----:B------:R2:W-:Y:S01]  /*1d50*/  LDGSTS.E.BYPASS.LTC128B.128 [R228+0xe080], [R2.64+0x80], !P4 ;  /* 0x0e08008002e47fae */ /* 0x0005e2000e101d56 */
[----:B------:R-:W-:Y:S02]  /*1d60*/  ISETP.GE.AND P4, PT, R26, c[0x0][0x1fc], PT ;  /* 0x00007f001a007a0c */ /* 0x000fe40003f86270 */
[----:B------:R-:W-:Y:S01]  /*1d70*/  LEA.HI R229, R229, R6, RZ, 0x2 ;  /* 0x00000006e5e57211 */ /* 0x000fe200078f10ff */
[----:B------:R2:W-:Y:S01]  /*1d80*/  LDGSTS.E.BYPASS.LTC128B.128 [R228+0x10080], [R2.64+0x100], !P0 ;  /* 0x1008010002e47fae */ /* 0x0005e2000c101d56 */
[C---:B------:R-:W-:Y:S02]  /*1d90*/  LEA R10, P0, R28.reuse, c[0x0][0x280], 0x2 ;  /* 0x0000a0001c0a7a11 */ /* 0x040fe400078010ff */
[----:B------:R-:W-:Y:S01]  /*1da0*/  LOP3.LUT R13, R229, 0x7ffffffc, RZ, 0xc0, !PT ;  /* 0x7ffffffce50d7812 */ /* 0x000fe200078ec0ff */
[----:B------:R1:W-:Y:S01]  /*1db0*/  LDGSTS.E.BYPASS.LTC128B.128 [R228+0xd080], [R4.64], !P6 ;  /* 0x0d08000004e47fae */ /* 0x0003e2000f101d56 */
[----:B------:R-:W-:-:S02]  /*1dc0*/  LEA.HI.X R11, R28, c[0x0][0x284], R30, 0x2, P0 ;  /* 0x0000a1001c0b7a11 */ /* 0x000fc400000f141e */
[----:B------:R-:W-:Y:S01]  /*1dd0*/  LOP3.LUT P0, RZ, R8, 0x4, RZ, 0xc0, !PT ;  /* 0x0000000408ff7812 */ /* 0x000fe2000780c0ff */
[----:B------:R-:W-:Y:S01]  /*1de0*/  IMAD.IADD R13, R6, 0x1, -R13 ;  /* 0x00000001060d7824 */ /* 0x000fe200078e0a0d */
[----:B------:R-:W-:Y:S01]  /*1df0*/  LEA.HI R6, R12, R20, RZ, 0x2 ;  /* 0x000000140c067211 */ /* 0x000fe200078f10ff */
[----:B------:R-:W-:Y:S01]  /*1e00*/  IMAD.SHL.U32 R8, R8, 0x40, RZ ;  /* 0x0000004008087824 */ /* 0x000fe200078e00ff */
[----:B------:R-:W-:Y:S01]  /*1e10*/  SEL R238, RZ, 0xffffffff, P4 ;  /* 0xffffffffffee7807 */ /* 0x000fe20002000000 */
[----:B------:R1:W-:Y:S01]  /*1e20*/  LDGSTS.E.BYPASS.LTC128B.128 [R228+0xf080], [R4.64+0x80], !P2 ;  /* 0x0f08008004e47fae */ /* 0x0003e2000d101d56 */
[----:B------:R-:W-:Y:S02]  /*1e30*/  LOP3.LUT R6, R6, 0x1ffffffc, RZ, 0xc0, !PT ;  /* 0x1ffffffc06067812 */ /* 0x000fe400078ec0ff */
[----:B------:R-:W-:Y:S01]  /*1e40*/  ISETP.GE.AND P4, PT, R27, c[0x0][0x1fc], PT ;  /* 0x00007f001b007a0c */ /* 0x000fe20003f86270 */
[----:B------:R1:W-:Y:S01]  /*1e50*/  LDGSTS.E.BYPASS.LTC128B.128 [R228+0x11080], [R4.64+0x100], !P1 ;  /* 0x1108010004e47fae */ /* 0x0003e2000c901d56 */
[----:B------:R-:W-:Y:S01]  /*1e60*/  ISETP.GE.AND P1, PT, R236, 0x10, PT ;  /* 0x00000010ec00780c */ /* 0x000fe20003f26270 */
[----:B------:R-:W-:-:S02]  /*1e70*/  IMAD.IADD R0, R20, 0x1, -R6 ;  /* 0x0000000114007824 */ /* 0x000fc400078e0a06 */
[----:B------:R-:W-:Y:S02]  /*1e80*/  IMAD.SHL.U32 R20, R20, 0x8, RZ ;  /* 0x0000000814147824 */ /* 0x000fe400078e00ff */
[----:B------:R-:W-:Y:S01]  /*1e90*/  IMAD R13, R0, 0x4, R13 ;  /* 0x00000004000d7824 */ /* 0x000fe200078e020d */
[----:B------:R-:W-:Y:S01]  /*1ea0*/  LOP3.LUT R0, R8, 0x1c0, RZ, 0xc0, !PT ;  /* 0x000001c008007812 */ /* 0x000fe200078ec0ff */
[----:B------:R-:W-:Y:S01]  /*1eb0*/  IMAD.SHL.U32 R6, R23, 0x20, RZ ;  /* 0x0000002017067824 */ /* 0x000fe200078e00ff */
[----:B------:R-:W-:Y:S01]  /*1ec0*/  LOP3.LUT R20, R20, 0x18, RZ, 0xc0, !PT ;  /* 0x0000001814147812 */ /* 0x000fe200078ec0ff */
[----:B------:R-:W-:Y:S02]  /*1ed0*/  IMAD.SHL.U32 R233, R13, 0x2, RZ ;  /* 0x000000020de97824 */ /* 0x000fe400078e00ff */
[----:B--2---:R-:W-:Y:S01]  /*1ee0*/  IMAD.IADD R3, R236, 0x1, -R7 ;  /* 0x00000001ec037824 */ /* 0x004fe200078e0a07 */
[----:B------:R-:W-:Y:S01]  /*1ef0*/  LOP3.LUT R6, R20, 0x20, R6, 0xf8, !PT ;  /* 0x0000002014067812 */ /* 0x000fe200078ef806 */
[----:B------:R-:W-:Y:S01]  /*1f00*/  IMAD.SHL.U32 R2, R220, 0x10, RZ ;  /* 0x00000010dc027824 */ /* 0x000fe200078e00ff */
[----:B------:R-:W-:Y:S01]  /*1f10*/  IADD3 R234, R234, -c[0x0][0x168], -R233 ;  /* 0x80005a00eaea7a10 */ /* 0x000fe20007ffe8e9 */
[----:B------:R-:W-:Y:S01]  /*1f20*/  IMAD.SHL.U32 R220, R220, 0x400, RZ ;  /* 0x00000400dcdc7824 */ /* 0x000fe200078e00ff */
[----:B------:R-:W-:Y:S01]  /*1f30*/  SHF.R.S32.HI R7, RZ, 0x1f, R3 ;  /* 0x0000001fff077819 */ /* 0x000fe20000011403 */
[----:B------:R-:W-:Y:S01]  /*1f40*/  IMAD.SHL.U32 R238, R238, 0x2, RZ ;  /* 0x00000002eeee7824 */ /* 0x000fe200078e00ff */
[----:B------:R-:W-:Y:S01]  /*1f50*/  LEA.HI.SX32 R229, R229, R2, 0x1e ;  /* 0x00000002e5e57211 */ /* 0x000fe200078ff2ff */
[----:B------:R-:W-:Y:S01]  /*1f60*/  IMAD.SHL.U32 R8, R14, 0x2, RZ ;  /* 0x000000020e087824 */ /* 0x000fe200078e00ff */
[----:B------:R-:W-:-:S02]  /*1f70*/  LEA.HI R7, R7, R3, RZ, 0x3 ;  /* 0x0000000307077211 */ /* 0x000fc400078f18ff */
[----:B------:R-:W-:Y:S02]  /*1f80*/  LOP3.LUT R223, R18, 0x10, R2, 0xf8, !PT ;  /* 0x0000001012df7812 */ /* 0x000fe400078ef802 */
[----:B------:R-:W-:Y:S02]  /*1f90*/  LOP3.LUT R12, R7, 0xfffffff8, RZ, 0xc0, !PT ;  /* 0xfffffff8070c7812 */ /* 0x000fe400078ec0ff */
[----:B-1----:R-:W-:Y:S02]  /*1fa0*/  SEL R5, RZ, 0xffffffff, P4 ;  /* 0xffffffffff057807 */ /* 0x002fe40002000000 */
[----:B------:R-:W-:Y:S01]  /*1fb0*/  LOP3.LUT R223, R223, 0x8, R22, 0xf8, !PT ;  /* 0x00000008dfdf7812 */ /* 0x000fe200078ef816 */
[----:B------:R-:W-:Y:S01]  /*1fc0*/  IMAD.IADD R2, R3, 0x1, -R12 ;  /* 0x0000000103027824 */ /* 0x000fe200078e0a0c */
[----:B------:R-:W-:Y:S01]  /*1fd0*/  SHF.R.U32.HI R3, RZ, 0x3, R0 ;  /* 0x00000003ff037819 */ /* 0x000fe20000011600 */
[----:B------:R-:W-:Y:S01]  /*1fe0*/  IMAD.SHL.U32 R5, R5, 0x4, RZ ;  /* 0x0000000405057824 */ /* 0x000fe200078e00ff */
[----:B------:R-:W-:-:S02]  /*1ff0*/  LOP3.LUT R223, R223, R19, RZ, 0x3c, !PT ;  /* 0x00000013dfdf7212 */ /* 0x000fc400078e3cff */
[----:B------:R-:W-:Y:S01]  /*2000*/  LOP3.LUT R0, R3, R0, R20, 0x1e, !PT ;  /* 0x0000000003007212 */ /* 0x000fe200078e1e14 */
[----:B------:R-:W-:Y:S01]  /*2010*/  IMAD R3, R9, 0x2, R220 ;  /* 0x0000000209037824 */ /* 0x000fe200078e02dc */
[C---:B------:R-:W-:Y:S01]  /*2020*/  LOP3.LUT P4, RZ, R2.reuse, 0x2, RZ, 0xc0, !PT ;  /* 0x0000000202ff7812 */ /* 0x040fe2000788c0ff */
[----:B------:R-:W-:Y:S01]  /*2030*/  IMAD R223, R23, 0x200, R223 ;  /* 0x0000020017df7824 */ /* 0x000fe200078e02df */
[----:B------:R-:W-:Y:S01]  /*2040*/  LOP3.LUT P2, RZ, R2, 0x4, RZ, 0xc0, !PT ;  /* 0x0000000402ff7812 */ /* 0x000fe2000784c0ff */
[----:B------:R-:W-:Y:S01]  /*2050*/  IMAD.IADD R230, R3, 0x1, R0 ;  /* 0x0000000103e67824 */ /* 0x000fe200078e0200 */
[----:B------:R-:W-:Y:S01]  /*2060*/  LOP3.LUT R238, R238, 0x2, R15, 0xe2, !PT ;  /* 0x00000002eeee7812 */ /* 0x000fe200078ee20f */
[----:B------:R-:W-:Y:S01]  /*2070*/  IMAD.SHL.U32 R0, R2, 0x40, RZ ;  /* 0x0000004002007824 */ /* 0x000fe200078e00ff */
[----:B------:R-:W-:Y:S01]  /*2080*/  IADD3 R232, R234, c[0x0][0x2a4], RZ ;  /* 0x0000a900eae87a10 */ /* 0x000fe20007ffe0ff */
[----:B------:R-:W-:Y:S01]  /*2090*/  IMAD.SHL.U32 R2, R23, 0x8, RZ ;  /* 0x0000000817027824 */ /* 0x000fe200078e00ff */
[----:B------:R-:W-:Y:S01]  /*20a0*/  LEA R230, R230, 0x12280, 0x1 ;  /* 0x00012280e6e67811 */ /* 0x000fe200078e08ff */
[----:B------:R-:W-:Y:S01]  /*20b0*/  IMAD.SHL.U32 R3, R7, 0x40, RZ ;  /* 0x0000004007037824 */ /* 0x000fe200078e00ff */
[----:B------:R-:W-:Y:S01]  /*20c0*/  LOP3.LUT R0, R0, 0x1c0, RZ, 0xc0, !PT ;  /* 0x000001c000007812 */ /* 0x000fe200078ec0ff */
[C---:B------:R-:W-:Y:S01]  /*20d0*/  IMAD R222, R223.reuse, 0x2, R222 ;  /* 0x00000002dfde7824 */ /* 0x040fe200078e02de */
[----:B------:R-:W-:Y:S01]  /*20e0*/  IADD3 R231, R230, 0x40, RZ ;  /* 0x00000040e6e77810 */ /* 0x000fe20007ffe0ff */
[----:B------:R-:W-:Y:S01]  /*20f0*/  IMAD.SHL.U32 R223, R223, 0x2, RZ ;  /* 0x00000002dfdf7824 */ /* 0x000fe200078e00ff */
[----:B------:R-:W-:-:S02]  /*2100*/  LOP3.LUT R4, R0, 0x8, R2, 0xf8, !PT ;  /* 0x0000000800047812 */ /* 0x000fc400078ef802 */
[--C-:B------:R-:W-:Y:S02]  /*2110*/  SHF.R.U32.HI R2, RZ, 0x3, R0.reuse ;  /* 0x00000003ff027819 */ /* 0x100fe40000011600 */
[----:B------:R-:W-:Y:S02]  /*2120*/  LOP3.LUT R3, R3, 0xfffffe00, RZ, 0xc0, !PT ;  /* 0xfffffe0003037812 */ /* 0x000fe400078ec0ff */
[----:B------:R-:W-:Y:S02]  /*2130*/  LOP3.LUT R4, R4, R2, RZ, 0x3c, !PT ;  /* 0x0000000204047212 */ /* 0x000fe400078e3cff */
[----:B------:R-:W-:Y:S01]  /*2140*/  LOP3.LUT R0, R2, R6, R0, 0x1e, !PT ;  /* 0x0000000602007212 */ /* 0x000fe200078e1e00 */
[----:B------:R-:W-:Y:S01]  /*2150*/  @!P1 IMAD.SHL.U32 R2, R236, 0x10, RZ ;  /* 0x00000010ec029824 */ /* 0x000fe200078e00ff */
[-C--:B------:R-:W-:Y:S02]  /*2160*/  IADD3 R220, R4, R3.reuse, R220 ;  /* 0x0000000304dc7210 */ /* 0x080fe40007ffe0dc */
[----:B------:R-:W-:-:S02]  /*2170*/  LOP3.LUT R0, R0, R3, RZ, 0xfc, !PT ;  /* 0x0000000300007212 */ /* 0x000fc400078efcff */
[----:B------:R1:W-:Y:S01]  /*2180*/  @!P1 LDGSTS.E.BYPASS.LTC128B.128 [R2+0x12180], [R10.64] ;  /* 0x121800000a029fae */ /* 0x0003e2000b901d56 */
[----:B------:R-:W-:Y:S01]  /*2190*/  SEL R3, R33, 0xffffffc0, !P2 ;  /* 0xffffffc021037807 */ /* 0x000fe20005000000 */
[----:B------:R-:W-:Y:S01]  /*21a0*/  IMAD.SHL.U32 R221, R220, 0x2, RZ ;  /* 0x00000002dcdd7824 */ /* 0x000fe200078e00ff */
[----:B------:R-:W-:Y:S01]  /*21b0*/  LOP3.LUT R239, R8, 0x2, R239, 0xe2, !PT ;  /* 0x0000000208ef7812 */ /* 0x000fe200078ee2ef */
[----:B------:R-:W0:Y:S01]  /*21c0*/  LDGDEPBAR ;  /* 0x00000000000079af */ /* 0x000e220000000000 */
[----:B------:R-:W-:Y:S01]  /*21d0*/  LOP3.LUT R238, R5, 0x4, R238, 0xe2, !PT ;  /* 0x0000000405ee7812 */ /* 0x000fe200078ee2ee */
[----:B------:R-:W-:Y:S01]  /*21e0*/  IMAD.SHL.U32 R0, R0, 0x2, RZ ;  /* 0x0000000200007824 */ /* 0x000fe200078e00ff */
[----:B------:R-:W-:Y:S02]  /*21f0*/  IADD3 R235, -R233, UR10, RZ ;  /* 0x0000000ae9eb7c10 */ /* 0x000fe4000fffe1ff */
[----:B------:R-:W-:Y:S02]  /*2200*/  IADD3 R234, R234, UR5, RZ ;  /* 0x00000005eaea7c10 */ /* 0x000fe4000fffe0ff */
[----:B------:R-:W-:-:S02]  /*2210*/  @P0 IADD3 R231, R230, -0x40, RZ ;  /* 0xffffffc0e6e70810 */ /* 0x000fc40007ffe0ff */
[----:B-1----:R-:W-:-:S05]  /*2220*/  SEL R2, R17, 0xffffffe0, !P4 ;  /* 0xffffffe011027807 */ /* 0x002fca0006000000 */
[C---:B------:R-:W-:Y:S02]  /*2230*/  IMAD R2, R220.reuse, 0x2, R2 ;  /* 0x00000002dc027824 */ /* 0x040fe400078e0202 */
[----:B------:R-:W-:Y:S02]  /*2240*/  IMAD R220, R220, 0x2, R3 ;  /* 0x00000002dcdc7824 */ /* 0x000fe400078e0203 */
[----:B---345:R-:W-:Y:S02]  /*2250*/  IMAD.IADD R3, R3, 0x1, R2 ;  /* 0x0000000103037824 */ /* 0x038fe400078e0202 */
.L_x_172:
[----:B------:R-:W-:Y:S04]  /*2260*/  DEPBAR.LE SB0, 0x0 ;  /* 0x000080000000791a */ /* 0x000fe80000000000 */
[----:B------:R-:W-:Y:S01]  /*2270*/  BAR.SYNC.DEFER_BLOCKING 0x0 ;  /* 0x0000000000007b1d */ /* 0x000fe20000010000 */
[----:B------:R-:W-:Y:S05]  /*2280*/  PLOP3.LUT P0, PT, PT, PT, UP1, 0x40, 0x0 ;  /* 0x000000000000781c */ /* 0x000fea0003f0e818 */
[----:B-1----:R-:W-:Y:S01]  /*2290*/  LDSM.16.M88.4 R16, [R221+0x6080] ;  /* 0x00608000dd10783b */ /* 0x002fe20000000200 */
[----:B------:R-:W-:Y:S03]  /*22a0*/  UMOV UR10, UR15 ;  /* 0x0000000f000a7c82 */ /* 0x000fe60008000000 */
[----:B------:R-:W1:Y:S04]  /*22b0*/  LDSM.16.M88.4 R20, [R224+0x80] ;  /* 0x00008000e014783b */ /* 0x000e680000000200 */
[----:B------:R-:W2:Y:S04]  /*22c0*/  LDSM.16.M88.4 R12, [R221+0x7080] ;  /* 0x00708000dd0c783b */ /* 0x000ea80000000200 */
[----:B------:R-:W-:Y:S04]  /*22d0*/  LDSM.16.M88.4 R24, [R2+0x6080] ;  /* 0x006080000218783b */ /* 0x000fe80000000200 */
[----:B------:R-:W3:Y:S04]  /*22e0*/  LDSM.16.M88.4 R28, [R225+0x80] ;  /* 0x00008000e11c783b */ /* 0x000ee80000000200 */
[----:B------:R-:W4:Y:S04]  /*22f0*/  LDSM.16.M88.4 R32, [R2+0x7080] ;  /* 0x007080000220783b */ /* 0x000f280000000200 */
[----:B------:R-:W-:Y:S04]  /*2300*/  LDSM.16.M88.4 R132, [R227+0x80] ;  /* 0x00008000e384783b */ /* 0x000fe80000000200 */
[----:B------:R-:W-:Y:S04]  /*2310*/  LDSM.16.M88.4 R136, [R220+0x7080] ;  /* 0x00708000dc88783b */ /* 0x000fe80000000200 */
[----:B------:R-:W-:Y:S04]  /*2320*/  LDS R208, [R229.X4+0x12080] ;  /* 0x01208000e5d07984 */ /* 0x000fe80000004800 */
[----:B------:R-:W-:Y:S04]  /*2330*/  LDS R209, [R229.X4+0x120a0] ;  /* 0x0120a000e5d17984 */ /* 0x000fe80000004800 */
[----:B------:R-:W-:Y:S01]  /*2340*/  LDS R210, [R229.X4+0x12100] ;  /* 0x01210000e5d27984 */ /* 0x000fe20000004800 */
[-C--:B-1----:R-:W-:Y:S03]  /*2350*/  HMMA.16816.F32.BF16 R4, R16, R20.reuse, RZ ;  /* 0x000000141004723c */ /* 0x082fe600000418ff */
[----:B------:R-:W-:Y:S05]  /*2360*/  LDS R211, [R229.X4+0x12120] ;  /* 0x01212000e5d37984 */ /* 0x000fea0000004800 */
[C---:B--2---:R-:W-:Y:S08]  /*2370*/  HMMA.16816.F32.BF16 R8, R12.reuse, R20, RZ ;  /* 0x000000140c08723c */ /* 0x044ff000000418ff */
        /* <DEDUP_REMOVED lines=8> */
[----:B------:R-:W-:Y:S04]  /*2400*/  LDSM.16.M88.4 R24, [R3+0x6080] ;  /* 0x006080000318783b */ /* 0x000fe80000000200 */
[----:B------:R-:W2:Y:S03]  /*2410*/  LDSM.16.M88.4 R28, [R226+0x80] ;  /* 0x00008000e21c783b */ /* 0x000ea60000000200 */
[-C--:B-1----:R-:W-:Y:S08]  /*2420*/  HMMA.16816.F32.BF16 R4, R20, R132.reuse, R4 ;  /* 0x000000841404723c */ /* 0x082ff00000041804 */
[C---:B------:R-:W-:Y:S08]  /*2430*/  HMMA.16816.F32.BF16 R8, R136.reuse, R132, R8 ;  /* 0x000000848808723c */ /* 0x040ff00000041808 */
[-C--:B------:R-:W-:Y:S01]  /*2440*/  HMMA.16816.F32.BF16 R12, R136, R134.reuse, R12 ;  /* 0x00000086880c723c */ /* 0x080fe2000004180c */
[----:B------:R-:W-:Y:S07]  /*2450*/  LDSM.16.M88.4 R136, [R221+0x9080] ;  /* 0x00908000dd88783b */ /* 0x000fee0000000200 */
[----:B------:R-:W-:Y:S01]  /*2460*/  HMMA.16816.F32.BF16 R16, R20, R134, R16 ;  /* 0x000000861410723c */ /* 0x000fe20000041810 */
[----:B------:R-:W-:Y:S04]  /*2470*/  LDSM.16.M88.4 R20, [R221+0x8080] ;  /* 0x00808000dd14783b */ /* 0x000fe80000000200 */
[----:B------:R-:W1:Y:S03]  /*2480*/  LDSM.16.M88.4 R132, [R224+0x2080] ;  /* 0x00208000e084783b */ /* 0x000e660000000200 */
[-C--:B--2---:R-:W-:Y:S08]  /*2490*/  HMMA.16816.F32.BF16 R4, R24, R28.reuse, R4 ;  /* 0x0000001c1804723c */ /* 0x084ff00000041804 */
[C---:B------:R-:W-:Y:S08]  /*24a0*/  HMMA.16816.F32.BF16 R8, R32.reuse, R28, R8 ;  /* 0x0000001c2008723c */ /* 0x040ff00000041808 */
        /* <DEDUP_REMOVED lines=49> */
[-C--:B------:R-:W-:Y:S08]  /*27c0*/  HMMA.16816.F32.BF16 R12, R136, R134.reuse, R12 ;  /* 0x00000086880c723c */ /* 0x080ff0000004180c */
[----:B------:R-:W-:Y:S07]  /*27d0*/  HMMA.16816.F32.BF16 R16, R20, R134, R16 ;  /* 0x000000861410723c */ /* 0x000fee0000041810 */
[----:B------:R-:W-:Y:S01]  /*27e0*/  IMAD.U32 R20, RZ, RZ, UR15 ;  /* 0x0000000fff147e24 */ /* 0x000fe2000f8e00ff */
[-C--:B--2---:R-:W-:Y:S05]  /*27f0*/  HMMA.16816.F32.BF16 R4, R24, R28.reuse, R4 ;  /* 0x0000001c1804723c */ /* 0x084fea0000041804 */
[----:B------:R-:W-:Y:S03]  /*2800*/  IMAD R20, R20, 0x40, R229 ;  /* 0x0000004014147824 */ /* 0x000fe600078e02e5 */
[C---:B------:R-:W-:Y:S04]  /*2810*/  HMMA.16816.F32.BF16 R8, R32.reuse, R28, R8 ;  /* 0x0000001c2008723c */ /* 0x040fe80000041808 */
[C---:B------:R-:W-:Y:S01]  /*2820*/  IADD3 R201, R20.reuse, R232, RZ ;  /* 0x000000e814c97210 */ /* 0x040fe20007ffe0ff */
[----:B------:R-:W-:Y:S03]  /*2830*/  IMAD.IADD R200, R20, 0x1, R234 ;  /* 0x0000000114c87824 */ /* 0x000fe600078e02ea */
[-C--:B------:R-:W-:Y:S04]  /*2840*/  HMMA.16816.F32.BF16 R12, R32, R30.reuse, R12 ;  /* 0x0000001e200c723c */ /* 0x080fe8000004180c */
[----:B------:R-:W-:Y:S04]  /*2850*/  IMNMX R201, R235, R201, PT ;  /* 0x000000c9ebc97217 */ /* 0x000fe80003800200 */
[----:B------:R-:W-:Y:S01]  /*2860*/  HMMA.16816.F32.BF16 R16, R24, R30, R16 ;  /* 0x0000001e1810723c */ /* 0x000fe20000041810 */
[----:B------:R-:W-:-:S07]  /*2870*/  @P0 BRA `(.L_x_154) ;  /* 0x000001a000000947 */ /* 0x000fce0003800000 */
[----:B------:R-:W-:Y:S01]  /*2880*/  IMAD.MOV.U32 R21, RZ, RZ, c[0x0][0x168] ;  /* 0x00005a00ff157624 */ /* 0x000fe200078e00ff */
[----:B------:R-:W-:Y:S04]  /*2890*/  BSSY B0, `(.L_x_155) ;  /* 0x0000012000007945 */ /* 0x000fe80003800000 */
[----:B------:R-:W-:Y:S04]  /*28a0*/  IADD3 R21, R20, c[0x0][0x198], -R21 ;  /* 0x0000660014157a10 */ /* 0x000fe80007ffe815 */
[----:B------:R-:W-:Y:S11]  /*28b0*/  ISETP.GT.AND P0, PT, R21, -0x1, PT ;  /* 0xffffffff1500780c */ /* 0x000ff60003f04270 */
[----:B------:R-:W-:Y:S02]  /*28c0*/  @!UPT UIADD3 URZ, URZ, URZ, URZ ;  /* 0x0000003f3f3ff290 */ /* 0x000fe4000fffe03f */
[----:B------:R-:W-:-:S05]  /*28d0*/  @P0 BRA `(.L_x_156) ;  /* 0x0000008000000947 */ /* 0x000fca0003800000 */
[----:B------:R-:W-:Y:S01]  /*28e0*/  LOP3.LUT R21, RZ, R21, RZ, 0x33, !PT ;  /* 0x00000015ff157212 */ /* 0x000fe200078e33ff */
[----:B------:R-:W-:Y:S05]  /*28f0*/  IMAD.MOV.U32 R22, RZ, RZ, 0x1 ;  /* 0x00000001ff167424 */ /* 0x000fea00078e00ff */
[----:B------:R-:W-:Y:S11]  /*2900*/  ISETP.NE.AND P0, PT, R22, c[0x0][0x2a8], PT ;  /* 0x0000aa0016007a0c */ /* 0x000ff60003f05270 */
[----:B------:R-:W-:Y:S02]  /*2910*/  @!UPT UIADD3 URZ, URZ, URZ, URZ ;  /* 0x0000003f3f3ff290 */ /* 0x000fe4000fffe03f */
[----:B------:R-:W-:Y:S05]  /*2920*/  @P0 IMAD.HI.U32 R22, R21, c[0x0][0x2ac], RZ ;  /* 0x0000ab0015160a27 */ /* 0x000fea00078e00ff */
[----:B------:R-:W-:Y:S04]  /*2930*/  @P0 SHF.R.U32.HI R21, RZ, c[0x0][0x2b0], R22 ;  /* 0x0000ac00ff150a19 */ /* 0x000fe80000011616 */
[----:B------:R-:W-:Y:S01]  /*2940*/  LOP3.LUT R21, RZ, R21, RZ, 0x33, !PT ;  /* 0x00000015ff157212 */ /* 0x000fe200078e33ff */
[----:B------:R-:W-:-:S05]  /*2950*/  BRA `(.L_x_157) ;  /* 0x0000005000007947 */ /* 0x000fca0003800000 */
.L_x_156:
[----:B------:R-:W-:Y:S04]  /*2960*/  MOV R22, 0x1 ;  /* 0x0000000100167802 */ /* 0x000fe80000000f00 */
[----:B------:R-:W-:Y:S11]  /*2970*/  ISETP.NE.AND P0, PT, R22, c[0x0][0x2a8], PT ;  /* 0x0000aa0016007a0c */ /* 0x000ff60003f05270 */
[----:B------:R-:W-:Y:S02]  /*2980*/  @!UPT UIADD3 URZ, URZ, URZ, URZ ;  /* 0x0000003f3f3ff290 */ /* 0x000fe4000fffe03f */
[----:B------:R-:W-:Y:S05]  /*2990*/  @P0 IMAD.HI.U32 R22, R21, c[0x0][0x2ac], RZ ;  /* 0x0000ab0015160a27 */ /* 0x000fea00078e00ff */
[----:B------:R-:W-:Y:S02]  /*29a0*/  @P0 SHF.R.U32.HI R21, RZ, c[0x0][0x2b0], R22 ;  /* 0x0000ac00ff150a19 */ /* 0x000fe40000011616 */
.L_x_157:
[----:B------:R-:W-:Y:S05]  /*29b0*/  BSYNC B0 ;  /* 0x0000000000007941 */ /* 0x000fea0003800000 */
.L_x_155:
[----:B------:R-:W-:Y:S04]  /*29c0*/  IMAD.MOV.U32 R22, RZ, RZ, c[0x0][0x2a8] ;  /* 0x0000aa00ff167624 */ /* 0x000fe800078e00ff */
[----:B------:R-:W-:Y:S04]  /*29d0*/  IMAD R21, R21, R22, -UR16 ;  /* 0x8000001015157e24 */ /* 0x000fe8000f8e0216 */
[----:B------:R-:W-:Y:S05]  /*29e0*/  IMAD.IADD R21, R21, 0x1, -R233 ;  /* 0x0000000115157824 */ /* 0x000fea00078e0ae9 */
[----:B------:R-:W-:Y:S02]  /*29f0*/  IADD3 R22, R21, c[0x0][0x2a8], RZ ;  /* 0x0000aa0015167a10 */ /* 0x000fe40007ffe0ff */
[----:B------:R-:W-:Y:S02]  /*2a00*/  IMNMX R200, R200, R21, !PT ;  /* 0x00000015c8c87217 */ /* 0x000fe40007800200 */
[----:B------:R-:W-:Y:S02]  /*2a10*/  IMNMX R201, R201, R22, PT ;  /* 0x00000016c9c97217 */ /* 0x000fe40003800200 */
.L_x_154:
[----:B------:R-:W-:Y:S02]  /*2a20*/  PLOP3.LUT P0, PT, PT, PT, UP1, 0x40, 0x0 ;  /* 0x000000000000781c */ /* 0x000fe40003f0e818 */
[----:B------:R-:W-:Y:S05]  /*2a30*/  IADD3 R21, R20, 0x8, RZ ;  /* 0x0000000814157810 */ /* 0x000fea0007ffe0ff */
[--C-:B------:R-:W-:Y:S02]  /*2a40*/  IMAD.IADD R203, R232, 0x1, R21.reuse ;  /* 0x00000001e8cb7824 */ /* 0x100fe400078e0215 */
[----:B------:R-:W-:Y:S03]  /*2a50*/  IMAD.IADD R202, R234, 0x1, R21 ;  /* 0x00000001eaca7824 */ /* 0x000fe600078e0215 */
[----:B------:R-:W-:Y:S01]  /*2a60*/  IMNMX R203, R235, R203, PT ;  /* 0x000000cbebcb7217 */ /* 0x000fe20003800200 */
[----:B------:R-:W-:-:S05]  /*2a70*/  @P0 BRA `(.L_x_158) ;  /* 0x000001a000000947 */ /* 0x000fca0003800000 */
        /* <DEDUP_REMOVED lines=14> */
.L_x_160:
[----:B------:R-:W-:Y:S04]  /*2b60*/  MOV R22, 0x1 ;  /* 0x0000000100167802 */ /* 0x000fe80000000f00 */
[----:B------:R-:W-:Y:S11]  /*2b70*/  ISETP.NE.AND P0, PT, R22, c[0x0][0x2a8], PT ;  /* 0x0000aa0016007a0c */ /* 0x000ff60003f05270 */
[----:B------:R-:W-:Y:S02]  /*2b80*/  @!UPT UIADD3 URZ, URZ, URZ, URZ ;  /* 0x0000003f3f3ff290 */ /* 0x000fe4000fffe03f */
[----:B------:R-:W-:Y:S05]  /*2b90*/  @P0 IMAD.HI.U32 R22, R21, c[0x0][0x2ac], RZ ;  /* 0x0000ab0015160a27 */ /* 0x000fea00078e00ff */
[----:B------:R-:W-:Y:S02]  /*2ba0*/  @P0 SHF.R.U32.HI R21, RZ, c[0x0][0x2b0], R22 ;  /* 0x0000ac00ff150a19 */ /* 0x000fe40000011616 */
.L_x_161:
[----:B------:R-:W-:Y:S05]  /*2bb0*/  BSYNC B0 ;  /* 0x0000000000007941 */ /* 0x000fea0003800000 */
.L_x_159:
[----:B------:R-:W-:Y:S04]  /*2bc0*/  IMAD.MOV.U32 R22, RZ, RZ, c[0x0][0x2a8] ;  /* 0x0000aa00ff167624 */ /* 0x000fe800078e00ff */
[----:B------:R-:W-:Y:S04]  /*2bd0*/  IMAD R21, R21, R22, -UR16 ;  /* 0x8000001015157e24 */ /* 0x000fe8000f8e0216 */
[----:B------:R-:W-:Y:S05]  /*2be0*/  IMAD.IADD R21, R21, 0x1, -R233 ;  /* 0x0000000115157824 */ /* 0x000fea00078e0ae9 */
[----:B------:R-:W-:Y:S02]  /*2bf0*/  IADD3 R22, R21, c[0x0][0x2a8], RZ ;  /* 0x0000aa0015167a10 */ /* 0x000fe40007ffe0ff */
[----:B------:R-:W-:Y:S02]  /*2c00*/  IMNMX R202, R202, R21, !PT ;  /* 0x00000015caca7217 */ /* 0x000fe40007800200 */
[----:B------:R-:W-:Y:S02]  /*2c10*/  IMNMX R203, R203, R22, PT ;  /* 0x00000016cbcb7217 */ /* 0x000fe40003800200 */
.L_x_158:
        /* <DEDUP_REMOVED lines=20> */
.L_x_164:
[----:B------:R-:W-:Y:S04]  /*2d60*/  MOV R22, 0x1 ;  /* 0x0000000100167802 */ /* 0x000fe80000000f00 */
[----:B------:R-:W-:Y:S11]  /*2d70*/  ISETP.NE.AND P0, PT, R22, c[0x0][0x2a8], PT ;  /* 0x0000aa0016007a0c */ /* 0x000ff60003f05270 */
[----:B------:R-:W-:Y:S02]  /*2d80*/  @!UPT UIADD3 URZ, URZ, URZ, URZ ;  /* 0x0000003f3f3ff290 */ /* 0x000fe4000fffe03f */
[----:B------:R-:W-:Y:S05]  /*2d90*/  @P0 IMAD.HI.U32 R22, R21, c[0x0][0x2ac], RZ ;  /* 0x0000ab0015160a27 */ /* 0x000fea00078e00ff */
[----:B------:R-:W-:Y:S02]  /*2da0*/  @P0 SHF.R.U32.HI R21, RZ, c[0x0][0x2b0], R22 ;  /* 0x0000ac00ff150a19 */ /* 0x000fe40000011616 */
.L_x_165:
[----:B------:R-:W-:Y:S05]  /*2db0*/  BSYNC B0 ;  /* 0x0000000000007941 */ /* 0x000fea0003800000 */
.L_x_163:
[----:B------:R-:W-:Y:S04]  /*2dc0*/  IMAD.MOV.U32 R22, RZ, RZ, c[0x0][0x2a8] ;  /* 0x0000aa00ff167624 */ /* 0x000fe800078e00ff */
[----:B------:R-:W-:Y:S04]  /*2dd0*/  IMAD R21, R21, R22, -UR16 ;  /* 0x8000001015157e24 */ /* 0x000fe8000f8e0216 */
[----:B------:R-:W-:Y:S05]  /*2de0*/  IMAD.IADD R21, R21, 0x1, -R233 ;  /* 0x0000000115157824 */ /* 0x000fea00078e0ae9 */
[----:B------:R-:W-:Y:S02]  /*2df0*/  IADD3 R22, R21, c[0x0][0x2a8], RZ ;  /* 0x0000aa0015167a10 */ /* 0x000fe40007ffe0ff */
[----:B------:R-:W-:Y:S02]  /*2e00*/  IMNMX R204, R204, R21, !PT ;  /* 0x00000015cccc7217 */ /* 0x000fe40007800200 */
[----:B------:R-:W-:Y:S02]  /*2e10*/  IMNMX R205, R205, R22, PT ;  /* 0x00000016cdcd7217 */ /* 0x000fe40003800200 */
.L_x_162:
        /* <DEDUP_REMOVED lines=20> */
.L_x_168:
[----:B------:R-:W-:Y:S04]  /*2f60*/  MOV R21, 0x1 ;  /* 0x0000000100157802 */ /* 0x000fe80000000f00 */
[----:B------:R-:W-:Y:S11]  /*2f70*/  ISETP.NE.AND P0, PT, R21, c[0x0][0x2a8], PT ;  /* 0x0000aa0015007a0c */ /* 0x000ff60003f05270 */
[----:B------:R-:W-:Y:S02]  /*2f80*/  @!UPT UIADD3 URZ, URZ, URZ, URZ ;  /* 0x0000003f3f3ff290 */ /* 0x000fe4000fffe03f */
[----:B------:R-:W-:Y:S05]  /*2f90*/  @P0 IMAD.HI.U32 R21, R20, c[0x0][0x2ac], RZ ;  /* 0x0000ab0014150a27 */ /* 0x000fea00078e00ff */
[----:B------:R-:W-:Y:S02]  /*2fa0*/  @P0 SHF.R.U32.HI R20, RZ, c[0x0][0x2b0], R21 ;  /* 0x0000ac00ff140a19 */ /* 0x000fe40000011615 */
.L_x_169:
[----:B------:R-:W-:Y:S05]  /*2fb0*/  BSYNC B0 ;  /* 0x0000000000007941 */ /* 0x000fea0003800000 */
.L_x_167:
[----:B------:R-:W-:Y:S04]  /*2fc0*/  IMAD.MOV.U32 R21, RZ, RZ, c[0x0][0x2a8] ;  /* 0x0000aa00ff157624 */ /* 0x000fe800078e00ff */
[----:B------:R-:W-:Y:S04]  /*2fd0*/  IMAD R20, R20, R21, -UR16 ;  /* 0x8000001014147e24 */ /* 0x000fe8000f8e0215 */
[----:B------:R-:W-:Y:S05]  /*2fe0*/  IMAD.IADD R20, R20, 0x1, -R233 ;  /* 0x0000000114147824 */ /* 0x000fea00078e0ae9 */
[----:B------:R-:W-:Y:S02]  /*2ff0*/  IADD3 R21, R20, c[0x0][0x2a8], RZ ;  /* 0x0000aa0014157a10 */ /* 0x000fe40007ffe0ff */
[----:B------:R-:W-:Y:S02]  /*3000*/  IMNMX R206, R206, R20, !PT ;  /* 0x00000014cece7217 */ /* 0x000fe40007800200 */
[----:B------:R-:W-:Y:S02]  /*3010*/  IMNMX R207, R207, R21, PT ;  /* 0x00000015cfcf7217 */ /* 0x000fe40003800200 */
.L_x_166:
[----:B------:R-:W-:Y:S04]  /*3020*/  DEPBAR.LE SB0, 0x0 ;  /* 0x000080000000791a */ /* 0x000fe80000000000 */
[----:B------:R-:W-:Y:S01]  /*3030*/  BAR.SYNC.DEFER_BLOCKING 0x0 ;  /* 0x0000000000007b1d */ /* 0x000fe20000010000 */
[----:B------:R-:W-:Y:S01]  /*3040*/  PLOP3.LUT P0, PT, PT, PT, UP2, 0x80, 0x0 ;  /* 0x000000000000781c */ /* 0x000fe20003f0f028 */
[----:B------:R-:W-:Y:S03]  /*3050*/  UIADD3 UR15, UR15, 0x1, URZ ;  /* 0x000000010f0f7890 */ /* 0x000fe6000fffe03f */
[C---:B------:R-:W-:Y:S01]  /*3060*/  ISETP.GT.AND P1, PT, R200.reuse, RZ, P0 ;  /* 0x000000ffc800720c */ /* 0x040fe20000724270 */
[----:B------:R-:W-:Y:S01]  /*3070*/  UISETP.GE.AND UP0, UPT, UR15, UR17, UPT ;  /* 0x000000110f00728c */ /* 0x000fe2000bf06270 */
[----:B------:R-:W-:Y:S02]  /*3080*/  ISETP.GT.AND P2, PT, R200, 0x20, P0 ;  /* 0x00000020c800780c */ /* 0x000fe40000744270 */
[C---:B------:R-:W-:Y:S02]  /*3090*/  ISETP.LT.OR P1, PT, R201.reuse, 0x1, P1 ;  /* 0x00000001c900780c */ /* 0x040fe40000f21670 */
[C---:B------:R-:W-:Y:S02]  /*30a0*/  ISETP.LT.OR P2, PT, R201.reuse, 0x21, P2 ;  /* 0x00000021c900780c */ /* 0x040fe40001741670 */
[----:B------:R-:W-:Y:S02]  /*30b0*/  FSEL R4, R4, -INF , !P1 ;  /* 0xff80000004047808 */ /* 0x000fe40004800000 */
[----:B------:R-:W-:Y:S02]  /*30c0*/  ISETP.GT.AND P1, PT, R200, 0x1, P0 ;  /* 0x00000001c800780c */ /* 0x000fe40000724270 */
[----:B------:R-:W-:Y:S01]  /*30d0*/  FSEL R16, R16, -INF , !P2 ;  /* 0xff80000010107808 */ /* 0x000fe20005000000 */
[--C-:B------:R-:W-:Y:S01]  /*30e0*/  FFMA.FTZ R4, R4, c[0x0][0x29c], -R208.reuse ;  /* 0x0000a70004047a23 */ /* 0x100fe200000108d0 */
[----:B------:R-:W-:Y:S02]  /*30f0*/  ISETP.LT.OR P1, PT, R201, 0x2, P1 ;  /* 0x00000002c900780c */ /* 0x000fe40000f21670 */
[----:B------:R-:W-:Y:S01]  /*3100*/  ISETP.GT.AND P2, PT, R202, RZ, P0 ;  /* 0x000000ffca00720c */ /* 0x000fe20000744270 */
[--C-:B------:R-:W-:Y:S01]  /*3110*/  FFMA.FTZ R16, R16, c[0x0][0x29c], -R208.reuse ;  /* 0x0000a70010107a23 */ /* 0x100fe200000108d0 */
[----:B------:R-:W-:Y:S01]  /*3120*/  FSEL R5, R5, -INF , !P1 ;  /* 0xff80000005057808 */ /* 0x000fe20004800000 */
[----:B------:R-:W1:Y:S01]  /*3130*/  LDSM.16.M88.4 R32, [R221+0xc080] ;  /* 0x00c08000dd20783b */ /* 0x000e620000000200 */
[----:B------:R-:W-:Y:S02]  /*3140*/  ISETP.GT.AND P1, PT, R200, 0x21, P0 ;  /* 0x00000021c800780c */ /* 0x000fe40000724270 */
[----:B------:R-:W-:Y:S01]  /*3150*/  ISETP.LT.OR P2, PT, R203, 0x1, P2 ;  /* 0x00000001cb00780c */ /* 0x000fe20001741670 */
[--C-:B------:R-:W-:Y:S01]  /*3160*/  FFMA.FTZ R5, R5, c[0x0][0x29c], -R208.reuse ;  /* 0x0000a70005057a23 */ /* 0x100fe200000108d0 */
[----:B------:R-:W2:Y:S01]  /*3170*/  LDSM.16.M88.4 R28, [R221+0xd080] ;  /* 0x00d08000dd1c783b */ /* 0x000ea20000000200 */
[----:B------:R-:W-:Y:S04]  /*3180*/  ISETP.LT.OR P1, PT, R201, 0x22, P1 ;  /* 0x00000022c900780c */ /* 0x000fe80000f21670 */
[----:B------:R-:W3:Y:S01]  /*3190*/  LDSM.16.M88.4 R132, [R2+0xc080] ;  /* 0x00c080000284783b */ /* 0x000ee20000000200 */
[----:B------:R-:W-:Y:S02]  /*31a0*/  FSEL R17, R17, -INF , !P1 ;  /* 0xff80000011117808 */ /* 0x000fe40004800000 */
[----:B------:R-:W-:Y:S02]  /*31b0*/  ISETP.GT.AND P1, PT, R202, 0x1, P0 ;  /* 0x00000001ca00780c */ /* 0x000fe40000724270 */
[----:B------:R-:W4:Y:S01]  /*31c0*/  LDSM.16.M88.4 R136, [R2+0xd080] ;  /* 0x00d080000288783b */ /* 0x000f220000000200 */
[----:B------:R-:W-:Y:S01]  /*31d0*/  FFMA.FTZ R208, R17, c[0x0][0x29c], -R208 ;  /* 0x0000a70011d07a23 */ /* 0x000fe200000108d0 */
[C---:B------:R-:W-:Y:S03]  /*31e0*/  ISETP.LT.OR P1, PT, R203.reuse, 0x2, P1 ;  /* 0x00000002cb00780c */ /* 0x040fe60000f21670 */
[----:B------:R-:W5:Y:S02]  /*31f0*/  LDSM.16.M88.4 R140, [R220+0xc080] ;  /* 0x00c08000dc8c783b */ /* 0x000f640000000200 */
[----:B------:R-:W-:Y:S03]  /*3200*/  MUFU.EX2 R208, R208 ;  /* 0x000000d000d07308 */ /* 0x000fe60000000800 */
[----:B------:R-:W3:Y:S05]  /*3210*/  LDSM.16.M88.4 R144, [R220+0xd080] ;  /* 0x00d08000dc90783b */ /* 0x000eea0000000200 */
[----:B------:R-:W-:Y:S01]  /*3220*/  LDSM.16.M88.4 R164, [R3+0xd080] ;  /* 0x00d0800003a4783b */ /* 0x000fe20000000200 */
[-C--:B-1----:R-:W-:Y:S08]  /*3230*/  HMMA.16816.F32.BF16 R20, R32, R148.reuse, RZ ;  /* 0x000000942014723c */ /* 0x082ff000000418ff */
[C---:B--2---:R-:W-:Y:S08]  /*3240*/  HMMA.16816.F32.BF16 R24, R28.reuse, R148, RZ ;  /* 0x000000941c18723c */ /* 0x044ff000000418ff */
[-C--:B------:R-:W-:Y:S08]  /*3250*/  HMMA.16816.F32.BF16 R28, R28, R150.reuse, RZ ;  /* 0x000000961c1c723c */ /* 0x080ff000000418ff */
[----:B------:R-:W-:Y:S08]  /*3260*/  HMMA.16816.F32.BF16 R32, R32, R150, RZ ;  /* 0x000000962020723c */ /* 0x000ff000000418ff */
[-C--:B---3--:R-:W-:Y:S08]  /*3270*/  HMMA.16816.F32.BF16 R20, R132, R152.reuse, R20 ;  /* 0x000000988414723c */ /* 0x088ff00000041814 */
[C---:B----4-:R-:W-:Y:S08]  /*3280*/  HMMA.16816.F32.BF16 R24, R136.reuse, R152, R24 ;  /* 0x000000988818723c */ /* 0x050ff00000041818 */
[-C--:B------:R-:W-:Y:S01]  /*3290*/  HMMA.16816.F32.BF16 R28, R136, R154.reuse, R28 ;  /* 0x0000009a881c723c */ /* 0x080fe2000004181c */
[----:B------:R-:W1:Y:S07]  /*32a0*/  LDSM.16.M88.4 R136, [R3+0xc080] ;  /* 0x00c080000388783b */ /* 0x000e6e0000000200 */
[----:B------:R-:W-:Y:S01]  /*32b0*/  HMMA.16816.F32.BF16 R32, R132, R154, R32 ;  /* 0x0000009a8420723c */ /* 0x000fe20000041820 */
[----:B------:R-:W2:Y:S07]  /*32c0*/  LDSM.16.M88.4 R132, [R221+0xe080] ;  /* 0x00e08000dd84783b */ /* 0x000eae0000000200 */
[-C--:B-----5:R-:W-:Y:S08]  /*32d0*/  HMMA.16816.F32.BF16 R20, R140, R156.reuse, R20 ;  /* 0x0000009c8c14723c */ /* 0x0a0ff00000041814 */
[C---:B------:R-:W-:Y:S08]  /*32e0*/  HMMA.16816.F32.BF16 R24, R144.reuse, R156, R24 ;  /* 0x0000009c9018723c */ /* 0x040ff00000041818 */
[-C--:B------:R-:W-:Y:S01]  /*32f0*/  HMMA.16816.F32.BF16 R28, R144, R158.reuse, R28 ;  /* 0x0000009e901c723c */ /* 0x080fe2000004181c */
[----:B------:R-:W3:Y:S07]  /*3300*/  LDSM.16.M88.4 R144, [R221+0xf080] ;  /* 0x00f08000dd90783b */ /* 0x000eee0000000200 */
[----:B------:R-:W-:Y:S01]  /*3310*/  HMMA.16816.F32.BF16 R32, R140, R158, R32 ;  /* 0x0000009e8c20723c */ /* 0x000fe20000041820 */
[----:B------:R-:W4:Y:S07]  /*3320*/  LDSM.16.M88.4 R140, [R2+0xe080] ;  /* 0x00e08000028c783b */ /* 0x000f2e0000000200 */
[-C--:B-1----:R-:W-:Y:S08]  /*3330*/  HMMA.16816.F32.BF16 R20, R136, R160.reuse, R20 ;  /* 0x000000a08814723c */ /* 0x082ff00000041814 */
[C---:B------:R-:W-:Y:S08]  /*3340*/  HMMA.16816.F32.BF16 R24, R164.reuse, R160, R24 ;  /* 0x000000a0a418723c */ /* 0x040ff00000041818 */
[-C--:B------:R-:W-:Y:S01]  /*3350*/  HMMA.16816.F32.BF16 R28, R164, R162.reuse, R28 ;  /* 0x000000a2a41c723c */ /* 0x080fe2000004181c */
[----:B------:R-:W1:Y:S07]  /*3360*/  LDSM.16.M88.4 R164, [R2+0xf080] ;  /* 0x00f0800002a4783b */ /* 0x000e6e0000000200 */
[----:B------:R-:W-:Y:S01]  /*3370*/  HMMA.16816.F32.BF16 R32, R136, R162, R32 ;  /* 0x000000a28820723c */ /* 0x000fe20000041820 */
[----:B------:R-:W5:Y:S07]  /*3380*/  LDSM.16.M88.4 R136, [R220+0xe080] ;  /* 0x00e08000dc88783b */ /* 0x000f6e0000000200 */
[-C--:B--2---:R-:W-:Y:S08]  /*3390*/  HMMA.16816.F32.BF16 R20, R132, R168.reuse, R20 ;  /* 0x000000a88414723c */ /* 0x084ff00000041814 */
[C---:B---3--:R-:W-:Y:S08]  /*33a0*/  HMMA.16816.F32.BF16 R24, R144.reuse, R168, R24 ;  /* 0x000000a89018723c */ /* 0x048ff00000041818 */
[-C--:B------:R-:W-:Y:S01]  /*33b0*/  HMMA.16816.F32.BF16 R28, R144, R170.reuse, R28 ;  /* 0x000000aa901c723c */ /* 0x080fe2000004181c */
[----:B------:R-:W2:Y:S07]  /*33c0*/  LDSM.16.M88.4 R144, [R220+0xf080] ;  /* 0x00f08000dc90783b */ /* 0x000eae0000000200 */
[----:B------:R-:W-:Y:S01]  /*33d0*/  HMMA.16816.F32.BF16 R32, R132, R170, R32 ;  /* 0x000000aa8420723c */ /* 0x000fe20000041820 */
[----:B------:R-:W3:Y:S07]  /*33e0*/  LDSM.16.M88.4 R132, [R3+0xe080] ;  /* 0x00e080000384783b */ /* 0x000eee0000000200 */
[-C--:B----4-:R-:W-:Y:S08]  /*33f0*/  HMMA.16816.F32.BF16 R20, R140, R172.reuse, R20 ;  /* 0x000000ac8c14723c */ /* 0x090ff00000041814 */
[C---:B-1----:R-:W-:Y:S08]  /*3400*/  HMMA.16816.F32.BF16 R24, R164.reuse, R172, R24 ;  /* 0x000000aca418723c */ /* 0x042ff00000041818 */
[-C--:B------:R-:W-:Y:S01]  /*3410*/  HMMA.16816.F32.BF16 R28, R164, R174.reuse, R28 ;  /* 0x000000aea41c723c */ /* 0x080fe2000004181c */
[----:B------:R1:W-:Y:S07]  /*3420*/  MUFU.EX2 R166, R4 ;  /* 0x0000000400a67308 */ /* 0x0003ee0000000800 */
[----:B------:R-:W-:Y:S01]  /*3430*/  HMMA.16816.F32.BF16 R32, R140, R174, R32 ;  /* 0x000000ae8c20723c */ /* 0x000fe20000041820 */
[----:B------:R-:W4:Y:S02]  /*3440*/  LDSM.16.M88.4 R140, [R3+0xf080] ;  /* 0x00f08000038c783b */ /* 0x000f240000000200 */
[----:B------:R3:W-:Y:S05]  /*3450*/  MUFU.EX2 R164, R16 ;  /* 0x0000001000a47308 */ /* 0x0007ea0000000800 */
[-C--:B-----5:R-:W-:Y:S05]  /*3460*/  HMMA.16816.F32.BF16 R20, R136, R176.reuse, R20 ;  /* 0x000000b08814723c */ /* 0x0a0fea0000041814 */
[----:B------:R-:W5:Y:S03]  /*3470*/  MUFU.EX2 R165, R5 ;  /* 0x0000000500a57308 */ /* 0x000f660000000800 */
[C---:B--2---:R-:W-:Y:S04]  /*3480*/  HMMA.16816.F32.BF16 R24, R144.reuse, R176, R24 ;  /* 0x000000b09018723c */ /* 0x044fe80000041818 */
[----:B-1----:R-:W-:Y:S02]  /*3490*/  FSEL R4, R6, -INF , !P2 ;  /* 0xff80000006047808 */ /* 0x002fe40005000000 */
[----:B------:R-:W-:Y:S02]  /*34a0*/  ISETP.GT.AND P2, PT, R202, 0x20, P0 ;  /* 0x00000020ca00780c */ /* 0x000fe40000744270 */
[-C--:B------:R-:W-:Y:S01]  /*34b0*/  HMMA.16816.F32.BF16 R28, R144, R178.reuse, R28 ;  /* 0x000000b2901c723c */ /* 0x080fe2000004181c */
[----:B------:R-:W1:Y:S02]  /*34c0*/  LDSM.16.M88.4 R144, [R221+0x10080] ;  /* 0x01008000dd90783b */ /* 0x000e640000000200 */
[----:B------:R-:W-:Y:S01]  /*34d0*/  ISETP.LT.OR P2, PT, R203, 0x21, P2 ;  /* 0x00000021cb00780c */ /* 0x000fe20001741670 */
[--C-:B------:R-:W-:Y:S01]  /*34e0*/  FFMA.FTZ R4, R4, c[0x0][0x29c], -R209.reuse ;  /* 0x0000a70004047a23 */ /* 0x100fe200000108d1 */
[----:B---3--:R-:W-:Y:S02]  /*34f0*/  FSEL R16, R7, -INF , !P1 ;  /* 0xff80000007107808 */ /* 0x008fe40004800000 */
[----:B------:R-:W-:Y:S01]  /*3500*/  ISETP.GT.AND P1, PT, R202, 0x21, P0 ;  /* 0x00000021ca00780c */ /* 0x000fe20000724270 */
[----:B------:R-:W-:Y:S01]  /*3510*/  HMMA.16816.F32.BF16 R32, R136, R178, R32 ;  /* 0x000000b28820723c */ /* 0x000fe20000041820 */
[----:B------:R-:W2:Y:S03]  /*3520*/  LDSM.16.M88.4 R136, [R221+0x11080] ;  /* 0x01108000dd88783b */ /* 0x000ea60000000200 */
[----:B------:R-:W-:Y:S01]  /*3530*/  ISETP.LT.OR P1, PT, R203, 0x22, P1 ;  /* 0x00000022cb00780c */ /* 0x000fe20000f21670 */
[--C-:B------:R-:W-:Y:S01]  /*3540*/  FFMA.FTZ R16, R16, c[0x0][0x29c], -R209.reuse ;  /* 0x0000a70010107a23 */ /* 0x100fe200000108d1 */
[----:B-----5:R-:W-:Y:S02]  /*3550*/  F2FP.BF16.PACK_AB R17, R165, R166 ;  /* 0x000000a6a511723e */ /* 0x020fe400000010ff */
[-C--:B------:R-:W-:Y:S05]  /*3560*/  HMMA.16816.F32.BF16 R20, R132, R180.reuse, R20 ;  /* 0x000000b48414723c */ /* 0x080fea0000041814 */
[----:B------:R-:W-:Y:S02]  /*3570*/  FSEL R19, R19, -INF , !P1 ;  /* 0xff80000013137808 */ /* 0x000fe40004800000 */
[----:B------:R-:W-:Y:S01]  /*3580*/  ISETP.GT.AND P1, PT, R204, RZ, P0 ;  /* 0x000000ffcc00720c */ /* 0x000fe20000724270 */
[C---:B----4-:R-:W-:Y:S04]  /*3590*/  HMMA.16816.F32.BF16 R24, R140.reuse, R180, R24 ;  /* 0x000000b48c18723c */ /* 0x050fe80000041818 */
[----:B------:R-:W-:Y:S01]  /*35a0*/  ISETP.LT.OR P1, PT, R205, 0x1, P1 ;  /* 0x00000001cd00780c */ /* 0x000fe20000f21670 */
[--C-:B------:R-:W-:Y:S01]  /*35b0*/  FFMA.FTZ R19, R19, c[0x0][0x29c], -R209.reuse ;  /* 0x0000a70013137a23 */ /* 0x100fe200000108d1 */
[----:B------:R-:W-:Y:S02]  /*35c0*/  FSEL R18, R18, -INF , !P2 ;  /* 0xff80000012127808 */ /* 0x000fe40005000000 */
[-C--:B------:R-:W-:Y:S01]  /*35d0*/  HMMA.16816.F32.BF16 R28, R140, R182.reuse, R28 ;  /* 0x000000b68c1c723c */ /* 0x080fe2000004181c */
[----:B------:R-:W-:Y:S02]  /*35e0*/  LDSM.16.M88.4 R140, [R2+0x11080] ;  /* 0x01108000028c783b */ /* 0x000fe40000000200 */
[----:B------:R-:W-:Y:S01]  /*35f0*/  ISETP.GT.AND P2, PT, R204, 0x1, P0 ;  /* 0x00000001cc00780c */ /* 0x000fe20000744270 */
[----:B------:R-:W-:Y:S01]  /*3600*/  FFMA.FTZ R18, R18, c[0x0][0x29c], -R209 ;  /* 0x0000a70012127a23 */ /* 0x000fe200000108d1 */
[----:B------:R-:W-:Y:S02]  /*3610*/  FSEL R8, R8, -INF , !P1 ;  /* 0xff80000008087808 */ /* 0x000fe40004800000 */
[C---:B------:R-:W-:Y:S01]  /*3620*/  ISETP.LT.OR P2, PT, R205.reuse, 0x2, P2 ;  /* 0x00000002cd00780c */ /* 0x040fe20001741670 */
[----:B------:R-:W-:Y:S01]  /*3630*/  HMMA.16816.F32.BF16 R32, R132, R182, R32 ;  /* 0x000000b68420723c */ /* 0x000fe20000041820 */
[----:B------:R-:W3:Y:S03]  /*3640*/  LDSM.16.M88.4 R132, [R2+0x10080] ;  /* 0x010080000284783b */ /* 0x000ee60000000200 */
[----:B------:R-:W-:Y:S01]  /*3650*/  ISETP.GT.AND P1, PT, R204, 0x20, P0 ;  /* 0x00000020cc00780c */ /* 0x000fe20000724270 */
[--C-:B------:R-:W-:Y:S03]  /*3660*/  FFMA.FTZ R8, R8, c[0x0][0x29c], -R210.reuse ;  /* 0x0000a70008087a23 */ /* 0x100fe600000108d2 */
[-C--:B-1----:R-:W-:Y:S05]  /*3670*/  HMMA.16816.F32.BF16 R20, R144, R184.reuse, R20 ;  /* 0x000000b89014723c */ /* 0x082fea0000041814 */
[----:B------:R-:W-:Y:S03]  /*3680*/  ISETP.LT.OR P1, PT, R205, 0x21, P1 ;  /* 0x00000021cd00780c */ /* 0x000fe60000f21670 */
[C---:B--2---:R-:W-:Y:S08]  /*3690*/  HMMA.16816.F32.BF16 R24, R136.reuse, R184, R24 ;  /* 0x000000b88818723c */ /* 0x044ff00000041818 */
[-C--:B------:R-:W-:Y:S01]  /*36a0*/  HMMA.16816.F32.BF16 R28, R136, R186.reuse, R28 ;  /* 0x000000ba881c723c */ /* 0x080fe2000004181c */
[----:B------:R-:W1:Y:S07]  /*36b0*/  LDSM.16.M88.4 R136, [R220+0x10080] ;  /* 0x01008000dc88783b */ /* 0x000e6e0000000200 */
[----:B------:R-:W-:Y:S01]  /*36c0*/  HMMA.16816.F32.BF16 R32, R144, R186, R32 ;  /* 0x000000ba9020723c */ /* 0x000fe20000041820 */
[----:B------:R-:W2:Y:S07]  /*36d0*/  LDSM.16.M88.4 R144, [R220+0x11080] ;  /* 0x01108000dc90783b */ /* 0x000eae0000000200 */
[-C--:B---3--:R-:W-:Y:S08]  /*36e0*/  HMMA.16816.F32.BF16 R20, R132, R188.reuse, R20 ;  /* 0x000000bc8414723c */ /* 0x088ff00000041814 */
[C---:B------:R-:W-:Y:S08]  /*36f0*/  HMMA.16816.F32.BF16 R24, R140.reuse, R188, R24 ;  /* 0x000000bc8c18723c */ /* 0x040ff00000041818 */
[-C--:B------:R-:W-:Y:S01]  /*3700*/  HMMA.16816.F32.BF16 R28, R140, R190.reuse, R28 ;  /* 0x000000be8c1c723c */ /* 0x080fe2000004181c */
[----:B------:R3:W-:Y:S07]  /*3710*/  MUFU.EX2 R142, R4 ;  /* 0x00000004008e7308 */ /* 0x0007ee0000000800 */
[----:B------:R-:W-:Y:S01]  /*3720*/  HMMA.16816.F32.BF16 R32, R132, R190, R32 ;  /* 0x000000be8420723c */ /* 0x000fe20000041820 */
[----:B------:R-:W-:Y:S02]  /*3730*/  LDSM.16.M88.4 R132, [R3+0x11080] ;  /* 0x011080000384783b */ /* 0x000fe40000000200 */
[----:B------:R-:W-:Y:S05]  /*3740*/  MUFU.EX2 R141, R16 ;  /* 0x00000010008d7308 */ /* 0x000fea0000000800 */
[-C--:B-1----:R-:W-:Y:S05]  /*3750*/  HMMA.16816.F32.BF16 R20, R136, R192.reuse, R20 ;  /* 0x000000c08814723c */ /* 0x082fea0000041814 */
[----:B------:R-:W-:Y:S03]  /*3760*/  MUFU.EX2 R140, R18 ;  /* 0x00000012008c7308 */ /* 0x000fe60000000800 */
[C---:B--2---:R-:W-:Y:S01]  /*3770*/  HMMA.16816.F32.BF16 R24, R144.reuse, R192, R24 ;  /* 0x000000c09018723c */ /* 0x044fe20000041818 */
[----:B---3--:R-:W1:Y:S06]  /*3780*/  LDSM.16.M88.4 R4, [R3+0x10080] ;  /* 0x010080000304783b */ /* 0x008e6c0000000200 */
[----:B------:R-:W2:Y:S01]  /*3790*/  MUFU.EX2 R18, R19 ;  /* 0x0000001300127308 */ /* 0x000ea20000000800 */
[-C--:B------:R-:W-:Y:S08]  /*37a0*/  HMMA.16816.F32.BF16 R28, R144, R194.reuse, R28 ;  /* 0x000000c2901c723c */ /* 0x080ff0000004181c */
[----:B------:R-:W-:Y:S01]  /*37b0*/  HMMA.16816.F32.BF16 R32, R136, R194, R32 ;  /* 0x000000c28820723c */ /* 0x000fe20000041820 */
[----:B------:R3:W-:Y:S07]  /*37c0*/  MUFU.EX2 R137, R8 ;  /* 0x0000000800897308 */ /* 0x0007ee0000000800 */
[-C--:B-1----:R-:W-:Y:S05]  /*37d0*/  HMMA.16816.F32.BF16 R20, R4, R196.reuse, R20 ;  /* 0x000000c40414723c */ /* 0x082fea0000041814 */
[----:B---3--:R-:W-:Y:S02]  /*37e0*/  FSEL R8, R9, -INF , !P2 ;  /* 0xff80000009087808 */ /* 0x008fe40005000000 */
[----:B------:R-:W1:Y:S01]  /*37f0*/  LDS R9, [R229.X4+0x12180] ;  /* 0x01218000e5097984 */ /* 0x000e620000004800 */
[C---:B------:R-:W-:Y:S04]  /*3800*/  HMMA.16816.F32.BF16 R24, R132.reuse, R196, R24 ;  /* 0x000000c48418723c */ /* 0x040fe80000041818 */
[--C-:B------:R-:W-:Y:S01]  /*3810*/  FFMA.FTZ R8, R8, c[0x0][0x29c], -R210.reuse ;  /* 0x0000a70008087a23 */ /* 0x100fe200000108d2 */
[----:B------:R-:W-:Y:S03]  /*3820*/  ISETP.GT.AND P2, PT, R206, 0x1, P0 ;  /* 0x00000001ce00780c */ /* 0x000fe60000744270 */
[-C--:B------:R-:W-:Y:S01]  /*3830*/  HMMA.16816.F32.BF16 R28, R132, R198.reuse, R28 ;  /* 0x000000c6841c723c */ /* 0x080fe2000004181c */
[----:B------:R3:W-:Y:S02]  /*3840*/  MUFU.EX2 R136, R8 ;  /* 0x0000000800887308 */ /* 0x0007e40000000800 */
[----:B------:R-:W-:Y:S04]  /*3850*/  ISETP.LT.OR P2, PT, R207, 0x2, P2 ;  /* 0x00000002cf00780c */ /* 0x000fe80001741670 */
[----:B------:R-:W-:Y:S01]  /*3860*/  FSEL R11, R11, -INF , !P2 ;  /* 0xff8000000b0b7808 */ /* 0x000fe20005000000 */
[----:B------:R-:W-:Y:S01]  /*3870*/  HMMA.16816.F32.BF16 R32, R4, R198, R32 ;  /* 0x000000c60420723c */ /* 0x000fe20000041820 */
[----:B------:R-:W4:Y:S03]  /*3880*/  LDS R5, [R229.X4+0x12200] ;  /* 0x01220000e5057984 */ /* 0x000f260000004800 */
[----:B---3--:R-:W-:Y:S02]  /*3890*/  FSEL R8, R12, -INF , !P1 ;  /* 0xff8000000c087808 */ /* 0x008fe40004800000 */
[----:B------:R-:W-:Y:S03]  /*38a0*/  ISETP.GT.AND P1, PT, R204, 0x21, P0 ;  /* 0x00000021cc00780c */ /* 0x000fe60000724270 */
[--C-:B------:R-:W-:Y:S01]  /*38b0*/  FFMA.FTZ R8, R8, c[0x0][0x29c], -R210.reuse ;  /* 0x0000a70008087a23 */ /* 0x100fe200000108d2 */
[----:B------:R-:W-:Y:S02]  /*38c0*/  ISETP.LT.OR P1, PT, R205, 0x22, P1 ;  /* 0x00000022cd00780c */ /* 0x000fe40000f21670 */
[--C-:B-1----:R-:W-:Y:S01]  /*38d0*/  FADD.FTZ R21, R21, -R9.reuse ;  /* 0x8000000915157221 */ /* 0x102fe20000010000 */
[----:B------:R1:W-:Y:S01]  /*38e0*/  MUFU.EX2 R135, R8 ;  /* 0x0000000800877308 */ /* 0x0003e20000000800 */
[----:B------:R-:W-:Y:S01]  /*38f0*/  FSEL R13, R13, -INF , !P1 ;  /* 0xff8000000d0d7808 */ /* 0x000fe20004800000 */
[--C-:B------:R-:W-:Y:S01]  /*3900*/  FADD.FTZ R20, R20, -R9.reuse ;  /* 0x8000000914147221 */ /* 0x100fe20000010000 */
[----:B------:R-:W-:Y:S01]  /*3910*/  ISETP.GT.AND P1, PT, R206, RZ, P0 ;  /* 0x000000ffce00720c */ /* 0x000fe20000724270 */
[----:B------:R-:W-:Y:S02]  /*3920*/  FMUL.FTZ R16, R165, R21 ;  /* 0x00000015a5107220 */ /* 0x000fe40000410000 */
[----:B------:R-:W-:Y:S01]  /*3930*/  FFMA.FTZ R13, R13, c[0x0][0x29c], -R210 ;  /* 0x0000a7000d0d7a23 */ /* 0x000fe200000108d2 */
[----:B------:R-:W-:Y:S01]  /*3940*/  ISETP.LT.OR P1, PT, R207, 0x1, P1 ;  /* 0x00000001cf00780c */ /* 0x000fe20000f21670 */
[----:B------:R-:W-:Y:S02]  /*3950*/  FMUL.FTZ R20, R166, R20 ;  /* 0x00000014a6147220 */ /* 0x000fe40000410000 */
[----:B------:R2:W3:Y:S01]  /*3960*/  MUFU.EX2 R133, R13 ;  /* 0x0000000d00857308 */ /* 0x0004e20000000800 */
[----:B------:R-:W-:Y:S01]  /*3970*/  FSEL R4, R10, -INF , !P1 ;  /* 0xff8000000a047808 */ /* 0x000fe20004800000 */
[--C-:B------:R-:W-:Y:S01]  /*3980*/  FADD.FTZ R33, R33, -R9.reuse ;  /* 0x8000000921217221 */ /* 0x100fe20000010000 */
[----:B------:R-:W-:Y:S01]  /*3990*/  ISETP.GT.AND P1, PT, R206, 0x20, P0 ;  /* 0x00000020ce00780c */ /* 0x000fe20000724270 */
[----:B------:R-:W-:Y:S01]  /*39a0*/  FADD.FTZ R32, R32, -R9 ;  /* 0x8000000920207221 */ /* 0x000fe20000010000 */
[----:B------:R-:W-:Y:S01]  /*39b0*/  ISETP.GT.AND P0, PT, R206, 0x21, P0 ;  /* 0x00000021ce00780c */ /* 0x000fe20000704270 */
[----:B------:R-:W-:Y:S01]  /*39c0*/  FFMA.FTZ R4, R4, c[0x0][0x29c], -R211 ;  /* 0x0000a70004047a23 */ /* 0x000fe200000108d3 */
[----:B------:R-:W-:Y:S01]  /*39d0*/  ISETP.LT.OR P1, PT, R207, 0x21, P1 ;  /* 0x00000021cf00780c */ /* 0x000fe20000f21670 */
[--C-:B----4-:R-:W-:Y:S01]  /*39e0*/  FADD.FTZ R25, R25, -R5.reuse ;  /* 0x8000000519197221 */ /* 0x110fe20000010000 */
[----:B------:R-:W-:Y:S01]  /*39f0*/  ISETP.LT.OR P0, PT, R207, 0x22, P0 ;  /* 0x00000022cf00780c */ /* 0x000fe20000701670 */
[----:B------:R4:W-:Y:S01]  /*3a00*/  MUFU.EX2 R134, R4 ;  /* 0x0000000400867308 */ /* 0x0009e20000000800 */
[----:B------:R-:W-:Y:S01]  /*3a10*/  FSEL R14, R14, -INF , !P1 ;  /* 0xff8000000e0e7808 */ /* 0x000fe20004800000 */
[--C-:B------:R-:W-:Y:S01]  /*3a20*/  FADD.FTZ R29, R29, -R5.reuse ;  /* 0x800000051d1d7221 */ /* 0x100fe20000010000 */
[----:B------:R-:W-:Y:S01]  /*3a30*/  FSEL R15, R15, -INF , !P0 ;  /* 0xff8000000f0f7808 */ /* 0x000fe20004000000 */
[----:B-1----:R-:W1:Y:S01]  /*3a40*/  LDS R8, [R229.X4+0x121a0] ;  /* 0x0121a000e5087984 */ /* 0x002e620000004800 */
[----:B------:R-:W-:Y:S01]  /*3a50*/  FADD.FTZ R24, R24, -R5 ;  /* 0x8000000518187221 */ /* 0x000fe20000010000 */
[----:B------:R-:W-:Y:S01]  /*3a60*/  F2FP.BF16.PACK_AB R16, R16, R20 ;  /* 0x000000141010723e */ /* 0x000fe200000010ff */
[--C-:B------:R-:W-:Y:S01]  /*3a70*/  FFMA.FTZ R14, R14, c[0x0][0x29c], -R211.reuse ;  /* 0x0000a7000e0e7a23 */ /* 0x100fe200000108d3 */
[----:B------:R-:W-:Y:S01]  /*3a80*/  PLOP3.LUT P0, PT, PT, PT, UP0, 0x80, 0x0 ;  /* 0x000000000000781c */ /* 0x000fe20003f0f008 */
[----:B------:R-:W-:Y:S01]  /*3a90*/  FFMA.FTZ R6, R15, c[0x0][0x29c], -R211 ;  /* 0x0000a7000f067a23 */ /* 0x000fe200000108d3 */
[----:B------:R-:W-:Y:S01]  /*3aa0*/  F2FP.BF16.PACK_AB R15, R208, R164 ;  /* 0x000000a4d00f723e */ /* 0x000fe200000010ff */
[----:B------:R5:W-:Y:S01]  /*3ab0*/  MUFU.EX2 R19, R14 ;  /* 0x0000000e00137308 */ /* 0x000be20000000800 */
[----:B------:R-:W-:Y:S01]  /*3ac0*/  FADD.FTZ R28, R28, -R5 ;  /* 0x800000051c1c7221 */ /* 0x000fe20000010000 */
[----:B--2---:R-:W-:Y:S01]  /*3ad0*/  F2FP.BF16.PACK_AB R13, R18, R140 ;  /* 0x0000008c120d723e */ /* 0x004fe200000010ff */
[----:B------:R-:W-:Y:S01]  /*3ae0*/  FMUL.FTZ R32, R164, R32 ;  /* 0x00000020a4207220 */ /* 0x000fe20000410000 */
[----:B---3--:R-:W-:Y:S01]  /*3af0*/  F2FP.BF16.PACK_AB R7, R133, R135 ;  /* 0x000000878507723e */ /* 0x008fe200000010ff */
[----:B------:R-:W-:Y:S02]  /*3b00*/  FMUL.FTZ R24, R137, R24 ;  /* 0x0000001889187220 */ /* 0x000fe40000410000 */
[----:B------:R-:W-:Y:S02]  /*3b10*/  FMUL.FTZ R12, R136, R25 ;  /* 0x00000019880c7220 */ /* 0x000fe40000410000 */
[----:B------:R-:W-:Y:S02]  /*3b20*/  FMUL.FTZ R28, R135, R28 ;  /* 0x0000001c871c7220 */ /* 0x000fe40000410000 */
[----:B------:R-:W-:Y:S01]  /*3b30*/  FMUL.FTZ R9, R133, R29 ;  /* 0x0000001d85097220 */ /* 0x000fe20000410000 */
[----:B------:R-:W-:Y:S01]  /*3b40*/  F2FP.BF16.PACK_AB R12, R12, R24 ;  /* 0x000000180c0c723e */ /* 0x000fe200000010ff */
[----:B----4-:R-:W-:Y:S02]  /*3b50*/  FFMA.FTZ R4, R11, c[0x0][0x29c], -R211 ;  /* 0x0000a7000b047a23 */ /* 0x010fe400000108d3 */
[----:B------:R-:W-:Y:S01]  /*3b60*/  FMUL.FTZ R11, R208, R33 ;  /* 0x00000021d00b7220 */ /* 0x000fe20000410000 */
[----:B------:R-:W-:Y:S01]  /*3b70*/  F2FP.BF16.PACK_AB R9, R9, R28 ;  /* 0x0000001c0909723e */ /* 0x000fe200000010ff */
[----:B------:R2:W3:Y:S03]  /*3b80*/  MUFU.EX2 R132, R4 ;  /* 0x0000000400847308 */ /* 0x0004e60000000800 */
[----:B------:R-:W-:Y:S02]  /*3b90*/  F2FP.BF16.PACK_AB R11, R11, R32 ;  /* 0x000000200b0b723e */ /* 0x000fe400000010ff */
[----:B-----5:R-:W-:Y:S01]  /*3ba0*/  F2FP.BF16.PACK_AB R14, R141, R142 ;  /* 0x0000008e8d0e723e */ /* 0x020fe200000010ff */
[--C-:B-1----:R-:W-:Y:S02]  /*3bb0*/  FADD.FTZ R35, R35, -R8.reuse ;  /* 0x8000000823237221 */ /* 0x102fe40000010000 */
[--C-:B------:R-:W-:Y:S02]  /*3bc0*/  FADD.FTZ R23, R23, -R8.reuse ;  /* 0x8000000817177221 */ /* 0x100fe40000010000 */
[----:B------:R-:W-:Y:S02]  /*3bd0*/  FMUL.FTZ R10, R18, R35 ;  /* 0x00000023120a7220 */ /* 0x000fe40000410000 */
[----:B------:R1:W4:Y:S01]  /*3be0*/  MUFU.EX2 R18, R6 ;  /* 0x0000000600127308 */ /* 0x0003220000000800 */
[--C-:B------:R-:W-:Y:S01]  /*3bf0*/  FADD.FTZ R22, R22, -R8.reuse ;  /* 0x8000000816167221 */ /* 0x100fe20000010000 */
[----:B--2---:R-:W2:Y:S01]  /*3c00*/  LDS R4, [R229.X4+0x12220] ;  /* 0x01222000e5047984 */ /* 0x004ea20000004800 */
[----:B---3--:R-:W-:Y:S02]  /*3c10*/  F2FP.BF16.PACK_AB R5, R132, R134 ;  /* 0x000000868405723e */ /* 0x008fe400000010ff */
[----:B------:R-:W-:Y:S02]  /*3c20*/  FMUL.FTZ R22, R142, R22 ;  /* 0x000000168e167220 */ /* 0x000fe40000410000 */
[----:B------:R-:W-:Y:S01]  /*3c30*/  FADD.FTZ R34, R34, -R8 ;  /* 0x8000000822227221 */ /* 0x000fe20000010000 */
[----:B------:R-:W-:Y:S01]  /*3c40*/  STS [R230], R17 ;  /* 0x00000011e6007388 */ /* 0x000fe20000000800 */
[----:B------:R-:W-:Y:S02]  /*3c50*/  FMUL.FTZ R8, R141, R23 ;  /* 0x000000178d087220 */ /* 0x000fe40000410000 */
[----:B------:R-:W-:Y:S02]  /*3c60*/  FMUL.FTZ R34, R140, R34 ;  /* 0x000000228c227220 */ /* 0x000fe40000410000 */
[----:B------:R-:W-:Y:S01]  /*3c70*/  STS [R230+0x400], R14 ;  /* 0x0004000ee6007388 */ /* 0x000fe20000000800 */
[----:B------:R-:W-:Y:S02]  /*3c80*/  F2FP.BF16.PACK_AB R8, R8, R22 ;  /* 0x000000160808723e */ /* 0x000fe400000010ff */
[----:B------:R-:W-:Y:S02]  /*3c90*/  F2FP.BF16.PACK_AB R10, R10, R34 ;  /* 0x000000220a0a723e */ /* 0x000fe400000010ff */
[----:B------:R-:W-:Y:S05]  /*3ca0*/  STS [R231], R15 ;  /* 0x0000000fe7007388 */ /* 0x000fea0000000800 */
[----:B------:R-:W-:Y:S01]  /*3cb0*/  STS [R231+0x400], R13 ;  /* 0x0004000de7007388 */ /* 0x000fe20000000800 */
[----:B-1----:R-:W-:Y:S04]  /*3cc0*/  F2FP.BF16.PACK_AB R6, R136, R137 ;  /* 0x000000898806723e */ /* 0x002fe800000010ff */
[----:B------:R4:W-:Y:S05]  /*3cd0*/  STS [R230+0x1400], R5 ;  /* 0x00140005e6007388 */ /* 0x0009ea0000000800 */
[----:B------:R-:W-:Y:S05]  /*3ce0*/  STS [R230+0x1000], R6 ;  /* 0x00100006e6007388 */ /* 0x000fea0000000800 */
[----:B------:R-:W-:Y:S01]  /*3cf0*/  STS [R231+0x1000], R7 ;  /* 0x00100007e7007388 */ /* 0x000fe20000000800 */
[--C-:B--2---:R-:W-:Y:S02]  /*3d00*/  FADD.FTZ R26, R26, -R4.reuse ;  /* 0x800000041a1a7221 */ /* 0x104fe40000010000 */
[--C-:B------:R-:W-:Y:S02]  /*3d10*/  FADD.FTZ R27, R27, -R4.reuse ;  /* 0x800000041b1b7221 */ /* 0x100fe40000010000 */
[----:B------:R-:W-:Y:S02]  /*3d20*/  FMUL.FTZ R26, R134, R26 ;  /* 0x0000001a861a7220 */ /* 0x000fe40000410000 */
[----:B------:R-:W-:Y:S02]  /*3d30*/  FMUL.FTZ R27, R132, R27 ;  /* 0x0000001b841b7220 */ /* 0x000fe40000410000 */
[--C-:B------:R-:W-:Y:S01]  /*3d40*/  FADD.FTZ R31, R31, -R4.reuse ;  /* 0x800000041f1f7221 */ /* 0x100fe20000010000 */
[----:B----4-:R-:W-:Y:S01]  /*3d50*/  F2FP.BF16.PACK_AB R5, R18, R19 ;  /* 0x000000131205723e */ /* 0x010fe200000010ff */
        /* <DEDUP_REMOVED lines=95> */
[----:B---345:R-:W-:Y:S01]  /*4350*/  LOP3.LUT P4, RZ, R238, 0x1, RZ, 0xc0, !PT ;  /* 0x00000001eeff7812 */ /* 0x038fe2000788c0ff */
[----:B------:R-:W1:Y:S01]  /*4360*/  S2R R11, SR_CTAID.Y ;  /* 0x00000000000b7919 */ /* 0x000e620000002600 */
[----:B------:R-:W-:Y:S01]  /*4370*/  ULDC.64 UR4, c[0x0][0x208] ;  /* 0x0000820000047ab9 */ /* 0x000fe20000000a00 */
[----:B------:R-:W-:Y:S01]  /*4380*/  IMAD.U32 R132, RZ, RZ, UR7 ;  /* 0x00000007ff847e24 */ /* 0x000fe2000f8e00ff */
[----:B------:R-:W-:Y:S01]  /*4390*/  USHF.L.U32 UR14, UR15, 0x6, URZ ;  /* 0x000000060f0e7899 */ /* 0x000fe2000800063f */
[----:B------:R-:W-:Y:S01]  /*43a0*/  IMAD.MOV.U32 R8, RZ, RZ, R242 ;  /* 0x000000ffff087224 */ /* 0x000fe200078e00f2 */
[----:B------:R-:W-:Y:S01]  /*43b0*/  UIMAD.WIDE.U32 UR24, UR15, UR4, URZ ;  /* 0x000000040f1872a5 */ /* 0x000fe2000f8e003f */
[----:B------:R-:W-:Y:S01]  /*43c0*/  IMAD.MOV.U32 R9, RZ, RZ, R243 ;  /* 0x000000ffff097224 */ /* 0x000fe200078e00f3 */
[----:B------:R-:W-:Y:S02]  /*43d0*/  USHF.R.S32.HI UR12, URZ, 0x1f, UR14 ;  /* 0x0000001f3f0c7899 */ /* 0x000fe4000801140e */
[----:B------:R-:W-:Y:S01]  /*43e0*/  IMAD.U32 R19, RZ, RZ, UR14 ;  /* 0x0000000eff137e24 */ /* 0x000fe2000f8e00ff */
[----:B------:R-:W-:Y:S03]  /*43f0*/  USHF.R.S32.HI UR11, URZ, 0x1f, UR15 ;  /* 0x0000001f3f0b7899 */ /* 0x000fe6000801140f */
[----:B------:R-:W-:Y:S01]  /*4400*/  IMAD.U32 R133, RZ, RZ, UR12 ;  /* 0x0000000cff857e24 */ /* 0x000fe2000f8e00ff */
[----:B------:R-:W-:Y:S02]  /*4410*/  UIMAD UR11, UR11, UR4, URZ ;  /* 0x000000040b0b72a4 */ /* 0x000fe4000f8e023f */
[----:B------:R-:W-:Y:S02]  /*4420*/  USHF.L.U32 UR4, UR24, 0x6, URZ ;  /* 0x0000000618047899 */ /* 0x000fe4000800063f */
[----:B------:R-:W-:Y:S04]  /*4430*/  UIMAD UR11, UR15, UR5, UR11 ;  /* 0x000000050f0b72a4 */ /* 0x000fe8000f8e020b */
[----:B------:R-:W-:Y:S01]  /*4440*/  UIADD3 UR11, UR25, UR11, URZ ;  /* 0x0000000b190b7290 */ /* 0x000fe2000fffe03f */
[----:B-1----:R-:W-:Y:S01]  /*4450*/  SHF.R.S32.HI R10, RZ, 0x1f, R11 ;  /* 0x0000001fff0a7819 */ /* 0x002fe2000001140b */
[----:B------:R-:W-:Y:S02]  /*4460*/  IMAD.WIDE.U32 R8, R11, c[0x0][0x288], R8 ;  /* 0x0000a2000b087a25 */ /* 0x000fe400078e0008 */
[----:B------:R-:W-:Y:S02]  /*4470*/  USHF.L.U64.HI UR11, UR24, 0x6, UR11 ;  /* 0x00000006180b7899 */ /* 0x000fe4000801020b */
[----:B------:R-:W-:Y:S01]  /*4480*/  IMAD R10, R10, c[0x0][0x288], RZ ;  /* 0x0000a2000a0a7a24 */ /* 0x000fe200078e02ff */
[----:B------:R-:W-:Y:S03]  /*4490*/  IADD3 R19, P1, P0, R19, UR18, R8 ;  /* 0x0000001213137c10 */ /* 0x000fe6000f83e008 */
[----:B------:R-:W-:Y:S02]  /*44a0*/  IMAD R10, R11, c[0x0][0x28c], R10 ;  /* 0x0000a3000b0a7a24 */ /* 0x000fe400078e020a */
[----:B------:R-:W-:Y:S02]  /*44b0*/  IMAD.U32 R11, RZ, RZ, UR6 ;  /* 0x00000006ff0b7e24 */ /* 0x000fe4000f8e00ff */
[----:B------:R-:W-:Y:S01]  /*44c0*/  IMAD.IADD R8, R9, 0x1, R10 ;  /* 0x0000000109087824 */ /* 0x000fe200078e020a */
[C---:B------:R-:W-:Y:S04]  /*44d0*/  IADD3 R9, P2, R244.reuse, UR4, RZ ;  /* 0x00000004f4097c10 */ /* 0x040fe8000ff5e0ff */
[----:B------:R-:W-:Y:S01]  /*44e0*/  IADD3.X R133, R133, UR9, R8, P1, P0 ;  /* 0x0000000985857c10 */ /* 0x000fe20008fe0408 */
[----:B------:R-:W-:Y:S01]  /*44f0*/  IMAD.U32 R8, RZ, RZ, UR14 ;  /* 0x0000000eff087e24 */ /* 0x000fe2000f8e00ff */
[----:B------:R-:W-:Y:S02]  /*4500*/  IADD3 R11, P1, P0, R244, UR4, R11 ;  /* 0x00000004f40b7c10 */ /* 0x000fe4000f83e00b */
[----:B------:R-:W-:Y:S02]  /*4510*/  IADD3.X R17, R248, UR11, RZ, P2, !PT ;  /* 0x0000000bf8117c10 */ /* 0x000fe400097fe4ff */
[----:B------:R-:W-:Y:S02]  /*4520*/  IADD3 R8, -R240, c[0x0][0x168], -R8 ;  /* 0x00005a00f0087a10 */ /* 0x000fe40007ffe908 */
[C---:B------:R-:W-:Y:S02]  /*4530*/  LEA R16, P2, R9.reuse, c[0x0][0x1f0], 0x1 ;  /* 0x00007c0009107a11 */ /* 0x040fe400078408ff */
[----:B------:R-:W-:Y:S02]  /*4540*/  ISETP.LT.OR P6, PT, R8, 0x1, !P4 ;  /* 0x000000010800780c */ /* 0x000fe400067c1670 */
[----:B------:R-:W-:Y:S02]  /*4550*/  LEA.HI.X R17, R9, c[0x0][0x1f4], R17, 0x1, P2 ;  /* 0x00007d0009117a11 */ /* 0x000fe400010f0c11 */
[----:B------:R-:W-:Y:S02]  /*4560*/  IADD3.X R132, R248, UR11, R132, P1, P0 ;  /* 0x0000000bf8847c10 */ /* 0x000fe40008fe0484 */
[----:B------:R-:W-:Y:S02]  /*4570*/  LEA R10, P1, R11, c[0x0][0x1f0], 0x1 ;  /* 0x00007c000b0a7a11 */ /* 0x000fe400078208ff */
[----:B------:R-:W-:Y:S02]  /*4580*/  LEA R18, P0, R19, c[0x0][0x280], 0x2 ;  /* 0x0000a00013127a11 */ /* 0x000fe400078010ff */
[----:B------:R-:W-:Y:S02]  /*4590*/  LOP3.LUT P2, RZ, R238, 0x2, RZ, 0xc0, !PT ;  /* 0x00000002eeff7812 */ /* 0x000fe4000784c0ff */
[----:B------:R-:W-:Y:S01]  /*45a0*/  LEA.HI.X R11, R11, c[0x0][0x1f4], R132, 0x1, P1 ;  /* 0x00007d000b0b7a11 */ /* 0x000fe200008f0c84 */
[----:B------:R-:W-:Y:S01]  /*45b0*/  @!PT LDS RZ, [RZ] ;  /* 0x00000000fffff984 */ /* 0x000fe20000000800 */
[----:B------:R-:W-:Y:S01]  /*45c0*/  @!PT LDS RZ, [RZ] ;  /* 0x00000000fffff984 */ /* 0x000fe20000000800 */
[----:B------:R-:W-:Y:S01]  /*45d0*/  @!PT LDS RZ, [RZ] ;  /* 0x00000000fffff984 */ /* 0x000fe20000000800 */
[----:B------:R1:W-:Y:S01]  /*45e0*/  LDGSTS.E.BYPASS.LTC128B.128 [R228+0xc080], [R16.64], !P6 ;  /* 0x0c08000010e47fae */ /* 0x0003e2000f101d56 */
[----:B------:R-:W-:Y:S02]  /*45f0*/  LEA.HI.X R19, R19, c[0x0][0x284], R133, 0x2, P0 ;  /* 0x0000a10013137a11 */ /* 0x000fe400000f1485 */
[----:B------:R-:W-:Y:S02]  /*4600*/  ISETP.LT.OR P1, PT, R8, 0x1, !P2 ;  /* 0x000000010800780c */ /* 0x000fe40005721670 */
[----:B------:R-:W-:Y:S02]  /*4610*/  LOP3.LUT P0, RZ, R238, 0x4, RZ, 0xc0, !PT ;  /* 0x00000004eeff7812 */ /* 0x000fe4000780c0ff */
[C---:B------:R-:W-:Y:S02]  /*4620*/  ISETP.LT.OR P4, PT, R8.reuse, 0x21, !P4 ;  /* 0x000000210800780c */ /* 0x040fe40006781670 */
[C---:B------:R-:W-:Y:S02]  /*4630*/  ISETP.LT.OR P6, PT, R8.reuse, 0x1, !P0 ;  /* 0x000000010800780c */ /* 0x040fe400047c1670 */
[C---:B------:R-:W-:Y:S02]  /*4640*/  ISETP.LT.OR P2, PT, R8.reuse, 0x21, !P2 ;  /* 0x000000210800780c */ /* 0x040fe40005741670 */
[----:B------:R-:W-:Y:S01]  /*4650*/  ISETP.LT.OR P0, PT, R8, 0x21, !P0 ;  /* 0x000000210800780c */ /* 0x000fe20004701670 */
[----:B------:R-:W-:Y:S02]  /*4660*/  @!P3 IMAD.SHL.U32 R8, R236, 0x10, RZ ;  /* 0x00000010ec08b824 */ /* 0x000fe400078e00ff */
[----:B------:R1:W-:Y:S06]  /*4670*/  LDGSTS.E.BYPASS.LTC128B.128 [R228+0xe080], [R16.64+0x80], !P1 ;  /* 0x0e08008010e47fae */ /* 0x0003ec000c901d56 */
[----:B------:R1:W-:Y:S04]  /*4680*/  LDGSTS.E.BYPASS.LTC128B.128 [R228+0x10080], [R16.64+0x100], !P6 ;  /* 0x1008010010e47fae */ /* 0x0003e8000f101d56 */
[----:B------:R1:W-:Y:S04]  /*4690*/  LDGSTS.E.BYPASS.LTC128B.128 [R228+0xd080], [R10.64], !P4 ;  /* 0x0d0800000ae47fae */ /* 0x0003e8000e101d56 */
[----:B------:R1:W-:Y:S04]  /*46a0*/  LDGSTS.E.BYPASS.LTC128B.128 [R228+0xf080], [R10.64+0x80], !P2 ;  /* 0x0f0800800ae47fae */ /* 0x0003e8000d101d56 */
[----:B------:R1:W-:Y:S04]  /*46b0*/  LDGSTS.E.BYPASS.LTC128B.128 [R228+0x11080], [R10.64+0x100], !P0 ;  /* 0x110801000ae47fae */ /* 0x0003e8000c101d56 */
[----:B------:R1:W-:Y:S02]  /*46c0*/  @!P3 LDGSTS.E.BYPASS.LTC128B.128 [R8+0x12180], [R18.64] ;  /* 0x121800001208bfae */ /* 0x0003e4000b901d56 */
.L_x_170:
[-C--:B---345:R-:W-:Y:S01]  /*46d0*/  HMMA.16816.F32.BF16 R84, R4, R12.reuse, R84 ;  /* 0x0000000c0454723c */ /* 0x0b8fe20000041854 */
[----:B-1----:R-:W-:Y:S01]  /*46e0*/  LDSM.16.MT88.4 R8, [R223+0x15280] ;  /* 0x01528000df08783b */ /* 0x002fe20000004200 */
        /* <DEDUP_REMOVED lines=43> */
[----:B------:R2:W5:Y:S07]  /*49a0*/  LDSM.16.M88.4 R144, [R221+0x14280] ;  /* 0x01428000dd90783b */ /* 0x00056e0000000200 */
        /* <DEDUP_REMOVED lines=27> */
[----:B------:R-:W1:Y:S01]  /*4b60*/  S2R R7, SR_CTAID.Y ;  /* 0x0000000000077919 */ /* 0x000e620000002600 */
[----:B------:R-:W-:Y:S01]  /*4b70*/  ULDC.64 UR4, c[0x0][0x178] ;  /* 0x00005e0000047ab9 */ /* 0x000fe20000000a00 */
[----:B------:R-:W-:Y:S01]  /*4b80*/  IMAD.MOV.U32 R4, RZ, RZ, R242 ;  /* 0x000000ffff047224 */ /* 0x000fe200078e00f2 */
[----:B------:R-:W-:Y:S01]  /*4b90*/  USHF.L.U32 UR12, UR15, 0x6, URZ ;  /* 0x000000060f0c7899 */ /* 0x000fe2000800063f */
[----:B------:R-:W-:Y:S01]  /*4ba0*/  IMAD.MOV.U32 R5, RZ, RZ, R243 ;  /* 0x000000ffff057224 */ /* 0x000fe200078e00f3 */
[----:B------:R-:W-:Y:S02]  /*4bb0*/  UIMAD.WIDE.U32 UR26, UR15, UR4, URZ ;  /* 0x000000040f1a72a5 */ /* 0x000fe4000f8e003f */
[----:B------:R-:W-:Y:S02]  /*4bc0*/  USHF.R.S32.HI UR11, URZ, 0x1f, UR12 ;  /* 0x0000001f3f0b7899 */ /* 0x000fe4000801140c */
[----:B------:R-:W-:Y:S01]  /*4bd0*/  IMAD.U32 R11, RZ, RZ, UR12 ;  /* 0x0000000cff0b7e24 */ /* 0x000fe2000f8e00ff */
[----:B------:R-:W-:Y:S02]  /*4be0*/  USHF.L.U32 UR24, UR26, 0x6, URZ ;  /* 0x000000061a187899 */ /* 0x000fe4000800063f */
[----:B------:R-:W-:Y:S01]  /*4bf0*/  USHF.R.S32.HI UR14, URZ, 0x1f, UR15 ;  /* 0x0000001f3f0e7899 */ /* 0x000fe2000801140f */
[----:B------:R-:W-:Y:S03]  /*4c00*/  IMAD.U32 R12, RZ, RZ, UR11 ;  /* 0x0000000bff0c7e24 */ /* 0x000fe6000f8e00ff */
[----:B------:R-:W-:Y:S04]  /*4c10*/  UIMAD UR14, UR14, UR4, URZ ;  /* 0x000000040e0e72a4 */ /* 0x000fe8000f8e023f */
[----:B------:R-:W-:Y:S01]  /*4c20*/  UIMAD UR14, UR15, UR5, UR14 ;  /* 0x000000050f0e72a4 */ /* 0x000fe2000f8e020e */
[----:B-1----:R-:W-:Y:S01]  /*4c30*/  SHF.R.S32.HI R6, RZ, 0x1f, R7 ;  /* 0x0000001fff067819 */ /* 0x002fe20000011407 */
[----:B------:R-:W-:Y:S02]  /*4c40*/  IMAD.WIDE.U32 R4, R7, c[0x0][0x270], R4 ;  /* 0x00009c0007047a25 */ /* 0x000fe400078e0004 */
[----:B------:R-:W-:Y:S02]  /*4c50*/  UIADD3 UR14, UR27, UR14, URZ ;  /* 0x0000000e1b0e7290 */ /* 0x000fe4000fffe03f */
[----:B------:R-:W-:Y:S01]  /*4c60*/  IMAD R6, R6, c[0x0][0x270], RZ ;  /* 0x00009c0006067a24 */ /* 0x000fe200078e02ff */
[----:B------:R-:W-:Y:S01]  /*4c70*/  IADD3 R11, P2, P0, R11, UR20, R4 ;  /* 0x000000140b0b7c10 */ /* 0x000fe2000f85e004 */
[----:B------:R-:W-:Y:S02]  /*4c80*/  USHF.L.U64.HI UR14, UR26, 0x6, UR14 ;  /* 0x000000061a0e7899 */ /* 0x000fe4000801020e */
[----:B------:R-:W-:Y:S04]  /*4c90*/  IMAD R6, R7, c[0x0][0x274], R6 ;  /* 0x00009d0007067a24 */ /* 0x000fe800078e0206 */
[----:B------:R-:W-:Y:S01]  /*4ca0*/  IMAD.IADD R4, R5, 0x1, R6 ;  /* 0x0000000105047824 */ /* 0x000fe200078e0206 */
[----:B------:R-:W-:Y:S01]  /*4cb0*/  IADD3 R5, P1, R246, UR24, RZ ;  /* 0x00000018f6057c10 */ /* 0x000fe2000ff3e0ff */
[----:B------:R-:W-:Y:S03]  /*4cc0*/  ULEA UR24, UP0, UR4, UR24, 0x5 ;  /* 0x0000001804187291 */ /* 0x000fe6000f80283f */
[----:B------:R-:W-:Y:S01]  /*4cd0*/  IADD3.X R12, R12, UR8, R4, P2, P0 ;  /* 0x000000080c0c7c10 */ /* 0x000fe200097e0404 */
[----:B------:R-:W-:Y:S01]  /*4ce0*/  IMAD.U32 R4, RZ, RZ, UR12 ;  /* 0x0000000cff047e24 */ /* 0x000fe2000f8e00ff */
[----:B------:R-:W-:Y:S01]  /*4cf0*/  LEA R8, P0, R5, c[0x0][0x160], 0x1 ;  /* 0x0000580005087a11 */ /* 0x000fe200078008ff */
[----:B------:R-:W-:Y:S01]  /*4d00*/  ULEA.HI.X UR4, UR4, UR14, UR5, 0x5, UP0 ;  /* 0x0000000e04047291 */ /* 0x000fe200080f2c05 */
[----:B------:R-:W-:Y:S02]  /*4d10*/  IADD3.X R6, R249, UR14, RZ, P1, !PT ;  /* 0x0000000ef9067c10 */ /* 0x000fe40008ffe4ff */
[----:B------:R-:W-:Y:S02]  /*4d20*/  IADD3 R4, -R240, c[0x0][0x168], -R4 ;  /* 0x00005a00f0047a10 */ /* 0x000fe40007ffe904 */
[----:B------:R-:W-:Y:S02]  /*4d30*/  IADD3 R7, P2, R246, UR24, RZ ;  /* 0x00000018f6077c10 */ /* 0x000fe4000ff5e0ff */
[----:B------:R-:W-:Y:S02]  /*4d40*/  LEA.HI.X R9, R5, c[0x0][0x164], R6, 0x1, P0 ;  /* 0x0000590005097a11 */ /* 0x000fe400000f0c06 */
[C---:B------:R-:W-:Y:S02]  /*4d50*/  ISETP.LT.OR P6, PT, R4.reuse, 0x1, !P4 ;  /* 0x000000010400780c */ /* 0x040fe400067c1670 */
[----:B------:R-:W-:Y:S02]  /*4d60*/  LEA R6, P1, R7, c[0x0][0x160], 0x1 ;  /* 0x0000580007067a11 */ /* 0x000fe400078208ff */
[----:B------:R-:W-:Y:S02]  /*4d70*/  IADD3.X R5, R249, UR4, RZ, P2, !PT ;  /* 0x00000004f9057c10 */ /* 0x000fe400097fe4ff */
[----:B------:R-:W-:Y:S02]  /*4d80*/  LOP3.LUT P2, RZ, R239, 0x2, RZ, 0xc0, !PT ;  /* 0x00000002efff7812 */ /* 0x000fe4000784c0ff */
[----:B------:R-:W-:Y:S02]  /*4d90*/  LEA R10, P0, R11, c[0x0][0x258], 0x2 ;  /* 0x000096000b0a7a11 */ /* 0x000fe400078010ff */
[----:B------:R-:W-:Y:S02]  /*4da0*/  LEA.HI.X R7, R7, c[0x0][0x164], R5, 0x1, P1 ;  /* 0x0000590007077a11 */ /* 0x000fe400008f0c05 */
[C---:B------:R-:W-:Y:S01]  /*4db0*/  ISETP.LT.OR P1, PT, R4.reuse, 0x1, !P2 ;  /* 0x000000010400780c */ /* 0x040fe20005721670 */
[----:B------:R-:W-:Y:S01]  /*4dc0*/  @!PT LDS RZ, [RZ] ;  /* 0x00000000fffff984 */ /* 0x000fe20000000800 */
[----:B------:R-:W-:Y:S01]  /*4dd0*/  @!PT LDS RZ, [RZ] ;  /* 0x00000000fffff984 */ /* 0x000fe20000000800 */
[----:B------:R-:W-:Y:S01]  /*4de0*/  @!PT LDS RZ, [RZ] ;  /* 0x00000000fffff984 */ /* 0x000fe20000000800 */
[----:B------:R1:W-:Y:S01]  /*4df0*/  LDGSTS.E.BYPASS.LTC128B.128 [R228+0x6080], [R8.64], !P6 ;  /* 0x0608000008e47fae */ /* 0x0003e2000f101d56 */
[----:B------:R-:W-:Y:S02]  /*4e00*/  LEA.HI.X R11, R11, c[0x0][0x25c], R12, 0x2, P0 ;  /* 0x000097000b0b7a11 */ /* 0x000fe400000f140c */
[C---:B------:R-:W-:Y:S02]  /*4e10*/  ISETP.LT.OR P0, PT, R4.reuse, 0x1, P5 ;  /* 0x000000010400780c */ /* 0x040fe40002f01670 */
[C---:B------:R-:W-:Y:S02]  /*4e20*/  ISETP.LT.OR P4, PT, R4.reuse, 0x21, !P4 ;  /* 0x000000210400780c */ /* 0x040fe40006781670 */
[C---:B------:R-:W-:Y:S02]  /*4e30*/  ISETP.LT.OR P2, PT, R4.reuse, 0x21, !P2 ;  /* 0x000000210400780c */ /* 0x040fe40005741670 */
[----:B------:R-:W-:Y:S01]  /*4e40*/  ISETP.LT.OR P6, PT, R4, 0x21, P5 ;  /* 0x000000210400780c */ /* 0x000fe20002fc1670 */
[----:B------:R-:W-:Y:S02]  /*4e50*/  @!P3 IMAD.SHL.U32 R4, R236, 0x10, RZ ;  /* 0x00000010ec04b824 */ /* 0x000fe400078e00ff */
[----:B------:R1:W-:Y:S04]  /*4e60*/  LDGSTS.E.BYPASS.LTC128B.128 [R228+0x8080], [R8.64+0x80], !P1 ;  /* 0x0808008008e47fae */ /* 0x0003e8000c901d56 */
[----:B------:R1:W-:Y:S04]  /*4e70*/  LDGSTS.E.BYPASS.LTC128B.128 [R228+0xa080], [R8.64+0x100], !P0 ;  /* 0x0a08010008e47fae */ /* 0x0003e8000c101d56 */
[----:B------:R1:W-:Y:S04]  /*4e80*/  LDGSTS.E.BYPASS.LTC128B.128 [R228+0x7080], [R6.64], !P4 ;  /* 0x0708000006e47fae */ /* 0x0003e8000e101d56 */
[----:B------:R1:W-:Y:S04]  /*4e90*/  LDGSTS.E.BYPASS.LTC128B.128 [R228+0x9080], [R6.64+0x80], !P2 ;  /* 0x0908008006e47fae */ /* 0x0003e8000d101d56 */
[----:B------:R1:W-:Y:S04]  /*4ea0*/  LDGSTS.E.BYPASS.LTC128B.128 [R228+0xb080], [R6.64+0x100], !P6 ;  /* 0x0b08010006e47fae */ /* 0x0003e8000f101d56 */
[----:B------:R1:W-:Y:S02]  /*4eb0*/  @!P3 LDGSTS.E.BYPASS.LTC128B.128 [R4+0x12080], [R10.64] ;  /* 0x120800000a04bfae */ /* 0x0003e4000b901d56 */
.L_x_171:
[-C--:B-12345:R-:W-:Y:S01]  /*4ec0*/  HMMA.16816.F32.BF16 R4, R144, R16.reuse, RZ ;  /* 0x000000109004723c */ /* 0x0befe200000418ff */
[----:B------:R-:W0:Y:S01]  /*4ed0*/  LDGDEPBAR ;  /* 0x00000000000079af */ /* 0x000e220000000000 */
[----:B------:R-:W-:Y:S02]  /*4ee0*/  UIMAD UR10, UR10, 0x3000, URZ ;  /* 0x000030000a0a78a4 */ /* 0x000fe4000f8e023f */
[----:B------:R-:W-:Y:S04]  /*4ef0*/  UISETP.GE.AND UP0, UPT, UR15, UR17, UPT ;  /* 0x000000110f00728c */ /* 0x000fe8000bf06270 */
        /* <DEDUP_REMOVED lines=40> */
[C---:B------:R-:W-:Y:S07]  /*5180*/  HMMA.16816.F32.BF16 R136, R208.reuse, R200, R136 ;  /* 0x000000c8d088723c */ /* 0x040fee0000041888 */
[----:B------:R-:W-:Y:S01]  /*5190*/  IADD3 R201, P0, R250, UR10, RZ ;  /* 0x0000000afac97c10 */ /* 0x000fe2000ff1e0ff */
[-C--:B------:R-:W-:Y:S01]  /*51a0*/  HMMA.16816.F32.BF16 R140, R208, R202.reuse, R140 ;  /* 0x000000cad08c723c */ /* 0x080fe2000004188c */
[----:B------:R-:W2:Y:S07]  /*51b0*/  LDSM.16.MT88.4 R208, [R0+0x3880] ;  /* 0x0038800000d0783b */ /* 0x000eae0000004200 */
[----:B------:R-:W-:Y:S01]  /*51c0*/  HMMA.16816.F32.BF16 R144, R164, R202, R144 ;  /* 0x000000caa490723c */ /* 0x000fe20000041890 */
[----:B------:R-:W3:Y:S06]  /*51d0*/  LDSM.16.MT88.4 R164, [R0+0x5880] ;  /* 0x0058800000a4783b */ /* 0x000eec0000004200 */
[----:B------:R-:W-:Y:S01]  /*51e0*/  IMAD.U32 R202, RZ, RZ, UR10 ;  /* 0x0000000affca7e24 */ /* 0x000fe2000f8e00ff */
[-C--:B-1----:R-:W-:Y:S05]  /*51f0*/  HMMA.16816.F32.BF16 R4, R204, R212.reuse, R4 ;  /* 0x000000d4cc04723c */ /* 0x082fea0000041804 */
[----:B------:R-:W-:Y:S02]  /*5200*/  LEA.HI.X.SX32 R202, R202, R252, 0x1, P0 ;  /* 0x000000fccaca7211 */ /* 0x000fe400000f0eff */
[C---:B------:R-:W-:Y:S01]  /*5210*/  LEA R200, P0, R201.reuse, c[0x0][0x220], 0x2 ;  /* 0x00008800c9c87a11 */ /* 0x040fe200078010ff */
[C---:B------:R-:W-:Y:S04]  /*5220*/  HMMA.16816.F32.BF16 R8, R216.reuse, R212, R8 ;  /* 0x000000d4d808723c */ /* 0x040fe80000041808 */
[----:B------:R-:W-:Y:S02]  /*5230*/  LEA.HI.X R201, R201, c[0x0][0x224], R202, 0x2, P0 ;  /* 0x00008900c9c97a11 */ /* 0x000fe400000f14ca */
[----:B------:R-:W-:Y:S02]  /*5240*/  PLOP3.LUT P0, PT, PT, PT, UP0, 0x80, 0x0 ;  /* 0x000000000000781c */ /* 0x000fe40003f0f008 */
        /* <DEDUP_REMOVED lines=108> */
.L_x_153:
[----:B------:R-:W-:Y:S05]  /*5910*/  @P1 BRA `(.L_x_173) ;  /* 0x00000ff000001947 */ /* 0x000fea0003800000 */
[----:B------:R-:W-:Y:S01]  /*5920*/  SHF.R.S32.HI R7, RZ, 0x1f, R236 ;  /* 0x0000001fff077819 */ /* 0x000fe200000114ec */
[----:B------:R-:W-:Y:S01]  /*5930*/  BAR.SYNC.DEFER_BLOCKING 0x1, 0x100 ;  /* 0x0044000000007b1d */ /* 0x000fe20000010000 */
[----:B------:R-:W-:Y:S02]  /*5940*/  F2FP.BF16.PACK_AB R36, R37, R36 ;  /* 0x000000242524723e */ /* 0x000fe400000010ff */
[----:B------:R-:W-:-:S02]  /*5950*/  LEA.HI R3, R7, R236, RZ, 0x2 ;  /* 0x000000ec07037211 */ /* 0x000fc400078f10ff */
[----:B------:R-:W-:Y:S01]  /*5960*/  LEA.HI R0, R7, R236, RZ, 0x5 ;  /* 0x000000ec07007211 */ /* 0x000fe200078f28ff */
[----:B------:R-:W-:Y:S01]  /*5970*/  ULDC UR4, c[0x0][0x2f0] ;  /* 0x0000bc0000047ab9 */ /* 0x000fe20000000800 */
[--C-:B------:R-:W-:Y:S01]  /*5980*/  SHF.R.S32.HI R5, RZ, 0x2, R3.reuse ;  /* 0x00000002ff057819 */ /* 0x100fe20000011403 */
[----:B------:R-:W-:Y:S01]  /*5990*/  UIADD3 UR4, -UR16, UR4, URZ ;  /* 0x0000000410047290 */ /* 0x000fe2000fffe13f */
[----:B------:R-:W-:Y:S01]  /*59a0*/  SHF.R.S32.HI R2, RZ, 0x1f, R3 ;  /* 0x0000001fff027819 */ /* 0x000fe20000011403 */
[----:B------:R-:W-:Y:S01]  /*59b0*/  BSSY B0, `(.L_x_174) ;  /* 0x00000b3000007945 */ /* 0x000fe20003800000 */
[----:B------:R-:W-:Y:S01]  /*59c0*/  SHF.R.S32.HI R4, RZ, 0x5, R0 ;  /* 0x00000005ff047819 */ /* 0x000fe20000011400 */
[----:B------:R-:W-:Y:S01]  /*59d0*/  UISETP.LT.AND UP0, UPT, UR4, 0x40, UPT ;  /* 0x000000400400788c */ /* 0x000fe2000bf01270 */
[----:B------:R-:W-:Y:S02]  /*59e0*/  LEA.HI R2, R2, R5, RZ, 0x3 ;  /* 0x0000000502027211 */ /* 0x000fe400078f18ff */
[----:B------:R-:W-:Y:S01]  /*59f0*/  LEA.HI R0, R0, R4, RZ, 0x1 ;  /* 0x0000000400007211 */ /* 0x000fe200078f08ff */
[----:B------:R-:W-:Y:S01]  /*5a00*/  USEL UR4, UR4, 0x40, UP0 ;  /* 0x0000004004047887 */ /* 0x000fe20008000000 */
[----:B------:R-:W-:-:S02]  /*5a10*/  LOP3.LUT R6, R2, 0xfffffff8, RZ, 0xc0, !PT ;  /* 0xfffffff802067812 */ /* 0x000fc400078ec0ff */
[----:B------:R-:W-:Y:S02]  /*5a20*/  LOP3.LUT R2, R0, 0x1ffffe, RZ, 0xc0, !PT ;  /* 0x001ffffe00027812 */ /* 0x000fe400078ec0ff */
[-C--:B------:R-:W-:Y:S01]  /*5a30*/  LEA.HI R0, R7, R236.reuse, RZ, 0x6 ;  /* 0x000000ec07007211 */ /* 0x080fe200078f30ff */
[----:B------:R-:W-:Y:S01]  /*5a40*/  IMAD.IADD R6, R5, 0x1, -R6 ;  /* 0x0000000105067824 */ /* 0x000fe200078e0a06 */
[----:B------:R-:W-:Y:S01]  /*5a50*/  LOP3.LUT R3, R3, 0x3ffffffc, RZ, 0xc0, !PT ;  /* 0x3ffffffc03037812 */ /* 0x000fe200078ec0ff */
[----:B------:R-:W-:Y:S01]  /*5a60*/  IMAD.IADD R5, R4, 0x1, -R2 ;  /* 0x0000000104057824 */ /* 0x000fe200078e0a02 */
[----:B------:R-:W-:Y:S01]  /*5a70*/  SHF.R.S32.HI R10, RZ, 0x6, R0 ;  /* 0x00000006ff0a7819 */ /* 0x000fe20000011400 */
[----:B------:R-:W-:Y:S01]  /*5a80*/  IMAD.SHL.U32 R2, R6, 0x40, RZ ;  /* 0x0000004006027824 */ /* 0x000fe200078e00ff */
[----:B------:R-:W-:Y:S01]  /*5a90*/  LEA.HI R0, R7, R236, RZ, 0x3 ;  /* 0x000000ec07007211 */ /* 0x000fe200078f18ff */
[----:B------:R-:W-:Y:S01]  /*5aa0*/  IMAD.IADD R3, R236, 0x1, -R3 ;  /* 0x00000001ec037824 */ /* 0x000fe200078e0a03 */
[----:B------:R-:W-:Y:S01]  /*5ab0*/  LOP3.LUT P0, RZ, R6, 0x4, RZ, 0xc0, !PT ;  /* 0x0000000406ff7812 */ /* 0x000fe2000780c0ff */
[----:B------:R-:W-:Y:S01]  /*5ac0*/  IMAD.SHL.U32 R4, R10, 0x8, RZ ;  /* 0x000000080a047824 */ /* 0x000fe200078e00ff */
[----:B------:R-:W-:Y:S01]  /*5ad0*/  LOP3.LUT R2, R2, 0x1c0, RZ, 0xc0, !PT ;  /* 0x000001c002027812 */ /* 0x000fe200078ec0ff */
[----:B------:R-:W-:Y:S01]  /*5ae0*/  IMAD R3, R5, 0x200, R3 ;  /* 0x0000020005037824 */ /* 0x000fe200078e0203 */
[----:B------:R-:W-:-:S02]  /*5af0*/  LOP3.LUT R8, R0, 0x1ffffff8, RZ, 0xc0, !PT ;  /* 0x1ffffff800087812 */ /* 0x000fc400078ec0ff */
[----:B------:R-:W-:Y:S02]  /*5b00*/  SHF.R.S32.HI R14, RZ, 0x3, R0 ;  /* 0x00000003ff0e7819 */ /* 0x000fe40000011400 */
[----:B------:R-:W-:Y:S01]  /*5b10*/  LOP3.LUT R4, R2, 0x18, R4, 0xf8, !PT ;  /* 0x0000001802047812 */ /* 0x000fe200078ef804 */
[----:B------:R-:W-:Y:S01]  /*5b20*/  IMAD.IADD R8, R236, 0x1, -R8 ;  /* 0x00000001ec087824 */ /* 0x000fe200078e0a08 */
[----:B------:R-:W-:Y:S01]  /*5b30*/  SHF.R.U32.HI R0, RZ, 0x3, R2 ;  /* 0x00000003ff007819 */ /* 0x000fe20000011602 */
[----:B------:R-:W-:Y:S01]  /*5b40*/  IMAD.SHL.U32 R2, R14, 0x40, RZ ;  /* 0x000000400e027824 */ /* 0x000fe200078e00ff */
[----:B------:R-:W-:Y:S01]  /*5b50*/  F2FP.BF16.PACK_AB R38, R39, R38 ;  /* 0x000000262726723e */ /* 0x000fe200000010ff */
[----:B------:R-:W-:Y:S01]  /*5b60*/  IMAD.SHL.U32 R8, R8, 0x8, RZ ;  /* 0x0000000808087824 */ /* 0x000fe200078e00ff */
[----:B------:R-:W-:Y:S02]  /*5b70*/  LOP3.LUT R0, R4, R0, RZ, 0x3c, !PT ;  /* 0x0000000004007212 */ /* 0x000fe400078e3cff */
[----:B------:R-:W-:-:S02]  /*5b80*/  LOP3.LUT R2, R2, 0x1c0, RZ, 0xc0, !PT ;  /* 0x000001c002027812 */ /* 0x000fc400078ec0ff */
[----:B------:R-:W-:Y:S01]  /*5b90*/  F2FP.BF16.PACK_AB R48, R49, R48 ;  /* 0x000000303130723e */ /* 0x000fe200000010ff */
[----:B------:R-:W-:Y:S01]  /*5ba0*/  IMAD.U32 R0, R3, 0x2, R0 ;  /* 0x0000000203007824 */ /* 0x000fe200078e0000 */
[----:B------:R-:W-:Y:S02]  /*5bb0*/  LOP3.LUT R5, R2, 0x38, R8, 0xf8, !PT ;  /* 0x0000003802057812 */ /* 0x000fe400078ef808 */
[----:B------:R-:W-:Y:S01]  /*5bc0*/  SHF.R.U32.HI R30, RZ, 0x3, R2 ;  /* 0x00000003ff1e7819 */ /* 0x000fe20000011602 */
[----:B------:R-:W-:Y:S01]  /*5bd0*/  IMAD.SHL.U32 R0, R0, 0x2, RZ ;  /* 0x0000000200007824 */ /* 0x000fe200078e00ff */
[----:B------:R-:W-:Y:S02]  /*5be0*/  F2FP.BF16.PACK_AB R50, R51, R50 ;  /* 0x000000323332723e */ /* 0x000fe400000010ff */
[----:B------:R-:W-:Y:S02]  /*5bf0*/  F2FP.BF16.PACK_AB R40, R41, R40 ;  /* 0x000000282928723e */ /* 0x000fe400000010ff */
[C---:B------:R-:W-:Y:S01]  /*5c00*/  IADD3 R2, R0.reuse, 0x40, RZ ;  /* 0x0000004000027810 */ /* 0x040fe20007ffe0ff */
[----:B------:R-:W-:Y:S01]  /*5c10*/  STS [R0+0x6080], R36 ;  /* 0x0060802400007388 */ /* 0x000fe20000000800 */
[----:B------:R-:W-:-:S02]  /*5c20*/  @P0 IADD3 R2, R0, -0x40, RZ ;  /* 0xffffffc000020810 */ /* 0x000fc40007ffe0ff */
        /* <DEDUP_REMOVED lines=62> */
[----:B------:R-:W-:-:S02]  /*6010*/  LOP3.LUT R30, R5, R30, RZ, 0x3c, !PT ;  /* 0x0000001e051e7212 */ /* 0x000fc400078e3cff */
[----:B------:R-:W-:Y:S01]  /*6020*/  F2FP.BF16.PACK_AB R6, R125, R124 ;  /* 0x0000007c7d06723e */ /* 0x000fe200000010ff */
[----:B------:R-:W-:Y:S01]  /*6030*/  STS [R2+0xb080], R76 ;  /* 0x00b0804c02007388 */ /* 0x000fe20000000800 */
[----:B------:R-:W-:Y:S01]  /*6040*/  F2FP.BF16.PACK_AB R5, R127, R126 ;  /* 0x0000007e7f05723e */ /* 0x000fe200000010ff */
[----:B------:R-:W-:Y:S01]  /*6050*/  IMAD R10, R10, 0x200, R30 ;  /* 0x000002000a0a7824 */ /* 0x000fe200078e021e */
[----:B------:R-:W-:Y:S01]  /*6060*/  ISETP.GE.AND P5, PT, R14, UR4, PT ;  /* 0x000000040e007c0c */ /* 0x000fe2000bfa6270 */
[----:B------:R-:W-:Y:S04]  /*6070*/  STS [R2+0xb480], R78 ;  /* 0x00b4804e02007388 */ /* 0x000fe80000000800 */
[----:B------:R-:W-:Y:S04]  /*6080*/  STS [R0+0x80], R29 ;  /* 0x0000801d00007388 */ /* 0x000fe80000000800 */
[----:B------:R1:W-:Y:S04]  /*6090*/  STS [R0+0x480], R28 ;  /* 0x0004801c00007388 */ /* 0x0003e80000000800 */
[----:B------:R-:W-:Y:S04]  /*60a0*/  STS [R2+0x80], R25 ;  /* 0x0000801902007388 */ /* 0x000fe80000000800 */
[----:B------:R-:W-:Y:S04]  /*60b0*/  STS [R2+0x480], R24 ;  /* 0x0004801802007388 */ /* 0x000fe80000000800 */
[----:B------:R-:W-:Y:S04]  /*60c0*/  STS [R0+0x1080], R27 ;  /* 0x0010801b00007388 */ /* 0x000fe80000000800 */
[----:B------:R-:W-:Y:S04]  /*60d0*/  STS [R0+0x1480], R26 ;  /* 0x0014801a00007388 */ /* 0x000fe80000000800 */
[----:B------:R-:W-:Y:S04]  /*60e0*/  STS [R2+0x1080], R23 ;  /* 0x0010801702007388 */ /* 0x000fe80000000800 */
[----:B------:R-:W-:Y:S01]  /*60f0*/  STS [R2+0x1480], R22 ;  /* 0x0014801602007388 */ /* 0x000fe20000000800 */
[----:B-1----:R-:W-:-:S03]  /*6100*/  IADD3 R28, R8, 0x40, RZ ;  /* 0x00000040081c7810 */ /* 0x002fc60007ffe0ff */
        /* <DEDUP_REMOVED lines=12> */
[----:B------:R2:W-:Y:S01]  /*61d0*/  STS [R0+0x5080], R9 ;  /* 0x0050800900007388 */ /* 0x0005e20000000800 */
[----:B-1----:R-:W-:-:S03]  /*61e0*/  SHF.R.S32.HI R15, RZ, 0x1f, R14 ;  /* 0x0000001fff0f7819 */ /* 0x002fc6000001140e */
[----:B------:R1:W-:Y:S04]  /*61f0*/  STS [R0+0x5480], R7 ;  /* 0x0054800700007388 */ /* 0x0003e80000000800 */
[----:B------:R3:W-:Y:S04]  /*6200*/  STS [R2+0x5080], R6 ;  /* 0x0050800602007388 */ /* 0x0007e80000000800 */
[----:B------:R4:W-:Y:S04]  /*6210*/  STS [R2+0x5480], R5 ;  /* 0x0054800502007388 */ /* 0x0009e80000000800 */
[----:B------:R-:W5:Y:S04]  /*6220*/  S2R R30, SR_CTAID.Y ;  /* 0x00000000001e7919 */ /* 0x000f680000002600 */
[----:B------:R-:W4:Y:S01]  /*6230*/  S2R R29, SR_CTAID.Z ;  /* 0x00000000001d7919 */ /* 0x000f220000002700 */
[----:B--2---:R-:W-:Y:S01]  /*6240*/  SHF.R.S32.HI R9, RZ, 0x1f, R8 ;  /* 0x0000001fff097819 */ /* 0x004fe20000011408 */
[----:B-1----:R-:W-:-:S02]  /*6250*/  IMAD.SHL.U32 R0, R10, 0x2, RZ ;  /* 0x000000020a007824 */ /* 0x002fc400078e00ff */
[----:B------:R-:W-:Y:S01]  /*6260*/  BAR.SYNC.DEFER_BLOCKING 0x1, 0x100 ;  /* 0x0044000000007b1d */ /* 0x000fe20000010000 */
[----:B---3--:R-:W-:-:S04]  /*6270*/  IMAD.U32 R6, RZ, RZ, UR13 ;  /* 0x0000000dff067e24 */ /* 0x008fc8000f8e00ff */
[----:B------:R-:W-:Y:S01]  /*6280*/  IMAD.WIDE R6, R6, 0x40, R14 ;  /* 0x0000004006067825 */ /* 0x000fe200078e020e */
[----:B-----5:R-:W-:-:S03]  /*6290*/  SHF.R.S32.HI R31, RZ, 0x1f, R30 ;  /* 0x0000001fff1f7819 */ /* 0x020fc6000001141e */
[----:B----4-:R-:W-:Y:S01]  /*62a0*/  IMAD.WIDE.U32 R2, R30, c[0x0][0x338], R8 ;  /* 0x0000ce001e027a25 */ /* 0x010fe200078e0008 */
[----:B------:R-:W-:-:S03]  /*62b0*/  SHF.R.S32.HI R68, RZ, 0x1f, R29 ;  /* 0x0000001fff447819 */ /* 0x000fc6000001141d */
[----:B------:R-:W-:-:S04]  /*62c0*/  IMAD R4, R31, c[0x0][0x338], RZ ;  /* 0x0000ce001f047a24 */ /* 0x000fc800078e02ff */
[----:B------:R-:W-:-:S04]  /*62d0*/  IMAD R4, R30, c[0x0][0x33c], R4 ;  /* 0x0000cf001e047a24 */ /* 0x000fc800078e0204 */
[----:B------:R-:W-:Y:S01]  /*62e0*/  IMAD.IADD R3, R3, 0x1, R4 ;  /* 0x0000000103037824 */ /* 0x000fe200078e0204 */
[----:B------:R1:W2:Y:S01]  /*62f0*/  LDS.128 R40, [R0+0x7080] ;  /* 0x0070800000287984 */ /* 0x0002a20000000c00 */
[----:B------:R-:W-:Y:S02]  /*6300*/  IMAD R4, R68, c[0x0][0x340], RZ ;  /* 0x0000d00044047a24 */ /* 0x000fe400078e02ff */
[C---:B------:R-:W-:Y:S01]  /*6310*/  IMAD.WIDE.U32 R12, R29.reuse, c[0x0][0x340], R2 ;  /* 0x0000d0001d0c7a25 */ /* 0x040fe200078e0002 */
[----:B------:R1:W3:Y:S03]  /*6320*/  LDS.128 R36, [R0+0x9080] ;  /* 0x0090800000247984 */ /* 0x0002e60000000c00 */
[----:B------:R-:W-:Y:S01]  /*6330*/  IMAD R4, R29, c[0x0][0x344], R4 ;  /* 0x0000d1001d047a24 */ /* 0x000fe200078e0204 */
[----:B------:R1:W4:Y:S03]  /*6340*/  LDS.128 R32, [R0+0xb080] ;  /* 0x00b0800000207984 */ /* 0x0003260000000c00 */
[----:B------:R-:W-:Y:S01]  /*6350*/  IMAD.IADD R5, R13, 0x1, R4 ;  /* 0x000000010d057824 */ /* 0x000fe200078e0204 */
[----:B------:R1:W5:Y:S04]  /*6360*/  LDS.128 R52, [R0+0x80] ;  /* 0x0000800000347984 */ /* 0x0003680000000c00 */
        /* <DEDUP_REMOVED lines=23> */
.L_x_175:
[----:B------:R-:W-:Y:S05]  /*64e0*/  BSYNC B0 ;  /* 0x0000000000007941 */ /* 0x000fea0003800000 */
.L_x_174:
[----:B-1----:R-:W-:Y:S01]  /*64f0*/  IADD3 R0, R14, 0x20, RZ ;  /* 0x000000200e007810 */ /* 0x002fe20007ffe0ff */
[----:B------:R-:W-:Y:S03]  /*6500*/  BSSY B0, `(.L_x_176) ;  /* 0x0000014000007945 */ /* 0x000fe60003800000 */
[----:B------:R-:W-:-:S13]  /*6510*/  ISETP.GE.AND P4, PT, R0, UR4, PT ;  /* 0x0000000400007c0c */ /* 0x000fda000bf86270 */
[----:B------:R-:W-:Y:S05]  /*6520*/  @P4 BRA `(.L_x_177) ;  /* 0x0000011000004947 */ /* 0x000fea0003800000 */
[----:B------:R-:W-:Y:S01]  /*6530*/  IADD3 R0, P0, R6, 0x20, RZ ;  /* 0x0000002006007810 */ /* 0x000fe20007f1e0ff */
        /* <DEDUP_REMOVED lines=16> */
.L_x_177:
[----:B------:R-:W-:Y:S05]  /*6640*/  BSYNC B0 ;  /* 0x0000000000007941 */ /* 0x000fea0003800000 */
.L_x_176:
        /* <DEDUP_REMOVED lines=21> */
[----:B-----5:R1:W-:Y:S04]  /*67a0*/  @!P3 STG.E.128 [R4.64], R52 ;  /* 0x000000340400b986 */ /* 0x0203e8000c101d16 */
[----:B------:R1:W-:Y:S04]  /*67b0*/  @!P2 STG.E.128 [R4.64+0x80], R48 ;  /* 0x000080300400a986 */ /* 0x0003e8000c101d16 */
[----:B------:R1:W-:Y:S02]  /*67c0*/  @!P1 STG.E.128 [R4.64+0x100], R44 ;  /* 0x0001002c04009986 */ /* 0x0003e4000c101d16 */
.L_x_179:
[----:B------:R-:W-:Y:S05]  /*67d0*/  BSYNC B0 ;  /* 0x0000000000007941 */ /* 0x000fea0003800000 */
.L_x_178:
        /* <DEDUP_REMOVED lines=11> */
[----:B------:R-:W-:Y:S02]  /*6890*/  LEA.HI.X R3, R4, c[0x0][0x2ec], R0, 0x1, P2 ;  /* 0x0000bb0004037a11 */ /* 0x000fe400010f0c00 */
[----:B------:R-:W-:-:S03]  /*68a0*/  IADD3 R0, R8, 0x80, RZ ;  /* 0x0000008008007810 */ /* 0x000fc60007ffe0ff */
[----:B------:R1:W-:Y:S01]  /*68b0*/  @!P0 STG.E.128 [R2.64+0x80], R56 ;  /* 0x0000803802008986 */ /* 0x0003e2000c101d16 */
[----:B------:R-:W-:-:S03]  /*68c0*/  ISETP.GE.AND P0, PT, R0, c[0x0][0x2f4], PT ;  /* 0x0000bd0000007a0c */ /* 0x000fc60003f06270 */
[----:B------:R1:W-:Y:S10]  /*68d0*/  @!P1 STG.E.128 [R2.64], R60 ;  /* 0x0000003c02009986 */ /* 0x0003f4000c101d16 */
[----:B------:R-:W-:Y:S05]  /*68e0*/  @P0 EXIT ;  /* 0x000000000000094d */ /* 0x000fea0003800000 */
[----:B------:R-:W-:Y:S01]  /*68f0*/  STG.E.128 [R2.64+0x100], R64 ;  /* 0x0001004002007986 */ /* 0x000fe2000c101d16 */
[----:B------:R-:W-:Y:S05]  /*6900*/  EXIT ;  /* 0x000000000000794d */ /* 0x000fea0003800000 */
.L_x_173:
[----:B------:R-:W1:Y:S01]  /*6910*/  S2R R18, SR_CTAID.Y ;  /* 0x0000000000127919 */ /* 0x000e620000002600 */
[----:B------:R-:W-:Y:S01]  /*6920*/  SHF.R.S32.HI R0, RZ, 0x1f, R236 ;  /* 0x0000001fff007819 */ /* 0x000fe200000114ec */
[----:B------:R-:W-:Y:S01]  /*6930*/  ULDC UR4, c[0x0][0x2f0] ;  /* 0x0000bc0000047ab9 */ /* 0x000fe20000000800 */
[----:B------:R-:W-:Y:S01]  /*6940*/  IMAD.U32 R6, RZ, RZ, UR13 ;  /* 0x0000000dff067e24 */ /* 0x000fe2000f8e00ff */
[----:B------:R-:W2:Y:S01]  /*6950*/  S2R R19, SR_CTAID.Z ;  /* 0x0000000000137919 */ /* 0x000ea20000002700 */
[----:B------:R-:W-:Y:S01]  /*6960*/  LEA.HI R8, R0, R236, RZ, 0x3 ;  /* 0x000000ec00087211 */ /* 0x000fe200078f18ff */
[----:B------:R-:W-:Y:S01]  /*6970*/  UIADD3 UR4, -UR16, UR4, URZ ;  /* 0x0000000410047290 */ /* 0x000fe2000fffe13f */
[----:B------:R-:W-:Y:S02]  /*6980*/  BSSY B0, `(.L_x_180) ;  /* 0x0000023000007945 */ /* 0x000fe40003800000 */
[----:B------:R-:W-:-:S02]  /*6990*/  LOP3.LUT R0, R8, 0x1ffffff8, RZ, 0xc0, !PT ;  /* 0x1ffffff808007812 */ /* 0x000fc400078ec0ff */
[----:B------:R-:W-:-:S03]  /*69a0*/  SHF.R.S32.HI R8, RZ, 0x3, R8 ;  /* 0x00000003ff087819 */ /* 0x000fc60000011408 */
[----:B------:R-:W-:Y:S01]  /*69b0*/  IMAD.IADD R0, R236, 0x1, -R0 ;  /* 0x00000001ec007824 */ /* 0x000fe200078e0a00 */
[----:B------:R-:W-:Y:S02]  /*69c0*/  ISETP.GE.AND P5, PT, R8, UR4, PT ;  /* 0x0000000408007c0c */ /* 0x000fe4000bfa6270 */
[----:B------:R-:W-:Y:S01]  /*69d0*/  SHF.R.S32.HI R9, RZ, 0x1f, R8 ;  /* 0x0000001fff097819 */ /* 0x000fe20000011408 */
[----:B------:R-:W-:-:S04]  /*69e0*/  IMAD.SHL.U32 R12, R0, 0x8, RZ ;  /* 0x00000008000c7824 */ /* 0x000fc800078e00ff */
[----:B------:R-:W-:Y:S01]  /*69f0*/  IMAD.WIDE R6, R6, 0x40, R8 ;  /* 0x0000004006067825 */ /* 0x000fe200078e0208 */
[----:B------:R-:W-:Y:S02]  /*6a00*/  SHF.R.S32.HI R13, RZ, 0x1f, R12 ;  /* 0x0000001fff0d7819 */ /* 0x000fe4000001140c */
[----:B-1----:R-:W-:Y:S02]  /*6a10*/  SHF.R.S32.HI R20, RZ, 0x1f, R18 ;  /* 0x0000001fff147819 */ /* 0x002fe40000011412 */
[----:B------:R-:W-:Y:S01]  /*6a20*/  IADD3 R16, R12, 0x40, RZ ;  /* 0x000000400c107810 */ /* 0x000fe20007ffe0ff */
[----:B------:R-:W-:Y:S01]  /*6a30*/  IMAD.WIDE.U32 R2, R18, c[0x0][0x308], R12 ;  /* 0x0000c20012027a25 */ /* 0x000fe200078e000c */
[----:B--2---:R-:W-:Y:S02]  /*6a40*/  SHF.R.S32.HI R21, RZ, 0x1f, R19 ;  /* 0x0000001fff157819 */ /* 0x004fe40000011413 */
[----:B------:R-:W-:Y:S01]  /*6a50*/  IADD3 R17, R12, 0x80, RZ ;  /* 0x000000800c117810 */ /* 0x000fe20007ffe0ff */
[----:B------:R-:W-:-:S04]  /*6a60*/  IMAD R0, R20, c[0x0][0x308], RZ ;  /* 0x0000c20014007a24 */ /* 0x000fc800078e02ff */
[----:B------:R-:W-:-:S05]  /*6a70*/  IMAD R0, R18, c[0x0][0x30c], R0 ;  /* 0x0000c30012007a24 */ /* 0x000fca00078e0200 */
[----:B------:R-:W-:Y:S01]  /*6a80*/  IADD3 R3, R3, R0, RZ ;  /* 0x0000000003037210 */ /* 0x000fe20007ffe0ff */
[----:B------:R-:W-:-:S04]  /*6a90*/  IMAD R0, R21, c[0x0][0x310], RZ ;  /* 0x0000c40015007a24 */ /* 0x000fc800078e02ff */
[C---:B------:R-:W-:Y:S02]  /*6aa0*/  IMAD R0, R19.reuse, c[0x0][0x314], R0 ;  /* 0x0000c50013007a24 */ /* 0x040fe400078e0200 */
[----:B------:R-:W-:-:S05]  /*6ab0*/  IMAD.WIDE.U32 R14, R19, c[0x0][0x310], R2 ;  /* 0x0000c400130e7a25 */ /* 0x000fca00078e0002 */
[----:B------:R-:W-:Y:S01]  /*6ac0*/  IADD3 R3, R15, R0, RZ ;  /* 0x000000000f037210 */ /* 0x000fe20007ffe0ff */
[----:B------:R-:W-:Y:S05]  /*6ad0*/  @P5 BRA `(.L_x_181) ;  /* 0x000000d000005947 */ /* 0x000fea0003800000 */
[----:B------:R-:W-:Y:S01]  /*6ae0*/  IMAD R0, R7, c[0x0][0x300], RZ ;  /* 0x0000c00007007a24 */ /* 0x000fe200078e02ff */
[----:B------:R-:W-:Y:S01]  /*6af0*/  ISETP.GE.AND P3, PT, R12, c[0x0][0x2f4], PT ;  /* 0x0000bd000c007a0c */ /* 0x000fe20003f66270 */
[----:B------:R-:W-:Y:S01]  /*6b00*/  IMAD.MOV.U32 R2, RZ, RZ, R14 ;  /* 0x000000ffff027224 */ /* 0x000fe200078e000e */
[----:B------:R-:W-:Y:S01]  /*6b10*/  ISETP.GE.AND P1, PT, R16, c[0x0][0x2f4], PT ;  /* 0x0000bd0010007a0c */ /* 0x000fe20003f26270 */
[C---:B------:R-:W-:Y:S01]  /*6b20*/  IMAD R0, R6.reuse, c[0x0][0x304], R0 ;  /* 0x0000c10006007a24 */ /* 0x040fe200078e0200 */
        /* <DEDUP_REMOVED lines=8> */
.L_x_181:
[----:B------:R-:W-:Y:S05]  /*6bb0*/  BSYNC B0 ;  /* 0x0000000000007941 */ /* 0x000fea0003800000 */
.L_x_180:
        /* <DEDUP_REMOVED lines=19> */
.L_x_183:
[----:B------:R-:W-:Y:S05]  /*6cf0*/  BSYNC B0 ;  /* 0x0000000000007941 */ /* 0x000fea0003800000 */
.L_x_182:
        /* <DEDUP_REMOVED lines=23> */
.L_x_185:
[----:B------:R-:W-:Y:S05]  /*6e70*/  BSYNC B0 ;  /* 0x0000000000007941 */ /* 0x000fea0003800000 */
.L_x_184:
        /* <DEDUP_REMOVED lines=18> */
.L_x_186:
        /* <DEDUP_REMOVED lines=14> */
.L_x_1381:


//--------------------- .text._ZN7cutlass13device_kernelIN5flash19enable_sm80_to_sm89INS1_16FlashAttnBwdSm80INS1_25CollectiveMainloopBwdSm80ILi1ELi1EN4cute5tupleIJNS5_1CILi64EEES8_NS7_ILi192EEEEEENS_10bfloat16_tEfNS_4arch4Sm80ELb0ELb1ELb0ELb0ELb1ELb0ELb0ELb0ELi2ELi2ELi2ELi2ELb1EEENS1_21CollectiveEpilogueBwdISA_SB_SD_Li256ELb0ELb0ELi4EEENS1_19SingleTileSchedulerILb0ELb0ELb0ELi64EEEEEEEEEvNT_6ParamsE --------------------------
	.section	.text._ZN7cutlass13device_kernelIN5flash19enable_sm80_to_sm89INS1_16FlashAttnBwdSm80INS1_25CollectiveMainloopBwdSm80ILi1ELi1EN4cute5tupleIJNS5_1CILi64EEES8_NS7_ILi192EEEEEENS_10bfloat16_tEfNS_4arch4Sm80ELb0ELb1ELb0ELb0ELb1ELb0ELb0ELb0ELi2ELi2ELi2ELi2ELb1EEENS1_21CollectiveEpilogueBwdISA_SB_SD_Li256ELb0ELb0ELi4EEENS1_19SingleTileSchedulerILb0ELb0ELb0ELi64EEEEEEEEEvNT_6ParamsE,"ax",@progbits
	.sectioninfo	@"SHI_REGISTERS=255"
	.align	128
.text._ZN7cutlass13device_kernelIN5flash19enable_sm80_to_sm89INS1_16FlashAttnBwdSm80INS1_25CollectiveMainloopBwdSm80ILi1ELi1EN4cute5tupleIJNS5_1CILi64EEES8_NS7_ILi192EEEEEENS_10bfloat16_tEfNS_4arch4Sm80ELb0ELb1ELb0ELb0ELb1ELb0ELb0ELb0ELi2ELi2ELi2ELi2ELb1EEENS1_21CollectiveEpilogueBwdISA_SB_SD_Li256ELb0ELb0ELi4EEENS1_19SingleTileSchedulerILb0ELb0ELb0ELi64EEEEEEEEEvNT_6ParamsE:
        .type           _ZN7cutlass13device_kernelIN5flash19enable_sm80_to_sm89INS1_16FlashAttnBwdSm80INS1_25CollectiveMainloopBwdSm80ILi1ELi1EN4cute5tupleIJNS5_1CILi64EEES8_NS7_ILi192EEEEEENS_10bfloat16_tEfNS_4arch4Sm80ELb0ELb1ELb0ELb0ELb1ELb0ELb0ELb0ELi2ELi2ELi2ELi2ELb1EEENS1_21CollectiveEpilogueBwdISA_SB_SD_Li256ELb0ELb0ELi4EEENS1_19SingleTileSchedulerILb0ELb0ELb0ELi64EEEEEEEEEvNT_6ParamsE,@function
        .size           _ZN7cutlass13device_kernelIN5flash19enable_sm80_to_sm89INS1_16FlashAttnBwdSm80INS1_25CollectiveMainloopBwdSm80ILi1ELi1EN4cute5tupleIJNS5_1CILi64EEES8_NS7_ILi192EEEEEENS_10bfloat16_tEfNS_4arch4Sm80ELb0ELb1ELb0ELb0ELb1ELb0ELb0ELb0ELi2ELi2ELi2ELi2ELb1EEENS1_21CollectiveEpilogueBwdISA_SB_SD_Li256ELb0ELb0ELi4EEENS1_19SingleTileSchedulerILb0ELb0ELb0ELi64EEEEEEEEEvNT_6ParamsE,(.L_x_1382 - _ZN7cutlass13device_kernelIN5flash19enable_sm80_to_sm89INS1_16FlashAttnBwdSm80INS1_25CollectiveMainloopBwdSm80ILi1ELi1EN4cute5tupleIJNS5_1CILi64EEES8_NS7_ILi192EEEEEENS_10bfloat16_tEfNS_4arch4Sm80ELb0ELb1ELb0ELb0ELb1ELb0ELb0ELb0ELi2ELi2ELi2ELi2ELb1EEENS1_21CollectiveEpilogueBwdISA_SB_SD_Li256ELb0ELb0ELi4EEENS1_19SingleTileSchedulerILb0ELb0ELb0ELi64EEEEEEEEEvNT_6ParamsE)
        .other          _ZN7cutlass13device_kernelIN5flash19enable_sm80_to_sm89INS1_16FlashAttnBwdSm80INS1_25CollectiveMainloopBwdSm80ILi1ELi1EN4cute5tupleIJNS5_1CILi64EEES8_NS7_ILi192EEEEEENS_10bfloat16_tEfNS_4arch4Sm80ELb0ELb1ELb0ELb0ELb1ELb0ELb0ELb0ELi2ELi2ELi2ELi2ELb1EEENS1_21CollectiveEpilogueBwdISA_SB_SD_Li256ELb0ELb0ELi4EEENS1_19SingleTileSchedulerILb0ELb0ELb0ELi64EEEEEEEEEvNT_6ParamsE,@"STO_CUDA_ENTRY STV_DEFAULT"
_ZN7cutlass13device_kernelIN5flash19enable_sm80_to_sm89INS1_16FlashAttnBwdSm80INS1_25CollectiveMainloopBwdSm80ILi1ELi1EN4cute5tupleIJNS5_1CILi64EEES8_NS7_ILi192EEEEEENS_10bfloat16_tEfNS_4arch4Sm80ELb0ELb1ELb0ELb0ELb1ELb0ELb0ELb0ELi2ELi2ELi2ELi2ELb1EEENS1_21CollectiveEpilogueBwdISA_SB_SD_Li256ELb0ELb0ELi4EEENS1_19SingleTileSchedulerILb0ELb0ELb0ELi64EEEEEEEEEvNT_6ParamsE:
        /* <DEDUP_REMOVED lines=26> */
.L_x_187:
        /* <DEDUP_REMOVED lines=524> */
.L_x_207:
        /* <DEDUP_REMOVED lines=112> */
.L_x_191:
[----:B------:R-:W-:Y:S04]  /*2960*/  MOV R22, 0x1 ;  /* 0x0000000100167802 */ /* 0x000fe80000000f00 */
[----:B------:R-:W-:Y:S11]  /*2970*/  ISETP.NE.AND P0, PT, R22, c[0x0][0x2a8], PT ;  /* 0x0000aa0016007a0c */ /* 0x000ff60003f05270 */
[----:B------:R-:W-:Y:S02]  /*2980*/  @!UPT UIADD3 URZ, URZ, URZ, URZ ;  /* 0x0000003f3f3ff290 */ /* 0x000fe4000fffe03f */
[----:B------:R-:W-:Y:S05]  /*2990*/  @P0 IMAD.HI.U32 R22, R21, c[0x0][0x2ac], RZ ;  /* 0x0000ab0015160a27 */ /* 0x000fea00078e00ff */
[----:B------:R-:W-:Y:S02]  /*29a0*/  @P0 SHF.R.U32.HI R21, RZ, c[0x0][0x2b0], R22 ;  /* 0x0000ac00ff150a19 */ /* 0x000fe40000011616 */
.L_x_192:
[----:B------:R-:W-:Y:S05]  /*29b0*/  BSYNC B0 ;  /* 0x0000000000007941 */ /* 0x000fea0003800000 */
.L_x_190:
[----:B------:R-:W-:Y:S04]  /*29c0*/  IMAD.MOV.U32 R22, RZ, RZ, c[0x0][0x2a8] ;  /* 0x0000aa00ff167624 */ /* 0x000fe800078e00ff */
[----:B------:R-:W-:Y:S04]  /*29d0*/  IMAD R21, R21, R22, -UR16 ;  /* 0x8000001015157e24 */ /* 0x000fe8000f8e0216 */
[----:B------:R-:W-:Y:S05]  /*29e0*/  IMAD.IADD R21, R21, 0x1, -R233 ;  /* 0x0000000115157824 */ /* 0x000fea00078e0ae9 */
[----:B------:R-:W-:Y:S02]  /*29f0*/  IADD3 R22, R21, c[0x0][0x2a8], RZ ;  /* 0x0000aa0015167a10 */ /* 0x000fe40007ffe0ff */
[----:B------:R-:W-:Y:S02]  /*2a00*/  IMNMX R200, R200, R21, !PT ;  /* 0x00000015c8c87217 */ /* 0x000fe40007800200 */
[----:B------:R-:W-:Y:S02]  /*2a10*/  IMNMX R201, R201, R22, PT ;  /* 0x00000016c9c97217 */ /* 0x000fe40003800200 */
.L_x_189:
        /* <DEDUP_REMOVED lines=20> */
.L_x_195:
[----:B------:R-:W-:Y:S04]  /*2b60*/  MOV R22, 0x1 ;  /* 0x0000000100167802 */ /* 0x000fe80000000f00 */
[----:B------:R-:W-:Y:S11]  /*2b70*/  ISETP.NE.AND P0, PT, R22, c[0x0][0x2a8], PT ;  /* 0x0000aa0016007a0c */ /* 0x000ff60003f05270 */
[----:B------:R-:W-:Y:S02]  /*2b80*/  @!UPT UIADD3 URZ, URZ, URZ, URZ ;  /* 0x0000003f3f3ff290 */ /* 0x000fe4000fffe03f */
[----:B------:R-:W-:Y:S05]  /*2b90*/  @P0 IMAD.HI.U32 R22, R21, c[0x0][0x2ac], RZ ;  /* 0x0000ab0015160a27 */ /* 0x000fea00078e00ff */
[----:B------:R-:W-:Y:S02]  /*2ba0*/  @P0 SHF.R.U32.HI R21, RZ, c[0x0][0x2b0], R22 ;  /* 0x0000ac00ff150a19 */ /* 0x000fe40000011616 */
.L_x_196:
[----:B------:R-:W-:Y:S05]  /*2bb0*/  BSYNC B0 ;  /* 0x0000000000007941 */ /* 0x000fea0003800000 */
.L_x_194:
[----:B------:R-:W-:Y:S04]  /*2bc0*/  IMAD.MOV.U32 R22, RZ, RZ, c[0x0][0x2a8] ;  /* 0x0000aa00ff167624 */ /* 0x000fe800078e00ff */
[----:B------:R-:W-:Y:S04]  /*2bd0*/  IMAD R21, R21, R22, -UR16 ;  /* 0x8000001015157e24 */ /* 0x000fe8000f8e0216 */
[----:B------:R-:W-:Y:S05]  /*2be0*/  IMAD.IADD R21, R21, 0x1, -R233 ;  /* 0x0000000115157824 */ /* 0x000fea00078e0ae9 */
[----:B------:R-:W-:Y:S02]  /*2bf0*/  IADD3 R22, R21, c[0x0][0x2a8], RZ ;  /* 0x0000aa0015167a10 */ /* 0x000fe40007ffe0ff */
[----:B------:R-:W-:Y:S02]  /*2c00*/  IMNMX R202, R202, R21, !PT ;  /* 0x00000015caca7217 */ /* 0x000fe40007800200 */
[----:B------:R-:W-:Y:S02]  /*2c10*/  IMNMX R203, R203, R22, PT ;  /* 0x00000016cbcb7217 */ /* 0x000fe40003800200 */
.L_x_193:
        /* <DEDUP_REMOVED lines=20> */
.L_x_199:
[----:B------:R-:W-:Y:S04]  /*2d60*/  MOV R22, 0x1 ;  /* 0x0000000100167802 */ /* 0x000fe80000000f00 */
[----:B------:R-:W-:Y:S11]  /*2d70*/  ISETP.NE.AND P0, PT, R22, c[0x0][0x2a8], PT ;  /* 0x0000aa0016007a0c */ /* 0x000ff60003f05270 */
[----:B------:R-:W-:Y:S02]  /*2d80*/  @!UPT UIADD3 URZ, URZ, URZ, URZ ;  /* 0x0000003f3f3ff290 */ /* 0x000fe4000fffe03f */
[----:B------:R-:W-:Y:S05]  /*2d90*/  @P0 IMAD.HI.U32 R22, R21, c[0x0][0x2ac], RZ ;  /* 0x0000ab0015160a27 */ /* 0x000fea00078e00ff */
[----:B------:R-:W-:Y:S02]  /*2da0*/  @P0 SHF.R.U32.HI R21, RZ, c[0x0][0x2b0], R22 ;  /* 0x0000ac00ff150a19 */ /* 0x000fe40000011616 */
.L_x_200:
[----:B------:R-:W-:Y:S05]  /*2db0*/  BSYNC B0 ;  /* 0x0000000000007941 */ /* 0x000fea0003800000 */
.L_x_198:
[----:B------:R-:W-:Y:S04]  /*2dc0*/  IMAD.MOV.U32 R22, RZ, RZ, c[0x0][0x2a8] ;  /* 0x0000aa00ff167624 */ /* 0x000fe800078e00ff */
[----:B------:R-:W-:Y:S04]  /*2dd0*/  IMAD R21, R21, R22, -UR16 ;  /* 0x8000001015157e24 */ /* 0x000fe8000f8e0216 */
[----:B------:R-:W-:Y:S05]  /*2de0*/  IMAD.IADD R21, R21, 0x1, -R233 ;  /* 0x0000000115157824 */ /* 0x000fea00078e0ae9 */
[----:B------:R-:W-:Y:S02]  /*2df0*/  IADD3 R22, R21, c[0x0][0x2a8], RZ ;  /* 0x0000aa0015167a10 */ /* 0x000fe40007ffe0ff */
[----:B------:R-:W-:Y:S02]  /*2e00*/  IMNMX R204, R204, R21, !PT ;  /* 0x00000015cccc7217 */ /* 0x000fe40007800200 */
[----:B------:R-:W-:Y:S02]  /*2e10*/  IMNMX R205, R205, R22, PT ;  /* 0x00000016cdcd7217 */ /* 0x000fe40003800200 */
.L_x_197:
        /* <DEDUP_REMOVED lines=20> */
.L_x_203:
[----:B------:R-:W-:Y:S04]  /*2f60*/  MOV R21, 0x1 ;  /* 0x0000000100157802 */ /* 0x000fe80000000f00 */
[----:B------:R-:W-:Y:S11]  /*2f70*/  ISETP.NE.AND P0, PT, R21, c[0x0][0x2a8], PT ;  /* 0x0000aa0015007a0c */ /* 0x000ff60003f05270 */
[----:B------:R-:W-:Y:S02]  /*2f80*/  @!UPT UIADD3 URZ, URZ, URZ, URZ ;  /* 0x0000003f3f3ff290 */ /* 0x000fe4000fffe03f */
[----:B------:R-:W-:Y:S05]  /*2f90*/  @P0 IMAD.HI.U32 R21, R20, c[0x0][0x2ac], RZ ;  /* 0x0000ab0014150a27 */ /* 0x000fea00078e00ff */
[----:B------:R-:W-:Y:S02]  /*2fa0*/  @P0 SHF.R.U32.HI R20, RZ, c[0x0][0x2b0], R21 ;  /* 0x0000ac00ff140a19 */ /* 0x000fe40000011615 */
.L_x_204:
[----:B------:R-:W-:Y:S05]  /*2fb0*/  BSYNC B0 ;  /* 0x0000000000007941 */ /* 0x000fea0003800000 */
.L_x_202:
[----:B------:R-:W-:Y:S04]  /*2fc0*/  IMAD.MOV.U32 R21, RZ, RZ, c[0x0][0x2a8] ;  /* 0x0000aa00ff157624 */ /* 0x000fe800078e00ff */
[----:B------:R-:W-:Y:S04]  /*2fd0*/  IMAD R20, R20, R21, -UR16 ;  /* 0x8000001014147e24 */ /* 0x000fe8000f8e0215 */
[----:B------:R-:W-:Y:S05]  /*2fe0*/  IMAD.IADD R20, R20, 0x1, -R233 ;  /* 0x0000000114147824 */ /* 0x000fea00078e0ae9 */
[----:B------:R-:W-:Y:S02]  /*2ff0*/  IADD3 R21, R20, c[0x0][0x2a8], RZ ;  /* 0x0000aa0014157a10 */ /* 0x000fe40007ffe0ff */
[----:B------:R-:W-:Y:S02]  /*3000*/  IMNMX R206, R206, R20, !PT ;  /* 0x00000014cece7217 */ /* 0x000fe40007800200 */
[----:B------:R-:W-:Y:S02]  /*3010*/  IMNMX R207, R207, R21, PT ;  /* 0x00000015cfcf7217 */ /* 0x000fe40003800200 */
.L_x_201:
        /* <DEDUP_REMOVED lines=363> */
.L_x_205:
        /* <DEDUP_REMOVED lines=127> */
.L_x_206:
        /* <DEDUP_REMOVED lines=165> */
.L_x_188:
        /* <DEDUP_REMOVED lines=189> */
.L_x_210:
[----:B------:R-:W-:Y:S05]  /*64e0*/  BSYNC B0 ;  /* 0x0000000000007941 */ /* 0x000fea0003800000 */
.L_x_209:
        /* <DEDUP_REMOVED lines=21> */
.L_x_212:
[----:B------:R-:W-:Y:S05]  /*6640*/  BSYNC B0 ;  /* 0x0000000000007941 */ /* 0x000fea0003800000 */
.L_x_211:
        /* <DEDUP_REMOVED lines=24> */
.L_x_214:
[----:B------:R-:W-:Y:S05]  /*67d0*/  BSYNC B0 ;  /* 0x0000000000007941 */ /* 0x000fea0003800000 */
.L_x_213:
        /* <DEDUP_REMOVED lines=19> */
.L_x_208:
        /* <DEDUP_REMOVED lines=42> */
.L_x_216:
[----:B------:R-:W-:Y:S05]  /*6bb0*/  BSYNC B0 ;  /* 0x0000000000007941 */ /* 0x000fea0003800000 */
.L_x_215:
        /* <DEDUP_REMOVED lines=19> */
.L_x_218:
[----:B------:R-:W-:Y:S05]  /*6cf0*/  BSYNC B0 ;  /* 0x0000000000007941 */ /* 0x000fea0003800000 */
.L_x_217:
        /* <DEDUP_REMOVED lines=23> */
.L_x_220:
[----:B------:R-:W-:Y:S05]  /*6e70*/  BSYNC B0 ;  /* 0x0000000000007941 */ /* 0x000fea0003800000 */
.L_x_219:
        /* <DEDUP_REMOVED lines=18> */
.L_x_221:
        /* <DEDUP_REMOVED lines=14> */
.L_x_1382:


//--------------------- .text._ZN7cutlass13device_kernelIN5flash19enable_sm80_to_sm89INS1_16FlashAttnBwdSm80INS1_25CollectiveMainloopBwdSm80ILi1ELi1EN4cute5tupleIJNS5_1CILi64EEES8_NS7_ILi192EEEEEENS_10bfloat16_tEfNS_4arch4Sm80ELb0ELb1ELb0ELb0ELb0ELb0ELb0ELb0ELi2ELi2ELi2ELi2ELb1EEENS1_24CollectiveEpilogueBwdGQAISA_fSD_Li256ELb0ELb0EEENS1_19SingleTileSchedulerILb0ELb0ELb0ELi64EEEEEEEEEvNT_6ParamsE --------------------------
	.section	.text._ZN7cutlass13device_kernelIN5flash19enable_sm80_to_sm89INS1_16FlashAttnBwdSm80INS1_25CollectiveMainloopBwdSm80ILi1ELi1EN4cute5tupleIJNS5_1CILi64EEES8_NS7_ILi192EEEEEENS_10bfloat16_tEfNS_4arch4Sm80ELb0ELb1ELb0ELb0ELb0ELb0ELb0ELb0ELi2ELi2ELi2ELi2ELb1EEENS1_24CollectiveEpilogueBwdGQAISA_fSD_Li256ELb0ELb0EEENS1_19SingleTileSchedulerILb0ELb0ELb0ELi64EEEEEEEEEvNT_6ParamsE,"ax",@progbits
	.sectioninfo	@"SHI_REGISTERS=255"
	.align	128
.text._ZN7cutlass13device_kernelIN5flash19enable_sm80_to_sm89INS1_16FlashAttnBwdSm80INS1_25CollectiveMainloopBwdSm80ILi1ELi1EN4cute5tupleIJNS5_1CILi64EEES8_NS7_ILi192EEEEEENS_10bfloat16_tEfNS_4arch4Sm80ELb0ELb1ELb0ELb0ELb0ELb0ELb0ELb0ELi2ELi2ELi2ELi2ELb1EEENS1_24CollectiveEpilogueBwdGQAISA_fSD_Li256ELb0ELb0EEENS1_19SingleTileSchedulerILb0ELb0ELb0ELi64EEEEEEEEEvNT_6ParamsE:
        .type           _ZN7cutlass13device_kernelIN5flash19enable_sm80_to_sm89INS1_16FlashAttnBwdSm80INS1_25CollectiveMainloopBwdSm80ILi1ELi1EN4cute5tupleIJNS5_1CILi64EEES8_NS7_ILi192EEEEEENS_10bfloat16_tEfNS_4arch4Sm80ELb0ELb1ELb0ELb0ELb0ELb0ELb0ELb0ELi2ELi2ELi2ELi2ELb1EEENS1_24CollectiveEpilogueBwdGQAISA_fSD_Li256ELb0ELb0EEENS1_19SingleTileSchedulerILb0ELb0ELb0ELi64EEEEEEEEEvNT_6ParamsE,@function
        .size           _ZN7cutlass13device_kernelIN5flash19enable_sm80_to_sm89INS1_16FlashAttnBwdSm80INS1_25CollectiveMainloopBwdSm80ILi1ELi1EN4cute5tupleIJNS5_1CILi64EEES8_NS7_ILi192EEEEEENS_10bfloat16_tEfNS_4arch4Sm80ELb0ELb1ELb0ELb0ELb0ELb0ELb0ELb0ELi2ELi2ELi2ELi2ELb1EEENS1_24CollectiveEpilogueBwdGQAISA_fSD_Li256ELb0ELb0EEENS1_19SingleTileSchedulerILb0ELb0ELb0ELi64EEEEEEEEEvNT_6ParamsE,(.L_x_1383 - _ZN7cutlass13device_kernelIN5flash19enable_sm80_to_sm89INS1_16FlashAttnBwdSm80INS1_25CollectiveMainloopBwdSm80ILi1ELi1EN4cute5tupleIJNS5_1CILi64EEES8_NS7_ILi192EEEEEENS_10bfloat16_tEfNS_4arch4Sm80ELb0ELb1ELb0ELb0ELb0ELb0ELb0ELb0ELi2ELi2ELi2ELi2ELb1EEENS1_24CollectiveEpilogueBwdGQAISA_fSD_Li256ELb0ELb0EEENS1_19SingleTileSchedulerILb0ELb0ELb0ELi64EEEEEEEEEvNT_6ParamsE)
        .other          _ZN7cutlass13device_kernelIN5flash19enable_sm80_to_sm89INS1_16FlashAttnBwdSm80INS1_25CollectiveMainloopBwdSm80ILi1ELi1EN4cute5tupleIJNS5_1CILi64EEES8_NS7_ILi192EEEEEENS_10bfloat16_tEfNS_4arch4Sm80ELb0ELb1ELb0ELb0ELb0ELb0ELb0ELb0ELi2ELi2ELi2ELi2ELb1EEENS1_24CollectiveEpilogueBwdGQAISA_fSD_Li256ELb0ELb0EEENS1_19SingleTileSchedulerILb0ELb0ELb0ELi64EEEEEEEEEvNT_6ParamsE,@"STO_CUDA_ENTRY STV_DEFAULT"
_ZN7cutlass13device_kernelIN5flash19enable_sm80_to_sm89INS1_16FlashAttnBwdSm80INS1_25CollectiveMainloopBwdSm80ILi1ELi1EN4cute5tupleIJNS5_1CILi64EEES8_NS7_ILi192EEEEEENS_10bfloat16_tEfNS_4arch4Sm80ELb0ELb1ELb0ELb0ELb0ELb0ELb0ELb0ELi2ELi2ELi2ELi2ELb1EEENS1_24CollectiveEpilogueBwdGQAISA_fSD_Li256ELb0ELb0EEENS1_19SingleTileSchedulerILb0ELb0ELb0ELi64EEEEEEEEEvNT_6ParamsE:
        /* <DEDUP_REMOVED lines=26> */
.L_x_222:
        /* <DEDUP_REMOVED lines=13> */
[----:B------:R-:W-:Y:S01]  /*0270*/  CS2R R120, SRZ ;  /* 0x0000000000787805 */ /* 0x000fe2000001ff00 */
[----:B------:R-:W-:Y:S01]  /*0280*/  ULDC.64 UR22, c[0x0][0x118] ;  /* 0x0000460000167ab9 */ /* 0x000fe20000000a00 */
[----:B------:R-:W-:Y:S01]  /*0290*/  CS2R R118, SRZ ;  /* 0x0000000000767805 */ /* 0x000fe2000001ff00 */
[----:B------:R-:W-:Y:S01]  /*02a0*/  USHF.R.S32.HI UR4, URZ, 0x1f, UR5 ;  /* 0x0000001f3f047899 */ /* 0x000fe20008011405 */
[----:B------:R-:W-:Y:S01]  /*02b0*/  CS2R R116, SRZ ;  /* 0x0000000000747805 */ /* 0x000fe2000001ff00 */
[----:B------:R-:W-:Y:S01]  /*02c0*/  CS2R R110, SRZ ;  /* 0x00000000006e7805 */ /* 0x000fe2000001ff00 */
[----:B------:R-:W-:Y:S01]  /*02d0*/  CS2R R108, SRZ ;  /* 0x00000000006c7805 */ /* 0x000fe2000001ff00 */
[----:B------:R-:W-:Y:S01]  /*02e0*/  ULEA.HI UR4, UR4, UR5, URZ, 0x6 ;  /* 0x0000000504047291 */ /* 0x000fe2000f8f303f */
[----:B------:R-:W-:Y:S01]  /*02f0*/  CS2R R114, SRZ ;  /* 0x0000000000727805 */ /* 0x000fe2000001ff00 */
[----:B------:R-:W-:Y:S01]  /*0300*/  CS2R R112, SRZ ;  /* 0x0000000000707805 */ /* 0x000fe2000001ff00 */
[----:B------:R-:W-:Y:S01]  /*0310*/  CS2R R106, SRZ ;  /* 0x00000000006a7805 */ /* 0x000fe2000001ff00 */
[----:B------:R-:W-:Y:S01]  /*0320*/  USHF.R.S32.HI UR15, URZ, 0x6, UR4 ;  /* 0x000000063f0f7899 */ /* 0x000fe20008011404 */
[----:B------:R-:W-:Y:S01]  /*0330*/  CS2R R104, SRZ ;  /* 0x0000000000687805 */ /* 0x000fe2000001ff00 */
[----:B------:R-:W-:Y:S01]  /*0340*/  CS2R R102, SRZ ;  /* 0x0000000000667805 */ /* 0x000fe2000001ff00 */
[----:B------:R-:W-:Y:S01]  /*0350*/  CS2R R100, SRZ ;  /* 0x0000000000647805 */ /* 0x000fe2000001ff00 */
[----:B------:R-:W-:Y:S01]  /*0360*/  UISETP.LT.AND UP0, UPT, URZ, UR15, UPT ;  /* 0x0000000f3f00728c */ /* 0x000fe2000bf01270 */
[----:B------:R-:W-:Y:S01]  /*0370*/  CS2R R94, SRZ ;  /* 0x00000000005e7805 */ /* 0x000fe2000001ff00 */
[----:B------:R-:W-:Y:S01]  /*0380*/  CS2R R92, SRZ ;  /* 0x00000000005c7805 */ /* 0x000fe2000001ff00 */
[----:B------:R-:W-:Y:S01]  /*0390*/  CS2R R98, SRZ ;  /* 0x0000000000627805 */ /* 0x000fe2000001ff00 */
[----:B------:R-:W-:Y:S01]  /*03a0*/  USEL UR15, URZ, UR15, !UP0 ;  /* 0x0000000f3f0f7287 */ /* 0x000fe2000c000000 */
[----:B------:R-:W-:Y:S01]  /*03b0*/  CS2R R96, SRZ ;  /* 0x0000000000607805 */ /* 0x000fe2000001ff00 */
[----:B------:R-:W-:Y:S01]  /*03c0*/  CS2R R90, SRZ ;  /* 0x00000000005a7805 */ /* 0x000fe2000001ff00 */
[----:B------:R-:W-:Y:S01]  /*03d0*/  CS2R R88, SRZ ;  /* 0x0000000000587805 */ /* 0x000fe2000001ff00 */
[----:B------:R-:W-:Y:S01]  /*03e0*/  UISETP.GT.AND UP0, UPT, UR17, UR15, UPT ;  /* 0x0000000f1100728c */ /* 0x000fe2000bf04270 */
[----:B------:R-:W-:Y:S01]  /*03f0*/  CS2R R86, SRZ ;  /* 0x0000000000567805 */ /* 0x000fe2000001ff00 */
        /* <DEDUP_REMOVED lines=406> */
[----:B------:R1:W-:Y:S01]  /*1d60*/  LDGSTS.E.BYPASS.LTC128B.128 [R228+0xf080], [R4.64+0x80], !P2 ;  /* 0x0f08008004e47fae */ /* 0x0003e2000d101d56 */
[----:B------:R-:W-:Y:S02]  /*1d70*/  SEL R236, RZ, 0xffffffff, P4 ;  /* 0xffffffffffec7807 */ /* 0x000fe40002000000 */
[----:B------:R-:W-:Y:S01]  /*1d80*/  LOP3.LUT R6, R6, 0x1ffffffc, RZ, 0xc0, !PT ;  /* 0x1ffffffc06067812 */ /* 0x000fe200078ec0ff */
[----:B------:R1:W-:Y:S01]  /*1d90*/  LDGSTS.E.BYPASS.LTC128B.128 [R228+0x11080], [R4.64+0x100], !P1 ;  /* 0x1108010004e47fae */ /* 0x0003e2000c901d56 */
[----:B------:R-:W-:Y:S01]  /*1da0*/  ISETP.GE.AND P1, PT, R238, 0x10, PT ;  /* 0x00000010ee00780c */ /* 0x000fe20003f26270 */
[----:B------:R-:W-:Y:S01]  /*1db0*/  IMAD.SHL.U32 R236, R236, 0x2, RZ ;  /* 0x00000002ecec7824 */ /* 0x000fe200078e00ff */
[----:B------:R-:W-:Y:S01]  /*1dc0*/  ISETP.GE.AND P4, PT, R27, c[0x0][0x1fc], PT ;  /* 0x00007f001b007a0c */ /* 0x000fe20003f86270 */
[----:B------:R-:W-:-:S02]  /*1dd0*/  IMAD.IADD R0, R20, 0x1, -R6 ;  /* 0x0000000114007824 */ /* 0x000fc400078e0a06 */
[----:B------:R-:W-:Y:S01]  /*1de0*/  IMAD.SHL.U32 R20, R20, 0x8, RZ ;  /* 0x0000000814147824 */ /* 0x000fe200078e00ff */
[----:B------:R-:W-:Y:S01]  /*1df0*/  LOP3.LUT R236, R236, 0x2, R15, 0xe2, !PT ;  /* 0x00000002ecec7812 */ /* 0x000fe200078ee20f */
[----:B------:R-:W-:Y:S01]  /*1e00*/  IMAD R13, R0, 0x4, R13 ;  /* 0x00000004000d7824 */ /* 0x000fe200078e020d */
[----:B------:R-:W-:Y:S01]  /*1e10*/  LOP3.LUT R0, R8, 0x1c0, RZ, 0xc0, !PT ;  /* 0x000001c008007812 */ /* 0x000fe200078ec0ff */
[----:B------:R-:W-:Y:S01]  /*1e20*/  IMAD.SHL.U32 R6, R23, 0x20, RZ ;  /* 0x0000002017067824 */ /* 0x000fe200078e00ff */
[----:B------:R-:W-:Y:S01]  /*1e30*/  LOP3.LUT R20, R20, 0x18, RZ, 0xc0, !PT ;  /* 0x0000001814147812 */ /* 0x000fe200078ec0ff */
[----:B--2---:R-:W-:Y:S02]  /*1e40*/  IMAD.IADD R3, R238, 0x1, -R7 ;  /* 0x00000001ee037824 */ /* 0x004fe400078e0a07 */
[----:B------:R-:W-:Y:S01]  /*1e50*/  IMAD.SHL.U32 R2, R220, 0x10, RZ ;  /* 0x00000010dc027824 */ /* 0x000fe200078e00ff */
[----:B------:R-:W-:Y:S01]  /*1e60*/  LOP3.LUT R6, R20, 0x20, R6, 0xf8, !PT ;  /* 0x0000002014067812 */ /* 0x000fe200078ef806 */
[----:B------:R-:W-:Y:S01]  /*1e70*/  IMAD.SHL.U32 R220, R220, 0x400, RZ ;  /* 0x00000400dcdc7824 */ /* 0x000fe200078e00ff */
[----:B------:R-:W-:Y:S01]  /*1e80*/  SHF.R.S32.HI R7, RZ, 0x1f, R3 ;  /* 0x0000001fff077819 */ /* 0x000fe20000011403 */
[----:B------:R-:W-:Y:S01]  /*1e90*/  IMAD.SHL.U32 R233, R13, 0x2, RZ ;  /* 0x000000020de97824 */ /* 0x000fe200078e00ff */
[----:B------:R-:W-:Y:S01]  /*1ea0*/  LEA.HI.SX32 R229, R229, R2, 0x1e ;  /* 0x00000002e5e57211 */ /* 0x000fe200078ff2ff */
[----:B------:R-:W-:Y:S01]  /*1eb0*/  IMAD.SHL.U32 R8, R14, 0x2, RZ ;  /* 0x000000020e087824 */ /* 0x000fe200078e00ff */
[----:B------:R-:W-:-:S02]  /*1ec0*/  LEA.HI R7, R7, R3, RZ, 0x3 ;  /* 0x0000000307077211 */ /* 0x000fc400078f18ff */
[----:B------:R-:W-:Y:S02]  /*1ed0*/  LOP3.LUT R223, R18, 0x10, R2, 0xf8, !PT ;  /* 0x0000001012df7812 */ /* 0x000fe400078ef802 */
[----:B------:R-:W-:Y:S01]  /*1ee0*/  LOP3.LUT R12, R7, 0xfffffff8, RZ, 0xc0, !PT ;  /* 0xfffffff8070c7812 */ /* 0x000fe200078ec0ff */
[----:B-1----:R-:W-:Y:S01]  /*1ef0*/  IMAD.SHL.U32 R4, R23, 0x8, RZ ;  /* 0x0000000817047824 */ /* 0x002fe200078e00ff */
[----:B------:R-:W-:-:S03]  /*1f00*/  SEL R5, RZ, 0xffffffff, P4 ;  /* 0xffffffffff057807 */ /* 0x000fc60002000000 */
[----:B------:R-:W-:Y:S01]  /*1f10*/  IMAD.IADD R2, R3, 0x1, -R12 ;  /* 0x0000000103027824 */ /* 0x000fe200078e0a0c */
[----:B------:R-:W-:Y:S02]  /*1f20*/  SHF.R.U32.HI R3, RZ, 0x3, R0 ;  /* 0x00000003ff037819 */ /* 0x000fe40000011600 */
[----:B------:R-:W-:Y:S01]  /*1f30*/  LOP3.LUT R223, R223, 0x8, R22, 0xf8, !PT ;  /* 0x00000008dfdf7812 */ /* 0x000fe200078ef816 */
[----:B------:R-:W-:Y:S01]  /*1f40*/  IMAD.SHL.U32 R5, R5, 0x4, RZ ;  /* 0x0000000405057824 */ /* 0x000fe200078e00ff */
[----:B------:R-:W-:Y:S01]  /*1f50*/  LOP3.LUT R0, R3, R0, R20, 0x1e, !PT ;  /* 0x0000000003007212 */ /* 0x000fe200078e1e14 */
[----:B------:R-:W-:Y:S01]  /*1f60*/  IMAD R3, R9, 0x2, R220 ;  /* 0x0000000209037824 */ /* 0x000fe200078e02dc */
[C---:B------:R-:W-:Y:S02]  /*1f70*/  LOP3.LUT P4, RZ, R2.reuse, 0x2, RZ, 0xc0, !PT ;  /* 0x0000000202ff7812 */ /* 0x040fe4000788c0ff */
[C---:B------:R-:W-:Y:S01]  /*1f80*/  LOP3.LUT P2, RZ, R2.reuse, 0x4, RZ, 0xc0, !PT ;  /* 0x0000000402ff7812 */ /* 0x040fe2000784c0ff */
[----:B------:R-:W-:Y:S01]  /*1f90*/  IMAD.IADD R230, R3, 0x1, R0 ;  /* 0x0000000103e67824 */ /* 0x000fe200078e0200 */
[----:B------:R-:W-:Y:S01]  /*1fa0*/  LOP3.LUT R223, R223, R19, RZ, 0x3c, !PT ;  /* 0x00000013dfdf7212 */ /* 0x000fe200078e3cff */
[----:B------:R-:W-:Y:S01]  /*1fb0*/  IMAD.SHL.U32 R0, R2, 0x40, RZ ;  /* 0x0000004002007824 */ /* 0x000fe200078e00ff */
[----:B------:R-:W-:Y:S01]  /*1fc0*/  IADD3 R234, R234, -c[0x0][0x168], -R233 ;  /* 0x80005a00eaea7a10 */ /* 0x000fe20007ffe8e9 */
[----:B------:R-:W-:Y:S01]  /*1fd0*/  IMAD.SHL.U32 R3, R7, 0x40, RZ ;  /* 0x0000004007037824 */ /* 0x000fe200078e00ff */
[----:B------:R-:W-:Y:S01]  /*1fe0*/  LEA R230, R230, 0x12280, 0x1 ;  /* 0x00012280e6e67811 */ /* 0x000fe200078e08ff */
[----:B------:R-:W-:Y:S01]  /*1ff0*/  IMAD R223, R23, 0x200, R223 ;  /* 0x0000020017df7824 */ /* 0x000fe200078e02df */
[----:B------:R-:W-:-:S02]  /*2000*/  LOP3.LUT R0, R0, 0x1c0, RZ, 0xc0, !PT ;  /* 0x000001c000007812 */ /* 0x000fc400078ec0ff */
[----:B------:R-:W-:Y:S01]  /*2010*/  LOP3.LUT R3, R3, 0xfffffe00, RZ, 0xc0, !PT ;  /* 0xfffffe0003037812 */ /* 0x000fe200078ec0ff */
[C---:B------:R-:W-:Y:S01]  /*2020*/  IMAD R222, R223.reuse, 0x2, R222 ;  /* 0x00000002dfde7824 */ /* 0x040fe200078e02de */
[----:B------:R-:W-:Y:S01]  /*2030*/  LOP3.LUT R4, R0, 0x8, R4, 0xf8, !PT ;  /* 0x0000000800047812 */ /* 0x000fe200078ef804 */
[----:B------:R-:W-:Y:S01]  /*2040*/  IMAD.SHL.U32 R223, R223, 0x2, RZ ;  /* 0x00000002dfdf7824 */ /* 0x000fe200078e00ff */
[--C-:B------:R-:W-:Y:S02]  /*2050*/  SHF.R.U32.HI R2, RZ, 0x3, R0.reuse ;  /* 0x00000003ff027819 */ /* 0x100fe40000011600 */
[----:B------:R-:W-:Y:S02]  /*2060*/  IADD3 R232, R234, c[0x0][0x2a4], RZ ;  /* 0x0000a900eae87a10 */ /* 0x000fe40007ffe0ff */
[----:B------:R-:W-:Y:S02]  /*2070*/  LOP3.LUT R4, R4, R2, RZ, 0x3c, !PT ;  /* 0x0000000204047212 */ /* 0x000fe400078e3cff */
[----:B------:R-:W-:Y:S01]  /*2080*/  LOP3.LUT R0, R2, R6, R0, 0x1e, !PT ;  /* 0x0000000602007212 */ /* 0x000fe200078e1e00 */
[----:B------:R-:W-:Y:S01]  /*2090*/  @!P1 IMAD.SHL.U32 R2, R238, 0x10, RZ ;  /* 0x00000010ee029824 */ /* 0x000fe200078e00ff */
[----:B------:R-:W-:-:S02]  /*20a0*/  IADD3 R220, R4, R3, R220 ;  /* 0x0000000304dc7210 */ /* 0x000fc40007ffe0dc */
[----:B------:R-:W-:Y:S02]  /*20b0*/  LOP3.LUT R0, R0, R3, RZ, 0xfc, !PT ;  /* 0x0000000300007212 */ /* 0x000fe400078efcff */
[----:B------:R1:W-:Y:S01]  /*20c0*/  @!P1 LDGSTS.E.BYPASS.LTC128B.128 [R2+0x12180], [R10.64] ;  /* 0x121800000a029fae */ /* 0x0003e2000b901d56 */
[----:B------:R-:W-:Y:S01]  /*20d0*/  SEL R3, R33, 0xffffffc0, !P2 ;  /* 0xffffffc021037807 */ /* 0x000fe20005000000 */
[----:B------:R-:W-:Y:S01]  /*20e0*/  IMAD.SHL.U32 R221, R220, 0x2, RZ ;  /* 0x00000002dcdd7824 */ /* 0x000fe200078e00ff */
[----:B------:R-:W-:Y:S01]  /*20f0*/  IADD3 R231, R230, 0x40, RZ ;  /* 0x00000040e6e77810 */ /* 0x000fe20007ffe0ff */
[----:B------:R-:W0:Y:S01]  /*2100*/  LDGDEPBAR ;  /* 0x00000000000079af */ /* 0x000e220000000000 */
[----:B------:R-:W-:Y:S01]  /*2110*/  LOP3.LUT R237, R8, 0x2, R237, 0xe2, !PT ;  /* 0x0000000208ed7812 */ /* 0x000fe200078ee2ed */
[----:B------:R-:W-:Y:S01]  /*2120*/  IMAD.SHL.U32 R0, R0, 0x2, RZ ;  /* 0x0000000200007824 */ /* 0x000fe200078e00ff */
[----:B------:R-:W-:Y:S02]  /*2130*/  LOP3.LUT R236, R5, 0x4, R236, 0xe2, !PT ;  /* 0x0000000405ec7812 */ /* 0x000fe400078ee2ec */
[----:B------:R-:W-:-:S02]  /*2140*/  IADD3 R235, -R233, UR10, RZ ;  /* 0x0000000ae9eb7c10 */ /* 0x000fc4000fffe1ff */
[----:B------:R-:W-:Y:S02]  /*2150*/  IADD3 R234, R234, UR5, RZ ;  /* 0x00000005eaea7c10 */ /* 0x000fe4000fffe0ff */
[----:B------:R-:W-:Y:S02]  /*2160*/  @P0 IADD3 R231, R230, -0x40, RZ ;  /* 0xffffffc0e6e70810 */ /* 0x000fe40007ffe0ff */
[----:B-1----:R-:W-:-:S05]  /*2170*/  SEL R2, R17, 0xffffffe0, !P4 ;  /* 0xffffffe011027807 */ /* 0x002fca0006000000 */
[C---:B------:R-:W-:Y:S02]  /*2180*/  IMAD R2, R220.reuse, 0x2, R2 ;  /* 0x00000002dc027824 */ /* 0x040fe400078e0202 */
[----:B------:R-:W-:Y:S02]  /*2190*/  IMAD R220, R220, 0x2, R3 ;  /* 0x00000002dcdc7824 */ /* 0x000fe400078e0203 */
[----:B---345:R-:W-:Y:S02]  /*21a0*/  IMAD.IADD R3, R3, 0x1, R2 ;  /* 0x0000000103037824 */ /* 0x038fe400078e0202 */
.L_x_242:
        /* <DEDUP_REMOVED lines=112> */
.L_x_226:
[----:B------:R-:W-:Y:S04]  /*28b0*/  MOV R22, 0x1 ;  /* 0x0000000100167802 */ /* 0x000fe80000000f00 */
[----:B------:R-:W-:Y:S11]  /*28c0*/  ISETP.NE.AND P0, PT, R22, c[0x0][0x2a8], PT ;  /* 0x0000aa0016007a0c */ /* 0x000ff60003f05270 */
[----:B------:R-:W-:Y:S02]  /*28d0*/  @!UPT UIADD3 URZ, URZ, URZ, URZ ;  /* 0x0000003f3f3ff290 */ /* 0x000fe4000fffe03f */
[----:B------:R-:W-:Y:S05]  /*28e0*/  @P0 IMAD.HI.U32 R22, R21, c[0x0][0x2ac], RZ ;  /* 0x0000ab0015160a27 */ /* 0x000fea00078e00ff */
[----:B------:R-:W-:Y:S02]  /*28f0*/  @P0 SHF.R.U32.HI R21, RZ, c[0x0][0x2b0], R22 ;  /* 0x0000ac00ff150a19 */ /* 0x000fe40000011616 */
.L_x_227:
[----:B------:R-:W-:Y:S05]  /*2900*/  BSYNC B0 ;  /* 0x0000000000007941 */ /* 0x000fea0003800000 */
.L_x_225:
[----:B------:R-:W-:Y:S04]  /*2910*/  IMAD.MOV.U32 R22, RZ, RZ, c[0x0][0x2a8] ;  /* 0x0000aa00ff167624 */ /* 0x000fe800078e00ff */
[----:B------:R-:W-:Y:S04]  /*2920*/  IMAD R21, R21, R22, -UR16 ;  /* 0x8000001015157e24 */ /* 0x000fe8000f8e0216 */
[----:B------:R-:W-:Y:S05]  /*2930*/  IMAD.IADD R21, R21, 0x1, -R233 ;  /* 0x0000000115157824 */ /* 0x000fea00078e0ae9 */
[----:B------:R-:W-:Y:S02]  /*2940*/  IADD3 R22, R21, c[0x0][0x2a8], RZ ;  /* 0x0000aa0015167a10 */ /* 0x000fe40007ffe0ff */
[----:B------:R-:W-:Y:S02]  /*2950*/  IMNMX R200, R200, R21, !PT ;  /* 0x00000015c8c87217 */ /* 0x000fe40007800200 */
[----:B------:R-:W-:Y:S02]  /*2960*/  IMNMX R201, R201, R22, PT ;  /* 0x00000016c9c97217 */ /* 0x000fe40003800200 */
.L_x_224:
        /* <DEDUP_REMOVED lines=20> */
.L_x_230:
[----:B------:R-:W-:Y:S04]  /*2ab0*/  MOV R22, 0x1 ;  /* 0x0000000100167802 */ /* 0x000fe80000000f00 */
[----:B------:R-:W-:Y:S11]  /*2ac0*/  ISETP.NE.AND P0, PT, R22, c[0x0][0x2a8], PT ;  /* 0x0000aa0016007a0c */ /* 0x000ff60003f05270 */
[----:B------:R-:W-:Y:S02]  /*2ad0*/  @!UPT UIADD3 URZ, URZ, URZ, URZ ;  /* 0x0000003f3f3ff290 */ /* 0x000fe4000fffe03f */
[----:B------:R-:W-:Y:S05]  /*2ae0*/  @P0 IMAD.HI.U32 R22, R21, c[0x0][0x2ac], RZ ;  /* 0x0000ab0015160a27 */ /* 0x000fea00078e00ff */
[----:B------:R-:W-:Y:S02]  /*2af0*/  @P0 SHF.R.U32.HI R21, RZ, c[0x0][0x2b0], R22 ;  /* 0x0000ac00ff150a19 */ /* 0x000fe40000011616 */
.L_x_231:
[----:B------:R-:W-:Y:S05]  /*2b00*/  BSYNC B0 ;  /* 0x0000000000007941 */ /* 0x000fea0003800000 */
.L_x_229:
[----:B------:R-:W-:Y:S04]  /*2b10*/  IMAD.MOV.U32 R22, RZ, RZ, c[0x0][0x2a8] ;  /* 0x0000aa00ff167624 */ /* 0x000fe800078e00ff */
[----:B------:R-:W-:Y:S04]  /*2b20*/  IMAD R21, R21, R22, -UR16 ;  /* 0x8000001015157e24 */ /* 0x000fe8000f8e0216 */
[----:B------:R-:W-:Y:S05]  /*2b30*/  IMAD.IADD R21, R21, 0x1, -R233 ;  /* 0x0000000115157824 */ /* 0x000fea00078e0ae9 */
[----:B------:R-:W-:Y:S02]  /*2b40*/  IADD3 R22, R21, c[0x0][0x2a8], RZ ;  /* 0x0000aa0015167a10 */ /* 0x000fe40007ffe0ff */
[----:B------:R-:W-:Y:S02]  /*2b50*/  IMNMX R202, R202, R21, !PT ;  /* 0x00000015caca7217 */ /* 0x000fe40007800200 */
[----:B------:R-:W-:Y:S02]  /*2b60*/  IMNMX R203, R203, R22, PT ;  /* 0x00000016cbcb7217 */ /* 0x000fe40003800200 */
.L_x_228:
        /* <DEDUP_REMOVED lines=20> */
.L_x_234:
[----:B------:R-:W-:Y:S04]  /*2cb0*/  MOV R22, 0x1 ;  /* 0x0000000100167802 */ /* 0x000fe80000000f00 */
[----:B------:R-:W-:Y:S11]  /*2cc0*/  ISETP.NE.AND P0, PT, R22, c[0x0][0x2a8], PT ;  /* 0x0000aa0016007a0c */ /* 0x000ff60003f05270 */
[----:B------:R-:W-:Y:S02]  /*2cd0*/  @!UPT UIADD3 URZ, URZ, URZ, URZ ;  /* 0x0000003f3f3ff290 */ /* 0x000fe4000fffe03f */
[----:B------:R-:W-:Y:S05]  /*2ce0*/  @P0 IMAD.HI.U32 R22, R21, c[0x0][0x2ac], RZ ;  /* 0x0000ab0015160a27 */ /* 0x000fea00078e00ff */
[----:B------:R-:W-:Y:S02]  /*2cf0*/  @P0 SHF.R.U32.HI R21, RZ, c[0x0][0x2b0], R22 ;  /* 0x0000ac00ff150a19 */ /* 0x000fe40000011616 */
.L_x_235:
[----:B------:R-:W-:Y:S05]  /*2d00*/  BSYNC B0 ;  /* 0x0000000000007941 */ /* 0x000fea0003800000 */
.L_x_233:
[----:B------:R-:W-:Y:S04]  /*2d10*/  IMAD.MOV.U32 R22, RZ, RZ, c[0x0][0x2a8] ;  /* 0x0000aa00ff167624 */ /* 0x000fe800078e00ff */
[----:B------:R-:W-:Y:S04]  /*2d20*/  IMAD R21, R21, R22, -UR16 ;  /* 0x8000001015157e24 */ /* 0x000fe8000f8e0216 */
[----:B------:R-:W-:Y:S05]  /*2d30*/  IMAD.IADD R21, R21, 0x1, -R233 ;  /* 0x0000000115157824 */ /* 0x000fea00078e0ae9 */
[----:B------:R-:W-:Y:S02]  /*2d40*/  IADD3 R22, R21, c[0x0][0x2a8], RZ ;  /* 0x0000aa0015167a10 */ /* 0x000fe40007ffe0ff */
[----:B------:R-:W-:Y:S02]  /*2d50*/  IMNMX R204, R204, R21, !PT ;  /* 0x00000015cccc7217 */ /* 0x000fe40007800200 */
[----:B------:R-:W-:Y:S02]  /*2d60*/  IMNMX R205, R205, R22, PT ;  /* 0x00000016cdcd7217 */ /* 0x000fe40003800200 */
.L_x_232:
        /* <DEDUP_REMOVED lines=20> */
.L_x_238:
[----:B------:R-:W-:Y:S04]  /*2eb0*/  MOV R21, 0x1 ;  /* 0x0000000100157802 */ /* 0x000fe80000000f00 */
[----:B------:R-:W-:Y:S11]  /*2ec0*/  ISETP.NE.AND P0, PT, R21, c[0x0][0x2a8], PT ;  /* 0x0000aa0015007a0c */ /* 0x000ff60003f05270 */
[----:B------:R-:W-:Y:S02]  /*2ed0*/  @!UPT UIADD3 URZ, URZ, URZ, URZ ;  /* 0x0000003f3f3ff290 */ /* 0x000fe4000fffe03f */
[----:B------:R-:W-:Y:S05]  /*2ee0*/  @P0 IMAD.HI.U32 R21, R20, c[0x0][0x2ac], RZ ;  /* 0x0000ab0014150a27 */ /* 0x000fea00078e00ff */
[----:B------:R-:W-:Y:S02]  /*2ef0*/  @P0 SHF.R.U32.HI R20, RZ, c[0x0][0x2b0], R21 ;  /* 0x0000ac00ff140a19 */ /* 0x000fe40000011615 */
.L_x_239:
[----:B------:R-:W-:Y:S05]  /*2f00*/  BSYNC B0 ;  /* 0x0000000000007941 */ /* 0x000fea0003800000 */
.L_x_237:
[----:B------:R-:W-:Y:S04]  /*2f10*/  IMAD.MOV.U32 R21, RZ, RZ, c[0x0][0x2a8] ;  /* 0x0000aa00ff157624 */ /* 0x000fe800078e00ff */
[----:B------:R-:W-:Y:S04]  /*2f20*/  IMAD R20, R20, R21, -UR16 ;  /* 0x8000001014147e24 */ /* 0x000fe8000f8e0215 */
[----:B------:R-:W-:Y:S05]  /*2f30*/  IMAD.IADD R20, R20, 0x1, -R233 ;  /* 0x0000000114147824 */ /* 0x000fea00078e0ae9 */
[----:B------:R-:W-:Y:S02]  /*2f40*/  IADD3 R21, R20, c[0x0][0x2a8], RZ ;  /* 0x0000aa0014157a10 */ /* 0x000fe40007ffe0ff */
[----:B------:R-:W-:Y:S02]  /*2f50*/  IMNMX R206, R206, R20, !PT ;  /* 0x00000014cece7217 */ /* 0x000fe40007800200 */
[----:B------:R-:W-:Y:S02]  /*2f60*/  IMNMX R207, R207, R21, PT ;  /* 0x00000015cfcf7217 */ /* 0x000fe40003800200 */
.L_x_236:
        /* <DEDUP_REMOVED lines=363> */
.L_x_240:
        /* <DEDUP_REMOVED lines=127> */
.L_x_241:
        /* <DEDUP_REMOVED lines=165> */
.L_x_223:
[----:B------:R-:W-:Y:S05]  /*5860*/  @P1 EXIT ;  /* 0x000000000000194d */ /* 0x000fea0003800000 */
[----:B------:R-:W2:Y:S01]  /*5870*/  S2R R0, SR_CTAID.Y ;  /* 0x0000000000007919 */ /* 0x000ea20000002600 */
[----:B------:R-:W-:Y:S01]  /*5880*/  MOV R2, 0x1 ;  /* 0x0000000100027802 */ /* 0x000fe20000000f00 */
[----:B------:R-:W-:Y:S02]  /*5890*/  UIMAD UR5, UR13, 0x3000, URZ ;  /* 0x000030000d0578a4 */ /* 0x000fe4000f8e023f */
[----:B-1----:R-:W1:Y:S04]  /*58a0*/  S2R R11, SR_CTAID.Z ;  /* 0x00000000000b7919 */ /* 0x002e680000002700 */
[----:B------:R-:W-:Y:S01]  /*58b0*/  BAR.SYNC.DEFER_BLOCKING 0x1, 0x100 ;  /* 0x0044000000007b1d */ /* 0x000fe20000010000 */
[----:B------:R-:W-:Y:S01]  /*58c0*/  ISETP.NE.AND P1, PT, R2, c[0x0][0x338], PT ;  /* 0x0000ce0002007a0c */ /* 0x000fe20003f25270 */
[----:B------:R-:W-:Y:S01]  /*58d0*/  USHF.R.S32.HI UR4, URZ, 0x1f, UR5 ;  /* 0x0000001f3f047899 */ /* 0x000fe20008011405 */
[----:B------:R-:W-:-:S11]  /*58e0*/  IADD3 R2, P0, R238, UR5, RZ ;  /* 0x00000005ee027c10 */ /* 0x000fd6000ff1e0ff */
[----:B--2---:R-:W-:-:S05]  /*58f0*/  @P1 IMAD.HI.U32 R3, R0, c[0x0][0x33c], RZ ;  /* 0x0000cf0000031a27 */ /* 0x004fca00078e00ff */
[----:B------:R-:W-:Y:S02]  /*5900*/  @P1 SHF.R.U32.HI R0, RZ, c[0x0][0x340], R3 ;  /* 0x0000d000ff001a19 */ /* 0x000fe40000011603 */
[----:B------:R-:W-:Y:S02]  /*5910*/  LEA.HI.X.SX32 R3, R238, UR4, 0x1, P0 ;  /* 0x00000004ee037c11 */ /* 0x000fe400080f0eff */
[----:B------:R-:W-:-:S05]  /*5920*/  SHF.R.S32.HI R4, RZ, 0x1f, R0 ;  /* 0x0000001fff047819 */ /* 0x000fca0000011400 */
[C---:B------:R-:W-:Y:S02]  /*5930*/  IMAD R6, R4.reuse, c[0x0][0x328], RZ ;  /* 0x0000ca0004067a24 */ /* 0x040fe400078e02ff */
[----:B------:R-:W-:Y:S02]  /*5940*/  IMAD R7, R4, c[0x0][0x300], RZ ;  /* 0x0000c00004077a24 */ /* 0x000fe400078e02ff */
[----:B------:R-:W-:-:S04]  /*5950*/  IMAD.WIDE.U32 R4, R0, c[0x0][0x328], R2 ;  /* 0x0000ca0000047a25 */ /* 0x000fc800078e0002 */
[----:B------:R-:W-:-:S04]  /*5960*/  IMAD.WIDE.U32 R2, R0, c[0x0][0x300], R2 ;  /* 0x0000c00000027a25 */ /* 0x000fc800078e0002 */
[C---:B------:R-:W-:Y:S02]  /*5970*/  IMAD R6, R0.reuse, c[0x0][0x32c], R6 ;  /* 0x0000cb0000067a24 */ /* 0x040fe400078e0206 */
[----:B------:R-:W-:Y:S01]  /*5980*/  IMAD R0, R0, c[0x0][0x304], R7 ;  /* 0x0000c10000007a24 */ /* 0x000fe200078e0207 */
[----:B-1----:R-:W-:Y:S02]  /*5990*/  SHF.R.S32.HI R7, RZ, 0x1f, R11 ;  /* 0x0000001fff077819 */ /* 0x002fe4000001140b */
[----:B------:R-:W-:Y:S02]  /*59a0*/  IADD3 R5, R5, R6, RZ ;  /* 0x0000000605057210 */ /* 0x000fe40007ffe0ff */
[----:B------:R-:W-:Y:S01]  /*59b0*/  IADD3 R3, R3, R0, RZ ;  /* 0x0000000003037210 */ /* 0x000fe20007ffe0ff */
[----:B------:R-:W-:Y:S02]  /*59c0*/  IMAD R10, R7, c[0x0][0x330], RZ ;  /* 0x0000cc00070a7a24 */ /* 0x000fe400078e02ff */
[----:B------:R-:W-:-:S04]  /*59d0*/  IMAD.WIDE.U32 R8, R11, c[0x0][0x330], R4 ;  /* 0x0000cc000b087a25 */ /* 0x000fc800078e0004 */
[----:B------:R-:W-:Y:S01]  /*59e0*/  IMAD R10, R11, c[0x0][0x334], R10 ;  /* 0x0000cd000b0a7a24 */ /* 0x000fe200078e020a */
[----:B------:R-:W-:Y:S01]  /*59f0*/  LEA R4, P1, R8, c[0x0][0x310], 0x2 ;  /* 0x0000c40008047a11 */ /* 0x000fe200078210ff */
[----:B------:R-:W-:Y:S02]  /*5a00*/  IMAD R0, R7, c[0x0][0x308], RZ ;  /* 0x0000c20007007a24 */ /* 0x000fe400078e02ff */
[----:B------:R-:W-:Y:S01]  /*5a10*/  IMAD.WIDE.U32 R6, R11, c[0x0][0x308], R2 ;  /* 0x0000c2000b067a25 */ /* 0x000fe200078e0002 */
[----:B------:R-:W-:-:S03]  /*5a20*/  IADD3 R10, R9, R10, RZ ;  /* 0x0000000a090a7210 */ /* 0x000fc60007ffe0ff */
[----:B------:R-:W-:Y:S01]  /*5a30*/  IMAD R0, R11, c[0x0][0x30c], R0 ;  /* 0x0000c3000b007a24 */ /* 0x000fe200078e0200 */
[----:B------:R-:W-:Y:S02]  /*5a40*/  LEA.HI.X R5, R8, c[0x0][0x314], R10, 0x2, P1 ;  /* 0x0000c50008057a11 */ /* 0x000fe400008f140a */
[C---:B------:R-:W-:Y:S02]  /*5a50*/  LEA R2, P0, R6.reuse, c[0x0][0x2e8], 0x2 ;  /* 0x0000ba0006027a11 */ /* 0x040fe400078010ff */
[----:B------:R-:W-:Y:S01]  /*5a60*/  IADD3 R0, R7, R0, RZ ;  /* 0x0000000007007210 */ /* 0x000fe20007ffe0ff */
[----:B------:R-:W-:Y:S03]  /*5a70*/  RED.E.ADD.F32.FTZ.RN.STRONG.GPU [R4.64], R36 ;  /* 0x000000240400798e */ /* 0x000fe6000c10e796 */
[----:B------:R-:W-:Y:S01]  /*5a80*/  LEA.HI.X R3, R6, c[0x0][0x2ec], R0, 0x2, P0 ;  /* 0x0000bb0006037a11 */ /* 0x000fe200000f1400 */
        /* <DEDUP_REMOVED lines=96> */
.L_x_243:
        /* <DEDUP_REMOVED lines=15> */
.L_x_1383:


//--------------------- .text._ZN7cutlass13device_kernelIN5flash19enable_sm80_to_sm89INS1_16FlashAttnBwdSm80INS1_25CollectiveMainloopBwdSm80ILi1ELi1EN4cute5tupleIJNS5_1CILi64EEES8_NS7_ILi192EEEEEENS_10bfloat16_tEfNS_4arch4Sm80ELb0ELb1ELb0ELb0ELb1ELb0ELb0ELb0ELi2ELi2ELi2ELi2ELb1EEENS1_24CollectiveEpilogueBwdGQAISA_fSD_Li256ELb0ELb1EEENS1_19SingleTileSchedulerILb0ELb0ELb0ELi64EEEEEEEEEvNT_6ParamsE --------------------------
	.section	.text._ZN7cutlass13device_kernelIN5flash19enable_sm80_to_sm89INS1_16FlashAttnBwdSm80INS1_25CollectiveMainloopBwdSm80ILi1ELi1EN4cute5tupleIJNS5_1CILi64EEES8_NS7_ILi192EEEEEENS_10bfloat16_tEfNS_4arch4Sm80ELb0ELb1ELb0ELb0ELb1ELb0ELb0ELb0ELi2ELi2ELi2ELi2ELb1EEENS1_24CollectiveEpilogueBwdGQAISA_fSD_Li256ELb0ELb1EEENS1_19SingleTileSchedulerILb0ELb0ELb0ELi64EEEEEEEEEvNT_6ParamsE,"ax",@progbits
	.sectioninfo	@"SHI_REGISTERS=255"
	.align	128
.text._ZN7cutlass13device_kernelIN5flash19enable_sm80_to_sm89INS1_16FlashAttnBwdSm80INS1_25CollectiveMainloopBwdSm80ILi1ELi1EN4cute5tupleIJNS5_1CILi64EEES8_NS7_ILi192EEEEEENS_10bfloat16_tEfNS_4arch4Sm80ELb0ELb1ELb0ELb0ELb1ELb0ELb0ELb0ELi2ELi2ELi2ELi2ELb1EEENS1_24CollectiveEpilogueBwdGQAISA_fSD_Li256ELb0ELb1EEENS1_19SingleTileSchedulerILb0ELb0ELb0ELi64EEEEEEEEEvNT_6ParamsE:
        .type           _ZN7cutlass13device_kernelIN5flash19enable_sm80_to_sm89INS1_16FlashAttnBwdSm80INS1_25CollectiveMainloopBwdSm80ILi1ELi1EN4cute5tupleIJNS5_1CILi64EEES8_NS7_ILi192EEEEEENS_10bfloat16_tEfNS_4arch4Sm80ELb0ELb1ELb0ELb0ELb1ELb0ELb0ELb0ELi2ELi2ELi2ELi2ELb1EEENS1_24CollectiveEpilogueBwdGQAISA_fSD_Li256ELb0ELb1EEENS1_19SingleTileSchedulerILb0ELb0ELb0ELi64EEEEEEEEEvNT_6ParamsE,@function
        .size           _ZN7cutlass13device_kernelIN5flash19enable_sm80_to_sm89INS1_16FlashAttnBwdSm80INS1_25CollectiveMainloopBwdSm80ILi1ELi1EN4cute5tupleIJNS5_1CILi64EEES8_NS7_ILi192EEEEEENS_10bfloat16_tEfNS_4arch4Sm80ELb0ELb1ELb0ELb0ELb1ELb0ELb0ELb0ELi2ELi2ELi2ELi2ELb1EEENS1_24CollectiveEpilogueBwdGQAISA_fSD_Li256ELb0ELb1EEENS1_19SingleTileSchedulerILb0ELb0ELb0ELi64EEEEEEEEEvNT_6ParamsE,(.L_x_1384 - _ZN7cutlass13device_kernelIN5flash19enable_sm80_to_sm89INS1_16FlashAttnBwdSm80INS1_25CollectiveMainloopBwdSm80ILi1ELi1EN4cute5tupleIJNS5_1CILi64EEES8_NS7_ILi192EEEEEENS_10bfloat16_tEfNS_4arch4Sm80ELb0ELb1ELb0ELb0ELb1ELb0ELb0ELb0ELi2ELi2ELi2ELi2ELb1EEENS1_24CollectiveEpilogueBwdGQAISA_fSD_Li256ELb0ELb1EEENS1_19SingleTileSchedulerILb0ELb0ELb0ELi64EEEEEEEEEvNT_6ParamsE)
        .other          _ZN7cutlass13device_kernelIN5flash19enable_sm80_to_sm89INS1_16FlashAttnBwdSm80INS1_25CollectiveMainloopBwdSm80ILi1ELi1EN4cute5tupleIJNS5_1CILi64EEES8_NS7_ILi192EEEEEENS_10bfloat16_tEfNS_4arch4Sm80ELb0ELb1ELb0ELb0ELb1ELb0ELb0ELb0ELi2ELi2ELi2ELi2ELb1EEENS1_24CollectiveEpilogueBwdGQAISA_fSD_Li256ELb0ELb1EEENS1_19SingleTileSchedulerILb0ELb0ELb0ELi64EEEEEEEEEvNT_6ParamsE,@"STO_CUDA_ENTRY STV_DEFAULT"
_ZN7cutlass13device_kernelIN5flash19enable_sm80_to_sm89INS1_16FlashAttnBwdSm80INS1_25CollectiveMainloopBwdSm80ILi1ELi1EN4cute5tupleIJNS5_1CILi64EEES8_NS7_ILi192EEEEEENS_10bfloat16_tEfNS_4arch4Sm80ELb0ELb1ELb0ELb0ELb1ELb0ELb0ELb0ELi2ELi2ELi2ELi2ELb1EEENS1_24CollectiveEpilogueBwdGQAISA_fSD_Li256ELb0ELb1EEENS1_19SingleTileSchedulerILb0ELb0ELb0ELi64EEEEEEEEEvNT_6ParamsE:
        /* <DEDUP_REMOVED lines=26> */
.L_x_244:
        /* <DEDUP_REMOVED lines=339> */
[----:B------:R1:W1:Y:S01]  /*16d0*/  LDSM.16.M88.4 R168, [R224+0x8080] ;  /* 0x00808000e0a8783b */ /* 0x0002620000000200 */
        /* <DEDUP_REMOVED lines=62> */
[CC--:B-----5:R-:W-:Y:S02]  /*1ac0*/  LEA.HI R8, R21.reuse, R238.reuse, RZ, 0x5 ;  /* 0x000000ee15087211 */ /* 0x0e0fe400078f28ff */
[----:B------:R-:W-:Y:S02]  /*1ad0*/  LEA.HI R9, R21, R238, RZ, 0x2 ;  /* 0x000000ee15097211 */ /* 0x000fe400078f10ff */
[----:B------:R-:W-:-:S02]  /*1ae0*/  ISETP.GE.AND P2, PT, R26, c[0x0][0x1fc], PT ;  /* 0x00007f001a007a0c */ /* 0x000fc40003f46270 */
[--C-:B------:R-:W-:Y:S02]  /*1af0*/  SHF.R.S32.HI R12, RZ, 0x1f, R9.reuse ;  /* 0x0000001fff0c7819 */ /* 0x100fe40000011409 */
[----:B------:R-:W-:Y:S01]  /*1b00*/  ISETP.LT.OR P6, PT, R0, 0x21, P6 ;  /* 0x000000210000780c */ /* 0x000fe200037c1670 */
[----:B-1----:R-:W-:Y:S01]  /*1b10*/  @!P3 IMAD.SHL.U32 R10, R238, 0x10, RZ ;  /* 0x00000010ee0ab824 */ /* 0x002fe200078e00ff */
        /* <DEDUP_REMOVED lines=49> */
[----:B-----5:R-:W-:Y:S01]  /*1e30*/  IMAD.IADD R3, R238, 0x1, -R7 ;  /* 0x00000001ee037824 */ /* 0x020fe200078e0a07 */
        /* <DEDUP_REMOVED lines=54> */
[----:B--234-:R-:W-:Y:S02]  /*21a0*/  IMAD.IADD R3, R3, 0x1, R2 ;  /* 0x0000000103037824 */ /* 0x01cfe400078e0202 */
.L_x_264:
        /* <DEDUP_REMOVED lines=112> */
.L_x_248:
[----:B------:R-:W-:Y:S04]  /*28b0*/  MOV R22, 0x1 ;  /* 0x0000000100167802 */ /* 0x000fe80000000f00 */
[----:B------:R-:W-:Y:S11]  /*28c0*/  ISETP.NE.AND P0, PT, R22, c[0x0][0x2a8], PT ;  /* 0x0000aa0016007a0c */ /* 0x000ff60003f05270 */
[----:B------:R-:W-:Y:S02]  /*28d0*/  @!UPT UIADD3 URZ, URZ, URZ, URZ ;  /* 0x0000003f3f3ff290 */ /* 0x000fe4000fffe03f */
[----:B------:R-:W-:Y:S05]  /*28e0*/  @P0 IMAD.HI.U32 R22, R21, c[0x0][0x2ac], RZ ;  /* 0x0000ab0015160a27 */ /* 0x000fea00078e00ff */
[----:B------:R-:W-:Y:S02]  /*28f0*/  @P0 SHF.R.U32.HI R21, RZ, c[0x0][0x2b0], R22 ;  /* 0x0000ac00ff150a19 */ /* 0x000fe40000011616 */
.L_x_249:
[----:B------:R-:W-:Y:S05]  /*2900*/  BSYNC B0 ;  /* 0x0000000000007941 */ /* 0x000fea0003800000 */
.L_x_247:
[----:B------:R-:W-:Y:S04]  /*2910*/  IMAD.MOV.U32 R22, RZ, RZ, c[0x0][0x2a8] ;  /* 0x0000aa00ff167624 */ /* 0x000fe800078e00ff */
[----:B------:R-:W-:Y:S04]  /*2920*/  IMAD R21, R21, R22, -UR16 ;  /* 0x8000001015157e24 */ /* 0x000fe8000f8e0216 */
[----:B------:R-:W-:Y:S05]  /*2930*/  IMAD.IADD R21, R21, 0x1, -R233 ;  /* 0x0000000115157824 */ /* 0x000fea00078e0ae9 */
[----:B------:R-:W-:Y:S02]  /*2940*/  IADD3 R22, R21, c[0x0][0x2a8], RZ ;  /* 0x0000aa0015167a10 */ /* 0x000fe40007ffe0ff */
[----:B------:R-:W-:Y:S02]  /*2950*/  IMNMX R200, R200, R21, !PT ;  /* 0x00000015c8c87217 */ /* 0x000fe40007800200 */
[----:B------:R-:W-:Y:S02]  /*2960*/  IMNMX R201, R201, R22, PT ;  /* 0x00000016c9c97217 */ /* 0x000fe40003800200 */
.L_x_246:
        /* <DEDUP_REMOVED lines=20> */
.L_x_252:
[----:B------:R-:W-:Y:S04]  /*2ab0*/  MOV R22, 0x1 ;  /* 0x0000000100167802 */ /* 0x000fe80000000f00 */
[----:B------:R-:W-:Y:S11]  /*2ac0*/  ISETP.NE.AND P0, PT, R22, c[0x0][0x2a8], PT ;  /* 0x0000aa0016007a0c */ /* 0x000ff60003f05270 */
[----:B------:R-:W-:Y:S02]  /*2ad0*/  @!UPT UIADD3 URZ, URZ, URZ, URZ ;  /* 0x0000003f3f3ff290 */ /* 0x000fe4000fffe03f */
[----:B------:R-:W-:Y:S05]  /*2ae0*/  @P0 IMAD.HI.U32 R22, R21, c[0x0][0x2ac], RZ ;  /* 0x0000ab0015160a27 */ /* 0x000fea00078e00ff */
[----:B------:R-:W-:Y:S02]  /*2af0*/  @P0 SHF.R.U32.HI R21, RZ, c[0x0][0x2b0], R22 ;  /* 0x0000ac00ff150a19 */ /* 0x000fe40000011616 */
.L_x_253:
[----:B------:R-:W-:Y:S05]  /*2b00*/  BSYNC B0 ;  /* 0x0000000000007941 */ /* 0x000fea0003800000 */
.L_x_251:
[----:B------:R-:W-:Y:S04]  /*2b10*/  IMAD.MOV.U32 R22, RZ, RZ, c[0x0][0x2a8] ;  /* 0x0000aa00ff167624 */ /* 0x000fe800078e00ff */
[----:B------:R-:W-:Y:S04]  /*2b20*/  IMAD R21, R21, R22, -UR16 ;  /* 0x8000001015157e24 */ /* 0x000fe8000f8e0216 */
[----:B------:R-:W-:Y:S05]  /*2b30*/  IMAD.IADD R21, R21, 0x1, -R233 ;  /* 0x0000000115157824 */ /* 0x000fea00078e0ae9 */
[----:B------:R-:W-:Y:S02]  /*2b40*/  IADD3 R22, R21, c[0x0][0x2a8], RZ ;  /* 0x0000aa0015167a10 */ /* 0x000fe40007ffe0ff */
[----:B------:R-:W-:Y:S02]  /*2b50*/  IMNMX R202, R202, R21, !PT ;  /* 0x00000015caca7217 */ /* 0x000fe40007800200 */
[----:B------:R-:W-:Y:S02]  /*2b60*/  IMNMX R203, R203, R22, PT ;  /* 0x00000016cbcb7217 */ /* 0x000fe40003800200 */
.L_x_250:
        /* <DEDUP_REMOVED lines=20> */
.L_x_256:
[----:B------:R-:W-:Y:S04]  /*2cb0*/  MOV R22, 0x1 ;  /* 0x0000000100167802 */ /* 0x000fe80000000f00 */
[----:B------:R-:W-:Y:S11]  /*2cc0*/  ISETP.NE.AND P0, PT, R22, c[0x0][0x2a8], PT ;  /* 0x0000aa0016007a0c */ /* 0x000ff60003f05270 */
[----:B------:R-:W-:Y:S02]  /*2cd0*/  @!UPT UIADD3 URZ, URZ, URZ, URZ ;  /* 0x0000003f3f3ff290 */ /* 0x000fe4000fffe03f */
[----:B------:R-:W-:Y:S05]  /*2ce0*/  @P0 IMAD.HI.U32 R22, R21, c[0x0][0x2ac], RZ ;  /* 0x0000ab0015160a27 */ /* 0x000fea00078e00ff */
[----:B------:R-:W-:Y:S02]  /*2cf0*/  @P0 SHF.R.U32.HI R21, RZ, c[0x0][0x2b0], R22 ;  /* 0x0000ac00ff150a19 */ /* 0x000fe40000011616 */
.L_x_257:
[----:B------:R-:W-:Y:S05]  /*2d00*/  BSYNC B0 ;  /* 0x0000000000007941 */ /* 0x000fea0003800000 */
.L_x_255:
[----:B------:R-:W-:Y:S04]  /*2d10*/  IMAD.MOV.U32 R22, RZ, RZ, c[0x0][0x2a8] ;  /* 0x0000aa00ff167624 */ /* 0x000fe800078e00ff */
[----:B------:R-:W-:Y:S04]  /*2d20*/  IMAD R21, R21, R22, -UR16 ;  /* 0x8000001015157e24 */ /* 0x000fe8000f8e0216 */
[----:B------:R-:W-:Y:S05]  /*2d30*/  IMAD.IADD R21, R21, 0x1, -R233 ;  /* 0x0000000115157824 */ /* 0x000fea00078e0ae9 */
[----:B------:R-:W-:Y:S02]  /*2d40*/  IADD3 R22, R21, c[0x0][0x2a8], RZ ;  /* 0x0000aa0015167a10 */ /* 0x000fe40007ffe0ff */
[----:B------:R-:W-:Y:S02]  /*2d50*/  IMNMX R204, R204, R21, !PT ;  /* 0x00000015cccc7217 */ /* 0x000fe40007800200 */
[----:B------:R-:W-:Y:S02]  /*2d60*/  IMNMX R205, R205, R22, PT ;  /* 0x00000016cdcd7217 */ /* 0x000fe40003800200 */
.L_x_254:
        /* <DEDUP_REMOVED lines=20> */
.L_x_260:
[----:B------:R-:W-:Y:S04]  /*2eb0*/  MOV R21, 0x1 ;  /* 0x0000000100157802 */ /* 0x000fe80000000f00 */
[----:B------:R-:W-:Y:S11]  /*2ec0*/  ISETP.NE.AND P0, PT, R21, c[0x0][0x2a8], PT ;  /* 0x0000aa0015007a0c */ /* 0x000ff60003f05270 */
[----:B------:R-:W-:Y:S02]  /*2ed0*/  @!UPT UIADD3 URZ, URZ, URZ, URZ ;  /* 0x0000003f3f3ff290 */ /* 0x000fe4000fffe03f */
[----:B------:R-:W-:Y:S05]  /*2ee0*/  @P0 IMAD.HI.U32 R21, R20, c[0x0][0x2ac], RZ ;  /* 0x0000ab0014150a27 */ /* 0x000fea00078e00ff */
[----:B------:R-:W-:Y:S02]  /*2ef0*/  @P0 SHF.R.U32.HI R20, RZ, c[0x0][0x2b0], R21 ;  /* 0x0000ac00ff140a19 */ /* 0x000fe40000011615 */
.L_x_261:
[----:B------:R-:W-:Y:S05]  /*2f00*/  BSYNC B0 ;  /* 0x0000000000007941 */ /* 0x000fea0003800000 */
.L_x_259:
[----:B------:R-:W-:Y:S04]  /*2f10*/  IMAD.MOV.U32 R21, RZ, RZ, c[0x0][0x2a8] ;  /* 0x0000aa00ff157624 */ /* 0x000fe800078e00ff */
[----:B------:R-:W-:Y:S04]  /*2f20*/  IMAD R20, R20, R21, -UR16 ;  /* 0x8000001014147e24 */ /* 0x000fe8000f8e0215 */
[----:B------:R-:W-:Y:S05]  /*2f30*/  IMAD.IADD R20, R20, 0x1, -R233 ;  /* 0x0000000114147824 */ /* 0x000fea00078e0ae9 */
[----:B------:R-:W-:Y:S02]  /*2f40*/  IADD3 R21, R20, c[0x0][0x2a8], RZ ;  /* 0x0000aa0014157a10 */ /* 0x000fe40007ffe0ff */
[----:B------:R-:W-:Y:S02]  /*2f50*/  IMNMX R206, R206, R20, !PT ;  /* 0x00000014cece7217 */ /* 0x000fe40007800200 */
[----:B------:R-:W-:Y:S02]  /*2f60*/  IMNMX R207, R207, R21, PT ;  /* 0x00000015cfcf7217 */ /* 0x000fe40003800200 */
.L_x_258:
        /* <DEDUP_REMOVED lines=307> */
[----:B---34-:R-:W-:Y:S01]  /*42a0*/  LOP3.LUT P4, RZ, R236, 0x1, RZ, 0xc0, !PT ;  /* 0x00000001ecff7812 */ /* 0x018fe2000788c0ff */
        /* <DEDUP_REMOVED lines=55> */
.L_x_262:
[-C--:B---34-:R-:W-:Y:S01]  /*4620*/  HMMA.16816.F32.BF16 R84, R4, R12.reuse, R84 ;  /* 0x0000000c0454723c */ /* 0x098fe20000041854 */
        /* <DEDUP_REMOVED lines=126> */
.L_x_263:
[-C--:B-1234-:R-:W-:Y:S01]  /*4e10*/  HMMA.16816.F32.BF16 R4, R144, R16.reuse, RZ ;  /* 0x000000109004723c */ /* 0x09efe200000418ff */
        /* <DEDUP_REMOVED lines=164> */
.L_x_245:
[----:B------:R-:W-:Y:S05]  /*5860*/  @P1 EXIT ;  /* 0x000000000000194d */ /* 0x000fea0003800000 */
[----:B------:R-:W2:Y:S01]  /*5870*/  S2R R2, SR_CTAID.Y ;  /* 0x0000000000027919 */ /* 0x000ea20000002600 */
[----:B------:R-:W-:Y:S01]  /*5880*/  IMAD.MOV.U32 R0, RZ, RZ, 0x1 ;  /* 0x00000001ff007424 */ /* 0x000fe200078e00ff */
[----:B------:R-:W-:Y:S01]  /*5890*/  ULDC UR5, c[0x0][0x358] ;  /* 0x0000d60000057ab9 */ /* 0x000fe20000000800 */
[----:B------:R-:W-:Y:S01]  /*58a0*/  BSSY B0, `(.L_x_265) ;  /* 0x000001e000007945 */ /* 0x000fe20003800000 */
[----:B-1----:R-:W1:Y:S01]  /*58b0*/  S2R R15, SR_CTAID.Z ;  /* 0x00000000000f7919 */ /* 0x002e620000002700 */
[----:B------:R-:W-:-:S03]  /*58c0*/  UIMAD UR5, UR13, UR5, URZ ;  /* 0x000000050d0572a4 */ /* 0x000fc6000f8e023f */
[----:B------:R-:W-:Y:S01]  /*58d0*/  BAR.SYNC.DEFER_BLOCKING 0x1, 0x100 ;  /* 0x0044000000007b1d */ /* 0x000fe20000010000 */
[----:B------:R-:W-:-:S05]  /*58e0*/  ISETP.NE.AND P0, PT, R0, c[0x0][0x338], PT ;  /* 0x0000ce0000007a0c */ /* 0x000fca0003f05270 */
[----:B------:R-:W-:Y:S02]  /*58f0*/  ULDC UR4, c[0x0][0x2f4] ;  /* 0x0000bd0000047ab9 */ /* 0x000fe40000000800 */
[----:B------:R-:W-:-:S04]  /*5900*/  UIMAD UR5, UR5, UR4, URZ ;  /* 0x00000004050572a4 */ /* 0x000fc8000f8e023f */
[----:B------:R-:W-:Y:S02]  /*5910*/  USHF.R.S32.HI UR4, URZ, 0x1f, UR5 ;  /* 0x0000001f3f047899 */ /* 0x000fe40008011405 */
[----:B--2---:R-:W-:-:S04]  /*5920*/  @P0 IMAD.HI.U32 R0, R2, c[0x0][0x33c], RZ ;  /* 0x0000cf0002000a27 */ /* 0x004fc800078e00ff */
[----:B------:R-:W-:Y:S01]  /*5930*/  IMAD.MOV.U32 R7, RZ, RZ, R2 ;  /* 0x000000ffff077224 */ /* 0x000fe200078e0002 */
[----:B------:R-:W-:Y:S01]  /*5940*/  @P0 SHF.R.U32.HI R7, RZ, c[0x0][0x340], R0 ;  /* 0x0000d000ff070a19 */ /* 0x000fe20000011600 */
[----:B-1----:R-:W-:Y:S01]  /*5950*/  IMAD R3, R15, c[0x0][0x2f4], RZ ;  /* 0x0000bd000f037a24 */ /* 0x002fe200078e02ff */
[----:B------:R-:W-:Y:S02]  /*5960*/  SHF.R.S32.HI R16, RZ, 0x1f, R15 ;  /* 0x0000001fff107819 */ /* 0x000fe4000001140f */
[--C-:B------:R-:W-:Y:S01]  /*5970*/  SHF.R.S32.HI R10, RZ, 0x1f, R7.reuse ;  /* 0x0000001fff0a7819 */ /* 0x100fe20000011407 */
[----:B------:R-:W-:Y:S01]  /*5980*/  IMAD.MOV R6, RZ, RZ, -R7 ;  /* 0x000000ffff067224 */ /* 0x000fe200078e0a07 */
[----:B------:R-:W-:Y:S02]  /*5990*/  SHF.R.S32.HI R14, RZ, 0x1f, R3 ;  /* 0x0000001fff0e7819 */ /* 0x000fe40000011403 */
[----:B------:R-:W-:Y:S01]  /*59a0*/  IADD3 R0, P1, P0, R3, UR5, R7 ;  /* 0x0000000503007c10 */ /* 0x000fe2000f83e007 */
[----:B------:R-:W-:-:S03]  /*59b0*/  IMAD R6, R6, c[0x0][0x338], R2 ;  /* 0x0000ce0006067a24 */ /* 0x000fc600078e0202 */
[----:B------:R-:W-:Y:S01]  /*59c0*/  IADD3.X R14, R14, UR4, R10, P1, P0 ;  /* 0x000000040e0e7c10 */ /* 0x000fe20008fe040a */
[----:B------:R-:W-:Y:S01]  /*59d0*/  IMAD.SHL.U32 R11, R0, 0x4, RZ ;  /* 0x00000004000b7824 */ /* 0x000fe200078e00ff */
[----:B------:R-:W-:Y:S02]  /*59e0*/  ISETP.NE.AND P1, PT, R238, RZ, PT ;  /* 0x000000ffee00720c */ /* 0x000fe40003f25270 */
[----:B------:R-:W-:Y:S02]  /*59f0*/  SHF.L.U64.HI R14, R0, 0x2, R14 ;  /* 0x00000002000e7819 */ /* 0x000fe4000001020e */
[----:B------:R-:W-:-:S04]  /*5a00*/  IADD3 R4, P0, R11, c[0x0][0x350], RZ ;  /* 0x0000d4000b047a10 */ /* 0x000fc80007f1e0ff */
[----:B------:R-:W-:-:S05]  /*5a10*/  IADD3.X R5, R14, c[0x0][0x354], RZ, P0, !PT ;  /* 0x0000d5000e057a10 */ /* 0x000fca00007fe4ff */
[----:B------:R-:W-:Y:S05]  /*5a20*/  @P1 BRA `(.L_x_266) ;  /* 0x0000005000001947 */ /* 0x000fea0003800000 */
.L_x_267:
[----:B------:R-:W2:Y:S01]  /*5a30*/  LDG.E.STRONG.GPU R0, [R4.64] ;  /* 0x0000001604007981 */ /* 0x000ea2000c1ef900 */
[----:B------:R-:W-:Y:S01]  /*5a40*/  YIELD ;  /* 0x0000000000007946 */ /* 0x000fe20003800000 */
[----:B--2---:R-:W-:Y:S01]  /*5a50*/  ISETP.NE.AND P0, PT, R0, R6, PT ;  /* 0x000000060000720c */ /* 0x004fe20003f05270 */
[----:B------:R-:W-:-:S12]  /*5a60*/  CCTL.IVALL ;  /* 0x00000000ff00798f */ /* 0x000fd80002000000 */
[----:B------:R-:W-:Y:S05]  /*5a70*/  @P0 BRA `(.L_x_267) ;  /* 0xffffffb000000947 */ /* 0x000fea000383ffff */
.L_x_266:
[----:B------:R-:W-:Y:S05]  /*5a80*/  BSYNC B0 ;  /* 0x0000000000007941 */ /* 0x000fea0003800000 */
.L_x_265:
[----:B------:R-:W-:Y:S01]  /*5a90*/  MOV R17, 0xffffffff ;  /* 0xffffffff00117802 */ /* 0x000fe20000000f00 */
[----:B------:R-:W-:Y:S05]  /*5aa0*/  BRA.CONV ~URZ, `(.L_x_268) ;  /* 0x000000237f007947 */ /* 0x000fea000b800000 */
[----:B------:R-:W-:Y:S02]  /*5ab0*/  MOV R2, 0x5ad0 ;  /* 0x00005ad000027802 */ /* 0x000fe40000000f00 */
[----:B------:R-:W-:Y:S05]  /*5ac0*/  CALL.REL.NOINC `($__internal_2_$__cuda_sm70_warpsync) ;  /* 0x00000a8000007944 */ /* 0x000fea0003c00000 */
.L_x_268:
[----:B------:R-:W-:Y:S01]  /*5ad0*/  UIMAD UR5, UR13, 0x3000, URZ ;  /* 0x000030000d0578a4 */ /* 0x000fe2000f8e023f */
[----:B------:R-:W-:Y:S01]  /*5ae0*/  IMAD R0, R10, c[0x0][0x328], RZ ;  /* 0x0000ca000a007a24 */ /* 0x000fe200078e02ff */
[----:B------:R-:W-:-:S06]  /*5af0*/  NOP ;  /* 0x0000000000007918 */ /* 0x000fcc0000000000 */
[----:B------:R-:W-:Y:S01]  /*5b00*/  USHF.R.S32.HI UR4, URZ, 0x1f, UR5 ;  /* 0x0000001f3f047899 */ /* 0x000fe20008011405 */
[----:B------:R-:W-:Y:S01]  /*5b10*/  IADD3 R8, P0, R238, UR5, RZ ;  /* 0x00000005ee087c10 */ /* 0x000fe2000ff1e0ff */
[----:B------:R-:W-:Y:S02]  /*5b20*/  IMAD R0, R7, c[0x0][0x32c], R0 ;  /* 0x0000cb0007007a24 */ /* 0x000fe400078e0200 */
[----:B------:R-:W-:Y:S02]  /*5b30*/  IMAD R12, R16, c[0x0][0x330], RZ ;  /* 0x0000cc00100c7a24 */ /* 0x000fe400078e02ff */
[----:B------:R-:W-:-:S05]  /*5b40*/  LEA.HI.X.SX32 R9, R238, UR4, 0x1, P0 ;  /* 0x00000004ee097c11 */ /* 0x000fca00080f0eff */
        /* <DEDUP_REMOVED lines=56> */
[----:B-1----:R-:W-:Y:S02]  /*5ed0*/  MOV R2, 0x5ef0 ;  /* 0x00005ef000027802 */ /* 0x002fe40000000f00 */
[----:B------:R-:W-:Y:S05]  /*5ee0*/  CALL.REL.NOINC `($__internal_2_$__cuda_sm70_warpsync) ;  /* 0x0000066000007944 */ /* 0x000fea0003c00000 */
.L_x_269:
        /* <DEDUP_REMOVED lines=12> */
.L_x_271:
[----:B------:R-:W-:Y:S05]  /*5fb0*/  BSYNC B0 ;  /* 0x0000000000007941 */ /* 0x000fea0003800000 */
.L_x_270:
[----:B--2---:R-:W-:Y:S01]  /*5fc0*/  IADD3 R4, P0, R11, c[0x0][0x348], RZ ;  /* 0x0000d2000b047a10 */ /* 0x004fe20007f1e0ff */
[----:B------:R-:W-:Y:S03]  /*5fd0*/  BSSY B0, `(.L_x_272) ;  /* 0x0000008000007945 */ /* 0x000fe60003800000 */
[----:B------:R-:W-:Y:S01]  /*5fe0*/  IADD3.X R5, R14, c[0x0][0x34c], RZ, P0, !PT ;  /* 0x0000d3000e057a10 */ /* 0x000fe200007fe4ff */
[----:B------:R-:W-:Y:S05]  /*5ff0*/  @P1 BRA `(.L_x_273) ;  /* 0x0000005000001947 */ /* 0x000fea0003800000 */
.L_x_274:
[----:B------:R-:W2:Y:S01]  /*6000*/  LDG.E.STRONG.GPU R0, [R4.64] ;  /* 0x0000001604007981 */ /* 0x000ea2000c1ef900 */
[----:B------:R-:W-:Y:S01]  /*6010*/  YIELD ;  /* 0x0000000000007946 */ /* 0x000fe20003800000 */
[----:B--2---:R-:W-:Y:S01]  /*6020*/  ISETP.NE.AND P0, PT, R0, R6, PT ;  /* 0x000000060000720c */ /* 0x004fe20003f05270 */
[----:B------:R-:W-:-:S12]  /*6030*/  CCTL.IVALL ;  /* 0x00000000ff00798f */ /* 0x000fd80002000000 */
[----:B------:R-:W-:Y:S05]  /*6040*/  @P0 BRA `(.L_x_274) ;  /* 0xffffffb000000947 */ /* 0x000fea000383ffff */
.L_x_273:
[----:B------:R-:W-:Y:S05]  /*6050*/  BSYNC B0 ;  /* 0x0000000000007941 */ /* 0x000fea0003800000 */
.L_x_272:
[----:B------:R-:W-:Y:S05]  /*6060*/  BRA.CONV ~URZ, `(.L_x_275) ;  /* 0x000000237f007947 */ /* 0x000fea000b800000 */
[----:B-1----:R-:W-:Y:S02]  /*6070*/  MOV R2, 0x6090 ;  /* 0x0000609000027802 */ /* 0x002fe40000000f00 */
[----:B------:R-:W-:Y:S05]  /*6080*/  CALL.REL.NOINC `($__internal_2_$__cuda_sm70_warpsync) ;  /* 0x000004c000007944 */ /* 0x000fea0003c00000 */
.L_x_275:
        /* <DEDUP_REMOVED lines=64> */
.L_x_276:
        /* <DEDUP_REMOVED lines=12> */
        .weak           $__internal_2_$__cuda_sm70_warpsync
        .type           $__internal_2_$__cuda_sm70_warpsync,@function
        .size           $__internal_2_$__cuda_sm70_warpsync,(.L_x_1384 - $__internal_2_$__cuda_sm70_warpsync)
$__internal_2_$__cuda_sm70_warpsync:
[----:B------:R-:W-:Y:S01]  /*6550*/  MOV R3, 0x0 ;  /* 0x0000000000037802 */ /* 0x000fe20000000f00 */
[----:B------:R-:W-:Y:S04]  /*6560*/  WARPSYNC R17 ;  /* 0x0000001100007348 */ /* 0x000fe80003800000 */
[----:B------:R-:W-:Y:S05]  /*6570*/  RET.REL.NODEC R2 `(_ZN7cutlass13device_kernelIN5flash19enable_sm80_to_sm89INS1_16FlashAttnBwdSm80INS1_25CollectiveMainloopBwdSm80ILi1ELi1EN4cute5tupleIJNS5_1CILi64EEES8_NS7_ILi192EEEEEENS_10bfloat16_tEfNS_4arch4Sm80ELb0ELb1ELb0ELb0ELb1ELb0ELb0ELb0ELi2ELi2ELi2ELi2ELb1EEENS1_24CollectiveEpilogueBwdGQAISA_fSD_Li256ELb0ELb1EEENS1_19SingleTileSchedulerILb0ELb0ELb0ELi64EEEEEEEEEvNT_6ParamsE) ;  /* 0xffff9a8002007950 */ /* 0x000fea0003c3ffff */
.L_x_277:
        /* <DEDUP_REMOVED lines=16> */
.L_x_1384:


//--------------------- .text._ZN7cutlass13device_kernelIN5flash19enable_sm80_to_sm89INS1_16FlashAttnBwdSm80INS1_25CollectiveMainloopBwdSm80ILi1ELi1EN4cute5tupleIJNS5_1CILi64EEES8_NS7_ILi192EEEEEENS_10bfloat16_tEfNS_4arch4Sm80ELb0ELb1ELb0ELb1ELb0ELb0ELb0ELb0ELi2ELi2ELi2ELi2ELb1EEENS1_21CollectiveEpilogueBwdISA_SB_SD_Li256ELb1ELb0ELi4EEENS1_19SingleTileSchedulerILb1ELb0ELb0ELi64EEEEEEEEEvNT_6ParamsE --------------------------
	.section	.text._ZN7cutlass13device_kernelIN5flash19enable_sm80_to_sm89INS1_16FlashAttnBwdSm80INS1_25CollectiveMainloopBwdSm80ILi1ELi1EN4cute5tupleIJNS5_1CILi64EEES8_NS7_ILi192EEEEEENS_10bfloat16_tEfNS_4arch4Sm80ELb0ELb1ELb0ELb1ELb0ELb0ELb0ELb0ELi2ELi2ELi2ELi2ELb1EEENS1_21CollectiveEpilogueBwdISA_SB_SD_Li256ELb1ELb0ELi4EEENS1_19SingleTileSchedulerILb1ELb0ELb0ELi64EEEEEEEEEvNT_6ParamsE,"ax",@progbits
	.sectioninfo	@"SHI_REGISTERS=255"
	.align	128
.text._ZN7cutlass13device_kernelIN5flash19enable_sm80_to_sm89INS1_16FlashAttnBwdSm80INS1_25CollectiveMainloopBwdSm80ILi1ELi1EN4cute5tupleIJNS5_1CILi64EEES8_NS7_ILi192EEEEEENS_10bfloat16_tEfNS_4arch4Sm80ELb0ELb1ELb0ELb1ELb0ELb0ELb0ELb0ELi2ELi2ELi2ELi2ELb1EEENS1_21CollectiveEpilogueBwdISA_SB_SD_Li256ELb1ELb0ELi4EEENS1_19SingleTileSchedulerILb1ELb0ELb0ELi64EEEEEEEEEvNT_6ParamsE:
        .type           _ZN7cutlass13device_kernelIN5flash19enable_sm80_to_sm89INS1_16FlashAttnBwdSm80INS1_25CollectiveMainloopBwdSm80ILi1ELi1EN4cute5tupleIJNS5_1CILi64EEES8_NS7_ILi192EEEEEENS_10bfloat16_tEfNS_4arch4Sm80ELb0ELb1ELb0ELb1ELb0ELb0ELb0ELb0ELi2ELi2ELi2ELi2ELb1EEENS1_21CollectiveEpilogueBwdISA_SB_SD_Li256ELb1ELb0ELi4EEENS1_19SingleTileSchedulerILb1ELb0ELb0ELi64EEEEEEEEEvNT_6ParamsE,@function
        .size           _ZN7cutlass13device_kernelIN5flash19enable_sm80_to_sm89INS1_16FlashAttnBwdSm80INS1_25CollectiveMainloopBwdSm80ILi1ELi1EN4cute5tupleIJNS5_1CILi64EEES8_NS7_ILi192EEEEEENS_10bfloat16_tEfNS_4arch4Sm80ELb0ELb1ELb0ELb1ELb0ELb0ELb0ELb0ELi2ELi2ELi2ELi2ELb1EEENS1_21CollectiveEpilogueBwdISA_SB_SD_Li256ELb1ELb0ELi4EEENS1_19SingleTileSchedulerILb1ELb0ELb0ELi64EEEEEEEEEvNT_6ParamsE,(.L_x_1386 - _ZN7cutlass13device_kernelIN5flash19enable_sm80_to_sm89INS1_16FlashAttnBwdSm80INS1_25CollectiveMainloopBwdSm80ILi1ELi1EN4cute5tupleIJNS5_1CILi64EEES8_NS7_ILi192EEEEEENS_10bfloat16_tEfNS_4arch4Sm80ELb0ELb1ELb0ELb1ELb0ELb0ELb0ELb0ELi2ELi2ELi2ELi2ELb1EEENS1_21CollectiveEpilogueBwdISA_SB_SD_Li256ELb1ELb0ELi4EEENS1_19SingleTileSchedulerILb1ELb0ELb0ELi64EEEEEEEEEvNT_6ParamsE)
        .other          _ZN7cutlass13device_kernelIN5flash19enable_sm80_to_sm89INS1_16FlashAttnBwdSm80INS1_25CollectiveMainloopBwdSm80ILi1ELi1EN4cute5tupleIJNS5_1CILi64EEES8_NS7_ILi192EEEEEENS_10bfloat16_tEfNS_4arch4Sm80ELb0ELb1ELb0ELb1ELb0ELb0ELb0ELb0ELi2ELi2ELi2ELi2ELb1EEENS1_21CollectiveEpilogueBwdISA_SB_SD_Li256ELb1ELb0ELi4EEENS1_19SingleTileSchedulerILb1ELb0ELb0ELi64EEEEEEEEEvNT_6ParamsE,@"STO_CUDA_ENTRY STV_DEFAULT"
_ZN7cutlass13device_kernelIN5flash19enable_sm80_to_sm89INS1_16FlashAttnBwdSm80INS1_25CollectiveMainloopBwdSm80ILi1ELi1EN4cute5tupleIJNS5_1CILi64EEES8_NS7_ILi192EEEEEENS_10bfloat16_tEfNS_4arch4Sm80ELb0ELb1ELb0ELb1ELb0ELb0ELb0ELb0ELi2ELi2ELi2ELi2ELb1EEENS1_21CollectiveEpilogueBwdISA_SB_SD_Li256ELb1ELb0ELi4EEENS1_19SingleTileSchedulerILb1ELb0ELb0ELi64EEEEEEEEEvNT_6ParamsE:
[----:B------:R-:W-:Y:S02]  /*0000*/  MOV R1, c[0x0][0x28] ;  /* 0x00000a0000017a02 */ /* 0x000fe40000000f00 */
[----:B------:R-:W1:Y:S01]  /*0010*/  S2R R233, SR_TID.X ;  /* 0x0000000000e97919 */ /* 0x000e620000002100 */
[----:B------:R-:W-:Y:S01]  /*0020*/  IMAD.MOV.U32 R7, RZ, RZ, 0x4 ;  /* 0x00000004ff077424 */ /* 0x000fe200078e00ff */
[----:B------:R-:W2:Y:S01]  /*0030*/  S2UR UR10, SR_CTAID.X ;  /* 0x00000000000a79c3 */ /* 0x000ea20000002500 */
[----:B------:R-:W-:Y:S01]  /*0040*/  ULDC.64 UR16, c[0x0][0x118] ;  /* 0x0000460000107ab9 */ /* 0x000fe20000000a00 */
[----:B------:R-:W3:Y:S01]  /*0050*/  S2R R238, SR_CTAID.Z ;  /* 0x0000000000ee7919 */ /* 0x000ee20000002700 */
[----:B------:R-:W-:-:S03]  /*0060*/  IADD3 R1, R1, -0x20, RZ ;  /* 0xffffffe001017810 */ /* 0x000fc60007ffe0ff */
[----:B------:R-:W4:Y:S01]  /*0070*/  S2R R3, SR_CTAID.Y ;  /* 0x0000000000037919 */ /* 0x000f220000002600 */
[----:B-1----:R-:W-:Y:S01]  /*0080*/  SHF.R.U32.HI R0, RZ, 0x5, R233 ;  /* 0x00000005ff007819 */ /* 0x002fe200000116e9 */
[----:B---3--:R-:W-:-:S05]  /*0090*/  IMAD.WIDE R4, R238, R7, c[0x0][0x3c0] ;  /* 0x0000f000ee047625 */ /* 0x008fca00078e0207 */
[----:B------:R-:W1:Y:S02]  /*00a0*/  SHFL.IDX PT, R0, R0, RZ, 0x1f ;  /* 0x00001fff00007589 */ /* 0x000e6400000e0000 */
[----:B-1----:R-:W-:-:S13]  /*00b0*/  ISETP.NE.AND P0, PT, R0, RZ, PT ;  /* 0x000000ff0000720c */ /* 0x002fda0003f05270 */
[----:B------:R-:W-:Y:S05]  /*00c0*/  @!P0 BRA `(.L_x_278) ;  /* 0x0000012000008947 */ /* 0x000fea0003800000 */
[----:B--2-4-:R-:W-:-:S04]  /*00d0*/  ISETP.NE.U32.AND P0, PT, RZ, c[0x0][0x3c0], PT ;  /* 0x0000f000ff007a0c */ /* 0x014fc80003f05070 */
[----:B------:R-:W-:-:S13]  /*00e0*/  ISETP.NE.AND.EX P0, PT, RZ, c[0x0][0x3c4], PT, P0 ;  /* 0x0000f100ff007a0c */ /* 0x000fda0003f05300 */
[----:B------:R-:W-:Y:S05]  /*00f0*/  @!P0 BRA `(.L_x_279) ;  /* 0x0000002000008947 */ /* 0x000fea0003800000 */
[----:B------:R1:W5:Y:S01]  /*0100*/  LDG.E R0, [R4.64] ;  /* 0x0000001004007981 */ /* 0x000362000c1e1900 */
[----:B------:R-:W-:Y:S05]  /*0110*/  BRA `(.L_x_280) ;  /* 0x0000009000007947 */ /* 0x000fea0003800000 */
.L_x_279:
        /* <DEDUP_REMOVED lines=8> */
.L_x_281:
[----:B------:R-:W-:Y:S02]  /*01a0*/  MOV R0, c[0x0][0x3a4] ;  /* 0x0000e90000007a02 */ /* 0x000fe40000000f00 */
.L_x_280:
[----:B------:R-:W-:-:S06]  /*01b0*/  USHF.L.U32 UR14, UR10, 0x6, URZ ;  /* 0x000000060a0e7899 */ /* 0x000fcc000800063f */
[----:B-----5:R-:W-:-:S04]  /*01c0*/  ISETP.LE.AND P0, PT, R0, UR14, PT ;  /* 0x0000000e00007c0c */ /* 0x020fc8000bf03270 */
[----:B------:R-:W-:Y:S01]  /*01d0*/  SEL R238, R238, 0xffffffff, !P0 ;  /* 0xffffffffeeee7807 */ /* 0x000fe20004000000 */
[----:B------:R-:W-:Y:S05]  /*01e0*/  BRA `(.L_x_282) ;  /* 0x0000011000007947 */ /* 0x000fea0003800000 */
.L_x_278:
[----:B--2-4-:R-:W-:-:S04]  /*01f0*/  ISETP.NE.U32.AND P0, PT, RZ, c[0x0][0x3c0], PT ;  /* 0x0000f000ff007a0c */ /* 0x014fc80003f05070 */
[----:B------:R-:W-:-:S13]  /*0200*/  ISETP.NE.AND.EX P0, PT, RZ, c[0x0][0x3c4], PT, P0 ;  /* 0x0000f100ff007a0c */ /* 0x000fda0003f05300 */
[----:B------:R-:W-:Y:S05]  /*0210*/  @!P0 BRA `(.L_x_283) ;  /* 0x0000002000008947 */ /* 0x000fea0003800000 */
[----:B------:R1:W5:Y:S01]  /*0220*/  LDG.E R0, [R4.64] ;  /* 0x0000001004007981 */ /* 0x000362000c1e1900 */
[----:B------:R-:W-:Y:S05]  /*0230*/  BRA `(.L_x_284) ;  /* 0x0000009000007947 */ /* 0x000fea0003800000 */
.L_x_283:
        /* <DEDUP_REMOVED lines=8> */
.L_x_285:
[----:B------:R-:W-:Y:S02]  /*02c0*/  MOV R0, c[0x0][0x3a4] ;  /* 0x0000e90000007a02 */ /* 0x000fe40000000f00 */
.L_x_284:
[----:B------:R-:W-:-:S06]  /*02d0*/  USHF.L.U32 UR14, UR10, 0x6, URZ ;  /* 0x000000060a0e7899 */ /* 0x000fcc000800063f */
[----:B-----5:R-:W-:-:S04]  /*02e0*/  ISETP.LE.AND P0, PT, R0, UR14, PT ;  /* 0x0000000e00007c0c */ /* 0x020fc8000bf03270 */
[----:B------:R-:W-:-:S04]  /*02f0*/  SEL R238, R238, 0xffffffff, !P0 ;  /* 0xffffffffeeee7807 */ /* 0x000fc80004000000 */
.L_x_282:
        /* <DEDUP_REMOVED lines=9> */
[----:B-1----:R-:W2:Y:S02]  /*0390*/  @P1 LDG.E R5, [R10.64] ;  /* 0x000000100a051981 */ /* 0x002ea4000c1e1900 */
[----:B------:R-:W-:-:S04]  /*03a0*/  @P0 IMAD.WIDE R12, R238, R7, c[0x0][0x2d8] ;  /* 0x0000b600ee0c0625 */ /* 0x000fc800078e0207 */
[----:B------:R-:W-:Y:S01]  /*03b0*/  IMAD.MOV.U32 R0, RZ, RZ, RZ ;  /* 0x000000ffff007224 */ /* 0x000fe200078e00ff */
[----:B------:R-:W3:Y:S01]  /*03c0*/  @P0 LDG.E R6, [R12.64] ;  /* 0x000000100c060981 */ /* 0x000ee2000c1e1900 */
[----:B------:R-:W-:Y:S02]  /*03d0*/  IMAD.MOV.U32 R2, RZ, RZ, RZ ;  /* 0x000000ffff027224 */ /* 0x000fe400078e00ff */
[----:B------:R-:W-:Y:S02]  /*03e0*/  IMAD.WIDE R8, R238, R7, c[0x0][0x2d0] ;  /* 0x0000b400ee087625 */ /* 0x000fe400078e0207 */
[----:B------:R1:W5:Y:S04]  /*03f0*/  @P1 LDG.E R0, [R10.64] ;  /* 0x000000100a001981 */ /* 0x000368000c1e1900 */
[----:B------:R1:W5:Y:S01]  /*0400*/  @P4 LDG.E R2, [R8.64] ;  /* 0x0000001008024981 */ /* 0x000362000c1e1900 */
[----:B------:R-:W-:-:S02]  /*0410*/  ULDC UR13, c[0x0][0x168] ;  /* 0x00005a00000d7ab9 */ /* 0x000fc40000000800 */
[----:B------:R-:W-:Y:S01]  /*0420*/  ULDC UR7, c[0x0][0x198] ;  /* 0x0000660000077ab9 */ /* 0x000fe20000000800 */
[----:B--2---:R-:W-:-:S05]  /*0430*/  @P1 IMAD R4, R238, 0x40, R5 ;  /* 0x00000040ee041824 */ /* 0x004fca00078e0205 */
[----:B------:R-:W-:Y:S01]  /*0440*/  @P1 SHF.R.S32.HI R5, RZ, 0x1f, R4 ;  /* 0x0000001fff051819 */ /* 0x000fe20000011404 */
[----:B---3--:R1:W2:Y:S03]  /*0450*/  @P0 R2UR UR13, R6 ;  /* 0x00000000060d03c2 */ /* 0x0082a600000e0000 */
[----:B------:R-:W-:Y:S01]  /*0460*/  @P1 LEA.HI R5, R5, R4, RZ, 0x6 ;  /* 0x0000000405051211 */ /* 0x000fe200078f30ff */
[----:B------:R-:W-:-:S03]  /*0470*/  IMAD.MOV.U32 R4, RZ, RZ, RZ ;  /* 0x000000ffff047224 */ /* 0x000fc600078e00ff */
[----:B------:R-:W-:Y:S01]  /*0480*/  @P1 LOP3.LUT R4, R5, 0xffffffc0, RZ, 0xc0, !PT ;  /* 0xffffffc005041812 */ /* 0x000fe200078ec0ff */
[----:B------:R-:W-:Y:S05]  /*0490*/  @P0 BRA `(.L_x_286) ;  /* 0x0000006000000947 */ /* 0x000fea0003800000 */
[----:B------:R-:W-:Y:S05]  /*04a0*/  @!P1 BRA `(.L_x_286) ;  /* 0x0000005000009947 */ /* 0x000fea0003800000 */
[----:B------:R-:W3:Y:S04]  /*04b0*/  LDG.E R5, [R10.64] ;  /* 0x000000100a057981 */ /* 0x000ee8000c1e1900 */
[----:B-1----:R-:W4:Y:S01]  /*04c0*/  LDG.E R6, [R10.64+0x4] ;  /* 0x000004100a067981 */ /* 0x002f22000c1e1900 */
[----:B--23--:R-:W1:Y:S08]  /*04d0*/  R2UR UR13, R5 ;  /* 0x00000000050d73c2 */ /* 0x00ce7000000e0000 */
[----:B----4-:R-:W1:Y:S02]  /*04e0*/  R2UR UR4, R6 ;  /* 0x00000000060473c2 */ /* 0x010e6400000e0000 */
[----:B-1----:R-:W-:-:S06]  /*04f0*/  UIADD3 UR13, -UR13, UR4, URZ ;  /* 0x000000040d0d7290 */ /* 0x002fcc000fffe13f */
.L_x_286:
[----:B------:R-:W-:-:S04]  /*0500*/  ISETP.NE.U32.AND P0, PT, RZ, c[0x0][0x2e0], PT ;  /* 0x0000b800ff007a0c */ /* 0x000fc80003f05070 */
[----:B------:R-:W-:-:S13]  /*0510*/  ISETP.NE.AND.EX P0, PT, RZ, c[0x0][0x2e4], PT, P0 ;  /* 0x0000b900ff007a0c */ /* 0x000fda0003f05300 */
[----:B------:R-:W-:Y:S05]  /*0520*/  @!P0 BRA `(.L_x_287) ;  /* 0x0000004000008947 */ /* 0x000fea0003800000 */
[----:B-1----:R-:W-:-:S05]  /*0530*/  IMAD.WIDE R6, R238, R7, c[0x0][0x2e0] ;  /* 0x0000b800ee067625 */ /* 0x002fca00078e0207 */
[----:B------:R-:W3:Y:S02]  /*0540*/  LDG.E R5, [R6.64] ;  /* 0x0000001006057981 */ /* 0x000ee4000c1e1900 */
[----:B---3--:R1:W3:Y:S02]  /*0550*/  R2UR UR7, R5 ;  /* 0x00000000050773c2 */ /* 0x0082e400000e0000 */
[----:B-1-3--:R-:W-:Y:S05]  /*0560*/  BRA `(.L_x_288) ;  /* 0x0000006000007947 */ /* 0x00afea0003800000 */
.L_x_287:
[----:B------:R-:W-:Y:S05]  /*0570*/  @!P4 BRA `(.L_x_288) ;  /* 0x000000500000c947 */ /* 0x000fea0003800000 */
[----:B------:R-:W3:Y:S04]  /*0580*/  LDG.E R5, [R8.64] ;  /* 0x0000001008057981 */ /* 0x000ee8000c1e1900 */
[----:B-1----:R-:W4:Y:S01]  /*0590*/  LDG.E R6, [R8.64+0x4] ;  /* 0x0000041008067981 */ /* 0x002f22000c1e1900 */
[----:B---3--:R-:W1:Y:S08]  /*05a0*/  R2UR UR7, R5 ;  /* 0x00000000050773c2 */ /* 0x008e7000000e0000 */
[----:B----4-:R-:W1:Y:S02]  /*05b0*/  R2UR UR4, R6 ;  /* 0x00000000060473c2 */ /* 0x010e6400000e0000 */
[----:B-1----:R-:W-:-:S06]  /*05c0*/  UIADD3 UR7, -UR7, UR4, URZ ;  /* 0x0000000407077290 */ /* 0x002fcc000fffe13f */
.L_x_288:
[----:B--2---:R-:W-:Y:S01]  /*05d0*/  UIADD3 UR5, UR13, 0x3f, URZ ;  /* 0x0000003f0d057890 */ /* 0x004fe2000fffe03f */
[----:B------:R-:W-:-:S03]  /*05e0*/  ISETP.LE.AND P0, PT, RZ, UR10, PT ;  /* 0x0000000aff007c0c */ /* 0x000fc6000bf03270 */
[----:B------:R-:W-:-:S04]  /*05f0*/  USHF.R.S32.HI UR4, URZ, 0x1f, UR5 ;  /* 0x0000001f3f047899 */ /* 0x000fc80008011405 */
[----:B------:R-:W-:-:S04]  /*0600*/  ULEA.HI UR4, UR4, UR5, URZ, 0x6 ;  /* 0x0000000504047291 */ /* 0x000fc8000f8f303f */
[----:B------:R-:W-:Y:S02]  /*0610*/  USHF.R.S32.HI UR12, URZ, 0x6, UR4 ;  /* 0x000000063f0c7899 */ /* 0x000fe40008011404 */
[----:B------:R-:W-:Y:S05]  /*0620*/  @!P0 BRA `(.L_x_289) ;  /* 0x0000009000008947 */ /* 0x000fea0003800000 */
[----:B------:R-:W-:Y:S02]  /*0630*/  UIADD3 UR4, -UR7, 0x7f, UR13 ;  /* 0x0000007f07047890 */ /* 0x000fe4000fffe10d */
[----:B------:R-:W-:Y:S02]  /*0640*/  ULDC UR5, c[0x0][0x2a0] ;  /* 0x0000a80000057ab9 */ /* 0x000fe40000000800 */
[----:B------:R-:W-:-:S04]  /*0650*/  ULEA UR4, UR10, UR4, 0x6 ;  /* 0x000000040a047291 */ /* 0x000fc8000f8e303f */
[----:B------:R-:W-:-:S04]  /*0660*/  UIADD3 UR5, UR4, UR5, URZ ;  /* 0x0000000504057290 */ /* 0x000fc8000fffe03f */
[----:B------:R-:W-:-:S04]  /*0670*/  USHF.R.S32.HI UR4, URZ, 0x1f, UR5 ;  /* 0x0000001f3f047899 */ /* 0x000fc80008011405 */
[----:B------:R-:W-:-:S04]  /*0680*/  ULEA.HI UR4, UR4, UR5, URZ, 0x6 ;  /* 0x0000000504047291 */ /* 0x000fc8000f8f303f */
[----:B------:R-:W-:-:S04]  /*0690*/  USHF.R.S32.HI UR4, URZ, 0x6, UR4 ;  /* 0x000000063f047899 */ /* 0x000fc80008011404 */
[----:B------:R-:W-:-:S04]  /*06a0*/  UISETP.LT.AND UP0, UPT, UR12, UR4, UPT ;  /* 0x000000040c00728c */ /* 0x000fc8000bf01270 */
[----:B------:R-:W-:Y:S02]  /*06b0*/  USEL UR12, UR12, UR4, UP0 ;  /* 0x000000040c0c7287 */ /* 0x000fe40008000000 */
.L_x_289:
[----:B------:R-:W-:Y:S01]  /*06c0*/  UIADD3 UR4, UR14, UR13, -UR7 ;  /* 0x0000000d0e047290 */ /* 0x000fe2000fffe807 */
[----:B------:R-:W-:Y:S01]  /*06d0*/  PLOP3.LUT P2, PT, PT, PT, PT, 0x80, 0x0 ;  /* 0x000000000000781c */ /* 0x000fe20003f4f070 */
[----:B------:R-:W-:Y:S01]  /*06e0*/  ULDC UR5, c[0x0][0x2a4] ;  /* 0x0000a90000057ab9 */ /* 0x000fe20000000800 */
[----:B------:R-:W-:Y:S01]  /*06f0*/  CS2R R126, SRZ ;  /* 0x00000000007e7805 */ /* 0x000fe2000001ff00 */
[----:B------:R-:W-:Y:S01]  /*0700*/  UIADD3 UR5, UR4, -UR5, URZ ;  /* 0x8000000504057290 */ /* 0x000fe2000fffe03f */
[----:B------:R-:W-:Y:S01]  /*0710*/  CS2R R124, SRZ ;  /* 0x00000000007c7805 */ /* 0x000fe2000001ff00 */
[----:B------:R-:W-:Y:S01]  /*0720*/  CS2R R130, SRZ ;  /* 0x0000000000827805 */ /* 0x000fe2000001ff00 */
        /* <DEDUP_REMOVED lines=59> */
[----:B------:R-:W-:Y:S01]  /*0ae0*/  IMAD.U32 R24, RZ, RZ, UR10 ;  /* 0x0000000aff187e24 */ /* 0x000fe2000f8e00ff */
[-C--:B------:R-:W-:Y:S01]  /*0af0*/  LEA.HI R6, R18, R233.reuse, RZ, 0x3 ;  /* 0x000000e912067211 */ /* 0x080fe200078f18ff */
[----:B------:R-:W-:Y:S01]  /*0b00*/  UIADD3 UR11, -UR14, UR7, URZ ;  /* 0x000000070e0b7290 */ /* 0x000fe2000fffe13f */
[C---:B------:R-:W-:Y:S01]  /*0b10*/  IADD3 R28, P2, R9.reuse, R4, RZ ;  /* 0x00000004091c7210 */ /* 0x040fe20007f5e0ff */
[----:B------:R-:W-:Y:S01]  /*0b20*/  USHF.R.S32.HI UR8, URZ, 0x1f, UR6 ;  /* 0x0000001f3f087899 */ /* 0x000fe20008011406 */
[----:B------:R-:W-:Y:S01]  /*0b30*/  SHF.R.S32.HI R5, RZ, 0x1f, R233 ;  /* 0x0000001fff057819 */ /* 0x000fe200000114e9 */
[----:B------:R-:W-:Y:S01]  /*0b40*/  ULDC.64 UR4, c[0x0][0x178] ;  /* 0x00005e0000047ab9 */ /* 0x000fe20000000a00 */
[C---:B------:R-:W-:Y:S01]  /*0b50*/  IADD3 R26, P0, R8.reuse, R233, RZ ;  /* 0x000000e9081a7210 */ /* 0x040fe20007f1e0ff */
[----:B------:R-:W-:Y:S01]  /*0b60*/  UIMAD.WIDE.U32 UR18, UR6, UR4, URZ ;  /* 0x00000004061272a5 */ /* 0x000fe2000f8e003f */
[----:B------:R-:W-:Y:S01]  /*0b70*/  SHF.R.S32.HI R237, RZ, 0x3, R6 ;  /* 0x00000003ffed7819 */ /* 0x000fe20000011406 */
[----:B------:R-:W-:Y:S01]  /*0b80*/  UIMAD UR4, UR8, UR4, URZ ;  /* 0x00000004080472a4 */ /* 0x000fe2000f8e023f */
[----:B------:R-:W-:Y:S01]  /*0b90*/  LEA.HI.X.SX32 R29, R9, R7, 0x1, P2 ;  /* 0x00000007091d7211 */ /* 0x000fe200010f0eff */
[----:B------:R-:W-:Y:S01]  /*0ba0*/  @P3 IMAD.HI.U32 R4, R3, c[0x0][0x24c], RZ ;  /* 0x0000930003043a27 */ /* 0x000fe200078e00ff */
[----:B------:R-:W-:Y:S01]  /*0bb0*/  LEA.HI.X.SX32 R27, R8, R5, 0x1, P0 ;  /* 0x00000005081b7211 */ /* 0x000fe200000f0eff */
[----:B------:R-:W-:Y:S01]  /*0bc0*/  UIMAD UR4, UR6, UR5, UR4 ;  /* 0x00000005060472a4 */ /* 0x000fe2000f8e0204 */
[----:B------:R-:W-:Y:S01]  /*0bd0*/  SHF.R.S32.HI R5, RZ, 0x1f, R237 ;  /* 0x0000001fff057819 */ /* 0x000fe200000114ed */
[----:B------:R-:W-:Y:S01]  /*0be0*/  IMAD.MOV.U32 R7, RZ, RZ, R3 ;  /* 0x000000ffff077224 */ /* 0x000fe200078e0003 */
[----:B------:R-:W-:Y:S01]  /*0bf0*/  @P3 SHF.R.U32.HI R7, RZ, c[0x0][0x250], R4 ;  /* 0x00009400ff073a19 */ /* 0x000fe20000011604 */
[----:B------:R-:W-:Y:S01]  /*0c00*/  UIADD3 UR4, UR19, UR4, URZ ;  /* 0x0000000413047290 */ /* 0x000fe2000fffe03f */
[C---:B-----5:R-:W-:Y:S01]  /*0c10*/  IADD3 R23, P2, R237.reuse, R0, RZ ;  /* 0x00000000ed177210 */ /* 0x060fe20007f5e0ff */
[----:B------:R-:W-:Y:S01]  /*0c20*/  USHF.L.U32 UR15, UR6, 0x6, URZ ;  /* 0x00000006060f7899 */ /* 0x000fe2000800063f */
[----:B------:R-:W-:Y:S01]  /*0c30*/  LOP3.LUT R4, R6, 0xfffffff8, RZ, 0xc0, !PT ;  /* 0xfffffff806047812 */ /* 0x000fe200078ec0ff */
[----:B------:R-:W-:Y:S01]  /*0c40*/  UMOV UR9, 0x6 ;  /* 0x0000000600097882 */ /* 0x000fe20000000000 */
[----:B------:R-:W-:Y:S01]  /*0c50*/  IADD3 R14, P0, R237, R2, RZ ;  /* 0x00000002ed0e7210 */ /* 0x000fe20007f1e0ff */
[----:B------:R-:W-:Y:S01]  /*0c60*/  IMAD.WIDE.U32 R26, R3, c[0x0][0x238], R26 ;  /* 0x00008e00031a7a25 */ /* 0x000fe200078e001a */
[----:B------:R-:W-:Y:S01]  /*0c70*/  LEA.HI.X.SX32 R32, R0, R5, 0x1, P2 ;  /* 0x0000000500207211 */ /* 0x000fe200010f0eff */
[----:B------:R-:W-:Y:S01]  /*0c80*/  CS2R R130, SRZ ;  /* 0x0000000000827805 */ /* 0x000fe2000001ff00 */
[----:B------:R-:W-:Y:S01]  /*0c90*/  LEA.HI R0, R18, R233, RZ, 0x2 ;  /* 0x000000e912007211 */ /* 0x000fe200078f10ff */
[----:B------:R-:W-:Y:S01]  /*0ca0*/  IMAD.IADD R9, R233, 0x1, -R4 ;  /* 0x00000001e9097824 */ /* 0x000fe200078e0a04 */
[----:B------:R-:W-:Y:S01]  /*0cb0*/  LEA.HI.X.SX32 R15, R2, R5, 0x1, P0 ;  /* 0x00000005020f7211 */ /* 0x000fe200000f0eff */
[----:B------:R-:W-:Y:S01]  /*0cc0*/  IMAD R38, R32, c[0x0][0x178], RZ ;  /* 0x00005e0020267a24 */ /* 0x000fe200078e02ff */
[--C-:B------:R-:W-:Y:S01]  /*0cd0*/  SHF.R.S32.HI R5, RZ, 0x2, R0.reuse ;  /* 0x00000002ff057819 */ /* 0x100fe20000011400 */
[----:B------:R-:W-:Y:S01]  /*0ce0*/  IMAD.SHL.U32 R30, R9, 0x8, RZ ;  /* 0x00000008091e7824 */ /* 0x000fe200078e00ff */
[----:B------:R-:W-:Y:S01]  /*0cf0*/  SHF.R.S32.HI R236, RZ, 0x1f, R0 ;  /* 0x0000001fffec7819 */ /* 0x000fe20000011400 */
[----:B------:R-:W-:Y:S01]  /*0d00*/  IMAD.WIDE R24, R24, 0x40, R14 ;  /* 0x0000004018187825 */ /* 0x000fe200078e020e */
[----:B------:R-:W-:Y:S01]  /*0d10*/  SHF.R.S32.HI R42, RZ, 0x1f, R7 ;  /* 0x0000001fff2a7819 */ /* 0x000fe20000011407 */
[----:B------:R-:W-:Y:S01]  /*0d20*/  CS2R R128, SRZ ;  /* 0x0000000000807805 */ /* 0x000fe2000001ff00 */
[----:B------:R-:W-:Y:S01]  /*0d30*/  LEA.HI R236, R236, R5, RZ, 0x3 ;  /* 0x00000005ecec7211 */ /* 0x000fe200078f18ff */
[----:B------:R-:W-:Y:S01]  /*0d40*/  IMAD R32, R32, c[0x0][0x208], RZ ;  /* 0x0000820020207a24 */ /* 0x000fe200078e02ff */
[-C--:B------:R-:W-:Y:S01]  /*0d50*/  LEA.HI R17, R18, R233.reuse, RZ, 0x4 ;  /* 0x000000e912117211 */ /* 0x080fe200078f20ff */
[C---:B------:R-:W-:Y:S01]  /*0d60*/  IMAD R36, R42.reuse, c[0x0][0x1e0], RZ ;  /* 0x000078002a247a24 */ /* 0x040fe200078e02ff */
[----:B------:R-:W-:Y:S01]  /*0d70*/  SHF.R.S32.HI R31, RZ, 0x1f, R30 ;  /* 0x0000001fff1f7819 */ /* 0x000fe2000001141e */
[----:B------:R-:W-:Y:S01]  /*0d80*/  IMAD R42, R42, c[0x0][0x1b0], RZ ;  /* 0x00006c002a2a7a24 */ /* 0x000fe200078e02ff */
[----:B------:R-:W-:Y:S01]  /*0d90*/  SHF.R.S32.HI R13, RZ, 0x1f, R238 ;  /* 0x0000001fff0d7819 */ /* 0x000fe200000114ee */
[C---:B------:R-:W-:Y:S01]  /*0da0*/  IMAD R36, R7.reuse, c[0x0][0x1e4], R36 ;  /* 0x0000790007247a24 */ /* 0x040fe200078e0224 */
[-C--:B------:R-:W-:Y:S01]  /*0db0*/  LEA.HI R11, R18, R233.reuse, RZ, 0x5 ;  /* 0x000000e9120b7211 */ /* 0x080fe200078f28ff */
[C---:B------:R-:W-:Y:S01]  /*0dc0*/  IMAD R42, R7.reuse, c[0x0][0x1b4], R42 ;  /* 0x00006d00072a7a24 */ /* 0x040fe200078e022a */
[----:B------:R-:W-:Y:S01]  /*0dd0*/  LOP3.LUT R236, R236, 0xfffffff8, RZ, 0xc0, !PT ;  /* 0xfffffff8ecec7812 */ /* 0x000fe200078ec0ff */
[C---:B------:R-:W-:Y:S01]  /*0de0*/  IMAD.WIDE.U32 R34, R7.reuse, c[0x0][0x1e0], R30 ;  /* 0x0000780007227a25 */ /* 0x040fe200078e001e */
[----:B------:R-:W-:Y:S01]  /*0df0*/  SHF.R.S32.HI R2, RZ, 0x4, R17 ;  /* 0x00000004ff027819 */ /* 0x000fe20000011411 */
[----:B------:R-:W-:Y:S01]  /*0e00*/  CS2R R126, SRZ ;  /* 0x00000000007e7805 */ /* 0x000fe2000001ff00 */
[----:B------:R-:W-:Y:S01]  /*0e10*/  SHF.R.S32.HI R8, RZ, 0x5, R11 ;  /* 0x00000005ff087819 */ /* 0x000fe2000001140b */
[----:B------:R-:W-:Y:S01]  /*0e20*/  IMAD.WIDE.U32 R20, R7, c[0x0][0x1b0], R30 ;  /* 0x00006c0007147a25 */ /* 0x000fe200078e001e */
[----:B------:R-:W-:Y:S01]  /*0e30*/  SEL R7, R13, RZ, !P4 ;  /* 0x000000ff0d077207 */ /* 0x000fe20006000000 */
[----:B------:R-:W-:Y:S01]  /*0e40*/  CS2R R124, SRZ ;  /* 0x00000000007c7805 */ /* 0x000fe2000001ff00 */
[----:B------:R-:W-:Y:S01]  /*0e50*/  LEA.HI R4, R17, R2, RZ, 0x1 ;  /* 0x0000000211047211 */ /* 0x000fe200078f08ff */
[----:B------:R-:W-:Y:S01]  /*0e60*/  IMAD.IADD R236, R5, 0x1, -R236 ;  /* 0x0000000105ec7824 */ /* 0x000fe200078e0aec */
[----:B------:R-:W-:Y:S01]  /*0e70*/  LEA.HI R18, R18, R233, RZ, 0x6 ;  /* 0x000000e912127211 */ /* 0x000fe200078f30ff */
[----:B------:R-:W-:Y:S01]  /*0e80*/  IMAD.IADD R37, R35, 0x1, R36 ;  /* 0x0000000123257824 */ /* 0x000fe200078e0224 */
[----:B------:R-:W-:Y:S01]  /*0e90*/  LEA.HI R12, R11, R8, RZ, 0x1 ;  /* 0x000000080b0c7211 */ /* 0x000fe200078f08ff */
[----:B------:R-:W-:Y:S01]  /*0ea0*/  IMAD.SHL.U32 R5, R237, 0x40, RZ ;  /* 0x00000040ed057824 */ /* 0x000fe200078e00ff */
[----:B------:R-:W-:Y:S01]  /*0eb0*/  LOP3.LUT R4, R4, 0xfffffffe, RZ, 0xc0, !PT ;  /* 0xfffffffe04047812 */ /* 0x000fe200078ec0ff */
[----:B------:R-:W-:Y:S01]  /*0ec0*/  IMAD.MOV.U32 R36, RZ, RZ, R34 ;  /* 0x000000ffff247224 */ /* 0x000fe200078e0022 */
[----:B------:R-:W-:Y:S01]  /*0ed0*/  SEL R34, R238, RZ, !P4 ;  /* 0x000000ffee227207 */ /* 0x000fe20006000000 */
[C---:B------:R-:W-:Y:S01]  /*0ee0*/  IMAD R15, R7.reuse, c[0x0][0x1e8], RZ ;  /* 0x00007a00070f7a24 */ /* 0x040fe200078e02ff */
[----:B------:R-:W-:Y:S01]  /*0ef0*/  SHF.R.S32.HI R18, RZ, 0x6, R18 ;  /* 0x00000006ff127819 */ /* 0x000fe20000011412 */
[----:B------:R-:W-:Y:S01]  /*0f00*/  IMAD R7, R7, c[0x0][0x1b8], RZ ;  /* 0x00006e0007077a24 */ /* 0x000fe200078e02ff */
[----:B------:R-:W-:Y:S01]  /*0f10*/  LOP3.LUT R5, R5, 0x1c0, RZ, 0xc0, !PT ;  /* 0x000001c005057812 */ /* 0x000fe200078ec0ff */
[----:B------:R-:W-:Y:S01]  /*0f20*/  IMAD.IADD R43, R21, 0x1, R42 ;  /* 0x00000001152b7824 */ /* 0x000fe200078e022a */
[----:B------:R-:W-:Y:S01]  /*0f30*/  LOP3.LUT R12, R12, 0xfffffffe, RZ, 0xc0, !PT ;  /* 0xfffffffe0c0c7812 */ /* 0x000fe200078ec0ff */
[----:B------:R-:W-:Y:S01]  /*0f40*/  IMAD.MOV.U32 R42, RZ, RZ, R20 ;  /* 0x000000ffff2a7224 */ /* 0x000fe200078e0014 */
[----:B------:R-:W-:Y:S01]  /*0f50*/  LOP3.LUT P0, RZ, R236, 0x4, RZ, 0xc0, !PT ;  /* 0x00000004ecff7812 */ /* 0x000fe2000780c0ff */
[----:B------:R-:W-:Y:S01]  /*0f60*/  IMAD R14, R34, c[0x0][0x1bc], R7 ;  /* 0x00006f00220e7a24 */ /* 0x000fe200078e0207 */
[----:B------:R-:W-:Y:S01]  /*0f70*/  LOP3.LUT R235, R5, 0x38, R30, 0xf8, !PT ;  /* 0x0000003805eb7812 */ /* 0x000fe200078ef81e */
[----:B------:R-:W-:Y:S01]  /*0f80*/  IMAD.IADD R4, R2, 0x1, -R4 ;  /* 0x0000000102047824 */ /* 0x000fe200078e0a04 */
[----:B------:R-:W-:Y:S01]  /*0f90*/  SHF.R.U32.HI R2, RZ, 0x3, R5 ;  /* 0x00000003ff027819 */ /* 0x000fe20000011605 */
[----:B------:R-:W-:Y:S01]  /*0fa0*/  IMAD R20, R34, c[0x0][0x1ec], R15 ;  /* 0x00007b0022147a24 */ /* 0x000fe200078e020f */
[----:B------:R-:W-:Y:S01]  /*0fb0*/  LOP3.LUT R0, R0, 0x3ffffffc, RZ, 0xc0, !PT ;  /* 0x3ffffffc00007812 */ /* 0x000fe200078ec0ff */
[----:B------:R-:W-:Y:S01]  /*0fc0*/  IMAD.SHL.U32 R7, R18, 0x200, RZ ;  /* 0x0000020012077824 */ /* 0x000fe200078e00ff */
[----:B------:R-:W-:Y:S01]  /*0fd0*/  ISETP.GE.AND P4, PT, R30, c[0x0][0x1cc], PT ;  /* 0x000073001e007a0c */ /* 0x000fe20003f86270 */
[----:B------:R-:W-:Y:S01]  /*0fe0*/  IMAD.WIDE.U32 R36, R34, c[0x0][0x1e8], R36 ;  /* 0x00007a0022247a25 */ /* 0x000fe200078e0024 */
[----:B------:R-:W-:Y:S01]  /*0ff0*/  IADD3 R16, R30, 0x40, RZ ;  /* 0x000000401e107810 */ /* 0x000fe20007ffe0ff */
[----:B------:R-:W-:Y:S01]  /*1000*/  CS2R R122, SRZ ;  /* 0x00000000007a7805 */ /* 0x000fe2000001ff00 */
[----:B------:R-:W-:Y:S01]  /*1010*/  LOP3.LUT R235, R7, R235, R2, 0xf6, !PT ;  /* 0x000000eb07eb7212 */ /* 0x000fe200078ef602 */
[----:B------:R-:W-:Y:S01]  /*1020*/  IMAD.SHL.U32 R236, R236, 0x40, RZ ;  /* 0x00000040ecec7824 */ /* 0x000fe200078e00ff */
[----:B------:R-:W-:Y:S01]  /*1030*/  SEL R13, R13, RZ, !P1 ;  /* 0x000000ff0d0d7207 */ /* 0x000fe20004800000 */
[----:B------:R-:W-:Y:S01]  /*1040*/  IMAD.WIDE.U32 R34, R34, c[0x0][0x1b8], R42 ;  /* 0x00006e0022227a25 */ /* 0x000fe200078e002a */
[----:B------:R-:W-:Y:S01]  /*1050*/  SEL R10, R238, RZ, !P1 ;  /* 0x000000ffee0a7207 */ /* 0x000fe20004800000 */
[----:B------:R-:W-:Y:S01]  /*1060*/  CS2R R120, SRZ ;  /* 0x0000000000787805 */ /* 0x000fe2000001ff00 */
[----:B------:R-:W-:Y:S01]  /*1070*/  LOP3.LUT R236, R236, 0x1c0, RZ, 0xc0, !PT ;  /* 0x000001c0ecec7812 */ /* 0x000fe200078ec0ff */
[----:B------:R-:W-:Y:S01]  /*1080*/  IMAD.IADD R12, R8, 0x1, -R12 ;  /* 0x00000001080c7824 */ /* 0x000fe200078e0a0c */
[----:B------:R-:W-:Y:S01]  /*1090*/  ISETP.GE.AND P1, PT, R30, c[0x0][0x19c], PT ;  /* 0x000067001e007a0c */ /* 0x000fe20003f26270 */
[----:B------:R-:W-:Y:S01]  /*10a0*/  IMAD.SHL.U32 R8, R18, 0x8, RZ ;  /* 0x0000000812087824 */ /* 0x000fe200078e00ff */
[----:B------:R-:W-:Y:S01]  /*10b0*/  SHF.R.U32.HI R19, RZ, 0x3, R236 ;  /* 0x00000003ff137819 */ /* 0x000fe200000116ec */
[----:B------:R-:W-:Y:S01]  /*10c0*/  IMAD.IADD R15, R35, 0x1, R14 ;  /* 0x00000001230f7824 */ /* 0x000fe200078e020e */
[----:B------:R-:W-:Y:S01]  /*10d0*/  CS2R R118, SRZ ;  /* 0x0000000000767805 */ /* 0x000fe2000001ff00 */
[----:B------:R-:W-:Y:S01]  /*10e0*/  IMAD.MOV.U32 R14, RZ, RZ, R34 ;  /* 0x000000ffff0e7224 */ /* 0x000fe200078e0022 */
[----:B------:R-:W-:Y:S01]  /*10f0*/  LOP3.LUT R8, R8, 0x18, RZ, 0xc0, !PT ;  /* 0x0000001808087812 */ /* 0x000fe200078ec0ff */
[----:B------:R-:W-:Y:S01]  /*1100*/  IMAD R2, R25, c[0x0][0x1a8], RZ ;  /* 0x00006a0019027a24 */ /* 0x000fe200078e02ff */
[----:B------:R-:W-:Y:S01]  /*1110*/  CS2R R116, SRZ ;  /* 0x0000000000747805 */ /* 0x000fe2000001ff00 */
[----:B------:R-:W-:Y:S01]  /*1120*/  IMAD.IADD R21, R37, 0x1, R20 ;  /* 0x0000000125157824 */ /* 0x000fe200078e0214 */
[----:B------:R-:W-:Y:S01]  /*1130*/  LOP3.LUT R236, R19, R236, R8, 0x1e, !PT ;  /* 0x000000ec13ec7212 */ /* 0x000fe200078e1e08 */
[----:B------:R-:W-:Y:S01]  /*1140*/  IMAD.IADD R5, R233, 0x1, -R0 ;  /* 0x00000001e9057824 */ /* 0x000fe200078e0a00 */
[----:B------:R-:W-:Y:S01]  /*1150*/  IADD3 R19, -R237, UR11, RZ ;  /* 0x0000000bed137c10 */ /* 0x000fe2000fffe1ff */
[----:B------:R-:W-:Y:S01]  /*1160*/  IMAD.MOV.U32 R20, RZ, RZ, R36 ;  /* 0x000000ffff147224 */ /* 0x000fe200078e0024 */
[----:B------:R-:W-:Y:S01]  /*1170*/  CS2R R114, SRZ ;  /* 0x0000000000727805 */ /* 0x000fe2000001ff00 */
[----:B------:R-:W-:Y:S01]  /*1180*/  IMAD R0, R25, c[0x0][0x1d8], RZ ;  /* 0x0000760019007a24 */ /* 0x000fe200078e02ff */
[C---:B------:R-:W-:Y:S01]  /*1190*/  ISETP.LT.OR P5, PT, R19.reuse, 0x1, P4 ;  /* 0x000000011300780c */ /* 0x040fe200027a1670 */
[----:B------:R-:W-:Y:S01]  /*11a0*/  IMAD.SHL.U32 R230, R12, 0x400, RZ ;  /* 0x000004000ce67824 */ /* 0x000fe200078e00ff */
[----:B------:R-:W-:Y:S01]  /*11b0*/  ISETP.LT.OR P4, PT, R19, 0x21, P4 ;  /* 0x000000211300780c */ /* 0x000fe20002781670 */
[C---:B------:R-:W-:Y:S01]  /*11c0*/  IMAD R2, R24.reuse, c[0x0][0x1ac], R2 ;  /* 0x00006b0018027a24 */ /* 0x040fe200078e0202 */
[----:B------:R-:W-:Y:S01]  /*11d0*/  CS2R R112, SRZ ;  /* 0x0000000000707805 */ /* 0x000fe2000001ff00 */
[C---:B------:R-:W-:Y:S01]  /*11e0*/  IMAD.WIDE.U32 R14, R24.reuse, c[0x0][0x1a8], R14 ;  /* 0x00006a00180e7a25 */ /* 0x040fe200078e000e */
[----:B------:R-:W-:Y:S01]  /*11f0*/  CS2R R110, SRZ ;  /* 0x00000000006e7805 */ /* 0x000fe2000001ff00 */
[----:B------:R-:W-:Y:S01]  /*1200*/  CS2R R108, SRZ ;  /* 0x00000000006c7805 */ /* 0x000fe2000001ff00 */
[----:B------:R-:W-:Y:S01]  /*1210*/  CS2R R106, SRZ ;  /* 0x00000000006a7805 */ /* 0x000fe2000001ff00 */
[----:B------:R-:W-:Y:S01]  /*1220*/  IMAD R0, R24, c[0x0][0x1dc], R0 ;  /* 0x0000770018007a24 */ /* 0x000fe200078e0200 */
[----:B------:R-:W-:Y:S01]  /*1230*/  LEA R34, P2, R14, c[0x0][0x190], 0x1 ;  /* 0x000064000e227a11 */ /* 0x000fe200078408ff */
[----:B------:R-:W-:Y:S01]  /*1240*/  IMAD.WIDE.U32 R20, R24, c[0x0][0x1d8], R20 ;  /* 0x0000760018147a25 */ /* 0x000fe200078e0014 */
[----:B------:R-:W-:Y:S01]  /*1250*/  CS2R R104, SRZ ;  /* 0x0000000000687805 */ /* 0x000fe2000001ff00 */
[----:B------:R-:W-:Y:S01]  /*1260*/  CS2R R102, SRZ ;  /* 0x0000000000667805 */ /* 0x000fe2000001ff00 */
[----:B------:R-:W-:Y:S01]  /*1270*/  CS2R R100, SRZ ;  /* 0x0000000000647805 */ /* 0x000fe2000001ff00 */
[----:B------:R-:W-:Y:S01]  /*1280*/  IMAD R5, R5, 0x2, R230 ;  /* 0x0000000205057824 */ /* 0x000fe200078e02e6 */
[----:B------:R-:W-:Y:S01]  /*1290*/  LEA R36, P3, R20, c[0x0][0x1c0], 0x1 ;  /* 0x0000700014247a11 */ /* 0x000fe200078608ff */
[----:B------:R-:W-:Y:S01]  /*12a0*/  IMAD.IADD R2, R15, 0x1, R2 ;  /* 0x000000010f027824 */ /* 0x000fe200078e0202 */
[----:B------:R-:W-:Y:S01]  /*12b0*/  CS2R R98, SRZ ;  /* 0x0000000000627805 */ /* 0x000fe2000001ff00 */
[----:B------:R-:W-:Y:S01]  /*12c0*/  IMAD.MOV.U32 R15, RZ, RZ, c[0x0][0x1a8] ;  /* 0x00006a00ff0f7624 */ /* 0x000fe200078e00ff */
[----:B------:R-:W-:Y:S01]  /*12d0*/  CS2R R96, SRZ ;  /* 0x0000000000607805 */ /* 0x000fe2000001ff00 */
[----:B------:R-:W-:Y:S01]  /*12e0*/  IMAD.IADD R0, R21, 0x1, R0 ;  /* 0x0000000115007824 */ /* 0x000fe200078e0200 */
[----:B------:R-:W-:Y:S01]  /*12f0*/  LEA.HI.X R35, R14, c[0x0][0x194], R2, 0x1, P2 ;  /* 0x000065000e237a11 */ /* 0x000fe200010f0c02 */
[----:B------:R-:W-:Y:S01]  /*1300*/  IMAD.IADD R236, R5, 0x1, R236 ;  /* 0x0000000105ec7824 */ /* 0x000fe200078e02ec */
[----:B------:R-:W-:Y:S01]  /*1310*/  LEA R24, P2, R15, R34, 0x6 ;  /* 0x000000220f187211 */ /* 0x000fe200078430ff */
[----:B------:R-:W-:Y:S01]  /*1320*/  IMAD.MOV.U32 R21, RZ, RZ, c[0x0][0x1d8] ;  /* 0x00007600ff157624 */ /* 0x000fe200078e00ff */
[----:B------:R-:W-:Y:S01]  /*1330*/  LEA.HI.X R37, R20, c[0x0][0x1c4], R0, 0x1, P3 ;  /* 0x0000710014257a11 */ /* 0x000fe200018f0c00 */
[----:B------:R-:W-:Y:S01]  /*1340*/  IMAD.MOV.U32 R5, RZ, RZ, c[0x0][0x1ac] ;  /* 0x00006b00ff057624 */ /* 0x000fe200078e00ff */
[----:B------:R-:W-:Y:S01]  /*1350*/  CS2R R94, SRZ ;  /* 0x00000000005e7805 */ /* 0x000fe2000001ff00 */
[----:B------:R-:W-:Y:S01]  /*1360*/  IMAD.MOV.U32 R0, RZ, RZ, c[0x0][0x1dc] ;  /* 0x00007700ff007624 */ /* 0x000fe200078e00ff */
[----:B------:R-:W-:Y:S01]  /*1370*/  LEA R20, P3, R21, R36, 0x6 ;  /* 0x0000002415147211 */ /* 0x000fe200078630ff */
[----:B------:R-:W-:Y:S01]  /*1380*/  IMAD R38, R23, c[0x0][0x17c], R38 ;  /* 0x00005f0017267a24 */ /* 0x000fe200078e0226 */
[----:B------:R-:W-:Y:S01]  /*1390*/  LEA.HI.X R25, R15, R35, R5, 0x6, P2 ;  /* 0x000000230f197211 */ /* 0x000fe200010f3405 */
[----:B------:R-:W-:Y:S01]  /*13a0*/  IMAD.WIDE.U32 R40, R23, c[0x0][0x178], R30 ;  /* 0x00005e0017287a25 */ /* 0x000fe200078e001e */
[----:B------:R-:W-:Y:S01]  /*13b0*/  IADD3 R15, R30, 0x80, RZ ;  /* 0x000000801e0f7810 */ /* 0x000fe20007ffe0ff */
[----:B------:R-:W-:Y:S01]  /*13c0*/  CS2R R92, SRZ ;  /* 0x00000000005c7805 */ /* 0x000fe2000001ff00 */
[----:B------:R-:W-:Y:S01]  /*13d0*/  LEA.HI.X R21, R21, R37, R0, 0x6, P3 ;  /* 0x0000002515157211 */ /* 0x000fe200018f3400 */
[C---:B------:R-:W-:Y:S01]  /*13e0*/  IMAD R32, R23.reuse, c[0x0][0x20c], R32 ;  /* 0x0000830017207a24 */ /* 0x040fe200078e0220 */
[----:B------:R-:W-:Y:S01]  /*13f0*/  ISETP.GE.AND P3, PT, R16, c[0x0][0x1cc], PT ;  /* 0x0000730010007a0c */ /* 0x000fe20003f66270 */
[----:B------:R-:W-:Y:S01]  /*1400*/  IMAD.WIDE.U32 R22, R23, c[0x0][0x208], R30 ;  /* 0x0000820017167a25 */ /* 0x000fe200078e001e */
[----:B------:R-:W-:Y:S01]  /*1410*/  ISETP.GE.AND P2, PT, R15, c[0x0][0x1cc], PT ;  /* 0x000073000f007a0c */ /* 0x000fe20003f46270 */
[----:B------:R-:W-:Y:S01]  /*1420*/  CS2R R90, SRZ ;  /* 0x00000000005a7805 */ /* 0x000fe2000001ff00 */
[----:B------:R-:W-:Y:S01]  /*1430*/  ISETP.LT.OR P6, PT, R19, 0x1, P3 ;  /* 0x000000011300780c */ /* 0x000fe20001fc1670 */
[----:B------:R-:W-:Y:S01]  /*1440*/  IMAD.SHL.U32 R235, R235, 0x2, RZ ;  /* 0x00000002ebeb7824 */ /* 0x000fe200078e00ff */
[----:B------:R-:W-:Y:S01]  /*1450*/  ISETP.LT.OR P3, PT, R19, 0x21, P3 ;  /* 0x000000211300780c */ /* 0x000fe20001f61670 */
[----:B------:R-:W-:Y:S01]  /*1460*/  IMAD.IADD R33, R23, 0x1, R32 ;  /* 0x0000000117217824 */ /* 0x000fe200078e0220 */
[----:B------:R-:W-:Y:S01]  /*1470*/  CS2R R88, SRZ ;  /* 0x0000000000587805 */ /* 0x000fe2000001ff00 */
[----:B------:R-:W-:Y:S01]  /*1480*/  IMAD.MOV.U32 R32, RZ, RZ, R22 ;  /* 0x000000ffff207224 */ /* 0x000fe200078e0016 */
[----:B------:R-:W-:Y:S01]  /*1490*/  SHF.R.S32.HI R22, RZ, 0x1f, R3 ;  /* 0x0000001fff167819 */ /* 0x000fe20000011403 */
[----:B------:R-:W-:Y:S01]  /*14a0*/  @!PT LDS RZ, [RZ] ;  /* 0x00000000fffff984 */ /* 0x000fe20000000800 */
[----:B------:R-:W-:Y:S01]  /*14b0*/  @!PT LDS RZ, [RZ] ;  /* 0x00000000fffff984 */ /* 0x000fe20000000800 */
[----:B------:R-:W-:Y:S01]  /*14c0*/  @!PT LDS RZ, [RZ] ;  /* 0x00000000fffff984 */ /* 0x000fe20000000800 */
[----:B------:R1:W-:Y:S01]  /*14d0*/  LDGSTS.E.BYPASS.LTC128B.128 [R235+0x6080], [R36.64], !P5 ;  /* 0x0608000024eb7fae */ /* 0x0003e2000e901d50 */
[----:B------:R-:W-:Y:S01]  /*14e0*/  ISETP.LT.OR P5, PT, R19, 0x1, P2 ;  /* 0x000000011300780c */ /* 0x000fe200017a1670 */
[----:B------:R-:W-:Y:S01]  /*14f0*/  IMAD.IADD R39, R41, 0x1, R38 ;  /* 0x0000000129277824 */ /* 0x000fe200078e0226 */
[----:B------:R-:W-:Y:S01]  /*1500*/  ISETP.LT.OR P2, PT, R19, 0x21, P2 ;  /* 0x000000211300780c */ /* 0x000fe20001741670 */
[----:B------:R-:W-:Y:S01]  /*1510*/  IMAD.MOV.U32 R38, RZ, RZ, R40 ;  /* 0x000000ffff267224 */ /* 0x000fe200078e0028 */
[----:B------:R-:W-:Y:S01]  /*1520*/  CS2R R86, SRZ ;  /* 0x0000000000567805 */ /* 0x000fe2000001ff00 */
[----:B------:R-:W-:Y:S01]  /*1530*/  IMAD R2, R22, c[0x0][0x180], RZ ;  /* 0x0000600016027a24 */ /* 0x000fe200078e02ff */
[----:B------:R1:W-:Y:S01]  /*1540*/  LDGSTS.E.BYPASS.LTC128B.128 [R235+0x8080], [R36.64+0x80], !P6 ;  /* 0x0808008024eb7fae */ /* 0x0003e2000f101d50 */
[C---:B------:R-:W-:Y:S01]  /*1550*/  IMAD.WIDE.U32 R244, R3.reuse, c[0x0][0x180], R38 ;  /* 0x0000600003f47a25 */ /* 0x040fe200078e0026 */
[----:B------:R-:W-:Y:S01]  /*1560*/  CS2R R84, SRZ ;  /* 0x0000000000547805 */ /* 0x000fe2000001ff00 */
[----:B------:R-:W-:Y:S01]  /*1570*/  CS2R R82, SRZ ;  /* 0x0000000000527805 */ /* 0x000fe2000001ff00 */
[----:B------:R-:W-:Y:S01]  /*1580*/  CS2R R80, SRZ ;  /* 0x0000000000507805 */ /* 0x000fe2000001ff00 */
[----:B------:R-:W-:Y:S01]  /*1590*/  IMAD R0, R3, c[0x0][0x184], R2 ;  /* 0x0000610003007a24 */ /* 0x000fe200078e0202 */
[----:B------:R-:W-:Y:S01]  /*15a0*/  CS2R R78, SRZ ;  /* 0x00000000004e7805 */ /* 0x000fe2000001ff00 */
[----:B------:R-:W-:Y:S01]  /*15b0*/  IMAD.SHL.U32 R236, R236, 0x2, RZ ;  /* 0x00000002ecec7824 */ /* 0x000fe200078e00ff */
[----:B------:R1:W-:Y:S01]  /*15c0*/  LDGSTS.E.BYPASS.LTC128B.128 [R235+0xa080], [R36.64+0x100], !P5 ;  /* 0x0a08010024eb7fae */ /* 0x0003e2000e901d50 */
[----:B------:R-:W-:Y:S01]  /*15d0*/  IMAD.IADD R245, R245, 0x1, R0 ;  /* 0x00000001f5f57824 */ /* 0x000fe200078e0200 */
[----:B------:R-:W-:Y:S01]  /*15e0*/  ISETP.GE.AND P5, PT, R16, c[0x0][0x19c], PT ;  /* 0x0000670010007a0c */ /* 0x000fe20003fa6270 */
[----:B------:R-:W-:Y:S01]  /*15f0*/  IMAD R5, R13, c[0x0][0x188], RZ ;  /* 0x000062000d057a24 */ /* 0x000fe200078e02ff */
[----:B------:R-:W-:Y:S01]  /*1600*/  IADD3 R0, R236, 0x12280, RZ ;  /* 0x00012280ec007810 */ /* 0x000fe20007ffe0ff */
[----:B------:R2:W-:Y:S01]  /*1610*/  LDGSTS.E.BYPASS.LTC128B.128 [R235+0x7080], [R20.64], !P4 ;  /* 0x0708000014eb7fae */ /* 0x0005e2000e101d50 */
[----:B------:R-:W-:Y:S01]  /*1620*/  ISETP.GE.AND P4, PT, R15, c[0x0][0x19c], PT ;  /* 0x000067000f007a0c */ /* 0x000fe20003f86270 */
[----:B------:R-:W-:Y:S01]  /*1630*/  IMAD R5, R10, c[0x0][0x18c], R5 ;  /* 0x000063000a057a24 */ /* 0x000fe200078e0205 */
[----:B------:R-:W-:Y:S01]  /*1640*/  IADD3 R234, R236, 0x122c0, RZ ;  /* 0x000122c0ecea7810 */ /* 0x000fe20007ffe0ff */
[----:B------:R2:W-:Y:S01]  /*1650*/  LDGSTS.E.BYPASS.LTC128B.128 [R235+0x9080], [R20.64+0x80], !P3 ;  /* 0x0908008014eb7fae */ /* 0x0005e2000d901d50 */
[----:B------:R-:W-:Y:S01]  /*1660*/  @P0 IADD3 R234, R0, -0x40, RZ ;  /* 0xffffffc000ea0810 */ /* 0x000fe20007ffe0ff */
[----:B------:R-:W-:Y:S01]  /*1670*/  IMAD.WIDE.U32 R244, R10, c[0x0][0x188], R244 ;  /* 0x000062000af47a25 */ /* 0x000fe200078e00f4 */
[C---:B------:R-:W-:Y:S01]  /*1680*/  ISETP.LT.OR P0, PT, R19.reuse, 0x1, P5 ;  /* 0x000000011300780c */ /* 0x040fe20002f01670 */
[----:B------:R2:W-:Y:S01]  /*1690*/  LDGSTS.E.BYPASS.LTC128B.128 [R235+0xb080], [R20.64+0x100], !P2 ;  /* 0x0b08010014eb7fae */ /* 0x0005e2000d101d50 */
[----:B------:R-:W-:Y:S01]  /*16a0*/  ISETP.LT.OR P2, PT, R19, 0x1, P1 ;  /* 0x000000011300780c */ /* 0x000fe20000f41670 */
[----:B------:R-:W-:Y:S01]  /*16b0*/  IMAD.IADD R232, R245, 0x1, R5 ;  /* 0x00000001f5e87824 */ /* 0x000fe200078e0205 */
[C---:B------:R-:W-:Y:S01]  /*16c0*/  ISETP.LT.OR P6, PT, R19.reuse, 0x1, P4 ;  /* 0x000000011300780c */ /* 0x040fe200027c1670 */
[----:B------:R-:W0:Y:S01]  /*16d0*/  LDGDEPBAR ;  /* 0x00000000000079af */ /* 0x000e220000000000 */
[C---:B------:R-:W-:Y:S01]  /*16e0*/  ISETP.LT.OR P1, PT, R19.reuse, 0x21, P1 ;  /* 0x000000211300780c */ /* 0x040fe20000f21670 */
[----:B------:R-:W-:Y:S01]  /*16f0*/  IMAD R240, R22, c[0x0][0x210], RZ ;  /* 0x0000840016f07a24 */ /* 0x000fe200078e02ff */
[----:B------:R-:W-:Y:S01]  /*1700*/  ISETP.LT.OR P5, PT, R19, 0x21, P5 ;  /* 0x000000211300780c */ /* 0x000fe20002fa1670 */
[----:B------:R-:W-:Y:S01]  /*1710*/  IMAD.WIDE.U32 R32, R3, c[0x0][0x210], R32 ;  /* 0x0000840003207a25 */ /* 0x000fe200078e0020 */
[----:B------:R-:W-:Y:S01]  /*1720*/  ISETP.LT.OR P4, PT, R19, 0x21, P4 ;  /* 0x000000211300780c */ /* 0x000fe20002781670 */
[----:B------:R-:W-:Y:S01]  /*1730*/  CS2R R76, SRZ ;  /* 0x00000000004c7805 */ /* 0x000fe2000001ff00 */
[----:B------:R-:W-:Y:S01]  /*1740*/  LOP3.LUT P3, RZ, R9, 0x4, RZ, 0xc0, !PT ;  /* 0x0000000409ff7812 */ /* 0x000fe2000786c0ff */
[----:B------:R-:W-:Y:S01]  /*1750*/  IMAD R240, R3, c[0x0][0x214], R240 ;  /* 0x0000850003f07a24 */ /* 0x000fe200078e02f0 */
[----:B------:R-:W-:Y:S01]  /*1760*/  CS2R R74, SRZ ;  /* 0x00000000004a7805 */ /* 0x000fe2000001ff00 */
[----:B------:R3:W-:Y:S01]  /*1770*/  LDGSTS.E.BYPASS.LTC128B.128 [R235+0x80], [R34.64], !P2 ;  /* 0x0008000022eb7fae */ /* 0x0007e2000d101d50 */
[----:B------:R-:W-:Y:S01]  /*1780*/  IMAD.MOV.U32 R19, RZ, RZ, c[0x0][0x17c] ;  /* 0x00005f00ff137624 */ /* 0x000fe200078e00ff */
[----:B------:R-:W-:Y:S01]  /*1790*/  CS2R R72, SRZ ;  /* 0x0000000000487805 */ /* 0x000fe2000001ff00 */
[----:B------:R-:W-:Y:S01]  /*17a0*/  IMAD.IADD R241, R33, 0x1, R240 ;  /* 0x0000000121f17824 */ /* 0x000fe200078e02f0 */
[----:B------:R3:W-:Y:S01]  /*17b0*/  LDGSTS.E.BYPASS.LTC128B.128 [R235+0x2080], [R34.64+0x80], !P0 ;  /* 0x0208008022eb7fae */ /* 0x0007e2000c101d50 */
[C---:B------:R-:W-:Y:S01]  /*17c0*/  LOP3.LUT P0, RZ, R9.reuse, 0x2, RZ, 0xc0, !PT ;  /* 0x0000000209ff7812 */ /* 0x040fe2000780c0ff */
[----:B------:R-:W-:Y:S01]  /*17d0*/  IMAD.SHL.U32 R9, R9, 0x40, RZ ;  /* 0x0000004009097824 */ /* 0x000fe200078e00ff */
[----:B------:R-:W-:Y:S01]  /*17e0*/  CS2R R70, SRZ ;  /* 0x0000000000467805 */ /* 0x000fe2000001ff00 */
[----:B------:R3:W-:Y:S01]  /*17f0*/  LDGSTS.E.BYPASS.LTC128B.128 [R235+0x4080], [R34.64+0x100], !P6 ;  /* 0x0408010022eb7fae */ /* 0x0007e2000f101d50 */
[----:B------:R-:W-:Y:S01]  /*1800*/  ISETP.GE.AND P6, PT, R15, c[0x0][0x16c], PT ;  /* 0x00005b000f007a0c */ /* 0x000fe20003fc6270 */
[----:B------:R-:W-:Y:S01]  /*1810*/  IMAD.MOV.U32 R240, RZ, RZ, R32 ;  /* 0x000000fffff07224 */ /* 0x000fe200078e0020 */
[----:B------:R-:W-:Y:S01]  /*1820*/  LOP3.LUT R9, R9, 0x1c0, RZ, 0xc0, !PT ;  /* 0x000001c009097812 */ /* 0x000fe200078ec0ff */
[----:B------:R4:W-:Y:S01]  /*1830*/  LDGSTS.E.BYPASS.LTC128B.128 [R235+0x1080], [R24.64], !P1 ;  /* 0x0108000018eb7fae */ /* 0x0009e2000c901d50 */
[----:B--2---:R-:W-:Y:S01]  /*1840*/  IMAD.U32 R20, RZ, RZ, UR18 ;  /* 0x00000012ff147e24 */ /* 0x004fe2000f8e00ff */
[----:B------:R-:W-:Y:S01]  /*1850*/  ISETP.GE.AND P1, PT, R16, c[0x0][0x16c], PT ;  /* 0x00005b0010007a0c */ /* 0x000fe20003f26270 */
[----:B------:R-:W-:Y:S01]  /*1860*/  IMAD.U32 R21, RZ, RZ, UR19 ;  /* 0x00000013ff157e24 */ /* 0x000fe2000f8e00ff */
[----:B------:R4:W-:Y:S01]  /*1870*/  LDGSTS.E.BYPASS.LTC128B.128 [R235+0x3080], [R24.64+0x80], !P5 ;  /* 0x0308008018eb7fae */ /* 0x0009e2000e901d50 */
[----:B------:R-:W-:Y:S01]  /*1880*/  IMAD.U32 R21, RZ, RZ, UR4 ;  /* 0x00000004ff157e24 */ /* 0x000fe2000f8e00ff */
[----:B------:R-:W-:Y:S01]  /*1890*/  LEA R5, P2, R20, R244, 0x6 ;  /* 0x000000f414057211 */ /* 0x000fe200078430ff */
[----:B------:R-:W-:Y:S01]  /*18a0*/  IMAD.WIDE.U32 R240, R10, c[0x0][0x218], R240 ;  /* 0x000086000af07a25 */ /* 0x000fe200078e00f0 */
[----:B------:R4:W-:Y:S01]  /*18b0*/  LDGSTS.E.BYPASS.LTC128B.128 [R235+0x5080], [R24.64+0x100], !P4 ;  /* 0x0508010018eb7fae */ /* 0x0009e2000e101d50 */
[----:B------:R-:W-:Y:S01]  /*18c0*/  LOP3.LUT R0, R9, 0x8, R6, 0xf8, !PT ;  /* 0x0000000809007812 */ /* 0x000fe200078ef806 */
[----:B------:R-:W-:Y:S01]  /*18d0*/  ULDC.64 UR4, c[0x0][0x208] ;  /* 0x0000820000047ab9 */ /* 0x000fe20000000a00 */
[----:B------:R-:W-:Y:S01]  /*18e0*/  LEA.HI.X R2, R20, R232, R21, 0x6, P2 ;  /* 0x000000e814027211 */ /* 0x000fe200010f3415 */
[----:B------:R-:W0:Y:S01]  /*18f0*/  LDGDEPBAR ;  /* 0x00000000000079af */ /* 0x000e220000000000 */
[----:B------:R-:W-:Y:S01]  /*1900*/  ISETP.GE.AND P2, PT, R30, c[0x0][0x16c], PT ;  /* 0x00005b001e007a0c */ /* 0x000fe20003f46270 */
[----:B------:R-:W-:Y:S01]  /*1910*/  IMAD R20, R4, 0x800, R7 ;  /* 0x0000080004147824 */ /* 0x000fe200078e0207 */
[----:B------:R-:W-:Y:S01]  /*1920*/  SHF.R.U32.HI R7, RZ, 0x3, R9 ;  /* 0x00000003ff077819 */ /* 0x000fe20000011609 */
[----:B------:R-:W-:Y:S01]  /*1930*/  IMAD.MOV.U32 R21, RZ, RZ, c[0x0][0x178] ;  /* 0x00005e00ff157624 */ /* 0x000fe200078e00ff */
[----:B------:R-:W-:Y:S01]  /*1940*/  SEL R249, RZ, 0x1, P2 ;  /* 0x00000001fff97807 */ /* 0x000fe20001000000 */
[----:B------:R-:W-:Y:S01]  /*1950*/  USHF.L.U32 UR18, UR4, 0x6, URZ ;  /* 0x0000000604127899 */ /* 0x000fe2000800063f */
[C---:B------:R-:W-:Y:S01]  /*1960*/  LEA R38, P2, R5.reuse, c[0x0][0x160], 0x1 ;  /* 0x0000580005267a11 */ /* 0x040fe200078408ff */
[----:B------:R-:W-:Y:S01]  /*1970*/  USHF.L.U64.HI UR9, UR4, UR9, UR5 ;  /* 0x0000000904097299 */ /* 0x000fe20008010205 */
[----:B------:R-:W-:Y:S01]  /*1980*/  LOP3.LUT R231, R0, R7, RZ, 0x3c, !PT ;  /* 0x0000000700e77212 */ /* 0x000fe200078e3cff */
[----:B------:R-:W-:Y:S01]  /*1990*/  IMAD.MOV.U32 R44, RZ, RZ, R240 ;  /* 0x000000ffff2c7224 */ /* 0x000fe200078e00f0 */
[----:B------:R-:W-:Y:S01]  /*19a0*/  LEA.HI.X R39, R5, c[0x0][0x164], R2, 0x1, P2 ;  /* 0x0000590005277a11 */ /* 0x000fe200010f0c02 */
[----:B------:R-:W-:Y:S01]  /*19b0*/  IMAD R5, R13, c[0x0][0x218], RZ ;  /* 0x000086000d057a24 */ /* 0x000fe200078e02ff */
[----:B------:R-:W-:Y:S01]  /*19c0*/  SEL R14, RZ, 0x2, P1 ;  /* 0x00000002ff0e7807 */ /* 0x000fe20000800000 */
[----:B------:R-:W-:Y:S01]  /*19d0*/  IMAD R2, R22, c[0x0][0x270], RZ ;  /* 0x00009c0016027a24 */ /* 0x000fe200078e02ff */
[----:B------:R-:W-:Y:S01]  /*19e0*/  SEL R0, RZ, 0x4, P6 ;  /* 0x00000004ff007807 */ /* 0x000fe20003000000 */
[----:B------:R-:W-:Y:S01]  /*19f0*/  IMAD R5, R10, c[0x0][0x21c], R5 ;  /* 0x000087000a057a24 */ /* 0x000fe200078e0205 */
[----:B------:R-:W-:Y:S01]  /*1a00*/  LEA R32, P2, R21, R38, 0x6 ;  /* 0x0000002615207211 */ /* 0x000fe200078430ff */
[----:B------:R-:W-:Y:S01]  /*1a10*/  IMAD.IADD R231, R20, 0x1, R231 ;  /* 0x0000000114e77824 */ /* 0x000fe200078e02e7 */
[----:B------:R-:W-:Y:S01]  /*1a20*/  IADD3 R0, R0, R14, R249 ;  /* 0x0000000e00007210 */ /* 0x000fe20007ffe0f9 */
[----:B------:R-:W-:Y:S01]  /*1a30*/  IMAD.IADD R45, R241, 0x1, R5 ;  /* 0x00000001f12d7824 */ /* 0x000fe200078e0205 */
[----:B------:R-:W-:Y:S01]  /*1a40*/  LEA.HI.X R33, R21, R39, R19, 0x6, P2 ;  /* 0x0000002715217211 */ /* 0x000fe200010f3413 */
[----:B------:R-:W-:Y:S01]  /*1a50*/  IMAD.MOV.U32 R5, RZ, RZ, 0x20 ;  /* 0x00000020ff057424 */ /* 0x000fe200078e00ff */
[----:B------:R-:W-:Y:S01]  /*1a60*/  LOP3.LUT P5, RZ, R0, 0x1, RZ, 0xc0, !PT ;  /* 0x0000000100ff7812 */ /* 0x000fe200078ac0ff */
[----:B------:R-:W-:-:S04]  /*1a70*/  DEPBAR.LE SB0, 0x1 ;  /* 0x000080400000791a */ /* 0x000fc80000000000 */
[C---:B------:R-:W-:Y:S01]  /*1a80*/  LOP3.LUT P4, RZ, R0.reuse, 0x2, RZ, 0xc0, !PT ;  /* 0x0000000200ff7812 */ /* 0x040fe2000788c0ff */
[----:B------:R-:W-:Y:S01]  /*1a90*/  IMAD R23, R3, c[0x0][0x274], R2 ;  /* 0x00009d0003177a24 */ /* 0x000fe200078e0202 */
[----:B------:R-:W-:Y:S01]  /*1aa0*/  LOP3.LUT P2, RZ, R0, 0x4, RZ, 0xc0, !PT ;  /* 0x0000000400ff7812 */ /* 0x000fe2000784c0ff */
[----:B------:R-:W-:Y:S01]  /*1ab0*/  IMAD.MOV.U32 R0, RZ, RZ, 0x40 ;  /* 0x00000040ff007424 */ /* 0x000fe200078e00ff */
[----:B------:R-:W-:Y:S01]  /*1ac0*/  SEL R2, R5, 0xffffffe0, !P0 ;  /* 0xffffffe005027807 */ /* 0x000fe20004000000 */
[----:B------:R-:W-:Y:S01]  /*1ad0*/  IMAD.SHL.U32 R231, R231, 0x2, RZ ;  /* 0x00000002e7e77824 */ /* 0x000fe200078e00ff */
[----:B------:R-:W-:Y:S01]  /*1ae0*/  BAR.SYNC.DEFER_BLOCKING 0x0 ;  /* 0x0000000000007b1d */ /* 0x000fe20000010000 */
[----:B------:R-:W-:Y:S01]  /*1af0*/  IMAD.U32 R14, RZ, RZ, UR15 ;  /* 0x0000000fff0e7e24 */ /* 0x000fe2000f8e00ff */
[----:B------:R-:W-:Y:S01]  /*1b00*/  SEL R0, R0, 0xffffffc0, !P3 ;  /* 0xffffffc000007807 */ /* 0x000fe20005800000 */
[----:B------:R-:W-:Y:S01]  /*1b10*/  IMAD.IADD R227, R231, 0x1, R2 ;  /* 0x00000001e7e37824 */ /* 0x000fe200078e0202 */
[----:B------:R-:W-:Y:S01]  /*1b20*/  UIMAD UR9, UR9, UR6, URZ ;  /* 0x00000006090972a4 */ /* 0x000fe2000f8e023f */
[----:B------:R-:W-:Y:S01]  /*1b30*/  IMAD.U32 R20, RZ, RZ, UR18 ;  /* 0x00000012ff147e24 */ /* 0x000fe2000f8e00ff */
[----:B------:R-:W-:Y:S01]  /*1b40*/  IADD3 R19, -R237, UR13, -R14 ;  /* 0x0000000ded137c10 */ /* 0x000fe2000fffe90e */
[----:B------:R-:W-:Y:S01]  /*1b50*/  IMAD.IADD R226, R231, 0x1, R0 ;  /* 0x00000001e7e27824 */ /* 0x000fe200078e0200 */
[----:B------:R-:W-:Y:S01]  /*1b60*/  UIMAD UR9, UR8, UR18, UR9 ;  /* 0x00000012080972a4 */ /* 0x000fe2000f8e0209 */
[----:B------:R-:W-:Y:S01]  /*1b70*/  IMAD.IADD R225, R0, 0x1, R227 ;  /* 0x0000000100e17824 */ /* 0x000fe200078e02e3 */
[C---:B------:R-:W-:Y:S01]  /*1b80*/  ISETP.LT.OR P3, PT, R19.reuse, 0x1, !P5 ;  /* 0x000000011300780c */ /* 0x040fe20006f61670 */
[----:B------:R-:W-:Y:S01]  /*1b90*/  IMAD.WIDE.U32 R20, R20, UR6, R44 ;  /* 0x0000000614147c25 */ /* 0x000fe2000f8e002c */
[C---:B------:R-:W-:Y:S01]  /*1ba0*/  ISETP.LT.OR P0, PT, R19.reuse, 0x1, !P4 ;  /* 0x000000011300780c */ /* 0x040fe20006701670 */
[----:B------:R-:W-:Y:S01]  /*1bb0*/  UMOV UR8, 0x5 ;  /* 0x0000000500087882 */ /* 0x000fe20000000000 */
[----:B------:R-:W-:Y:S01]  /*1bc0*/  ISETP.LT.OR P5, PT, R19, 0x21, !P5 ;  /* 0x000000211300780c */ /* 0x000fe20006fa1670 */
[----:B-1----:R-:W-:Y:S01]  /*1bd0*/  IMAD.WIDE.U32 R36, R3, c[0x0][0x270], R28 ;  /* 0x00009c0003247a25 */ /* 0x002fe200078e001c */
[----:B------:R-:W-:Y:S01]  /*1be0*/  IADD3 R2, R21, UR9, RZ ;  /* 0x0000000915027c10 */ /* 0x000fe2000fffe0ff */
[----:B------:R-:W-:Y:S01]  /*1bf0*/  USHF.L.U32 UR9, UR4, 0x5, URZ ;  /* 0x0000000504097899 */ /* 0x000fe2000800063f */
[----:B------:R-:W-:Y:S01]  /*1c00*/  ISETP.LT.OR P4, PT, R19, 0x21, !P4 ;  /* 0x000000211300780c */ /* 0x000fe20006781670 */
[----:B------:R-:W-:Y:S01]  /*1c10*/  USHF.L.U64.HI UR8, UR4, UR8, UR5 ;  /* 0x0000000804087299 */ /* 0x000fe20008010205 */
[----:B------:R-:W-:Y:S01]  /*1c20*/  IMAD.IADD R37, R37, 0x1, R23 ;  /* 0x0000000125257824 */ /* 0x000fe200078e0217 */
[----:B------:R-:W-:Y:S01]  /*1c30*/  USHF.R.S32.HI UR4, URZ, 0x1f, UR15 ;  /* 0x0000001f3f047899 */ /* 0x000fe2000801140f */
[----:B------:R-:W-:Y:S01]  /*1c40*/  IMAD R21, R13, c[0x0][0x278], RZ ;  /* 0x00009e000d157a24 */ /* 0x000fe200078e02ff */
[----:B------:R-:W-:Y:S01]  /*1c50*/  IADD3 R14, -R14, UR13, -R237 ;  /* 0x0000000d0e0e7c10 */ /* 0x000fe2000fffe9ed */
[----:B------:R-:W1:Y:S01]  /*1c60*/  LDSM.16.M88.4 R148, [R231+0x6080] ;  /* 0x00608000e794783b */ /* 0x000e620000000200 */
[----:B------:R-:W-:Y:S01]  /*1c70*/  IMAD.U32 R23, RZ, RZ, UR9 ;  /* 0x00000009ff177e24 */ /* 0x000fe2000f8e00ff */
[----:B------:R-:W-:Y:S01]  /*1c80*/  UIADD3 UR5, UR7, 0x1, -UR14 ;  /* 0x0000000107057890 */ /* 0x000fe2000fffe80e */
[C---:B------:R-:W-:Y:S01]  /*1c90*/  IMAD R246, R10.reuse, c[0x0][0x27c], R21 ;  /* 0x00009f000af67a24 */ /* 0x040fe200078e0215 */
[----:B------:R-:W2:Y:S01]  /*1ca0*/  LDSM.16.M88.4 R152, [R227+0x6080] ;  /* 0x00608000e398783b */ /* 0x000ea20000000200 */
[----:B------:R-:W-:Y:S01]  /*1cb0*/  IMAD.WIDE.U32 R40, R10, c[0x0][0x278], R36 ;  /* 0x00009e000a287a25 */ /* 0x000fe200078e0024 */
[----:B------:R-:W-:Y:S01]  /*1cc0*/  CS2R R68, SRZ ;  /* 0x0000000000447805 */ /* 0x000fe2000001ff00 */
[----:B------:R-:W-:Y:S01]  /*1cd0*/  CS2R R66, SRZ ;  /* 0x0000000000427805 */ /* 0x000fe2000001ff00 */
[----:B------:R-:W1:Y:S01]  /*1ce0*/  LDSM.16.M88.4 R156, [R226+0x6080] ;  /* 0x00608000e29c783b */ /* 0x000e620000000200 */
[C---:B----4-:R-:W-:Y:S01]  /*1cf0*/  IMAD R24, R22.reuse, c[0x0][0x288], RZ ;  /* 0x0000a20016187a24 */ /* 0x050fe200078e02ff */
[----:B------:R-:W-:Y:S01]  /*1d00*/  CS2R R64, SRZ ;  /* 0x0000000000407805 */ /* 0x000fe2000001ff00 */
[----:B------:R-:W-:Y:S01]  /*1d10*/  IMAD R22, R22, c[0x0][0x238], RZ ;  /* 0x00008e0016167a24 */ /* 0x000fe200078e02ff */
[----:B------:R-:W4:Y:S01]  /*1d20*/  LDSM.16.M88.4 R168, [R231+0x8080] ;  /* 0x00808000e7a8783b */ /* 0x000f220000000200 */
[----:B------:R-:W-:Y:S01]  /*1d30*/  IMAD.IADD R246, R41, 0x1, R246 ;  /* 0x0000000129f67824 */ /* 0x000fe200078e02f6 */
[----:B------:R-:W-:Y:S01]  /*1d40*/  CS2R R62, SRZ ;  /* 0x00000000003e7805 */ /* 0x000fe2000001ff00 */
[C---:B------:R-:W-:Y:S01]  /*1d50*/  IMAD R24, R3.reuse, c[0x0][0x28c], R24 ;  /* 0x0000a30003187a24 */ /* 0x040fe200078e0218 */
[----:B------:R-:W1:Y:S01]  /*1d60*/  LDSM.16.M88.4 R172, [R227+0x8080] ;  /* 0x00808000e3ac783b */ /* 0x000e620000000200 */
[C---:B------:R-:W-:Y:S01]  /*1d70*/  IMAD R22, R3.reuse, c[0x0][0x23c], R22 ;  /* 0x00008f0003167a24 */ /* 0x040fe200078e0216 */
[----:B------:R-:W-:Y:S01]  /*1d80*/  CS2R R60, SRZ ;  /* 0x00000000003c7805 */ /* 0x000fe2000001ff00 */
[----:B------:R-:W-:Y:S01]  /*1d90*/  IMAD.WIDE.U32 R28, R3, c[0x0][0x288], R28 ;  /* 0x0000a200031c7a25 */ /* 0x000fe200078e001c */
[----:B------:R-:W1:Y:S01]  /*1da0*/  LDSM.16.M88.4 R176, [R226+0x8080] ;  /* 0x00808000e2b0783b */ /* 0x000e620000000200 */
[----:B------:R-:W-:Y:S01]  /*1db0*/  CS2R R58, SRZ ;  /* 0x00000000003a7805 */ /* 0x000fe2000001ff00 */
[----:B------:R-:W-:Y:S01]  /*1dc0*/  CS2R R56, SRZ ;  /* 0x0000000000387805 */ /* 0x000fe2000001ff00 */
[----:B------:R-:W-:Y:S01]  /*1dd0*/  IMAD.IADD R27, R27, 0x1, R22 ;  /* 0x000000011b1b7824 */ /* 0x000fe200078e0216 */
[----:B------:R-:W1:Y:S01]  /*1de0*/  LDSM.16.M88.4 R184, [R231+0xa080] ;  /* 0x00a08000e7b8783b */ /* 0x000e620000000200 */
[----:B------:R-:W-:Y:S01]  /*1df0*/  LOP3.LUT R22, R17, 0xfffffff0, RZ, 0xc0, !PT ;  /* 0xfffffff011167812 */ /* 0x000fe200078ec0ff */
[----:B------:R-:W-:Y:S01]  /*1e00*/  IMAD R243, R13, c[0x0][0x290], RZ ;  /* 0x0000a4000df37a24 */ /* 0x000fe200078e02ff */
[----:B------:R-:W-:Y:S01]  /*1e10*/  CS2R R54, SRZ ;  /* 0x0000000000367805 */ /* 0x000fe2000001ff00 */
[----:B------:R-:W1:Y:S01]  /*1e20*/  LDSM.16.M88.4 R188, [R227+0xa080] ;  /* 0x00a08000e3bc783b */ /* 0x000e620000000200 */
[----:B------:R-:W-:Y:S01]  /*1e30*/  IMAD.SHL.U32 R12, R12, 0x10, RZ ;  /* 0x000000100c0c7824 */ /* 0x000fe200078e00ff */
[----:B------:R-:W-:Y:S01]  /*1e40*/  CS2R R52, SRZ ;  /* 0x0000000000347805 */ /* 0x000fe2000001ff00 */
[C---:B------:R-:W-:Y:S01]  /*1e50*/  IMAD R243, R10.reuse, c[0x0][0x294], R243 ;  /* 0x0000a5000af37a24 */ /* 0x040fe200078e02f3 */
[----:B------:R-:W1:Y:S01]  /*1e60*/  LDSM.16.M88.4 R192, [R226+0xa080] ;  /* 0x00a08000e2c0783b */ /* 0x000e620000000200 */
[----:B------:R-:W-:Y:S01]  /*1e70*/  IMAD.WIDE.U32 R132, R10, c[0x0][0x240], R26 ;  /* 0x000090000a847a25 */ /* 0x000fe200078e001a */
[----:B------:R-:W-:Y:S01]  /*1e80*/  LOP3.LUT R9, R9, 0x10, R12, 0xf8, !PT ;  /* 0x0000001009097812 */ /* 0x000fe200078ef80c */
[----:B------:R-:W-:Y:S01]  /*1e90*/  CS2R R50, SRZ ;  /* 0x0000000000327805 */ /* 0x000fe2000001ff00 */
[----:B------:R-:W1:Y:S01]  /*1ea0*/  LDSM.16.M88.4 R164, [R225+0x6080] ;  /* 0x00608000e1a4783b */ /* 0x000e620000000200 */
[----:B------:R-:W-:Y:S01]  /*1eb0*/  IMAD.U32 R252, RZ, RZ, UR5 ;  /* 0x00000005fffc7e24 */ /* 0x000fe2000f8e00ff */
[----:B------:R-:W-:Y:S01]  /*1ec0*/  LOP3.LUT R6, R9, 0x8, R6, 0xf8, !PT ;  /* 0x0000000809067812 */ /* 0x000fe200078ef806 */
[----:B------:R-:W-:Y:S01]  /*1ed0*/  CS2R R48, SRZ ;  /* 0x0000000000307805 */ /* 0x000fe2000001ff00 */
[----:B------:R-:W1:Y:S01]  /*1ee0*/  LDSM.16.M88.4 R180, [R225+0x8080] ;  /* 0x00808000e1b4783b */ /* 0x000e620000000200 */
[----:B------:R-:W-:Y:S01]  /*1ef0*/  CS2R R46, SRZ ;  /* 0x00000000002e7805 */ /* 0x000fe2000001ff00 */
[----:B------:R-:W-:Y:S01]  /*1f00*/  LOP3.LUT R229, R6, R7, RZ, 0x3c, !PT ;  /* 0x0000000706e57212 */ /* 0x000fe200078e3cff */
[C---:B------:R-:W-:Y:S01]  /*1f10*/  IMAD.SHL.U32 R6, R4.reuse, 0x8, RZ ;  /* 0x0000000804067824 */ /* 0x040fe200078e00ff */
[----:B------:R-:W1:Y:S01]  /*1f20*/  LDSM.16.M88.4 R196, [R225+0xa080] ;  /* 0x00a08000e1c4783b */ /* 0x000e620000000200 */
[----:B------:R-:W-:Y:S01]  /*1f30*/  CS2R R42, SRZ ;  /* 0x00000000002a7805 */ /* 0x000fe2000001ff00 */
[----:B------:R-:W-:Y:S01]  /*1f40*/  UIADD3 UR7, UR7, -UR13, URZ ;  /* 0x8000000d07077290 */ /* 0x000fe2000fffe03f */
[----:B------:R-:W-:Y:S01]  /*1f50*/  IMAD R229, R4, 0x200, R229 ;  /* 0x0000020004e57824 */ /* 0x000fe200078e02e5 */
[----:B------:R-:W-:Y:S01]  /*1f60*/  BAR.SYNC.DEFER_BLOCKING 0x0 ;  /* 0x0000000000007b1d */ /* 0x000fe20000010000 */
[----:B------:R-:W-:-:S02]  /*1f70*/  UISETP.GT.AND UP1, UPT, UR10, -0x1, UPT ;  /* 0xffffffff0a00788c */ /* 0x000fc4000bf24270 */
[C---:B------:R-:W-:Y:S02]  /*1f80*/  IMAD R0, R229.reuse, 0x2, R0 ;  /* 0x00000002e5007824 */ /* 0x040fe400078e0200 */
[----:B------:R-:W-:Y:S01]  /*1f90*/  IMAD.SHL.U32 R229, R229, 0x2, RZ ;  /* 0x00000002e5e57824 */ /* 0x000fe200078e00ff */
[----:B------:R1:W-:Y:S04]  /*1fa0*/  STL.64 [R1], R44 ;  /* 0x0000002c01007387 */ /* 0x0003e80000100a00 */
[----:B------:R2:W-:Y:S04]  /*1fb0*/  STL.64 [R1+0x18], R40 ;  /* 0x0000182801007387 */ /* 0x0005e80000100a00 */
[----:B------:R-:W-:Y:S01]  /*1fc0*/  @!PT LDS RZ, [RZ] ;  /* 0x00000000fffff984 */ /* 0x000fe20000000800 */
[----:B------:R-:W-:Y:S01]  /*1fd0*/  @!PT LDS RZ, [RZ] ;  /* 0x00000000fffff984 */ /* 0x000fe20000000800 */
[----:B------:R-:W-:Y:S01]  /*1fe0*/  @!PT LDS RZ, [RZ] ;  /* 0x00000000fffff984 */ /* 0x000fe20000000800 */
[----:B------:R2:W-:Y:S01]  /*1ff0*/  LDGSTS.E.BYPASS.LTC128B.128 [R235+0x6080], [R38.64], !P3 ;  /* 0x0608000026eb7fae */ /* 0x0005e2000d901d50 */
[----:B------:R-:W-:-:S02]  /*2000*/  ISETP.LT.OR P3, PT, R19, 0x1, !P2 ;  /* 0x000000011300780c */ /* 0x000fc40005761670 */
[----:B------:R-:W-:Y:S01]  /*2010*/  ISETP.LT.OR P2, PT, R19, 0x21, !P2 ;  /* 0x000000211300780c */ /* 0x000fe20005741670 */
[----:B------:R2:W-:Y:S01]  /*2020*/  LDGSTS.E.BYPASS.LTC128B.128 [R235+0x8080], [R38.64+0x80], !P0 ;  /* 0x0808008026eb7fae */ /* 0x0005e2000c101d50 */
[----:B---3--:R-:W-:Y:S01]  /*2030*/  LEA R34, P0, R20, c[0x0][0x1f0], 0x1 ;  /* 0x00007c0014227a11 */ /* 0x008fe200078008ff */
[----:B------:R-:W-:-:S03]  /*2040*/  IMAD.U32 R19, RZ, RZ, UR9 ;  /* 0x00000009ff137e24 */ /* 0x000fc6000f8e00ff */
[----:B------:R-:W-:Y:S01]  /*2050*/  LEA.HI.X R35, R20, c[0x0][0x1f4], R2, 0x1, P0 ;  /* 0x00007d0014237a11 */ /* 0x000fe200000f0c02 */
[----:B------:R-:W-:Y:S01]  /*2060*/  IMAD.U32 R2, RZ, RZ, UR8 ;  /* 0x00000008ff027e24 */ /* 0x000fe2000f8e00ff */
[----:B------:R-:W-:Y:S01]  /*2070*/  LEA R20, P0, R23, R34, 0x1 ;  /* 0x0000002217147211 */ /* 0x000fe200078008ff */
[----:B-1----:R-:W-:Y:S01]  /*2080*/  CS2R R44, SRZ ;  /* 0x00000000002c7805 */ /* 0x002fe2000001ff00 */
[----:B------:R-:W-:Y:S01]  /*2090*/  SHF.R.S32.HI R23, RZ, 0x1f, R18 ;  /* 0x0000001fff177819 */ /* 0x000fe20000011412 */
[----:B------:R1:W-:Y:S01]  /*20a0*/  LDGSTS.E.BYPASS.LTC128B.128 [R235+0xa080], [R38.64+0x100], !P3 ;  /* 0x0a08010026eb7fae */ /* 0x0003e2000d901d50 */
[----:B------:R-:W-:Y:S02]  /*20b0*/  ISETP.GT.AND P3, PT, R233, 0xf, PT ;  /* 0x0000000fe900780c */ /* 0x000fe40003f64270 */
[----:B------:R-:W-:Y:S01]  /*20c0*/  LEA.HI.X R21, R19, R35, R2, 0x1, P0 ;  /* 0x0000002313157211 */ /* 0x000fe200000f0c02 */
[----:B------:R3:W-:Y:S01]  /*20d0*/  LDGSTS.E.BYPASS.LTC128B.128 [R235+0x7080], [R32.64], !P5 ;  /* 0x0708000020eb7fae */ /* 0x0007e2000e901d50 */
[C---:B------:R-:W-:Y:S01]  /*20e0*/  ISETP.GE.AND P5, PT, R30.reuse, c[0x0][0x1fc], PT ;  /* 0x00007f001e007a0c */ /* 0x040fe20003fa6270 */
[----:B------:R-:W-:Y:S01]  /*20f0*/  IMAD.MOV.U32 R19, RZ, RZ, c[0x0][0x2a8] ;  /* 0x0000aa00ff137624 */ /* 0x000fe200078e00ff */
[----:B------:R-:W-:Y:S01]  /*2100*/  LEA.HI R23, R23, R18, RZ, 0x2 ;  /* 0x0000001217177211 */ /* 0x000fe200078f10ff */
[----:B------:R3:W-:Y:S01]  /*2110*/  LDGSTS.E.BYPASS.LTC128B.128 [R235+0x9080], [R32.64+0x80], !P4 ;  /* 0x0908008020eb7fae */ /* 0x0007e2000e101d50 */
[----:B------:R-:W-:-:S02]  /*2120*/  ISETP.GE.AND P4, PT, R30, c[0x0][0x1fc], PT ;  /* 0x00007f001e007a0c */ /* 0x000fc40003f86270 */
[----:B------:R-:W-:Y:S01]  /*2130*/  LOP3.LUT R23, R23, 0x1ffffffc, RZ, 0xc0, !PT ;  /* 0x1ffffffc17177812 */ /* 0x000fe200078ec0ff */
[----:B------:R3:W-:Y:S01]  /*2140*/  LDGSTS.E.BYPASS.LTC128B.128 [R235+0xb080], [R32.64+0x100], !P2 ;  /* 0x0b08010020eb7fae */ /* 0x0007e2000d101d50 */
[----:B------:R-:W-:Y:S01]  /*2150*/  ISETP.GE.AND P2, PT, R16, c[0x0][0x1fc], PT ;  /* 0x00007f0010007a0c */ /* 0x000fe20003f46270 */
[----:B------:R-:W-:Y:S01]  /*2160*/  @!P3 IMAD.SHL.U32 R25, R233, 0x10, RZ ;  /* 0x00000010e919b824 */ /* 0x000fe200078e00ff */
[----:B------:R-:W-:Y:S01]  /*2170*/  @!P3 IADD3 R2, P0, R40, UR15, RZ ;  /* 0x0000000f2802bc10 */ /* 0x000fe2000ff1e0ff */
[----:B------:R-:W-:Y:S01]  /*2180*/  IMAD.IADD R247, R18, 0x1, -R23 ;  /* 0x0000000112f77824 */ /* 0x000fe200078e0a17 */
[----:B------:R-:W-:Y:S01]  /*2190*/  LOP3.LUT R18, R11, 0xffffffe0, RZ, 0xc0, !PT ;  /* 0xffffffe00b127812 */ /* 0x000fe200078ec0ff */
[----:B--2---:R-:W-:Y:S01]  /*21a0*/  CS2R R40, SRZ ;  /* 0x0000000000287805 */ /* 0x004fe2000001ff00 */
[----:B------:R-:W-:Y:S02]  /*21b0*/  @!P3 IADD3.X R3, R246, UR4, RZ, P0, !PT ;  /* 0x00000004f603bc10 */ /* 0x000fe400087fe4ff */
[----:B------:R-:W-:Y:S01]  /*21c0*/  @!P3 LEA R36, P0, R2, c[0x0][0x258], 0x2 ;  /* 0x000096000224ba11 */ /* 0x000fe200078010ff */
[----:B------:R-:W-:-:S03]  /*21d0*/  IMAD.IADD R11, R233, 0x1, -R18 ;  /* 0x00000001e90b7824 */ /* 0x000fc600078e0a12 */
[----:B------:R-:W-:Y:S02]  /*21e0*/  @!P3 LEA.HI.X R37, R2, c[0x0][0x25c], R3, 0x2, P0 ;  /* 0x000097000225ba11 */ /* 0x000fe400000f1403 */
[----:B------:R-:W-:Y:S02]  /*21f0*/  ISETP.LT.OR P0, PT, R14, 0x1, P4 ;  /* 0x000000010e00780c */ /* 0x000fe40002701670 */
[----:B------:R-:W-:Y:S01]  /*2200*/  SEL R3, RZ, 0xffffffff, P1 ;  /* 0xffffffffff037807 */ /* 0x000fe20000800000 */
[----:B------:R2:W-:Y:S01]  /*2210*/  @!P3 LDGSTS.E.BYPASS.LTC128B.128 [R25+0x12080], [R36.64] ;  /* 0x120800002419bfae */ /* 0x0005e2000b901d50 */
[----:B------:R-:W-:Y:S02]  /*2220*/  ISETP.GE.AND P1, PT, R16, c[0x0][0x1fc], PT ;  /* 0x00007f0010007a0c */ /* 0x000fe40003f26270 */
[----:B------:R-:W-:Y:S01]  /*2230*/  SEL R2, RZ, 0x1, P5 ;  /* 0x00000001ff027807 */ /* 0x000fe20002800000 */
[----:B------:R-:W0:Y:S01]  /*2240*/  LDGDEPBAR ;  /* 0x00000000000079af */ /* 0x000e220000000000 */
[----:B------:R-:W-:-:S02]  /*2250*/  SEL R16, RZ, 0xffffffff, P1 ;  /* 0xffffffffff107807 */ /* 0x000fc40000800000 */
[----:B------:R-:W-:Y:S02]  /*2260*/  ISETP.GE.AND P1, PT, R15, c[0x0][0x1fc], PT ;  /* 0x00007f000f007a0c */ /* 0x000fe40003f26270 */
[C---:B------:R-:W-:Y:S01]  /*2270*/  ISETP.LT.OR P5, PT, R14.reuse, 0x1, P2 ;  /* 0x000000010e00780c */ /* 0x040fe200017a1670 */
[----:B------:R3:W-:Y:S01]  /*2280*/  LDGSTS.E.BYPASS.LTC128B.128 [R235+0xc080], [R34.64], !P0 ;  /* 0x0c08000022eb7fae */ /* 0x0007e2000c101d50 */
[C---:B------:R-:W-:Y:S02]  /*2290*/  ISETP.LT.OR P0, PT, R14.reuse, 0x1, P1 ;  /* 0x000000010e00780c */ /* 0x040fe40000f01670 */
[----:B------:R-:W-:Y:S02]  /*22a0*/  SHF.R.S32.HI R250, RZ, 0x1f, R11 ;  /* 0x0000001ffffa7819 */ /* 0x000fe4000001140b */
[----:B------:R-:W-:Y:S02]  /*22b0*/  ISETP.LT.OR P4, PT, R14, 0x21, P4 ;  /* 0x000000210e00780c */ /* 0x000fe40002781670 */
[----:B------:R-:W-:-:S02]  /*22c0*/  LEA.HI R250, R250, R11, RZ, 0x2 ;  /* 0x0000000bfafa7211 */ /* 0x000fc400078f10ff */
[C---:B------:R-:W-:Y:S02]  /*22d0*/  ISETP.LT.OR P2, PT, R14.reuse, 0x21, P2 ;  /* 0x000000210e00780c */ /* 0x040fe40001741670 */
[----:B------:R-:W-:Y:S01]  /*22e0*/  ISETP.LT.OR P1, PT, R14, 0x21, P1 ;  /* 0x000000210e00780c */ /* 0x000fe20000f21670 */
[----:B------:R3:W-:Y:S01]  /*22f0*/  LDGSTS.E.BYPASS.LTC128B.128 [R235+0xe080], [R34.64+0x80], !P5 ;  /* 0x0e08008022eb7fae */ /* 0x0007e2000e901d50 */
[----:B------:R-:W-:-:S03]  /*2300*/  ISETP.GE.AND P5, PT, R19, 0x1, PT ;  /* 0x000000011300780c */ /* 0x000fc60003fa6270 */
[----:B------:R3:W-:Y:S01]  /*2310*/  LDGSTS.E.BYPASS.LTC128B.128 [R235+0x10080], [R34.64+0x100], !P0 ;  /* 0x1008010022eb7fae */ /* 0x0007e2000c101d50 */
[----:B------:R-:W-:Y:S01]  /*2320*/  ISETP.GE.AND P0, PT, R15, c[0x0][0x1fc], PT ;  /* 0x00007f000f007a0c */ /* 0x000fe20003f06270 */
[----:B------:R-:W-:Y:S01]  /*2330*/  IMAD R15, R13, c[0x0][0x240], RZ ;  /* 0x000090000d0f7a24 */ /* 0x000fe200078e02ff */
[----:B--2---:R-:W-:Y:S01]  /*2340*/  CS2R R36, SRZ ;  /* 0x0000000000247805 */ /* 0x004fe2000001ff00 */
[----:B------:R-:W-:Y:S01]  /*2350*/  IMAD.IADD R13, R233, 0x1, -R22 ;  /* 0x00000001e90d7824 */ /* 0x000fe200078e0a16 */
[----:B------:R3:W-:Y:S01]  /*2360*/  LDGSTS.E.BYPASS.LTC128B.128 [R235+0xd080], [R20.64], !P4 ;  /* 0x0d08000014eb7fae */ /* 0x0007e2000e101d50 */
[----:B------:R-:W-:Y:S02]  /*2370*/  IMAD.IADD R25, R29, 0x1, R24 ;  /* 0x000000011d197824 */ /* 0x000fe400078e0218 */
[----:B------:R-:W-:Y:S01]  /*2380*/  IMAD.MOV.U32 R24, RZ, RZ, R28 ;  /* 0x000000ffff187224 */ /* 0x000fe200078e001c */
[----:B------:R-:W-:Y:S01]  /*2390*/  SHF.R.S32.HI R18, RZ, 0x1f, R13 ;  /* 0x0000001fff127819 */ /* 0x000fe2000001140d */
[C---:B------:R-:W-:Y:S01]  /*23a0*/  IMAD R242, R10.reuse, c[0x0][0x244], R15 ;  /* 0x000091000af27a24 */ /* 0x040fe200078e020f */
[----:B------:R3:W-:Y:S01]  /*23b0*/  LDGSTS.E.BYPASS.LTC128B.128 [R235+0xf080], [R20.64+0x80], !P2 ;  /* 0x0f08008014eb7fae */ /* 0x0007e2000d101d50 */
[----:B-1----:R-:W-:Y:S01]  /*23c0*/  IMAD.WIDE.U32 R38, R10, c[0x0][0x290], R24 ;  /* 0x0000a4000a267a25 */ /* 0x002fe200078e0018 */
[----:B------:R-:W-:-:S02]  /*23d0*/  LEA.HI R18, R18, R13, RZ, 0x3 ;  /* 0x0000000d12127211 */ /* 0x000fc400078f18ff */
[C---:B------:R-:W-:Y:S01]  /*23e0*/  LOP3.LUT R10, R250.reuse, 0x7ffffffc, RZ, 0xc0, !PT ;  /* 0x7ffffffcfa0a7812 */ /* 0x040fe200078ec0ff */
[----:B------:R3:W-:Y:S01]  /*23f0*/  LDGSTS.E.BYPASS.LTC128B.128 [R235+0x11080], [R20.64+0x100], !P1 ;  /* 0x1108010014eb7fae */ /* 0x0007e2000c901d50 */
[----:B------:R-:W-:Y:S01]  /*2400*/  LEA.HI.SX32 R250, R250, R12, 0x1e ;  /* 0x0000000cfafa7211 */ /* 0x000fe200078ff2ff */
[----:B------:R-:W-:Y:S01]  /*2410*/  IMAD.IADD R243, R39, 0x1, R243 ;  /* 0x0000000127f37824 */ /* 0x000fe200078e02f3 */
[----:B------:R-:W-:Y:S01]  /*2420*/  LOP3.LUT R12, R18, 0xfffffff8, RZ, 0xc0, !PT ;  /* 0xfffffff8120c7812 */ /* 0x000fe200078ec0ff */
[----:B------:R-:W-:Y:S01]  /*2430*/  IMAD.IADD R10, R11, 0x1, -R10 ;  /* 0x000000010b0a7824 */ /* 0x000fe200078e0a0a */
[----:B------:R-:W-:Y:S01]  /*2440*/  ISETP.GE.AND P1, PT, R233, 0x10, PT ;  /* 0x00000010e900780c */ /* 0x000fe20003f26270 */
[----:B------:R-:W-:Y:S01]  /*2450*/  IMAD.SHL.U32 R11, R4, 0x20, RZ ;  /* 0x00000020040b7824 */ /* 0x000fe200078e00ff */
[----:B------:R1:W-:Y:S01]  /*2460*/  STL.64 [R1+0x10], R38 ;  /* 0x0000102601007387 */ /* 0x0003e20000100a00 */
[----:B------:R-:W-:Y:S02]  /*2470*/  IMAD.IADD R13, R13, 0x1, -R12 ;  /* 0x000000010d0d7824 */ /* 0x000fe400078e0a0c */
[----:B------:R-:W-:Y:S01]  /*2480*/  IMAD.SHL.U32 R12, R3, 0x2, RZ ;  /* 0x00000002030c7824 */ /* 0x000fe200078e00ff */
[----:B------:R-:W-:Y:S01]  /*2490*/  LOP3.LUT R8, R8, 0x20, R11, 0xf8, !PT ;  /* 0x0000002008087812 */ /* 0x000fe200078ef80b */
[----:B------:R-:W-:Y:S01]  /*24a0*/  IMAD.SHL.U32 R3, R16, 0x2, RZ ;  /* 0x0000000210037824 */ /* 0x000fe200078e00ff */
[C---:B------:R-:W-:Y:S01]  /*24b0*/  LOP3.LUT P4, RZ, R13.reuse, 0x4, RZ, 0xc0, !PT ;  /* 0x000000040dff7812 */ /* 0x040fe2000788c0ff */
[C---:B------:R-:W-:Y:S01]  /*24c0*/  IMAD.SHL.U32 R7, R13.reuse, 0x40, RZ ;  /* 0x000000400d077824 */ /* 0x040fe200078e00ff */
[----:B------:R-:W-:Y:S01]  /*24d0*/  LOP3.LUT P2, RZ, R13, 0x2, RZ, 0xc0, !PT ;  /* 0x000000020dff7812 */ /* 0x000fe2000784c0ff */
[----:B------:R-:W-:Y:S01]  /*24e0*/  IMAD R247, R247, 0x4, R10 ;  /* 0x00000004f7f77824 */ /* 0x000fe200078e020a */
[----:B------:R-:W-:Y:S01]  /*24f0*/  LOP3.LUT R2, R3, 0x2, R2, 0xe2, !PT ;  /* 0x0000000203027812 */ /* 0x000fe200078ee202 */
[----:B------:R-:W-:Y:S01]  /*2500*/  IMAD.SHL.U32 R9, R18, 0x40, RZ ;  /* 0x0000004012097824 */ /* 0x000fe200078e00ff */
[----:B------:R-:W-:Y:S01]  /*2510*/  SEL R3, RZ, 0x4, P0 ;  /* 0x00000004ff037807 */ /* 0x000fe20000000000 */
[----:B------:R3:W-:Y:S01]  /*2520*/  STL.64 [R1+0x8], R132 ;  /* 0x0000088401007387 */ /* 0x0007e20000100a00 */
[----:B------:R-:W-:Y:S01]  /*2530*/  LOP3.LUT R7, R7, 0x1c0, RZ, 0xc0, !PT ;  /* 0x000001c007077812 */ /* 0x000fe200078ec0ff */
[----:B------:R-:W-:Y:S01]  /*2540*/  IMAD.SHL.U32 R247, R247, 0x2, RZ ;  /* 0x00000002f7f77824 */ /* 0x000fe200078e00ff */
[----:B------:R-:W-:Y:S01]  /*2550*/  IADD3 R4, P0, R38, UR15, RZ ;  /* 0x0000000f26047c10 */ /* 0x000fe2000ff1e0ff */
[----:B------:R-:W-:Y:S01]  /*2560*/  IMAD.IADD R242, R133, 0x1, R242 ;  /* 0x0000000185f27824 */ /* 0x000fe200078e02f2 */
[----:B------:R-:W-:-:S02]  /*2570*/  LOP3.LUT R249, R12, 0x2, R249, 0xe2, !PT ;  /* 0x000000020cf97812 */ /* 0x000fc400078ee2f9 */
[----:B------:R-:W-:Y:S02]  /*2580*/  LOP3.LUT R13, R7, 0x8, R6, 0xf8, !PT ;  /* 0x00000008070d7812 */ /* 0x000fe400078ef806 */
[--C-:B------:R-:W-:Y:S02]  /*2590*/  SHF.R.U32.HI R10, RZ, 0x3, R7.reuse ;  /* 0x00000003ff0a7819 */ /* 0x100fe40000011607 */
[----:B------:R-:W-:Y:S01]  /*25a0*/  IADD3.X R11, R243, UR4, RZ, P0, !PT ;  /* 0x00000004f30b7c10 */ /* 0x000fe200087fe4ff */
[----:B------:R-:W-:Y:S01]  /*25b0*/  ULDC UR4, c[0x0][0x2a0] ;  /* 0x0000a80000047ab9 */ /* 0x000fe20000000800 */
[----:B------:R-:W-:Y:S01]  /*25c0*/  LEA R12, P0, R4, c[0x0][0x280], 0x2 ;  /* 0x0000a000040c7a11 */ /* 0x000fe200078010ff */
[----:B------:R-:W-:Y:S01]  /*25d0*/  ULOP3.LUT UR4, URZ, UR4, URZ, 0x33, !UPT ;  /* 0x000000043f047292 */ /* 0x000fe2000f8e333f */
[----:B------:R-:W-:Y:S01]  /*25e0*/  LOP3.LUT R6, R13, R10, RZ, 0x3c, !PT ;  /* 0x0000000a0d067212 */ /* 0x000fe200078e3cff */
[----:B-1----:R-:W-:Y:S01]  /*25f0*/  CS2R R38, SRZ ;  /* 0x0000000000267805 */ /* 0x002fe2000001ff00 */
[----:B------:R-:W-:Y:S01]  /*2600*/  LOP3.LUT R8, R10, R8, R7, 0x1e, !PT ;  /* 0x000000080a087212 */ /* 0x000fe200078e1e07 */
[----:B------:R-:W-:Y:S01]  /*2610*/  @!P1 IMAD.SHL.U32 R7, R233, 0x10, RZ ;  /* 0x00000010e9079824 */ /* 0x000fe200078e00ff */
[----:B------:R-:W-:-:S02]  /*2620*/  LEA.HI.X R13, R4, c[0x0][0x284], R11, 0x2, P0 ;  /* 0x0000a100040d7a11 */ /* 0x000fc400000f140b */
[----:B------:R-:W-:Y:S02]  /*2630*/  LOP3.LUT R9, R9, 0xfffffe00, RZ, 0xc0, !PT ;  /* 0xfffffe0009097812 */ /* 0x000fe400078ec0ff */
[----:B------:R-:W-:Y:S01]  /*2640*/  LOP3.LUT R248, R2, R3, RZ, 0xfc, !PT ;  /* 0x0000000302f87212 */ /* 0x000fe200078efcff */
[----:B------:R3:W-:Y:S01]  /*2650*/  @!P1 LDGSTS.E.BYPASS.LTC128B.128 [R7+0x12180], [R12.64] ;  /* 0x121800000c079fae */ /* 0x0007e2000b901d50 */
[----:B------:R-:W-:Y:S01]  /*2660*/  IMAD.MOV.U32 R3, RZ, RZ, 0x10 ;  /* 0x00000010ff037424 */ /* 0x000fe200078e00ff */
[-C--:B------:R-:W-:Y:S02]  /*2670*/  IADD3 R230, R6, R9.reuse, R230 ;  /* 0x0000000906e67210 */ /* 0x080fe40007ffe0e6 */
[----:B------:R-:W0:Y:S01]  /*2680*/  LDGDEPBAR ;  /* 0x00000000000079af */ /* 0x000e220000000000 */
[----:B------:R-:W-:Y:S02]  /*2690*/  LOP3.LUT R228, R8, R9, RZ, 0xfc, !PT ;  /* 0x0000000908e47212 */ /* 0x000fe400078efcff */
[----:B------:R-:W-:Y:S01]  /*26a0*/  SEL R3, R3, 0xfffffff0, !P2 ;  /* 0xfffffff003037807 */ /* 0x000fe20005000000 */
[----:B------:R-:W-:Y:S01]  /*26b0*/  IMAD.SHL.U32 R230, R230, 0x2, RZ ;  /* 0x00000002e6e67824 */ /* 0x000fe200078e00ff */
[----:B------:R-:W-:Y:S01]  /*26c0*/  SEL R5, R5, 0xffffffe0, !P4 ;  /* 0xffffffe005057807 */ /* 0x000fe20006000000 */
[----:B------:R-:W-:Y:S01]  /*26d0*/  IMAD.SHL.U32 R228, R228, 0x2, RZ ;  /* 0x00000002e4e47824 */ /* 0x000fe200078e00ff */
[----:B------:R-:W-:Y:S01]  /*26e0*/  IADD3 R252, R252, -UR13, -R247 ;  /* 0x8000000dfcfc7c10 */ /* 0x000fe2000fffe8f7 */
[--C-:B------:R-:W-:Y:S01]  /*26f0*/  IMAD R224, R3, 0x2, R230.reuse ;  /* 0x0000000203e07824 */ /* 0x100fe200078e02e6 */
[----:B------:R-:W-:Y:S01]  /*2700*/  IADD3 R239, -R247, UR11, RZ ;  /* 0x0000000bf7ef7c10 */ /* 0x000fe2000fffe1ff */
[C---:B------:R-:W-:Y:S01]  /*2710*/  IMAD R3, R5.reuse, 0x2, R230 ;  /* 0x0000000205037824 */ /* 0x040fe200078e02e6 */
[C---:B------:R-:W-:Y:S01]  /*2720*/  IADD3 R251, R252.reuse, c[0x0][0x2a4], RZ ;  /* 0x0000a900fcfb7a10 */ /* 0x040fe20007ffe0ff */
[----:B------:R-:W-:Y:S01]  /*2730*/  IMAD R2, R5, 0x2, R224 ;  /* 0x0000000205027824 */ /* 0x000fe200078e02e0 */
[----:B----4-:R-:W-:-:S02]  /*2740*/  IADD3 R252, R252, UR4, RZ ;  /* 0x00000004fcfc7c10 */ /* 0x010fc4000fffe0ff */
.L_x_309:
[----:B------:R-:W-:Y:S04]  /*2750*/  DEPBAR.LE SB0, 0x0 ;  /* 0x000080000000791a */ /* 0x000fe80000000000 */
[----:B------:R-:W-:Y:S01]  /*2760*/  BAR.SYNC.DEFER_BLOCKING 0x0 ;  /* 0x0000000000007b1d */ /* 0x000fe20000010000 */
[----:B-1----:R-:W-:Y:S04]  /*2770*/  IMAD.U32 R141, RZ, RZ, UR6 ;  /* 0x00000006ff8d7e24 */ /* 0x002fe8000f8e00ff */
[----:B------:R-:W-:Y:S05]  /*2780*/  IMAD R140, R141, 0x40, R250 ;  /* 0x000000408d8c7824 */ /* 0x000fea00078e02fa */
[-C--:B------:R-:W-:Y:S02]  /*2790*/  IADD3 R210, R251, R140.reuse, RZ ;  /* 0x0000008cfbd27210 */ /* 0x080fe40007ffe0ff */
[----:B------:R-:W-:Y:S02]  /*27a0*/  IADD3 R211, R252, R140, RZ ;  /* 0x0000008cfcd37210 */ /* 0x000fe40007ffe0ff */
[----:B------:R-:W-:Y:S01]  /*27b0*/  IMNMX R210, R239, R210, PT ;  /* 0x000000d2efd27217 */ /* 0x000fe20003800200 */
[----:B---3--:R-:W-:Y:S04]  /*27c0*/  LDSM.16.M88.4 R20, [R230+0x6080] ;  /* 0x00608000e614783b */ /* 0x008fe80000000200 */
[----:B------:R-:W1:Y:S04]  /*27d0*/  LDSM.16.M88.4 R24, [R231+0x80] ;  /* 0x00008000e718783b */ /* 0x000e680000000200 */
[----:B------:R-:W2:Y:S04]  /*27e0*/  LDSM.16.M88.4 R28, [R230+0x7080] ;  /* 0x00708000e61c783b */ /* 0x000ea80000000200 */
[----:B------:R-:W-:Y:S04]  /*27f0*/  LDSM.16.M88.4 R32, [R224+0x6080] ;  /* 0x00608000e020783b */ /* 0x000fe80000000200 */
[----:B------:R-:W3:Y:S04]  /*2800*/  LDSM.16.M88.4 R132, [R227+0x80] ;  /* 0x00008000e384783b */ /* 0x000ee80000000200 */
[----:B------:R-:W4:Y:S04]  /*2810*/  LDSM.16.M88.4 R136, [R224+0x7080] ;  /* 0x00708000e088783b */ /* 0x000f280000000200 */
[----:B------:R-:W-:Y:S04]  /*2820*/  LDS R207, [R250.X4+0x12080] ;  /* 0x01208000facf7984 */ /* 0x000fe80000004800 */
[----:B------:R-:W-:Y:S04]  /*2830*/  LDS R202, [R250.X4+0x120a0] ;  /* 0x0120a000faca7984 */ /* 0x000fe80000004800 */
[----:B------:R-:W-:Y:S04]  /*2840*/  LDS R201, [R250.X4+0x12100] ;  /* 0x01210000fac97984 */ /* 0x000fe80000004800 */
[----:B------:R-:W-:Y:S01]  /*2850*/  LDS R200, [R250.X4+0x12120] ;  /* 0x01212000fac87984 */ /* 0x000fe20000004800 */
[-C--:B-1----:R-:W-:Y:S08]  /*2860*/  HMMA.16816.F32.BF16 R4, R20, R24.reuse, RZ ;  /* 0x000000181404723c */ /* 0x082ff000000418ff */
[C---:B--2---:R-:W-:Y:S08]  /*2870*/  HMMA.16816.F32.BF16 R8, R28.reuse, R24, RZ ;  /* 0x000000181c08723c */ /* 0x044ff000000418ff */
[-C--:B------:R-:W-:Y:S01]  /*2880*/  HMMA.16816.F32.BF16 R12, R28, R26.reuse, RZ ;  /* 0x0000001a1c0c723c */ /* 0x080fe200000418ff */
[----:B------:R-:W-:Y:S07]  /*2890*/  LDSM.16.M88.4 R28, [R3+0x7080] ;  /* 0x00708000031c783b */ /* 0x000fee0000000200 */
[----:B------:R-:W-:Y:S01]  /*28a0*/  HMMA.16816.F32.BF16 R16, R20, R26, RZ ;  /* 0x0000001a1410723c */ /* 0x000fe200000418ff */
[----:B------:R-:W-:Y:S04]  /*28b0*/  LDSM.16.M88.4 R20, [R3+0x6080] ;  /* 0x006080000314783b */ /* 0x000fe80000000200 */
[----:B------:R-:W1:Y:S03]  /*28c0*/  LDSM.16.M88.4 R24, [R226+0x80] ;  /* 0x00008000e218783b */ /* 0x000e660000000200 */
        /* <DEDUP_REMOVED lines=66> */
[----:B------:R-:W-:Y:S08]  /*2cf0*/  HMMA.16816.F32.BF16 R16, R20, R26, R16 ;  /* 0x0000001a1410723c */ /* 0x000ff00000041810 */
[-C--:B--2---:R-:W-:Y:S08]  /*2d00*/  HMMA.16816.F32.BF16 R4, R32, R132.reuse, R4 ;  /* 0x000000842004723c */ /* 0x084ff00000041804 */
[C---:B------:R-:W-:Y:S08]  /*2d10*/  HMMA.16816.F32.BF16 R8, R136.reuse, R132, R8 ;  /* 0x000000848808723c */ /* 0x040ff00000041808 */
[-C--:B------:R-:W-:Y:S08]  /*2d20*/  HMMA.16816.F32.BF16 R12, R136, R134.reuse, R12 ;  /* 0x00000086880c723c */ /* 0x080ff0000004180c */
[----:B------:R-:W-:Y:S01]  /*2d30*/  HMMA.16816.F32.BF16 R16, R32, R134, R16 ;  /* 0x000000862010723c */ /* 0x000fe20000041810 */
[----:B------:R-:W-:-:S07]  /*2d40*/  @!P5 BRA `(.L_x_291) ;  /* 0x000001900000d947 */ /* 0x000fce0003800000 */
[----:B------:R-:W-:Y:S01]  /*2d50*/  IADD3 R21, R140, UR7, RZ ;  /* 0x000000078c157c10 */ /* 0x000fe2000fffe0ff */
[----:B------:R-:W-:Y:S03]  /*2d60*/  BSSY B0, `(.L_x_292) ;  /* 0x0000011000007945 */ /* 0x000fe60003800000 */
[----:B------:R-:W-:Y:S11]  /*2d70*/  ISETP.GT.AND P0, PT, R21, -0x1, PT ;  /* 0xffffffff1500780c */ /* 0x000ff60003f04270 */
[----:B------:R-:W-:Y:S02]  /*2d80*/  @!UPT UIADD3 URZ, URZ, URZ, URZ ;  /* 0x0000003f3f3ff290 */ /* 0x000fe4000fffe03f */
[----:B------:R-:W-:-:S05]  /*2d90*/  @P0 BRA `(.L_x_293) ;  /* 0x0000008000000947 */ /* 0x000fca0003800000 */
[----:B------:R-:W-:Y:S01]  /*2da0*/  LOP3.LUT R21, RZ, R21, RZ, 0x33, !PT ;  /* 0x00000015ff157212 */ /* 0x000fe200078e33ff */
[----:B------:R-:W-:Y:S05]  /*2db0*/  IMAD.MOV.U32 R20, RZ, RZ, c[0x0][0x2a8] ;  /* 0x0000aa00ff147624 */ /* 0x000fea00078e00ff */
[----:B------:R-:W-:Y:S11]  /*2dc0*/  ISETP.NE.AND P0, PT, R20, 0x1, PT ;  /* 0x000000011400780c */ /* 0x000ff60003f05270 */
[----:B------:R-:W-:Y:S02]  /*2dd0*/  @!UPT UIADD3 URZ, URZ, URZ, URZ ;  /* 0x0000003f3f3ff290 */ /* 0x000fe4000fffe03f */
[----:B------:R-:W-:Y:S05]  /*2de0*/  @P0 IMAD.HI.U32 R20, R21, c[0x0][0x2ac], RZ ;  /* 0x0000ab0015140a27 */ /* 0x000fea00078e00ff */
[----:B------:R-:W-:Y:S04]  /*2df0*/  @P0 SHF.R.U32.HI R21, RZ, c[0x0][0x2b0], R20 ;  /* 0x0000ac00ff150a19 */ /* 0x000fe80000011614 */
[----:B------:R-:W-:Y:S01]  /*2e00*/  LOP3.LUT R21, RZ, R21, RZ, 0x33, !PT ;  /* 0x00000015ff157212 */ /* 0x000fe200078e33ff */
[----:B------:R-:W-:-:S05]  /*2e10*/  BRA `(.L_x_294) ;  /* 0x0000005000007947 */ /* 0x000fca0003800000 */
.L_x_293:
[----:B------:R-:W-:Y:S04]  /*2e20*/  MOV R20, c[0x0][0x2a8] ;  /* 0x0000aa0000147a02 */ /* 0x000fe80000000f00 */
[----:B------:R-:W-:Y:S11]  /*2e30*/  ISETP.NE.AND P0, PT, R20, 0x1, PT ;  /* 0x000000011400780c */ /* 0x000ff60003f05270 */
[----:B------:R-:W-:Y:S02]  /*2e40*/  @!UPT UIADD3 URZ, URZ, URZ, URZ ;  /* 0x0000003f3f3ff290 */ /* 0x000fe4000fffe03f */
[----:B------:R-:W-:Y:S05]  /*2e50*/  @P0 IMAD.HI.U32 R20, R21, c[0x0][0x2ac], RZ ;  /* 0x0000ab0015140a27 */ /* 0x000fea00078e00ff */
[----:B------:R-:W-:Y:S02]  /*2e60*/  @P0 SHF.R.U32.HI R21, RZ, c[0x0][0x2b0], R20 ;  /* 0x0000ac00ff150a19 */ /* 0x000fe40000011614 */
.L_x_294:
[----:B------:R-:W-:Y:S05]  /*2e70*/  BSYNC B0 ;  /* 0x0000000000007941 */ /* 0x000fea0003800000 */
.L_x_292:
[----:B------:R-:W-:Y:S04]  /*2e80*/  IMAD.MOV.U32 R20, RZ, RZ, c[0x0][0x2a8] ;  /* 0x0000aa00ff147624 */ /* 0x000fe800078e00ff */
[----:B------:R-:W-:Y:S04]  /*2e90*/  IMAD R20, R21, R20, -UR14 ;  /* 0x8000000e15147e24 */ /* 0x000fe8000f8e0214 */
[----:B------:R-:W-:Y:S05]  /*2ea0*/  IMAD.IADD R20, R20, 0x1, -R247 ;  /* 0x0000000114147824 */ /* 0x000fea00078e0af7 */
[----:B------:R-:W-:Y:S02]  /*2eb0*/  IADD3 R21, R20, c[0x0][0x2a8], RZ ;  /* 0x0000aa0014157a10 */ /* 0x000fe40007ffe0ff */
[----:B------:R-:W-:Y:S02]  /*2ec0*/  IMNMX R211, R211, R20, !PT ;  /* 0x00000014d3d37217 */ /* 0x000fe40007800200 */
[----:B------:R-:W-:Y:S02]  /*2ed0*/  IMNMX R210, R210, R21, PT ;  /* 0x00000015d2d27217 */ /* 0x000fe40003800200 */
.L_x_291:
[----:B------:R-:W-:Y:S05]  /*2ee0*/  IADD3 R21, R140, 0x8, RZ ;  /* 0x000000088c157810 */ /* 0x000fea0007ffe0ff */
[--C-:B------:R-:W-:Y:S02]  /*2ef0*/  IMAD.IADD R208, R251, 0x1, R21.reuse ;  /* 0x00000001fbd07824 */ /* 0x100fe400078e0215 */
[----:B------:R-:W-:Y:S03]  /*2f00*/  IMAD.IADD R209, R252, 0x1, R21 ;  /* 0x00000001fcd17824 */ /* 0x000fe600078e0215 */
[----:B------:R-:W-:Y:S01]  /*2f10*/  IMNMX R208, R239, R208, PT ;  /* 0x000000d0efd07217 */ /* 0x000fe20003800200 */
[----:B------:R-:W-:-:S05]  /*2f20*/  @!P5 BRA `(.L_x_295) ;  /* 0x000001900000d947 */ /* 0x000fca0003800000 */
        /* <DEDUP_REMOVED lines=13> */
.L_x_297:
[----:B------:R-:W-:Y:S04]  /*3000*/  MOV R20, c[0x0][0x2a8] ;  /* 0x0000aa0000147a02 */ /* 0x000fe80000000f00 */
[----:B------:R-:W-:Y:S11]  /*3010*/  ISETP.NE.AND P0, PT, R20, 0x1, PT ;  /* 0x000000011400780c */ /* 0x000ff60003f05270 */
[----:B------:R-:W-:Y:S02]  /*3020*/  @!UPT UIADD3 URZ, URZ, URZ, URZ ;  /* 0x0000003f3f3ff290 */ /* 0x000fe4000fffe03f */
[----:B------:R-:W-:Y:S05]  /*3030*/  @P0 IMAD.HI.U32 R20, R21, c[0x0][0x2ac], RZ ;  /* 0x0000ab0015140a27 */ /* 0x000fea00078e00ff */
[----:B------:R-:W-:Y:S02]  /*3040*/  @P0 SHF.R.U32.HI R21, RZ, c[0x0][0x2b0], R20 ;  /* 0x0000ac00ff150a19 */ /* 0x000fe40000011614 */
.L_x_298:
[----:B------:R-:W-:Y:S05]  /*3050*/  BSYNC B0 ;  /* 0x0000000000007941 */ /* 0x000fea0003800000 */
.L_x_296:
[----:B------:R-:W-:Y:S04]  /*3060*/  IMAD.MOV.U32 R20, RZ, RZ, c[0x0][0x2a8] ;  /* 0x0000aa00ff147624 */ /* 0x000fe800078e00ff */
[----:B------:R-:W-:Y:S04]  /*3070*/  IMAD R20, R21, R20, -UR14 ;  /* 0x8000000e15147e24 */ /* 0x000fe8000f8e0214 */
[----:B------:R-:W-:Y:S05]  /*3080*/  IMAD.IADD R20, R20, 0x1, -R247 ;  /* 0x0000000114147824 */ /* 0x000fea00078e0af7 */
[----:B------:R-:W-:Y:S02]  /*3090*/  IADD3 R21, R20, c[0x0][0x2a8], RZ ;  /* 0x0000aa0014157a10 */ /* 0x000fe40007ffe0ff */
[----:B------:R-:W-:Y:S02]  /*30a0*/  IMNMX R209, R209, R20, !PT ;  /* 0x00000014d1d17217 */ /* 0x000fe40007800200 */
[----:B------:R-:W-:Y:S02]  /*30b0*/  IMNMX R208, R208, R21, PT ;  /* 0x00000015d0d07217 */ /* 0x000fe40003800200 */
.L_x_295:
        /* <DEDUP_REMOVED lines=18> */
.L_x_301:
[----:B------:R-:W-:Y:S04]  /*31e0*/  MOV R20, c[0x0][0x2a8] ;  /* 0x0000aa0000147a02 */ /* 0x000fe80000000f00 */
[----:B------:R-:W-:Y:S11]  /*31f0*/  ISETP.NE.AND P0, PT, R20, 0x1, PT ;  /* 0x000000011400780c */ /* 0x000ff60003f05270 */
[----:B------:R-:W-:Y:S02]  /*3200*/  @!UPT UIADD3 URZ, URZ, URZ, URZ ;  /* 0x0000003f3f3ff290 */ /* 0x000fe4000fffe03f */
[----:B------:R-:W-:Y:S05]  /*3210*/  @P0 IMAD.HI.U32 R20, R21, c[0x0][0x2ac], RZ ;  /* 0x0000ab0015140a27 */ /* 0x000fea00078e00ff */
[----:B------:R-:W-:Y:S02]  /*3220*/  @P0 SHF.R.U32.HI R21, RZ, c[0x0][0x2b0], R20 ;  /* 0x0000ac00ff150a19 */ /* 0x000fe40000011614 */
.L_x_302:
[----:B------:R-:W-:Y:S05]  /*3230*/  BSYNC B0 ;  /* 0x0000000000007941 */ /* 0x000fea0003800000 */
.L_x_300:
[----:B------:R-:W-:Y:S04]  /*3240*/  IMAD.MOV.U32 R20, RZ, RZ, c[0x0][0x2a8] ;  /* 0x0000aa00ff147624 */ /* 0x000fe800078e00ff */
[----:B------:R-:W-:Y:S04]  /*3250*/  IMAD R20, R21, R20, -UR14 ;  /* 0x8000000e15147e24 */ /* 0x000fe8000f8e0214 */
[----:B------:R-:W-:Y:S05]  /*3260*/  IMAD.IADD R20, R20, 0x1, -R247 ;  /* 0x0000000114147824 */ /* 0x000fea00078e0af7 */
[----:B------:R-:W-:Y:S02]  /*3270*/  IADD3 R21, R20, c[0x0][0x2a8], RZ ;  /* 0x0000aa0014157a10 */ /* 0x000fe40007ffe0ff */
[----:B------:R-:W-:Y:S02]  /*3280*/  IMNMX R205, R205, R20, !PT ;  /* 0x00000014cdcd7217 */ /* 0x000fe40007800200 */
[----:B------:R-:W-:Y:S02]  /*3290*/  IMNMX R206, R206, R21, PT ;  /* 0x00000015cece7217 */ /* 0x000fe40003800200 */
.L_x_299:
        /* <DEDUP_REMOVED lines=18> */
.L_x_305:
[----:B------:R-:W-:Y:S04]  /*33c0*/  MOV R20, c[0x0][0x2a8] ;  /* 0x0000aa0000147a02 */ /* 0x000fe80000000f00 */
[----:B------:R-:W-:Y:S11]  /*33d0*/  ISETP.NE.AND P0, PT, R20, 0x1, PT ;  /* 0x000000011400780c */ /* 0x000ff60003f05270 */
[----:B------:R-:W-:Y:S02]  /*33e0*/  @!UPT UIADD3 URZ, URZ, URZ, URZ ;  /* 0x0000003f3f3ff290 */ /* 0x000fe4000fffe03f */
[----:B------:R-:W-:Y:S05]  /*33f0*/  @P0 IMAD.HI.U32 R20, R21, c[0x0][0x2ac], RZ ;  /* 0x0000ab0015140a27 */ /* 0x000fea00078e00ff */
[----:B------:R-:W-:Y:S02]  /*3400*/  @P0 SHF.R.U32.HI R21, RZ, c[0x0][0x2b0], R20 ;  /* 0x0000ac00ff150a19 */ /* 0x000fe40000011614 */
.L_x_306:
[----:B------:R-:W-:Y:S05]  /*3410*/  BSYNC B0 ;  /* 0x0000000000007941 */ /* 0x000fea0003800000 */
.L_x_304:
[----:B------:R-:W-:Y:S04]  /*3420*/  IMAD.MOV.U32 R20, RZ, RZ, c[0x0][0x2a8] ;  /* 0x0000aa00ff147624 */ /* 0x000fe800078e00ff */
[----:B------:R-:W-:Y:S04]  /*3430*/  IMAD R20, R21, R20, -UR14 ;  /* 0x8000000e15147e24 */ /* 0x000fe8000f8e0214 */
[----:B------:R-:W-:Y:S05]  /*3440*/  IMAD.IADD R20, R20, 0x1, -R247 ;  /* 0x0000000114147824 */ /* 0x000fea00078e0af7 */
[----:B------:R-:W-:Y:S02]  /*3450*/  IADD3 R21, R20, c[0x0][0x2a8], RZ ;  /* 0x0000aa0014157a10 */ /* 0x000fe40007ffe0ff */
[----:B------:R-:W-:Y:S02]  /*3460*/  IMNMX R203, R203, R20, !PT ;  /* 0x00000014cbcb7217 */ /* 0x000fe40007800200 */
[----:B------:R-:W-:Y:S02]  /*3470*/  IMNMX R204, R204, R21, PT ;  /* 0x00000015cccc7217 */ /* 0x000fe40003800200 */
.L_x_303:
[----:B------:R-:W-:Y:S04]  /*3480*/  DEPBAR.LE SB0, 0x0 ;  /* 0x000080000000791a */ /* 0x000fe80000000000 */
[----:B------:R-:W-:Y:S01]  /*3490*/  BAR.SYNC.DEFER_BLOCKING 0x0 ;  /* 0x0000000000007b1d */ /* 0x000fe20000010000 */
[----:B------:R-:W-:Y:S01]  /*34a0*/  PLOP3.LUT P0, PT, PT, PT, UP1, 0x80, 0x0 ;  /* 0x000000000000781c */ /* 0x000fe20003f0f018 */
[----:B------:R-:W-:Y:S03]  /*34b0*/  UIADD3 UR11, UR6, 0x1, URZ ;  /* 0x00000001060b7890 */ /* 0x000fe6000fffe03f */
[C---:B------:R-:W-:Y:S01]  /*34c0*/  ISETP.GT.AND P1, PT, R211.reuse, RZ, P0 ;  /* 0x000000ffd300720c */ /* 0x040fe20000724270 */
[----:B------:R-:W-:Y:S01]  /*34d0*/  UISETP.GE.AND UP0, UPT, UR11, UR12, UPT ;  /* 0x0000000c0b00728c */ /* 0x000fe2000bf06270 */
[C---:B------:R-:W-:Y:S02]  /*34e0*/  ISETP.GT.AND P2, PT, R211.reuse, 0x20, P0 ;  /* 0x00000020d300780c */ /* 0x040fe40000744270 */
[C---:B------:R-:W-:Y:S02]  /*34f0*/  ISETP.LT.OR P1, PT, R210.reuse, 0x1, P1 ;  /* 0x00000001d200780c */ /* 0x040fe40000f21670 */
[----:B------:R-:W-:Y:S02]  /*3500*/  ISETP.LT.OR P2, PT, R210, 0x21, P2 ;  /* 0x00000021d200780c */ /* 0x000fe40001741670 */
[----:B------:R-:W-:Y:S02]  /*3510*/  FSEL R4, R4, -INF , !P1 ;  /* 0xff80000004047808 */ /* 0x000fe40004800000 */
[----:B------:R-:W-:Y:S04]  /*3520*/  ISETP.GT.AND P1, PT, R211, 0x1, P0 ;  /* 0x00000001d300780c */ /* 0x000fe80000724270 */
[----:B------:R-:W-:Y:S01]  /*3530*/  ISETP.LT.OR P1, PT, R210, 0x2, P1 ;  /* 0x00000002d200780c */ /* 0x000fe20000f21670 */
[----:B------:R-:W1:Y:S05]  /*3540*/  LDSM.16.M88.4 R132, [R230+0xc080] ;  /* 0x00c08000e684783b */ /* 0x000e6a0000000200 */
[----:B------:R-:W2:Y:S05]  /*3550*/  LDSM.16.M88.4 R136, [R230+0xd080] ;  /* 0x00d08000e688783b */ /* 0x000eaa0000000200 */
[----:B------:R-:W3:Y:S05]  /*3560*/  LDSM.16.M88.4 R140, [R224+0xc080] ;  /* 0x00c08000e08c783b */ /* 0x000eea0000000200 */
[----:B------:R-:W4:Y:S05]  /*3570*/  LDSM.16.M88.4 R144, [R224+0xd080] ;  /* 0x00d08000e090783b */ /* 0x000f2a0000000200 */
[----:B------:R-:W-:Y:S01]  /*3580*/  LDSM.16.M88.4 R160, [R3+0xd080] ;  /* 0x00d0800003a0783b */ /* 0x000fe20000000200 */
[-C--:B-1----:R-:W-:Y:S08]  /*3590*/  HMMA.16816.F32.BF16 R20, R132, R148.reuse, RZ ;  /* 0x000000948414723c */ /* 0x082ff000000418ff */
[C---:B--2---:R-:W-:Y:S08]  /*35a0*/  HMMA.16816.F32.BF16 R24, R136.reuse, R148, RZ ;  /* 0x000000948818723c */ /* 0x044ff000000418ff */
[-C--:B------:R-:W-:Y:S01]  /*35b0*/  HMMA.16816.F32.BF16 R28, R136, R150.reuse, RZ ;  /* 0x00000096881c723c */ /* 0x080fe200000418ff */
[----:B------:R-:W1:Y:S07]  /*35c0*/  LDSM.16.M88.4 R136, [R3+0xc080] ;  /* 0x00c080000388783b */ /* 0x000e6e0000000200 */
[----:B------:R-:W-:Y:S01]  /*35d0*/  HMMA.16816.F32.BF16 R32, R132, R150, RZ ;  /* 0x000000968420723c */ /* 0x000fe200000418ff */
[----:B------:R-:W2:Y:S07]  /*35e0*/  LDSM.16.M88.4 R132, [R2+0xc080] ;  /* 0x00c080000284783b */ /* 0x000eae0000000200 */
[-C--:B---3--:R-:W-:Y:S08]  /*35f0*/  HMMA.16816.F32.BF16 R20, R140, R152.reuse, R20 ;  /* 0x000000988c14723c */ /* 0x088ff00000041814 */
[C---:B----4-:R-:W-:Y:S08]  /*3600*/  HMMA.16816.F32.BF16 R24, R144.reuse, R152, R24 ;  /* 0x000000989018723c */ /* 0x050ff00000041818 */
        /* <DEDUP_REMOVED lines=19> */
[----:B------:R-:W1:Y:S07]  /*3740*/  LDSM.16.M88.4 R160, [R3+0xf080] ;  /* 0x00f0800003a0783b */ /* 0x000e6e0000000200 */
[----:B------:R-:W-:Y:S01]  /*3750*/  HMMA.16816.F32.BF16 R32, R140, R170, R32 ;  /* 0x000000aa8c20723c */ /* 0x000fe20000041820 */
[----:B------:R-:W4:Y:S07]  /*3760*/  LDSM.16.M88.4 R140, [R2+0xe080] ;  /* 0x00e08000028c783b */ /* 0x000f2e0000000200 */
[-C--:B-----5:R-:W-:Y:S08]  /*3770*/  HMMA.16816.F32.BF16 R20, R136, R172.reuse, R20 ;  /* 0x000000ac8814723c */ /* 0x0a0ff00000041814 */
[C---:B--2---:R-:W-:Y:S08]  /*3780*/  HMMA.16816.F32.BF16 R24, R144.reuse, R172, R24 ;  /* 0x000000ac9018723c */ /* 0x044ff00000041818 */
[-C--:B------:R-:W-:Y:S01]  /*3790*/  HMMA.16816.F32.BF16 R28, R144, R174.reuse, R28 ;  /* 0x000000ae901c723c */ /* 0x080fe2000004181c */
[----:B------:R-:W-:Y:S07]  /*37a0*/  LDSM.16.M88.4 R144, [R230+0x10080] ;  /* 0x01008000e690783b */ /* 0x000fee0000000200 */
[----:B------:R-:W-:Y:S01]  /*37b0*/  HMMA.16816.F32.BF16 R32, R136, R174, R32 ;  /* 0x000000ae8820723c */ /* 0x000fe20000041820 */
[----:B------:R-:W2:Y:S07]  /*37c0*/  LDSM.16.M88.4 R136, [R2+0xf080] ;  /* 0x00f080000288783b */ /* 0x000eae0000000200 */
[-C--:B---3--:R-:W-:Y:S08]  /*37d0*/  HMMA.16816.F32.BF16 R20, R132, R176.reuse, R20 ;  /* 0x000000b08414723c */ /* 0x088ff00000041814 */
[C---:B-1----:R-:W-:Y:S08]  /*37e0*/  HMMA.16816.F32.BF16 R24, R160.reuse, R176, R24 ;  /* 0x000000b0a018723c */ /* 0x042ff00000041818 */
[-C--:B------:R-:W-:Y:S07]  /*37f0*/  HMMA.16816.F32.BF16 R28, R160, R178.reuse, R28 ;  /* 0x000000b2a01c723c */ /* 0x080fee000004181c */
[--C-:B------:R-:W-:Y:S01]  /*3800*/  FFMA.FTZ R160, R4, c[0x0][0x29c], -R207.reuse ;  /* 0x0000a70004a07a23 */ /* 0x100fe200000108cf */
[----:B------:R-:W-:Y:S01]  /*3810*/  HMMA.16816.F32.BF16 R32, R132, R178, R32 ;  /* 0x000000b28420723c */ /* 0x000fe20000041820 */
[----:B------:R-:W1:Y:S03]  /*3820*/  LDSM.16.M88.4 R132, [R230+0x11080] ;  /* 0x01108000e684783b */ /* 0x000e660000000200 */
[----:B------:R-:W-:Y:S01]  /*3830*/  FSEL R4, R5, -INF , !P1 ;  /* 0xff80000005047808 */ /* 0x000fe20004800000 */
[----:B------:R-:W3:Y:S01]  /*3840*/  MUFU.EX2 R160, R160 ;  /* 0x000000a000a07308 */ /* 0x000ee20000000800 */
[----:B------:R-:W-:Y:S02]  /*3850*/  ISETP.GT.AND P1, PT, R211, 0x21, P0 ;  /* 0x00000021d300780c */ /* 0x000fe40000724270 */
[-C--:B----4-:R-:W-:Y:S05]  /*3860*/  HMMA.16816.F32.BF16 R20, R140, R180.reuse, R20 ;  /* 0x000000b48c14723c */ /* 0x090fea0000041814 */
[----:B------:R-:W-:Y:S01]  /*3870*/  ISETP.LT.OR P1, PT, R210, 0x22, P1 ;  /* 0x00000022d200780c */ /* 0x000fe20000f21670 */
[--C-:B------:R-:W-:Y:S01]  /*3880*/  FFMA.FTZ R161, R4, c[0x0][0x29c], -R207.reuse ;  /* 0x0000a70004a17a23 */ /* 0x100fe200000108cf */
[----:B------:R-:W-:Y:S01]  /*3890*/  FSEL R4, R16, -INF , !P2 ;  /* 0xff80000010047808 */ /* 0x000fe20005000000 */
[C---:B--2---:R-:W-:Y:S04]  /*38a0*/  HMMA.16816.F32.BF16 R24, R136.reuse, R180, R24 ;  /* 0x000000b48818723c */ /* 0x044fe80000041818 */
[--C-:B------:R-:W-:Y:S01]  /*38b0*/  FFMA.FTZ R16, R4, c[0x0][0x29c], -R207.reuse ;  /* 0x0000a70004107a23 */ /* 0x100fe200000108cf */
[----:B------:R-:W-:Y:S01]  /*38c0*/  FSEL R4, R17, -INF , !P1 ;  /* 0xff80000011047808 */ /* 0x000fe20004800000 */
[----:B------:R-:W2:Y:S01]  /*38d0*/  MUFU.EX2 R161, R161 ;  /* 0x000000a100a17308 */ /* 0x000ea20000000800 */
[C---:B------:R-:W-:Y:S01]  /*38e0*/  ISETP.GT.AND P2, PT, R209.reuse, RZ, P0 ;  /* 0x000000ffd100720c */ /* 0x040fe20000744270 */
[-C--:B------:R-:W-:Y:S01]  /*38f0*/  HMMA.16816.F32.BF16 R28, R136, R182.reuse, R28 ;  /* 0x000000b6881c723c */ /* 0x080fe2000004181c */
[----:B------:R-:W4:Y:S02]  /*3900*/  LDSM.16.M88.4 R136, [R224+0x10080] ;  /* 0x01008000e088783b */ /* 0x000f240000000200 */
[----:B------:R-:W-:Y:S01]  /*3910*/  ISETP.LT.OR P2, PT, R208, 0x1, P2 ;  /* 0x00000001d000780c */ /* 0x000fe20001741670 */
[----:B------:R-:W-:Y:S01]  /*3920*/  FFMA.FTZ R207, R4, c[0x0][0x29c], -R207 ;  /* 0x0000a70004cf7a23 */ /* 0x000fe200000108cf */
[----:B------:R-:W-:Y:S02]  /*3930*/  ISETP.GT.AND P1, PT, R209, 0x1, P0 ;  /* 0x00000001d100780c */ /* 0x000fe40000724270 */
[----:B------:R-:W-:Y:S01]  /*3940*/  FSEL R5, R6, -INF , !P2 ;  /* 0xff80000006057808 */ /* 0x000fe20005000000 */
[----:B------:R-:W-:Y:S01]  /*3950*/  HMMA.16816.F32.BF16 R32, R140, R182, R32 ;  /* 0x000000b68c20723c */ /* 0x000fe20000041820 */
[----:B------:R-:W5:Y:S01]  /*3960*/  LDSM.16.M88.4 R140, [R224+0x11080] ;  /* 0x01108000e08c783b */ /* 0x000f620000000200 */
[----:B------:R-:W-:Y:S02]  /*3970*/  MUFU.EX2 R16, R16 ;  /* 0x0000001000107308 */ /* 0x000fe40000000800 */
[--C-:B------:R-:W-:Y:S01]  /*3980*/  FFMA.FTZ R17, R5, c[0x0][0x29c], -R202.reuse ;  /* 0x0000a70005117a23 */ /* 0x100fe200000108ca */
[C---:B------:R-:W-:Y:S02]  /*3990*/  ISETP.LT.OR P1, PT, R208.reuse, 0x2, P1 ;  /* 0x00000002d000780c */ /* 0x040fe40000f21670 */
[----:B------:R-:W-:Y:S01]  /*39a0*/  ISETP.GT.AND P2, PT, R209, 0x20, P0 ;  /* 0x00000020d100780c */ /* 0x000fe20000744270 */
[-C--:B------:R-:W-:Y:S04]  /*39b0*/  HMMA.16816.F32.BF16 R20, R144, R184.reuse, R20 ;  /* 0x000000b89014723c */ /* 0x080fe80000041814 */
[----:B------:R-:W2:Y:S01]  /*39c0*/  MUFU.EX2 R17, R17 ;  /* 0x0000001100117308 */ /* 0x000ea20000000800 */
[----:B------:R-:W-:Y:S02]  /*39d0*/  FSEL R163, R7, -INF , !P1 ;  /* 0xff80000007a37808 */ /* 0x000fe40004800000 */
[----:B------:R-:W-:Y:S01]  /*39e0*/  LDSM.16.M88.4 R4, [R2+0x10080] ;  /* 0x010080000204783b */ /* 0x000fe20000000200 */
[C---:B-1----:R-:W-:Y:S04]  /*39f0*/  HMMA.16816.F32.BF16 R24, R132.reuse, R184, R24 ;  /* 0x000000b88418723c */ /* 0x042fe80000041818 */
[C---:B------:R-:W-:Y:S01]  /*3a00*/  ISETP.LT.OR P2, PT, R208.reuse, 0x21, P2 ;  /* 0x00000021d000780c */ /* 0x040fe20001741670 */
[--C-:B------:R-:W-:Y:S01]  /*3a10*/  FFMA.FTZ R162, R163, c[0x0][0x29c], -R202.reuse ;  /* 0x0000a700a3a27a23 */ /* 0x100fe200000108ca */
[----:B------:R-:W-:Y:S01]  /*3a20*/  MUFU.EX2 R207, R207 ;  /* 0x000000cf00cf7308 */ /* 0x000fe20000000800 */
[----:B------:R-:W-:Y:S01]  /*3a30*/  ISETP.GT.AND P1, PT, R209, 0x21, P0 ;  /* 0x00000021d100780c */ /* 0x000fe20000724270 */
[-C--:B------:R-:W-:Y:S01]  /*3a40*/  HMMA.16816.F32.BF16 R28, R132, R186.reuse, R28 ;  /* 0x000000ba841c723c */ /* 0x080fe2000004181c */
[----:B------:R-:W1:Y:S02]  /*3a50*/  LDSM.16.M88.4 R132, [R3+0x10080] ;  /* 0x010080000384783b */ /* 0x000e640000000200 */
[----:B------:R-:W-:Y:S02]  /*3a60*/  ISETP.LT.OR P1, PT, R208, 0x22, P1 ;  /* 0x00000022d000780c */ /* 0x000fe40000f21670 */
[----:B------:R-:W-:Y:S02]  /*3a70*/  FSEL R163, R18, -INF , !P2 ;  /* 0xff80000012a37808 */ /* 0x000fe40005000000 */
[----:B------:R-:W-:Y:S01]  /*3a80*/  FSEL R19, R19, -INF , !P1 ;  /* 0xff80000013137808 */ /* 0x000fe20004800000 */
[----:B------:R-:W-:Y:S01]  /*3a90*/  HMMA.16816.F32.BF16 R32, R144, R186, R32 ;  /* 0x000000ba9020723c */ /* 0x000fe20000041820 */
[----:B------:R-:W2:Y:S01]  /*3aa0*/  LDSM.16.M88.4 R144, [R3+0x11080] ;  /* 0x011080000390783b */ /* 0x000ea20000000200 */
[----:B------:R-:W1:Y:S02]  /*3ab0*/  MUFU.EX2 R162, R162 ;  /* 0x000000a200a27308 */ /* 0x000e640000000800 */
[--C-:B------:R-:W-:Y:S01]  /*3ac0*/  FFMA.FTZ R18, R163, c[0x0][0x29c], -R202.reuse ;  /* 0x0000a700a3127a23 */ /* 0x100fe200000108ca */
[----:B------:R-:W-:Y:S01]  /*3ad0*/  ISETP.GT.AND P1, PT, R205, RZ, P0 ;  /* 0x000000ffcd00720c */ /* 0x000fe20000724270 */
[----:B------:R-:W-:Y:S01]  /*3ae0*/  FFMA.FTZ R202, R19, c[0x0][0x29c], -R202 ;  /* 0x0000a70013ca7a23 */ /* 0x000fe200000108ca */
[----:B------:R-:W-:Y:S01]  /*3af0*/  ISETP.GT.AND P2, PT, R205, 0x1, P0 ;  /* 0x00000001cd00780c */ /* 0x000fe20000744270 */
[-C--:B----4-:R-:W-:Y:S04]  /*3b00*/  HMMA.16816.F32.BF16 R20, R136, R188.reuse, R20 ;  /* 0x000000bc8814723c */ /* 0x090fe80000041814 */
[----:B------:R-:W-:Y:S01]  /*3b10*/  MUFU.EX2 R18, R18 ;  /* 0x0000001200127308 */ /* 0x000fe20000000800 */
[C---:B------:R-:W-:Y:S02]  /*3b20*/  ISETP.LT.OR P1, PT, R206.reuse, 0x1, P1 ;  /* 0x00000001ce00780c */ /* 0x040fe40000f21670 */
[----:B------:R-:W-:Y:S01]  /*3b30*/  ISETP.LT.OR P2, PT, R206, 0x2, P2 ;  /* 0x00000002ce00780c */ /* 0x000fe20001741670 */
[C---:B-----5:R-:W-:Y:S04]  /*3b40*/  HMMA.16816.F32.BF16 R24, R140.reuse, R188, R24 ;  /* 0x000000bc8c18723c */ /* 0x060fe80000041818 */
[----:B------:R-:W-:Y:S02]  /*3b50*/  FSEL R208, R9, -INF , !P2 ;  /* 0xff80000009d07808 */ /* 0x000fe40005000000 */
[----:B------:R-:W-:Y:S01]  /*3b60*/  LDS R9, [R250.X4+0x12180] ;  /* 0x01218000fa097984 */ /* 0x000fe20000004800 */
[----:B------:R4:W5:Y:S01]  /*3b70*/  MUFU.EX2 R19, R202 ;  /* 0x000000ca00137308 */ /* 0x0009620000000800 */
[-C--:B------:R-:W-:Y:S03]  /*3b80*/  HMMA.16816.F32.BF16 R28, R140, R190.reuse, R28 ;  /* 0x000000be8c1c723c */ /* 0x080fe6000004181c */
[----:B------:R-:W-:Y:S01]  /*3b90*/  ISETP.GT.AND P2, PT, R203, 0x1, P0 ;  /* 0x00000001cb00780c */ /* 0x000fe20000744270 */
[--C-:B------:R-:W-:Y:S01]  /*3ba0*/  FFMA.FTZ R163, R208, c[0x0][0x29c], -R201.reuse ;  /* 0x0000a700d0a37a23 */ /* 0x100fe200000108c9 */
[----:B------:R-:W-:Y:S02]  /*3bb0*/  FSEL R8, R8, -INF , !P1 ;  /* 0xff80000008087808 */ /* 0x000fe40004800000 */
[----:B------:R-:W-:Y:S01]  /*3bc0*/  ISETP.LT.OR P2, PT, R204, 0x2, P2 ;  /* 0x00000002cc00780c */ /* 0x000fe20001741670 */
[----:B------:R-:W-:Y:S01]  /*3bd0*/  HMMA.16816.F32.BF16 R32, R136, R190, R32 ;  /* 0x000000be8820723c */ /* 0x000fe20000041820 */
[----:B------:R-:W3:Y:S01]  /*3be0*/  LDSM.16.M88.4 R136, [R2+0x11080] ;  /* 0x011080000288783b */ /* 0x000ee20000000200 */
[----:B------:R-:W-:Y:S02]  /*3bf0*/  MUFU.EX2 R163, R163 ;  /* 0x000000a300a37308 */ /* 0x000fe40000000800 */
[--C-:B------:R-:W-:Y:S01]  /*3c00*/  FFMA.FTZ R209, R8, c[0x0][0x29c], -R201.reuse ;  /* 0x0000a70008d17a23 */ /* 0x100fe200000108c9 */
[----:B------:R-:W-:Y:S02]  /*3c10*/  ISETP.GT.AND P1, PT, R205, 0x20, P0 ;  /* 0x00000020cd00780c */ /* 0x000fe40000724270 */
[----:B------:R-:W-:Y:S01]  /*3c20*/  FSEL R11, R11, -INF , !P2 ;  /* 0xff8000000b0b7808 */ /* 0x000fe20005000000 */
[-C--:B-1----:R-:W-:Y:S04]  /*3c30*/  HMMA.16816.F32.BF16 R20, R132, R192.reuse, R20 ;  /* 0x000000c08414723c */ /* 0x082fe80000041814 */
[----:B------:R1:W-:Y:S01]  /*3c40*/  MUFU.EX2 R8, R209 ;  /* 0x000000d100087308 */ /* 0x0003e20000000800 */
[----:B------:R-:W-:Y:S03]  /*3c50*/  ISETP.LT.OR P1, PT, R206, 0x21, P1 ;  /* 0x00000021ce00780c */ /* 0x000fe60000f21670 */
[C---:B--2---:R-:W-:Y:S04]  /*3c60*/  HMMA.16816.F32.BF16 R24, R144.reuse, R192, R24 ;  /* 0x000000c09018723c */ /* 0x044fe80000041818 */
[----:B------:R-:W-:Y:S02]  /*3c70*/  FSEL R12, R12, -INF , !P1 ;  /* 0xff8000000c0c7808 */ /* 0x000fe40004800000 */
[----:B------:R-:W-:Y:S02]  /*3c80*/  ISETP.GT.AND P1, PT, R205, 0x21, P0 ;  /* 0x00000021cd00780c */ /* 0x000fe40000724270 */
[-C--:B------:R-:W-:Y:S03]  /*3c90*/  HMMA.16816.F32.BF16 R28, R144, R194.reuse, R28 ;  /* 0x000000c2901c723c */ /* 0x080fe6000004181c */
[----:B------:R-:W-:Y:S01]  /*3ca0*/  ISETP.LT.OR P1, PT, R206, 0x22, P1 ;  /* 0x00000022ce00780c */ /* 0x000fe20000f21670 */
[--C-:B----4-:R-:W-:Y:S02]  /*3cb0*/  FFMA.FTZ R202, R12, c[0x0][0x29c], -R201.reuse ;  /* 0x0000a7000cca7a23 */ /* 0x110fe400000108c9 */
[----:B------:R-:W2:Y:S01]  /*3cc0*/  LDS R12, [R250.X4+0x121a0] ;  /* 0x0121a000fa0c7984 */ /* 0x000ea20000004800 */
[----:B------:R-:W-:Y:S01]  /*3cd0*/  FSEL R206, R13, -INF , !P1 ;  /* 0xff8000000dce7808 */ /* 0x000fe20004800000 */
[----:B------:R-:W-:Y:S02]  /*3ce0*/  HMMA.16816.F32.BF16 R32, R132, R194, R32 ;  /* 0x000000c28420723c */ /* 0x000fe40000041820 */
[----:B------:R-:W-:Y:S01]  /*3cf0*/  MUFU.EX2 R202, R202 ;  /* 0x000000ca00ca7308 */ /* 0x000fe20000000800 */
[----:B------:R-:W-:Y:S01]  /*3d00*/  LDS R13, [R250.X4+0x12220] ;  /* 0x01222000fa0d7984 */ /* 0x000fe20000004800 */
[----:B------:R-:W-:Y:S01]  /*3d10*/  FFMA.FTZ R201, R206, c[0x0][0x29c], -R201 ;  /* 0x0000a700cec97a23 */ /* 0x000fe200000108c9 */
[----:B------:R-:W-:Y:S03]  /*3d20*/  ISETP.GT.AND P1, PT, R203, RZ, P0 ;  /* 0x000000ffcb00720c */ /* 0x000fe60000724270 */
[-C--:B------:R-:W-:Y:S04]  /*3d30*/  HMMA.16816.F32.BF16 R20, R4, R196.reuse, R20 ;  /* 0x000000c40414723c */ /* 0x080fe80000041814 */
[----:B------:R-:W-:Y:S01]  /*3d40*/  MUFU.EX2 R201, R201 ;  /* 0x000000c900c97308 */ /* 0x000fe20000000800 */
[----:B------:R-:W-:Y:S03]  /*3d50*/  ISETP.LT.OR P1, PT, R204, 0x1, P1 ;  /* 0x00000001cc00780c */ /* 0x000fe60000f21670 */
[C---:B---3--:R-:W-:Y:S08]  /*3d60*/  HMMA.16816.F32.BF16 R24, R136.reuse, R196, R24 ;  /* 0x000000c48818723c */ /* 0x048ff00000041818 */
[-C--:B------:R-:W-:Y:S08]  /*3d70*/  HMMA.16816.F32.BF16 R28, R136, R198.reuse, R28 ;  /* 0x000000c6881c723c */ /* 0x080ff0000004181c */
[----:B------:R-:W-:Y:S01]  /*3d80*/  HMMA.16816.F32.BF16 R32, R4, R198, R32 ;  /* 0x000000c60420723c */ /* 0x000fe20000041820 */
[----:B------:R-:W3:Y:S06]  /*3d90*/  LDS R4, [R250.X4+0x12200] ;  /* 0x01220000fa047984 */ /* 0x000eec0000004800 */
[----:B------:R-:W-:Y:S01]  /*3da0*/  FSEL R5, R10, -INF , !P1 ;  /* 0xff8000000a057808 */ /* 0x000fe20004800000 */
[--C-:B------:R-:W-:Y:S01]  /*3db0*/  FFMA.FTZ R7, R11, c[0x0][0x29c], -R200.reuse ;  /* 0x0000a7000b077a23 */ /* 0x100fe200000108c8 */
[C---:B------:R-:W-:Y:S02]  /*3dc0*/  ISETP.GT.AND P1, PT, R203.reuse, 0x20, P0 ;  /* 0x00000020cb00780c */ /* 0x040fe40000724270 */
[----:B------:R-:W-:Y:S01]  /*3dd0*/  ISETP.GT.AND P0, PT, R203, 0x21, P0 ;  /* 0x00000021cb00780c */ /* 0x000fe20000704270 */
[--C-:B------:R-:W-:Y:S01]  /*3de0*/  FFMA.FTZ R6, R5, c[0x0][0x29c], -R200.reuse ;  /* 0x0000a70005067a23 */ /* 0x100fe200000108c8 */
[C---:B------:R-:W-:Y:S01]  /*3df0*/  ISETP.LT.OR P1, PT, R204.reuse, 0x21, P1 ;  /* 0x00000021cc00780c */ /* 0x040fe20000f21670 */
[----:B------:R-:W-:Y:S01]  /*3e00*/  MUFU.EX2 R7, R7 ;  /* 0x0000000700077308 */ /* 0x000fe20000000800 */
[----:B------:R-:W-:Y:S01]  /*3e10*/  ISETP.LT.OR P0, PT, R204, 0x22, P0 ;  /* 0x00000022cc00780c */ /* 0x000fe20000701670 */
[--C-:B------:R-:W-:Y:S01]  /*3e20*/  FADD.FTZ R11, R20, -R9.reuse ;  /* 0x80000009140b7221 */ /* 0x100fe20000010000 */
[----:B------:R-:W-:Y:S01]  /*3e30*/  FSEL R5, R14, -INF , !P1 ;  /* 0xff8000000e057808 */ /* 0x000fe20004800000 */
[--C-:B------:R-:W-:Y:S01]  /*3e40*/  FADD.FTZ R10, R21, -R9.reuse ;  /* 0x80000009150a7221 */ /* 0x100fe20000010000 */
[----:B------:R-:W-:Y:S01]  /*3e50*/  FSEL R15, R15, -INF , !P0 ;  /* 0xff8000000f0f7808 */ /* 0x000fe20004000000 */
[----:B------:R-:W-:Y:S01]  /*3e60*/  FMUL.FTZ R11, R160, R11 ;  /* 0x0000000ba00b7220 */ /* 0x000fe20000410000 */
[----:B------:R-:W-:Y:S01]  /*3e70*/  PLOP3.LUT P0, PT, PT, PT, UP0, 0x80, 0x0 ;  /* 0x000000000000781c */ /* 0x000fe20003f0f008 */
[--C-:B------:R-:W-:Y:S02]  /*3e80*/  FFMA.FTZ R5, R5, c[0x0][0x29c], -R200.reuse ;  /* 0x0000a70005057a23 */ /* 0x100fe400000108c8 */
[----:B------:R-:W-:Y:S01]  /*3e90*/  FFMA.FTZ R200, R15, c[0x0][0x29c], -R200 ;  /* 0x0000a7000fc87a23 */ /* 0x000fe200000108c8 */
[----:B------:R-:W4:Y:S01]  /*3ea0*/  MUFU.EX2 R6, R6 ;  /* 0x0000000600067308 */ /* 0x000f220000000800 */
[C---:B------:R-:W-:Y:S01]  /*3eb0*/  FMUL.FTZ R10, R161.reuse, R10 ;  /* 0x0000000aa10a7220 */ /* 0x040fe20000410000 */
[----:B------:R-:W-:Y:S01]  /*3ec0*/  F2FP.BF16.PACK_AB R161, R161, R160 ;  /* 0x000000a0a1a1723e */ /* 0x000fe200000010ff */
[--C-:B------:R-:W-:Y:S02]  /*3ed0*/  FADD.FTZ R14, R33, -R9.reuse ;  /* 0x80000009210e7221 */ /* 0x100fe40000010000 */
[----:B------:R-:W-:Y:S01]  /*3ee0*/  FADD.FTZ R15, R32, -R9 ;  /* 0x80000009200f7221 */ /* 0x000fe20000010000 */
[----:B------:R-:W-:Y:S01]  /*3ef0*/  F2FP.BF16.PACK_AB R33, R10, R11 ;  /* 0x0000000b0a21723e */ /* 0x000fe200000010ff */
[--C-:B--2---:R-:W-:Y:S01]  /*3f00*/  FADD.FTZ R10, R22, -R12.reuse ;  /* 0x8000000c160a7221 */ /* 0x104fe20000010000 */
[----:B------:R2:W-:Y:S01]  /*3f10*/  STS [R236+0x12280], R161 ;  /* 0x012280a1ec007388 */ /* 0x0005e20000000800 */
[--C-:B------:R-:W-:Y:S01]  /*3f20*/  FADD.FTZ R11, R23, -R12.reuse ;  /* 0x8000000c170b7221 */ /* 0x100fe20000010000 */
[----:B------:R-:W-:Y:S01]  /*3f30*/  MUFU.EX2 R5, R5 ;  /* 0x0000000500057308 */ /* 0x000fe20000000800 */
[----:B------:R-:W-:Y:S01]  /*3f40*/  FMUL.FTZ R10, R17, R10 ;  /* 0x0000000a110a7220 */ /* 0x000fe20000410000 */
[----:B------:R-:W-:Y:S01]  /*3f50*/  F2FP.BF16.PACK_AB R17, R162, R17 ;  /* 0x00000011a211723e */ /* 0x000fe200000010ff */
[--C-:B------:R-:W-:Y:S01]  /*3f60*/  FADD.FTZ R203, R34, -R12.reuse ;  /* 0x8000000c22cb7221 */ /* 0x100fe20000010000 */
[----:B------:R-:W-:Y:S01]  /*3f70*/  F2FP.BF16.PACK_AB R9, R207, R16 ;  /* 0x00000010cf09723e */ /* 0x000fe200000010ff */
[----:B------:R-:W-:Y:S01]  /*3f80*/  FADD.FTZ R12, R35, -R12 ;  /* 0x8000000c230c7221 */ /* 0x000fe20000010000 */
[C---:B-----5:R-:W-:Y:S01]  /*3f90*/  F2FP.BF16.PACK_AB R35, R19.reuse, R18 ;  /* 0x000000121323723e */ /* 0x060fe200000010ff */
[----:B------:R-:W-:Y:S01]  /*3fa0*/  STS [R236+0x12680], R17 ;  /* 0x01268011ec007388 */ /* 0x000fe20000000800 */
[----:B------:R-:W-:Y:S02]  /*3fb0*/  FMUL.FTZ R11, R162, R11 ;  /* 0x0000000ba20b7220 */ /* 0x000fe40000410000 */
[----:B------:R-:W5:Y:S01]  /*3fc0*/  MUFU.EX2 R200, R200 ;  /* 0x000000c800c87308 */ /* 0x000f620000000800 */
[----:B------:R-:W-:Y:S01]  /*3fd0*/  FMUL.FTZ R12, R19, R12 ;  /* 0x0000000c130c7220 */ /* 0x000fe20000410000 */
[----:B------:R-:W-:Y:S01]  /*3fe0*/  STS [R234], R9 ;  /* 0x00000009ea007388 */ /* 0x000fe20000000800 */
[----:B------:R-:W-:Y:S01]  /*3ff0*/  FMUL.FTZ R15, R16, R15 ;  /* 0x0000000f100f7220 */ /* 0x000fe20000410000 */
[----:B-1----:R-:W-:Y:S01]  /*4000*/  F2FP.BF16.PACK_AB R209, R11, R10 ;  /* 0x0000000a0bd1723e */ /* 0x002fe200000010ff */
[--C-:B---3--:R-:W-:Y:S01]  /*4010*/  FADD.FTZ R16, R25, -R4.reuse ;  /* 0x8000000419107221 */ /* 0x108fe20000010000 */
[----:B----4-:R-:W-:Y:S01]  /*4020*/  F2FP.BF16.PACK_AB R11, R7, R6 ;  /* 0x00000006070b723e */ /* 0x010fe200000010ff */
[--C-:B------:R-:W-:Y:S01]  /*4030*/  FADD.FTZ R19, R24, -R4.reuse ;  /* 0x8000000418137221 */ /* 0x100fe20000010000 */
[----:B------:R-:W-:Y:S01]  /*4040*/  STS [R234+0x400], R35 ;  /* 0x00040023ea007388 */ /* 0x000fe20000000800 */
[----:B------:R-:W-:Y:S01]  /*4050*/  FMUL.FTZ R14, R207, R14 ;  /* 0x0000000ecf0e7220 */ /* 0x000fe20000410000 */
[C---:B------:R-:W-:Y:S01]  /*4060*/  F2FP.BF16.PACK_AB R207, R163.reuse, R8 ;  /* 0x00000008a3cf723e */ /* 0x040fe200000010ff */
[----:B------:R-:W-:Y:S01]  /*4070*/  FMUL.FTZ R16, R163, R16 ;  /* 0x00000010a3107220 */ /* 0x000fe20000410000 */
[----:B------:R-:W-:Y:S01]  /*4080*/  F2FP.BF16.PACK_AB R163, R201, R202 ;  /* 0x000000cac9a3723e */ /* 0x000fe200000010ff */
[----:B------:R-:W-:Y:S01]  /*4090*/  FMUL.FTZ R19, R8, R19 ;  /* 0x0000001308137220 */ /* 0x000fe20000410000 */
[----:B------:R-:W-:Y:S01]  /*40a0*/  STS [R236+0x13680], R11 ;  /* 0x0136800bec007388 */ /* 0x000fe20000000800 */
[--C-:B------:R-:W-:Y:S02]  /*40b0*/  FADD.FTZ R205, R28, -R4.reuse ;  /* 0x800000041ccd7221 */ /* 0x100fe40000010000 */
[----:B------:R-:W-:Y:S01]  /*40c0*/  FADD.FTZ R4, R29, -R4 ;  /* 0x800000041d047221 */ /* 0x000fe20000010000 */
[----:B------:R-:W-:Y:S01]  /*40d0*/  F2FP.BF16.PACK_AB R211, R16, R19 ;  /* 0x0000001310d3723e */ /* 0x000fe200000010ff */
[----:B------:R1:W-:Y:S01]  /*40e0*/  STS [R236+0x13280], R207 ;  /* 0x013280cfec007388 */ /* 0x0003e20000000800 */
[----:B------:R-:W-:Y:S02]  /*40f0*/  FMUL.FTZ R205, R202, R205 ;  /* 0x000000cdcacd7220 */ /* 0x000fe40000410000 */
[----:B------:R-:W-:Y:S01]  /*4100*/  FMUL.FTZ R4, R201, R4 ;  /* 0x00000004c9047220 */ /* 0x000fe20000410000 */
[----:B------:R-:W-:Y:S01]  /*4110*/  F2FP.BF16.PACK_AB R201, R14, R15 ;  /* 0x0000000f0ec9723e */ /* 0x000fe200000010ff */
[----:B------:R-:W-:Y:S01]  /*4120*/  STS [R234+0x1000], R163 ;  /* 0x001000a3ea007388 */ /* 0x000fe20000000800 */
[----:B-----5:R-:W-:Y:S01]  /*4130*/  F2FP.BF16.PACK_AB R19, R200, R5 ;  /* 0x00000005c813723e */ /* 0x020fe200000010ff */
[----:B------:R-:W-:Y:S01]  /*4140*/  FMUL.FTZ R203, R18, R203 ;  /* 0x000000cb12cb7220 */ /* 0x000fe20000410000 */
[----:B------:R-:W-:Y:S01]  /*4150*/  F2FP.BF16.PACK_AB R205, R4, R205 ;  /* 0x000000cd04cd723e */ /* 0x000fe200000010ff */
[--C-:B------:R-:W-:Y:S02]  /*4160*/  FADD.FTZ R15, R26, -R13.reuse ;  /* 0x8000000d1a0f7221 */ /* 0x100fe40000010000 */
[----:B------:R-:W-:Y:S01]  /*4170*/  STS [R234+0x1400], R19 ;  /* 0x00140013ea007388 */ /* 0x000fe20000000800 */
[--C-:B------:R-:W-:Y:S01]  /*4180*/  FADD.FTZ R4, R27, -R13.reuse ;  /* 0x8000000d1b047221 */ /* 0x100fe20000010000 */
[----:B------:R-:W-:Y:S01]  /*4190*/  F2FP.BF16.PACK_AB R203, R12, R203 ;  /* 0x000000cb0ccb723e */ /* 0x000fe200000010ff */
[----:B------:R-:W-:Y:S02]  /*41a0*/  FMUL.FTZ R15, R6, R15 ;  /* 0x0000000f060f7220 */ /* 0x000fe40000410000 */
[----:B------:R-:W-:Y:S01]  /*41b0*/  BAR.SYNC.DEFER_BLOCKING 0x0 ;  /* 0x0000000000007b1d */ /* 0x000fe20000010000 */
[----:B------:R-:W-:Y:S02]  /*41c0*/  FMUL.FTZ R4, R7, R4 ;  /* 0x0000000407047220 */ /* 0x000fe40000410000 */
[--C-:B------:R-:W-:Y:S02]  /*41d0*/  FADD.FTZ R8, R30, -R13.reuse ;  /* 0x8000000d1e087221 */ /* 0x100fe40000010000 */
[----:B------:R-:W-:Y:S01]  /*41e0*/  FADD.FTZ R13, R31, -R13 ;  /* 0x8000000d1f0d7221 */ /* 0x000fe20000010000 */
[----:B--2---:R-:W-:Y:S01]  /*41f0*/  F2FP.BF16.PACK_AB R161, R4, R15 ;  /* 0x0000000f04a1723e */ /* 0x004fe200000010ff */
[----:B------:R-:W-:Y:S02]  /*4200*/  FMUL.FTZ R8, R5, R8 ;  /* 0x0000000805087220 */ /* 0x000fe40000410000 */
[----:B------:R-:W-:Y:S05]  /*4210*/  FMUL.FTZ R13, R200, R13 ;  /* 0x0000000dc80d7220 */ /* 0x000fea0000410000 */
[----:B-1----:R-:W-:Y:S01]  /*4220*/  F2FP.BF16.PACK_AB R207, R13, R8 ;  /* 0x000000080dcf723e */ /* 0x002fe200000010ff */
        /* <DEDUP_REMOVED lines=89> */
[----:B------:R-:W2:Y:S01]  /*47c0*/  LDL.64 R222, [R1+0x10] ;  /* 0x0000100001de7983 */ /* 0x000ea20000100a00 */
[----:B------:R-:W-:Y:S02]  /*47d0*/  USHF.R.S32.HI UR15, URZ, 0x1f, UR11 ;  /* 0x0000001f3f0f7899 */ /* 0x000fe4000801140b */
[----:B------:R-:W-:Y:S01]  /*47e0*/  ULDC.64 UR4, c[0x0][0x208] ;  /* 0x0000820000047ab9 */ /* 0x000fe20000000a00 */
[----:B------:R-:W3:Y:S01]  /*47f0*/  LDL.64 R220, [R1] ;  /* 0x0000000001dc7983 */ /* 0x000ee20000100a00 */
[----:B------:R-:W-:Y:S02]  /*4800*/  UIMAD UR15, UR15, UR4, URZ ;  /* 0x000000040f0f72a4 */ /* 0x000fe4000f8e023f */
[----:B------:R-:W-:Y:S02]  /*4810*/  USHF.L.U32 UR18, UR11, 0x6, URZ ;  /* 0x000000060b127899 */ /* 0x000fe4000800063f */
[----:B------:R-:W-:Y:S02]  /*4820*/  UIMAD.WIDE.U32 UR20, UR11, UR4, URZ ;  /* 0x000000040b1472a5 */ /* 0x000fe4000f8e003f */
[----:B------:R-:W-:Y:S02]  /*4830*/  UIMAD UR15, UR11, UR5, UR15 ;  /* 0x000000050b0f72a4 */ /* 0x000fe4000f8e020f */
[----:B------:R-:W-:Y:S01]  /*4840*/  USHF.L.U32 UR4, UR20, 0x6, URZ ;  /* 0x0000000614047899 */ /* 0x000fe2000800063f */
[----:B------:R-:W-:Y:S01]  /*4850*/  IMAD.U32 R10, RZ, RZ, UR18 ;  /* 0x00000012ff0a7e24 */ /* 0x000fe2000f8e00ff */
[----:B------:R-:W-:Y:S04]  /*4860*/  UIADD3 UR15, UR21, UR15, URZ ;  /* 0x0000000f150f7290 */ /* 0x000fe8000fffe03f */
[----:B------:R-:W-:Y:S01]  /*4870*/  IADD3 R9, P2, R240, UR4, RZ ;  /* 0x00000004f0097c10 */ /* 0x000fe2000ff5e0ff */
[----:B------:R-:W-:Y:S03]  /*4880*/  USHF.L.U64.HI UR15, UR20, 0x6, UR15 ;  /* 0x00000006140f7899 */ /* 0x000fe6000801020f */
[----:B------:R-:W-:Y:S02]  /*4890*/  LEA R18, P1, R9, c[0x0][0x1f0], 0x1 ;  /* 0x00007c0009127a11 */ /* 0x000fe400078208ff */
[----:B--2---:R-:W-:Y:S04]  /*48a0*/  IADD3 R11, P0, R222, UR18, RZ ;  /* 0x00000012de0b7c10 */ /* 0x004fe8000ff1e0ff */
[----:B------:R-:W-:Y:S02]  /*48b0*/  LEA.HI.X.SX32 R10, R10, R243, 0x1, P0 ;  /* 0x000000f30a0a7211 */ /* 0x000fe400000f0eff */
[----:B------:R-:W-:Y:S02]  /*48c0*/  LEA R16, P0, R11, c[0x0][0x280], 0x2 ;  /* 0x0000a0000b107a11 */ /* 0x000fe400078010ff */
[----:B---3--:R-:W-:Y:S02]  /*48d0*/  IADD3.X R8, R221, UR15, RZ, P2, !PT ;  /* 0x0000000fdd087c10 */ /* 0x008fe400097fe4ff */
[----:B------:R-:W-:Y:S01]  /*48e0*/  LEA.HI.X R17, R11, c[0x0][0x284], R10, 0x2, P0 ;  /* 0x0000a1000b117a11 */ /* 0x000fe200000f140a */
[----:B------:R-:W-:Y:S01]  /*48f0*/  IMAD.U32 R11, RZ, RZ, UR9 ;  /* 0x00000009ff0b7e24 */ /* 0x000fe2000f8e00ff */
[----:B------:R-:W-:Y:S01]  /*4900*/  LEA.HI.X R19, R9, c[0x0][0x1f4], R8, 0x1, P1 ;  /* 0x00007d0009137a11 */ /* 0x000fe200008f0c08 */
[----:B------:R-:W-:Y:S01]  /*4910*/  IMAD.U32 R10, RZ, RZ, UR18 ;  /* 0x00000012ff0a7e24 */ /* 0x000fe2000f8e00ff */
[----:B------:R-:W-:Y:S01]  /*4920*/  LOP3.LUT P2, RZ, R248, 0x2, RZ, 0xc0, !PT ;  /* 0x00000002f8ff7812 */ /* 0x000fe2000784c0ff */
[----:B------:R-:W-:Y:S01]  /*4930*/  IMAD.U32 R8, RZ, RZ, UR8 ;  /* 0x00000008ff087e24 */ /* 0x000fe2000f8e00ff */
[----:B------:R-:W-:Y:S01]  /*4940*/  IADD3 R11, P1, P0, R240, UR4, R11 ;  /* 0x00000004f00b7c10 */ /* 0x000fe2000f83e00b */
[----:B------:R-:W-:Y:S01]  /*4950*/  @!P3 IMAD.SHL.U32 R9, R233, 0x10, RZ ;  /* 0x00000010e909b824 */ /* 0x000fe200078e00ff */
[----:B------:R-:W-:Y:S02]  /*4960*/  IADD3 R10, -R237, UR13, -R10 ;  /* 0x0000000ded0a7c10 */ /* 0x000fe4000fffe90a */
[----:B------:R-:W-:Y:S02]  /*4970*/  IADD3.X R8, R221, UR15, R8, P1, P0 ;  /* 0x0000000fdd087c10 */ /* 0x000fe40008fe0408 */
[C---:B------:R-:W-:Y:S02]  /*4980*/  LEA R20, P0, R11.reuse, c[0x0][0x1f0], 0x1 ;  /* 0x00007c000b147a11 */ /* 0x040fe400078008ff */
[C---:B------:R-:W-:Y:S02]  /*4990*/  ISETP.LT.OR P1, PT, R10.reuse, 0x1, !P4 ;  /* 0x000000010a00780c */ /* 0x040fe40006721670 */
[----:B------:R-:W-:Y:S02]  /*49a0*/  LEA.HI.X R21, R11, c[0x0][0x1f4], R8, 0x1, P0 ;  /* 0x00007d000b157a11 */ /* 0x000fe400000f0c08 */
[C---:B------:R-:W-:Y:S02]  /*49b0*/  ISETP.LT.OR P0, PT, R10.reuse, 0x1, !P2 ;  /* 0x000000010a00780c */ /* 0x040fe40005701670 */
[C---:B------:R-:W-:Y:S02]  /*49c0*/  ISETP.LT.OR P4, PT, R10.reuse, 0x21, !P4 ;  /* 0x000000210a00780c */ /* 0x040fe40006781670 */
[----:B------:R-:W-:Y:S05]  /*49d0*/  ISETP.LT.OR P2, PT, R10, 0x21, !P2 ;  /* 0x000000210a00780c */ /* 0x000fea0005741670 */
[----:B------:R-:W-:Y:S01]  /*49e0*/  @!PT LDS RZ, [RZ] ;  /* 0x00000000fffff984 */ /* 0x000fe20000000800 */
[----:B------:R-:W-:Y:S01]  /*49f0*/  @!PT LDS RZ, [RZ] ;  /* 0x00000000fffff984 */ /* 0x000fe20000000800 */
[----:B------:R-:W-:Y:S01]  /*4a00*/  @!PT LDS RZ, [RZ] ;  /* 0x00000000fffff984 */ /* 0x000fe20000000800 */
[----:B------:R1:W-:Y:S01]  /*4a10*/  LDGSTS.E.BYPASS.LTC128B.128 [R235+0xc080], [R18.64], !P1 ;  /* 0x0c08000012eb7fae */ /* 0x0003e2000c901d50 */
[----:B------:R-:W-:Y:S03]  /*4a20*/  LOP3.LUT P1, RZ, R248, 0x4, RZ, 0xc0, !PT ;  /* 0x00000004f8ff7812 */ /* 0x000fe6000782c0ff */
[----:B------:R1:W-:Y:S01]  /*4a30*/  LDGSTS.E.BYPASS.LTC128B.128 [R235+0xe080], [R18.64+0x80], !P0 ;  /* 0x0e08008012eb7fae */ /* 0x0003e2000c101d50 */
[C---:B------:R-:W-:Y:S02]  /*4a40*/  ISETP.LT.OR P0, PT, R10.reuse, 0x1, !P1 ;  /* 0x000000010a00780c */ /* 0x040fe40004f01670 */
[----:B------:R-:W-:Y:S11]  /*4a50*/  ISETP.LT.OR P1, PT, R10, 0x21, !P1 ;  /* 0x000000210a00780c */ /* 0x000ff60004f21670 */
[----:B------:R1:W-:Y:S04]  /*4a60*/  LDGSTS.E.BYPASS.LTC128B.128 [R235+0x10080], [R18.64+0x100], !P0 ;  /* 0x1008010012eb7fae */ /* 0x0003e8000c101d50 */
[----:B------:R1:W-:Y:S04]  /*4a70*/  LDGSTS.E.BYPASS.LTC128B.128 [R235+0xd080], [R20.64], !P4 ;  /* 0x0d08000014eb7fae */ /* 0x0003e8000e101d50 */
[----:B------:R1:W-:Y:S04]  /*4a80*/  LDGSTS.E.BYPASS.LTC128B.128 [R235+0xf080], [R20.64+0x80], !P2 ;  /* 0x0f08008014eb7fae */ /* 0x0003e8000d101d50 */
[----:B------:R1:W-:Y:S04]  /*4a90*/  LDGSTS.E.BYPASS.LTC128B.128 [R235+0x11080], [R20.64+0x100], !P1 ;  /* 0x1108010014eb7fae */ /* 0x0003e8000c901d50 */
[----:B------:R1:W-:Y:S02]  /*4aa0*/  @!P3 LDGSTS.E.BYPASS.LTC128B.128 [R9+0x12180], [R16.64] ;  /* 0x121800001009bfae */ /* 0x0003e4000b901d50 */
.L_x_307:
        /* <DEDUP_REMOVED lines=10> */
[----:B------:R-:W-:Y:S07]  /*4b50*/  LDSM.16.MT88.4 R24, [R229+0x15a80] ;  /* 0x015a8000e518783b */ /* 0x000fee0000004200 */
[C---:B------:R-:W-:Y:S01]  /*4b60*/  HMMA.16816.F32.BF16 R104, R32.reuse, R132, R104 ;  /* 0x000000842068723c */ /* 0x040fe20000041868 */
[----:B------:R-:W-:Y:S07]  /*4b70*/  LDSM.16.MT88.4 R28, [R228+0x7880] ;  /* 0x00788000e41c783b */ /* 0x000fee0000004200 */
[-C--:B------:R-:W-:Y:S01]  /*4b80*/  HMMA.16816.F32.BF16 R108, R32, R134.reuse, R108 ;  /* 0x00000086206c723c */ /* 0x080fe2000004186c */
[----:B------:R-:W0:Y:S07]  /*4b90*/  LDGDEPBAR ;  /* 0x00000000000079af */ /* 0x000e2e0000000000 */
[C---:B------:R-:W-:Y:S01]  /*4ba0*/  HMMA.16816.F32.BF16 R112, R4.reuse, R134, R112 ;  /* 0x000000860470723c */ /* 0x040fe20000041870 */
[----:B------:R-:W-:Y:S07]  /*4bb0*/  LDSM.16.MT88.4 R132, [R228+0xb880] ;  /* 0x00b88000e484783b */ /* 0x000fee0000004200 */
[-C--:B------:R-:W-:Y:S08]  /*4bc0*/  HMMA.16816.F32.BF16 R116, R4, R136.reuse, R116 ;  /* 0x000000880474723c */ /* 0x080ff00000041874 */
[C---:B------:R-:W-:Y:S08]  /*4bd0*/  HMMA.16816.F32.BF16 R120, R32.reuse, R136, R120 ;  /* 0x000000882078723c */ /* 0x040ff00000041878 */
[-C--:B------:R-:W-:Y:S01]  /*4be0*/  HMMA.16816.F32.BF16 R124, R32, R138.reuse, R124 ;  /* 0x0000008a207c723c */ /* 0x080fe2000004187c */
[----:B------:R-:W-:Y:S07]  /*4bf0*/  LDSM.16.MT88.4 R32, [R0+0x15a80] ;  /* 0x015a80000020783b */ /* 0x000fee0000004200 */
[----:B------:R-:W-:Y:S01]  /*4c00*/  HMMA.16816.F32.BF16 R128, R4, R138, R128 ;  /* 0x0000008a0480723c */ /* 0x000fe20000041880 */
[----:B------:R-:W2:Y:S07]  /*4c10*/  LDSM.16.MT88.4 R4, [R228+0xb080] ;  /* 0x00b08000e404783b */ /* 0x000eae0000004200 */
        /* <DEDUP_REMOVED lines=13> */
[C---:B------:R-:W-:Y:S08]  /*4cf0*/  HMMA.16816.F32.BF16 R88, R16.reuse, R12, R88 ;  /* 0x0000000c1058723c */ /* 0x040ff00000041858 */
[-C--:B------:R-:W-:Y:S08]  /*4d00*/  HMMA.16816.F32.BF16 R92, R16, R14.reuse, R92 ;  /* 0x0000000e105c723c */ /* 0x080ff0000004185c */
[C---:B------:R-:W-:Y:S01]  /*4d10*/  HMMA.16816.F32.BF16 R96, R8.reuse, R14, R96 ;  /* 0x0000000e0860723c */ /* 0x040fe20000041860 */
[----:B------:R-:W1:Y:S07]  /*4d20*/  LDSM.16.MT88.4 R12, [R228+0x9880] ;  /* 0x00988000e40c783b */ /* 0x000e6e0000004200 */
[-C--:B------:R-:W-:Y:S01]  /*4d30*/  HMMA.16816.F32.BF16 R100, R8, R20.reuse, R100 ;  /* 0x000000140864723c */ /* 0x080fe20000041864 */
[----:B------:R-:W-:Y:S07]  /*4d40*/  BAR.SYNC.DEFER_BLOCKING 0x0 ;  /* 0x0000000000007b1d */ /* 0x000fee0000010000 */
[C---:B------:R-:W-:Y:S08]  /*4d50*/  HMMA.16816.F32.BF16 R104, R16.reuse, R20, R104 ;  /* 0x000000141068723c */ /* 0x040ff00000041868 */
[-C--:B------:R-:W-:Y:S08]  /*4d60*/  HMMA.16816.F32.BF16 R108, R16, R22.reuse, R108 ;  /* 0x00000016106c723c */ /* 0x080ff0000004186c */
[C---:B------:R-:W-:Y:S01]  /*4d70*/  HMMA.16816.F32.BF16 R112, R8.reuse, R22, R112 ;  /* 0x000000160870723c */ /* 0x040fe20000041870 */
[----:B------:R3:W4:Y:S07]  /*4d80*/  LDSM.16.M88.4 R160, [R230+0x14280] ;  /* 0x01428000e6a0783b */ /* 0x00072e0000000200 */
[-C--:B--2---:R-:W-:Y:S01]  /*4d90*/  HMMA.16816.F32.BF16 R116, R8, R4.reuse, R116 ;  /* 0x000000040874723c */ /* 0x084fe20000041874 */
[----:B------:R3:W2:Y:S07]  /*4da0*/  LDSM.16.M88.4 R140, [R230+0x15280] ;  /* 0x01528000e68c783b */ /* 0x0006ae0000000200 */
        /* <DEDUP_REMOVED lines=25> */
[----:B------:R-:W2:Y:S01]  /*4f40*/  LDL.64 R20, [R1+0x18] ;  /* 0x0000180001147983 */ /* 0x000ea20000100a00 */
[----:B------:R-:W-:Y:S02]  /*4f50*/  USHF.R.S32.HI UR18, URZ, 0x1f, UR11 ;  /* 0x0000001f3f127899 */ /* 0x000fe4000801140b */
[----:B------:R-:W-:Y:S02]  /*4f60*/  ULDC.64 UR4, c[0x0][0x178] ;  /* 0x00005e0000047ab9 */ /* 0x000fe40000000a00 */
[----:B------:R-:W-:Y:S02]  /*4f70*/  UIMAD UR18, UR18, UR4, URZ ;  /* 0x00000004121272a4 */ /* 0x000fe4000f8e023f */
[----:B------:R-:W-:Y:S02]  /*4f80*/  UIMAD.WIDE.U32 UR22, UR11, UR4, URZ ;  /* 0x000000040b1672a5 */ /* 0x000fe4000f8e003f */
[----:B------:R-:W-:Y:S02]  /*4f90*/  UIMAD UR18, UR11, UR5, UR18 ;  /* 0x000000050b1272a4 */ /* 0x000fe4000f8e0212 */
[----:B------:R-:W-:Y:S02]  /*4fa0*/  USHF.L.U32 UR15, UR11, 0x6, URZ ;  /* 0x000000060b0f7899 */ /* 0x000fe4000800063f */
[----:B------:R-:W-:Y:S02]  /*4fb0*/  USHF.L.U32 UR19, UR22, 0x6, URZ ;  /* 0x0000000616137899 */ /* 0x000fe4000800063f */
[----:B------:R-:W-:Y:S02]  /*4fc0*/  UIADD3 UR18, UR23, UR18, URZ ;  /* 0x0000001217127290 */ /* 0x000fe4000fffe03f */
[----:B------:R-:W-:Y:S01]  /*4fd0*/  IMAD.U32 R5, RZ, RZ, UR15 ;  /* 0x0000000fff057e24 */ /* 0x000fe2000f8e00ff */
[----:B------:R-:W-:Y:S01]  /*4fe0*/  ULEA UR20, UP0, UR4, UR19, 0x5 ;  /* 0x0000001304147291 */ /* 0x000fe2000f80283f */
[----:B------:R-:W-:Y:S01]  /*4ff0*/  IADD3 R6, P1, R244, UR19, RZ ;  /* 0x00000013f4067c10 */ /* 0x000fe2000ff3e0ff */
[----:B------:R-:W-:Y:S01]  /*5000*/  USHF.L.U64.HI UR18, UR22, 0x6, UR18 ;  /* 0x0000000616127899 */ /* 0x000fe20008010212 */
[----:B------:R-:W-:Y:S02]  /*5010*/  IMAD.U32 R4, RZ, RZ, UR15 ;  /* 0x0000000fff047e24 */ /* 0x000fe4000f8e00ff */
[----:B------:R-:W-:Y:S01]  /*5020*/  LEA R12, P2, R6, c[0x0][0x160], 0x1 ;  /* 0x00005800060c7a11 */ /* 0x000fe200078408ff */
[----:B------:R-:W-:Y:S02]  /*5030*/  ULEA.HI.X UR4, UR4, UR18, UR5, 0x5, UP0 ;  /* 0x0000001204047291 */ /* 0x000fe400080f2c05 */
[----:B------:R-:W-:Y:S02]  /*5040*/  IADD3 R4, -R237, UR13, -R4 ;  /* 0x0000000ded047c10 */ /* 0x000fe4000fffe904 */
[----:B--2---:R-:W-:Y:S04]  /*5050*/  IADD3 R9, P0, R20, UR15, RZ ;  /* 0x0000000f14097c10 */ /* 0x004fe8000ff1e0ff */
[----:B------:R-:W-:Y:S02]  /*5060*/  LEA.HI.X.SX32 R8, R5, R246, 0x1, P0 ;  /* 0x000000f605087211 */ /* 0x000fe400000f0eff */
[----:B------:R-:W-:Y:S02]  /*5070*/  IADD3.X R5, R232, UR18, RZ, P1, !PT ;  /* 0x00000012e8057c10 */ /* 0x000fe40008ffe4ff */
[----:B------:R-:W-:Y:S02]  /*5080*/  LEA R10, P0, R9, c[0x0][0x258], 0x2 ;  /* 0x00009600090a7a11 */ /* 0x000fe400078010ff */
[----:B------:R-:W-:Y:S01]  /*5090*/  LEA.HI.X R13, R6, c[0x0][0x164], R5, 0x1, P2 ;  /* 0x00005900060d7a11 */ /* 0x000fe200010f0c05 */
[----:B------:R-:W-:Y:S01]  /*50a0*/  @!P3 IMAD.SHL.U32 R5, R233, 0x10, RZ ;  /* 0x00000010e905b824 */ /* 0x000fe200078e00ff */
[----:B------:R-:W-:Y:S02]  /*50b0*/  ISETP.LT.OR P2, PT, R4, 0x1, !P4 ;  /* 0x000000010400780c */ /* 0x000fe40006741670 */
[----:B------:R-:W-:Y:S02]  /*50c0*/  IADD3 R7, P1, R244, UR20, RZ ;  /* 0x00000014f4077c10 */ /* 0x000fe4000ff3e0ff */
[----:B------:R-:W-:Y:S02]  /*50d0*/  LEA.HI.X R11, R9, c[0x0][0x25c], R8, 0x2, P0 ;  /* 0x00009700090b7a11 */ /* 0x000fe400000f1408 */
[----:B------:R-:W-:Y:S02]  /*50e0*/  LEA R8, P0, R7, c[0x0][0x160], 0x1 ;  /* 0x0000580007087a11 */ /* 0x000fe400078008ff */
[----:B------:R-:W-:Y:S02]  /*50f0*/  IADD3.X R6, R232, UR4, RZ, P1, !PT ;  /* 0x00000004e8067c10 */ /* 0x000fe40008ffe4ff */
[----:B------:R-:W-:Y:S02]  /*5100*/  LOP3.LUT P1, RZ, R249, 0x2, RZ, 0xc0, !PT ;  /* 0x00000002f9ff7812 */ /* 0x000fe4000782c0ff */
[----:B------:R-:W-:Y:S01]  /*5110*/  LEA.HI.X R9, R7, c[0x0][0x164], R6, 0x1, P0 ;  /* 0x0000590007097a11 */ /* 0x000fe200000f0c06 */
[----:B------:R-:W-:Y:S01]  /*5120*/  @!PT LDS RZ, [RZ] ;  /* 0x00000000fffff984 */ /* 0x000fe20000000800 */
[----:B------:R-:W-:Y:S01]  /*5130*/  @!PT LDS RZ, [RZ] ;  /* 0x00000000fffff984 */ /* 0x000fe20000000800 */
[----:B------:R-:W-:Y:S01]  /*5140*/  @!PT LDS RZ, [RZ] ;  /* 0x00000000fffff984 */ /* 0x000fe20000000800 */
[----:B------:R1:W-:Y:S01]  /*5150*/  LDGSTS.E.BYPASS.LTC128B.128 [R235+0x6080], [R12.64], !P2 ;  /* 0x060800000ceb7fae */ /* 0x0003e2000d101d50 */
[C---:B------:R-:W-:Y:S02]  /*5160*/  ISETP.LT.OR P0, PT, R4.reuse, 0x1, !P1 ;  /* 0x000000010400780c */ /* 0x040fe40004f01670 */
[C---:B------:R-:W-:Y:S02]  /*5170*/  ISETP.LT.OR P2, PT, R4.reuse, 0x1, P6 ;  /* 0x000000010400780c */ /* 0x040fe40003741670 */
[C---:B------:R-:W-:Y:S02]  /*5180*/  ISETP.LT.OR P4, PT, R4.reuse, 0x21, !P4 ;  /* 0x000000210400780c */ /* 0x040fe40006781670 */
[C---:B------:R-:W-:Y:S07]  /*5190*/  ISETP.LT.OR P1, PT, R4.reuse, 0x21, !P1 ;  /* 0x000000210400780c */ /* 0x040fee0004f21670 */
[----:B------:R1:W-:Y:S01]  /*51a0*/  LDGSTS.E.BYPASS.LTC128B.128 [R235+0x8080], [R12.64+0x80], !P0 ;  /* 0x080800800ceb7fae */ /* 0x0003e2000c101d50 */
[----:B------:R-:W-:Y:S03]  /*51b0*/  ISETP.LT.OR P0, PT, R4, 0x21, P6 ;  /* 0x000000210400780c */ /* 0x000fe60003701670 */
[----:B------:R1:W-:Y:S04]  /*51c0*/  LDGSTS.E.BYPASS.LTC128B.128 [R235+0xa080], [R12.64+0x100], !P2 ;  /* 0x0a0801000ceb7fae */ /* 0x0003e8000d101d50 */
[----:B------:R1:W-:Y:S04]  /*51d0*/  LDGSTS.E.BYPASS.LTC128B.128 [R235+0x7080], [R8.64], !P4 ;  /* 0x0708000008eb7fae */ /* 0x0003e8000e101d50 */
[----:B------:R1:W-:Y:S04]  /*51e0*/  LDGSTS.E.BYPASS.LTC128B.128 [R235+0x9080], [R8.64+0x80], !P1 ;  /* 0x0908008008eb7fae */ /* 0x0003e8000c901d50 */
[----:B------:R1:W-:Y:S04]  /*51f0*/  LDGSTS.E.BYPASS.LTC128B.128 [R235+0xb080], [R8.64+0x100], !P0 ;  /* 0x0b08010008eb7fae */ /* 0x0003e8000c101d50 */
[----:B------:R1:W-:Y:S02]  /*5200*/  @!P3 LDGSTS.E.BYPASS.LTC128B.128 [R5+0x12080], [R10.64] ;  /* 0x120800000a05bfae */ /* 0x0003e4000b901d50 */
.L_x_308:
        /* <DEDUP_REMOVED lines=45> */
[C---:B------:R-:W-:Y:S01]  /*54e0*/  HMMA.16816.F32.BF16 R136, R208.reuse, R212, R136 ;  /* 0x000000d4d088723c */ /* 0x040fe20000041888 */
[----:B------:R-:W3:Y:S07]  /*54f0*/  LDL.64 R212, [R1+0x8] ;  /* 0x0000080001d47983 */ /* 0x000eee0000100a00 */
[-C--:B------:R-:W-:Y:S01]  /*5500*/  HMMA.16816.F32.BF16 R140, R208, R214.reuse, R140 ;  /* 0x000000d6d08c723c */ /* 0x080fe2000004188c */
[----:B------:R-:W4:Y:S07]  /*5510*/  LDSM.16.MT88.4 R208, [R228+0x5880] ;  /* 0x00588000e4d0783b */ /* 0x000f2e0000004200 */
[----:B------:R-:W-:Y:S08]  /*5520*/  HMMA.16816.F32.BF16 R144, R160, R214, R144 ;  /* 0x000000d6a090723c */ /* 0x000ff00000041890 */
[-C--:B-1----:R-:W-:Y:S08]  /*5530*/  HMMA.16816.F32.BF16 R4, R200, R204.reuse, R4 ;  /* 0x000000ccc804723c */ /* 0x082ff00000041804 */
[C---:B------:R-:W-:Y:S07]  /*5540*/  HMMA.16816.F32.BF16 R8, R220.reuse, R204, R8 ;  /* 0x000000ccdc08723c */ /* 0x040fee0000041808 */
[----:B------:R-:W-:Y:S01]  /*5550*/  IMAD.U32 R205, RZ, RZ, UR6 ;  /* 0x00000006ffcd7e24 */ /* 0x000fe2000f8e00ff */
[-C--:B------:R-:W-:Y:S08]  /*5560*/  HMMA.16816.F32.BF16 R12, R220, R206.reuse, R12 ;  /* 0x000000cedc0c723c */ /* 0x080ff0000004180c */
[C---:B------:R-:W-:Y:S08]  /*5570*/  HMMA.16816.F32.BF16 R16, R200.reuse, R206, R16 ;  /* 0x000000cec810723c */ /* 0x040ff00000041810 */
[-C--:B--2---:R-:W-:Y:S08]  /*5580*/  HMMA.16816.F32.BF16 R20, R200, R216.reuse, R20 ;  /* 0x000000d8c814723c */ /* 0x084ff00000041814 */
[C---:B------:R-:W-:Y:S08]  /*5590*/  HMMA.16816.F32.BF16 R24, R220.reuse, R216, R24 ;  /* 0x000000d8dc18723c */ /* 0x040ff00000041818 */
[-C--:B------:R-:W-:Y:S08]  /*55a0*/  HMMA.16816.F32.BF16 R28, R220, R218.reuse, R28 ;  /* 0x000000dadc1c723c */ /* 0x080ff0000004181c */
[C---:B------:R-:W-:Y:S08]  /*55b0*/  HMMA.16816.F32.BF16 R32, R200.reuse, R218, R32 ;  /* 0x000000dac820723c */ /* 0x040ff00000041820 */
[-C--:B----4-:R-:W-:Y:S08]  /*55c0*/  HMMA.16816.F32.BF16 R132, R200, R208.reuse, R132 ;  /* 0x000000d0c884723c */ /* 0x090ff00000041884 */
[C---:B------:R-:W-:Y:S08]  /*55d0*/  HMMA.16816.F32.BF16 R136, R220.reuse, R208, R136 ;  /* 0x000000d0dc88723c */ /* 0x040ff00000041888 */
[-C--:B------:R-:W-:Y:S08]  /*55e0*/  HMMA.16816.F32.BF16 R140, R220, R210.reuse, R140 ;  /* 0x000000d2dc8c723c */ /* 0x080ff0000004188c */
[----:B------:R-:W-:Y:S04]  /*55f0*/  HMMA.16816.F32.BF16 R144, R200, R210, R144 ;  /* 0x000000d2c890723c */ /* 0x000fe80000041890 */
[----:B---3--:R-:W-:Y:S01]  /*5600*/  IADD3 R204, P0, R212, UR6, RZ ;  /* 0x00000006d4cc7c10 */ /* 0x008fe2000ff1e0ff */
[----:B------:R-:W-:Y:S03]  /*5610*/  UMOV UR6, UR11 ;  /* 0x0000000b00067c82 */ /* 0x000fe60008000000 */
[----:B------:R-:W-:Y:S04]  /*5620*/  LEA.HI.X.SX32 R205, R205, R242, 0x1, P0 ;  /* 0x000000f2cdcd7211 */ /* 0x000fe800000f0eff */
[C---:B------:R-:W-:Y:S04]  /*5630*/  LEA R206, P0, R204.reuse, c[0x0][0x220], 0x2 ;  /* 0x00008800ccce7a11 */ /* 0x040fe800078010ff */
[----:B------:R-:W-:Y:S02]  /*5640*/  LEA.HI.X R207, R204, c[0x0][0x224], R205, 0x2, P0 ;  /* 0x00008900cccf7a11 */ /* 0x000fe400000f14cd */
[----:B------:R-:W-:Y:S03]  /*5650*/  PLOP3.LUT P0, PT, PT, PT, UP0, 0x80, 0x0 ;  /* 0x000000000000781c */ /* 0x000fe60003f0f008 */
        /* <DEDUP_REMOVED lines=98> */
.L_x_290:
[----:B------:R-:W-:Y:S05]  /*5c80*/  @P2 BRA `(.L_x_310) ;  /* 0x0000113000002947 */ /* 0x000fea0003800000 */
[----:B-----5:R-:W-:Y:S01]  /*5c90*/  SHF.R.S32.HI R0, RZ, 0x1f, R233 ;  /* 0x0000001fff007819 */ /* 0x020fe200000114e9 */
[----:B------:R-:W-:Y:S01]  /*5ca0*/  BAR.SYNC.DEFER_BLOCKING 0x1, 0x100 ;  /* 0x0044000000007b1d */ /* 0x000fe20000010000 */
[----:B------:R-:W-:Y:S02]  /*5cb0*/  F2FP.BF16.PACK_AB R36, R37, R36 ;  /* 0x000000242524723e */ /* 0x000fe400000010ff */
[----:B------:R-:W-:-:S02]  /*5cc0*/  LEA.HI R2, R0, R233, RZ, 0x2 ;  /* 0x000000e900027211 */ /* 0x000fc400078f10ff */
[CC--:B-1----:R-:W-:Y:S02]  /*5cd0*/  LEA.HI R5, R0.reuse, R233.reuse, RZ, 0x5 ;  /* 0x000000e900057211 */ /* 0x0c2fe400078f28ff */
[--C-:B------:R-:W-:Y:S02]  /*5ce0*/  SHF.R.S32.HI R4, RZ, 0x2, R2.reuse ;  /* 0x00000002ff047819 */ /* 0x100fe40000011402 */
[----:B------:R-:W-:Y:S02]  /*5cf0*/  SHF.R.S32.HI R3, RZ, 0x1f, R2 ;  /* 0x0000001fff037819 */ /* 0x000fe40000011402 */
[----:B------:R-:W-:Y:S02]  /*5d00*/  SHF.R.S32.HI R6, RZ, 0x5, R5 ;  /* 0x00000005ff067819 */ /* 0x000fe40000011405 */
[----:B------:R-:W-:Y:S02]  /*5d10*/  LEA.HI R3, R3, R4, RZ, 0x3 ;  /* 0x0000000403037211 */ /* 0x000fe400078f18ff */
[----:B------:R-:W-:-:S02]  /*5d20*/  LEA.HI R7, R0, R233, RZ, 0x6 ;  /* 0x000000e900077211 */ /* 0x000fc400078f30ff */
[----:B------:R-:W-:Y:S02]  /*5d30*/  LOP3.LUT R3, R3, 0xfffffff8, RZ, 0xc0, !PT ;  /* 0xfffffff803037812 */ /* 0x000fe400078ec0ff */
[----:B------:R-:W-:Y:S02]  /*5d40*/  LEA.HI R5, R5, R6, RZ, 0x1 ;  /* 0x0000000605057211 */ /* 0x000fe400078f08ff */
[----:B------:R-:W-:Y:S01]  /*5d50*/  SHF.R.S32.HI R7, RZ, 0x6, R7 ;  /* 0x00000006ff077819 */ /* 0x000fe20000011407 */
[----:B------:R-:W-:Y:S01]  /*5d60*/  IMAD.IADD R3, R4, 0x1, -R3 ;  /* 0x0000000104037824 */ /* 0x000fe200078e0a03 */
[----:B------:R-:W-:Y:S02]  /*5d70*/  LOP3.LUT R9, R5, 0x1ffffe, RZ, 0xc0, !PT ;  /* 0x001ffffe05097812 */ /* 0x000fe400078ec0ff */
[----:B------:R-:W-:Y:S01]  /*5d80*/  LOP3.LUT R2, R2, 0x3ffffffc, RZ, 0xc0, !PT ;  /* 0x3ffffffc02027812 */ /* 0x000fe200078ec0ff */
[C---:B------:R-:W-:Y:S01]  /*5d90*/  IMAD.SHL.U32 R4, R3.reuse, 0x40, RZ ;  /* 0x0000004003047824 */ /* 0x040fe200078e00ff */
[----:B------:R-:W-:Y:S01]  /*5da0*/  LOP3.LUT P0, RZ, R3, 0x4, RZ, 0xc0, !PT ;  /* 0x0000000403ff7812 */ /* 0x000fe2000780c0ff */
[----:B------:R-:W-:Y:S01]  /*5db0*/  IMAD.SHL.U32 R5, R7, 0x8, RZ ;  /* 0x0000000807057824 */ /* 0x000fe200078e00ff */
[----:B------:R-:W-:Y:S01]  /*5dc0*/  F2FP.BF16.PACK_AB R38, R39, R38 ;  /* 0x000000262726723e */ /* 0x000fe200000010ff */
[----:B------:R-:W-:Y:S01]  /*5dd0*/  IMAD.IADD R9, R6, 0x1, -R9 ;  /* 0x0000000106097824 */ /* 0x000fe200078e0a09 */
[----:B------:R-:W-:Y:S01]  /*5de0*/  LOP3.LUT R4, R4, 0x1c0, RZ, 0xc0, !PT ;  /* 0x000001c004047812 */ /* 0x000fe200078ec0ff */
[----:B------:R-:W-:Y:S01]  /*5df0*/  IMAD.IADD R2, R233, 0x1, -R2 ;  /* 0x00000001e9027824 */ /* 0x000fe200078e0a02 */
[----:B------:R-:W-:-:S02]  /*5e00*/  F2FP.BF16.PACK_AB R48, R49, R48 ;  /* 0x000000303130723e */ /* 0x000fc400000010ff */
[----:B------:R-:W-:Y:S01]  /*5e10*/  LOP3.LUT R5, R4, 0x18, R5, 0xf8, !PT ;  /* 0x0000001804057812 */ /* 0x000fe200078ef805 */
[----:B------:R-:W-:Y:S01]  /*5e20*/  IMAD R2, R9, 0x200, R2 ;  /* 0x0000020009027824 */ /* 0x000fe200078e0202 */
[----:B------:R-:W-:Y:S01]  /*5e30*/  SHF.R.U32.HI R4, RZ, 0x3, R4 ;  /* 0x00000003ff047819 */ /* 0x000fe20000011604 */
[----:B------:R-:W-:Y:S01]  /*5e40*/  IMAD.MOV.U32 R9, RZ, RZ, 0x4 ;  /* 0x00000004ff097424 */ /* 0x000fe200078e00ff */
[----:B------:R-:W-:Y:S02]  /*5e50*/  F2FP.BF16.PACK_AB R50, R51, R50 ;  /* 0x000000323332723e */ /* 0x000fe400000010ff */
[----:B------:R-:W-:Y:S01]  /*5e60*/  LOP3.LUT R5, R5, R4, RZ, 0x3c, !PT ;  /* 0x0000000405057212 */ /* 0x000fe200078e3cff */
[----:B------:R-:W-:Y:S01]  /*5e70*/  IMAD.WIDE R10, R238, R9, c[0x0][0x358] ;  /* 0x0000d600ee0a7625 */ /* 0x000fe200078e0209 */
[----:B------:R-:W-:Y:S02]  /*5e80*/  F2FP.BF16.PACK_AB R40, R41, R40 ;  /* 0x000000282928723e */ /* 0x000fe400000010ff */
[----:B------:R-:W-:Y:S01]  /*5e90*/  F2FP.BF16.PACK_AB R42, R43, R42 ;  /* 0x0000002a2b2a723e */ /* 0x000fe200000010ff */
[----:B------:R-:W-:Y:S01]  /*5ea0*/  IMAD.U32 R2, R2, 0x2, R5 ;  /* 0x0000000202027824 */ /* 0x000fe200078e0005 */
[----:B------:R-:W-:-:S02]  /*5eb0*/  F2FP.BF16.PACK_AB R44, R45, R44 ;  /* 0x0000002c2d2c723e */ /* 0x000fc400000010ff */
[----:B------:R-:W-:Y:S01]  /*5ec0*/  F2FP.BF16.PACK_AB R46, R47, R46 ;  /* 0x0000002e2f2e723e */ /* 0x000fe200000010ff */
[----:B------:R-:W-:Y:S01]  /*5ed0*/  IMAD.SHL.U32 R3, R2, 0x2, RZ ;  /* 0x0000000202037824 */ /* 0x000fe200078e00ff */
[----:B------:R-:W-:Y:S02]  /*5ee0*/  F2FP.BF16.PACK_AB R52, R53, R52 ;  /* 0x000000343534723e */ /* 0x000fe400000010ff */
[----:B------:R-:W-:Y:S02]  /*5ef0*/  F2FP.BF16.PACK_AB R54, R55, R54 ;  /* 0x000000363736723e */ /* 0x000fe400000010ff */
[C---:B------:R-:W-:Y:S01]  /*5f00*/  IADD3 R5, R3.reuse, 0x40, RZ ;  /* 0x0000004003057810 */ /* 0x040fe20007ffe0ff */
[----:B------:R-:W-:Y:S01]  /*5f10*/  STS [R3+0x6080], R36 ;  /* 0x0060802403007388 */ /* 0x000fe20000000800 */
[----:B------:R-:W-:Y:S02]  /*5f20*/  @P0 IADD3 R5, R3, -0x40, RZ ;  /* 0xffffffc003050810 */ /* 0x000fe40007ffe0ff */
        /* <DEDUP_REMOVED lines=10> */
[----:B------:R1:W-:Y:S01]  /*5fd0*/  STS [R3+0x7080], R40 ;  /* 0x0070802803007388 */ /* 0x0003e20000000800 */
[----:B------:R-:W-:-:S02]  /*5fe0*/  F2FP.BF16.PACK_AB R70, R71, R70 ;  /* 0x000000464746723e */ /* 0x000fc400000010ff */
[----:B------:R-:W-:Y:S01]  /*5ff0*/  F2FP.BF16.PACK_AB R80, R81, R80 ;  /* 0x000000505150723e */ /* 0x000fe200000010ff */
[----:B------:R-:W-:Y:S01]  /*6000*/  STS [R3+0x7480], R42 ;  /* 0x0074802a03007388 */ /* 0x000fe20000000800 */
[----:B------:R-:W-:Y:S02]  /*6010*/  F2FP.BF16.PACK_AB R82, R83, R82 ;  /* 0x000000525352723e */ /* 0x000fe400000010ff */
[----:B------:R-:W-:Y:S01]  /*6020*/  F2FP.BF16.PACK_AB R72, R73, R72 ;  /* 0x000000484948723e */ /* 0x000fe200000010ff */
[----:B------:R2:W-:Y:S01]  /*6030*/  STS [R5+0x7080], R44 ;  /* 0x0070802c05007388 */ /* 0x0005e20000000800 */
[----:B------:R-:W-:Y:S02]  /*6040*/  F2FP.BF16.PACK_AB R74, R75, R74 ;  /* 0x0000004a4b4a723e */ /* 0x000fe400000010ff */
[----:B------:R-:W-:Y:S01]  /*6050*/  F2FP.BF16.PACK_AB R76, R77, R76 ;  /* 0x0000004c4d4c723e */ /* 0x000fe200000010ff */
[----:B------:R3:W-:Y:S01]  /*6060*/  STS [R5+0x7480], R46 ;  /* 0x0074802e05007388 */ /* 0x0007e20000000800 */
[----:B------:R-:W-:-:S02]  /*6070*/  F2FP.BF16.PACK_AB R78, R79, R78 ;  /* 0x0000004e4f4e723e */ /* 0x000fc400000010ff */
[----:B------:R-:W-:Y:S01]  /*6080*/  F2FP.BF16.PACK_AB R84, R85, R84 ;  /* 0x000000545554723e */ /* 0x000fe200000010ff */
[----:B------:R3:W-:Y:S01]  /*6090*/  STS [R3+0x8080], R52 ;  /* 0x0080803403007388 */ /* 0x0007e20000000800 */
        /* <DEDUP_REMOVED lines=34> */
[----:B------:R-:W-:Y:S01]  /*62c0*/  ISETP.NE.U32.AND P0, PT, RZ, c[0x0][0x360], PT ;  /* 0x0000d800ff007a0c */ /* 0x000fe20003f05070 */
[----:B------:R3:W-:Y:S01]  /*62d0*/  STS [R3+0xb080], R72 ;  /* 0x00b0804803007388 */ /* 0x0007e20000000800 */
[----:B------:R-:W-:Y:S02]  /*62e0*/  ISETP.NE.U32.AND P1, PT, RZ, c[0x0][0x358], PT ;  /* 0x0000d600ff007a0c */ /* 0x000fe40003f25070 */
[----:B------:R-:W-:Y:S01]  /*62f0*/  ISETP.NE.AND.EX P0, PT, RZ, c[0x0][0x364], PT, P0 ;  /* 0x0000d900ff007a0c */ /* 0x000fe20003f05300 */
[----:B------:R3:W-:Y:S01]  /*6300*/  STS [R3+0xb480], R74 ;  /* 0x00b4804a03007388 */ /* 0x0007e20000000800 */
[----:B------:R-:W-:-:S03]  /*6310*/  ISETP.NE.AND.EX P1, PT, RZ, c[0x0][0x35c], PT, P1 ;  /* 0x0000d700ff007a0c */ /* 0x000fc60003f25310 */
[----:B------:R3:W-:Y:S04]  /*6320*/  STS [R5+0xb080], R76 ;  /* 0x00b0804c05007388 */ /* 0x0007e80000000800 */
        /* <DEDUP_REMOVED lines=25> */
[----:B------:R-:W-:Y:S01]  /*64c0*/  BAR.SYNC.DEFER_BLOCKING 0x1, 0x100 ;  /* 0x0044000000007b1d */ /* 0x000fe20000010000 */
[----:B-1----:R-:W-:-:S02]  /*64d0*/  IMAD.MOV.U32 R40, RZ, RZ, c[0x0][0x2f0] ;  /* 0x0000bc00ff287624 */ /* 0x002fc400078e00ff */
[----:B------:R-:W-:-:S03]  /*64e0*/  @P0 IMAD.WIDE R8, R238, R9, c[0x0][0x360] ;  /* 0x0000d800ee080625 */ /* 0x000fc600078e0209 */
[----:B------:R-:W4:Y:S04]  /*64f0*/  @P1 LDG.E R13, [R10.64] ;  /* 0x000000100a0d1981 */ /* 0x000f28000c1e1900 */
[----:B------:R3:W5:Y:S01]  /*6500*/  @P0 LDG.E R40, [R8.64] ;  /* 0x0000001008280981 */ /* 0x000762000c1e1900 */
[----:B--2---:R-:W-:Y:S02]  /*6510*/  CS2R R44, SRZ ;  /* 0x00000000002c7805 */ /* 0x004fe4000001ff00 */
[--C-:B----4-:R-:W-:Y:S01]  /*6520*/  @P1 SHF.R.S32.HI R45, RZ, 0x1f, R13.reuse ;  /* 0x0000001fff2d1819 */ /* 0x110fe2000001140d */
[----:B------:R-:W-:Y:S01]  /*6530*/  @P1 IMAD.MOV.U32 R44, RZ, RZ, R13 ;  /* 0x000000ffff2c1224 */ /* 0x000fe200078e000d */
[----:B------:R-:W-:Y:S05]  /*6540*/  @P0 BRA `(.L_x_311) ;  /* 0x0000004000000947 */ /* 0x000fea0003800000 */
[----:B---3--:R-:W-:Y:S05]  /*6550*/  @!P1 BRA `(.L_x_311) ;  /* 0x0000003000009947 */ /* 0x008fea0003800000 */
[----:B-----5:R-:W2:Y:S04]  /*6560*/  LDG.E R40, [R10.64] ;  /* 0x000000100a287981 */ /* 0x020ea8000c1e1900 */
[----:B------:R-:W2:Y:S02]  /*6570*/  LDG.E R3, [R10.64+0x4] ;  /* 0x000004100a037981 */ /* 0x000ea4000c1e1900 */
[----:B--2---:R-:W-:-:S02]  /*6580*/  IADD3 R40, -R40, R3, RZ ;  /* 0x0000000328287210 */ /* 0x004fc40007ffe1ff */
.L_x_311:
[----:B---3--:R-:W-:Y:S01]  /*6590*/  LEA.HI R0, R0, R233, RZ, 0x3 ;  /* 0x000000e900007211 */ /* 0x008fe200078f18ff */
[----:B------:R-:W-:Y:S01]  /*65a0*/  BSSY B0, `(.L_x_312) ;  /* 0x000003e000007945 */ /* 0x000fe20003800000 */
[----:B-----5:R-:W-:-:S02]  /*65b0*/  IADD3 R40, R40, -UR14, RZ ;  /* 0x8000000e28287c10 */ /* 0x020fc4000fffe0ff */
[----:B------:R-:W-:Y:S02]  /*65c0*/  LOP3.LUT R2, R0, 0x1ffffff8, RZ, 0xc0, !PT ;  /* 0x1ffffff800027812 */ /* 0x000fe400078ec0ff */
[----:B------:R-:W-:Y:S02]  /*65d0*/  SHF.R.S32.HI R0, RZ, 0x3, R0 ;  /* 0x00000003ff007819 */ /* 0x000fe40000011400 */
[----:B------:R-:W-:Y:S01]  /*65e0*/  IMNMX R53, R40, 0x40, PT ;  /* 0x0000004028357817 */ /* 0x000fe20003800200 */
[----:B------:R-:W-:Y:S01]  /*65f0*/  IMAD.IADD R2, R233, 0x1, -R2 ;  /* 0x00000001e9027824 */ /* 0x000fe200078e0a02 */
[----:B------:R-:W-:Y:S01]  /*6600*/  SHF.R.S32.HI R52, RZ, 0x1f, R238 ;  /* 0x0000001fff347819 */ /* 0x000fe200000114ee */
[C---:B------:R-:W-:Y:S01]  /*6610*/  IMAD.SHL.U32 R3, R0.reuse, 0x40, RZ ;  /* 0x0000004000037824 */ /* 0x040fe200078e00ff */
[----:B------:R-:W-:Y:S01]  /*6620*/  ISETP.GE.AND P4, PT, R0, R53, PT ;  /* 0x000000350000720c */ /* 0x000fe20003f86270 */
[----:B------:R-:W-:Y:S01]  /*6630*/  IMAD.SHL.U32 R58, R2, 0x8, RZ ;  /* 0x00000008023a7824 */ /* 0x000fe200078e00ff */
[----:B------:R-:W-:Y:S01]  /*6640*/  SEL R52, R52, RZ, !P1 ;  /* 0x000000ff34347207 */ /* 0x000fe20004800000 */
[----:B------:R-:W1:Y:S01]  /*6650*/  S2R R2, SR_CTAID.Y ;  /* 0x0000000000027919 */ /* 0x000e620000002600 */
[----:B------:R-:W-:-:S02]  /*6660*/  LOP3.LUT R3, R3, 0x1c0, RZ, 0xc0, !PT ;  /* 0x000001c003037812 */ /* 0x000fc400078ec0ff */
[--C-:B------:R-:W-:Y:S02]  /*6670*/  SHF.R.S32.HI R59, RZ, 0x1f, R58.reuse ;  /* 0x0000001fff3b7819 */ /* 0x100fe4000001143a */
[----:B------:R-:W-:Y:S02]  /*6680*/  LOP3.LUT R4, R3, 0x38, R58, 0xf8, !PT ;  /* 0x0000003803047812 */ /* 0x000fe400078ef83a */
[----:B------:R-:W-:Y:S02]  /*6690*/  SHF.R.U32.HI R3, RZ, 0x3, R3 ;  /* 0x00000003ff037819 */ /* 0x000fe40000011603 */
[----:B------:R-:W-:Y:S02]  /*66a0*/  IADD3 R62, P0, R0, R44, RZ ;  /* 0x0000002c003e7210 */ /* 0x000fe40007f1e0ff */
[----:B------:R-:W-:Y:S02]  /*66b0*/  LOP3.LUT R4, R4, R3, RZ, 0x3c, !PT ;  /* 0x0000000304047212 */ /* 0x000fe400078e3cff */
[----:B------:R-:W-:-:S02]  /*66c0*/  SEL R238, R238, RZ, !P1 ;  /* 0x000000ffeeee7207 */ /* 0x000fc40004800000 */
[----:B------:R-:W-:Y:S01]  /*66d0*/  LEA.HI.X.SX32 R63, R0, R45, 0x1, P0 ;  /* 0x0000002d003f7211 */ /* 0x000fe200000f0eff */
[----:B------:R-:W-:Y:S01]  /*66e0*/  IMAD R4, R7, 0x200, R4 ;  /* 0x0000020007047824 */ /* 0x000fe200078e0204 */
[----:B------:R-:W-:-:S03]  /*66f0*/  IADD3 R56, R58, 0x40, RZ ;  /* 0x000000403a387810 */ /* 0x000fc60007ffe0ff */
[----:B------:R-:W-:Y:S01]  /*6700*/  IMAD.SHL.U32 R57, R4, 0x2, RZ ;  /* 0x0000000204397824 */ /* 0x000fe200078e00ff */
[----:B-1----:R-:W-:-:S04]  /*6710*/  SHF.R.S32.HI R3, RZ, 0x1f, R2 ;  /* 0x0000001fff037819 */ /* 0x002fc80000011402 */
[----:B------:R1:W2:Y:S01]  /*6720*/  LDS.128 R36, [R57+0x7080] ;  /* 0x0070800039247984 */ /* 0x0002a20000000c00 */
[----:B------:R-:W-:-:S03]  /*6730*/  IMAD.WIDE.U32 R42, R2, c[0x0][0x338], R58 ;  /* 0x0000ce00022a7a25 */ /* 0x000fc600078e003a */
[----:B------:R1:W3:Y:S01]  /*6740*/  LDS.128 R32, [R57+0x9080] ;  /* 0x0090800039207984 */ /* 0x0002e20000000c00 */
[----:B------:R-:W-:Y:S02]  /*6750*/  IMAD R41, R3, c[0x0][0x338], RZ ;  /* 0x0000ce0003297a24 */ /* 0x000fe400078e02ff */
[----:B------:R-:W-:Y:S01]  /*6760*/  IMAD.MOV.U32 R60, RZ, RZ, R42 ;  /* 0x000000ffff3c7224 */ /* 0x000fe200078e002a */
[----:B------:R1:W4:Y:S01]  /*6770*/  LDS.128 R28, [R57+0xb080] ;  /* 0x00b08000391c7984 */ /* 0x0003220000000c00 */
[----:B------:R-:W-:-:S03]  /*6780*/  IMAD R41, R2, c[0x0][0x33c], R41 ;  /* 0x0000cf0002297a24 */ /* 0x000fc600078e0229 */
[----:B------:R1:W1:Y:S01]  /*6790*/  LDS.128 R24, [R57+0x80] ;  /* 0x0000800039187984 */ /* 0x0002620000000c00 */
[----:B------:R-:W-:Y:S02]  /*67a0*/  IMAD.IADD R61, R43, 0x1, R41 ;  /* 0x000000012b3d7824 */ /* 0x000fe400078e0229 */
[----:B------:R-:W-:Y:S01]  /*67b0*/  IMAD R43, R52, c[0x0][0x340], RZ ;  /* 0x0000d000342b7a24 */ /* 0x000fe200078e02ff */
[----:B------:R1:W1:Y:S01]  /*67c0*/  LDS.128 R20, [R57+0x2080] ;  /* 0x0020800039147984 */ /* 0x0002620000000c00 */
[----:B------:R-:W-:Y:S02]  /*67d0*/  IMAD.U32 R41, RZ, RZ, UR10 ;  /* 0x0000000aff297e24 */ /* 0x000fe4000f8e00ff */
[C---:B------:R-:W-:Y:S01]  /*67e0*/  IMAD R40, R238.reuse, c[0x0][0x344], R43 ;  /* 0x0000d100ee287a24 */ /* 0x040fe200078e022b */
[----:B------:R1:W1:Y:S01]  /*67f0*/  LDS.128 R16, [R57+0x4080] ;  /* 0x0040800039107984 */ /* 0x0002620000000c00 */
[----:B------:R-:W-:-:S03]  /*6800*/  IMAD.WIDE.U32 R60, R238, c[0x0][0x340], R60 ;  /* 0x0000d000ee3c7a25 */ /* 0x000fc600078e003c */
[----:B------:R1:W1:Y:S01]  /*6810*/  LDS.128 R12, [R57+0x1080] ;  /* 0x00108000390c7984 */ /* 0x0002620000000c00 */
[----:B------:R-:W-:-:S03]  /*6820*/  IMAD.WIDE R62, R41, 0x40, R62 ;  /* 0x00000040293e7825 */ /* 0x000fc600078e023e */
[----:B------:R1:W1:Y:S01]  /*6830*/  LDS.128 R8, [R57+0x3080] ;  /* 0x0030800039087984 */ /* 0x0002620000000c00 */
[----:B------:R-:W-:-:S03]  /*6840*/  IMAD.IADD R65, R61, 0x1, R40 ;  /* 0x000000013d417824 */ /* 0x000fc600078e0228 */
[----:B------:R1:W1:Y:S01]  /*6850*/  LDS.128 R4, [R57+0x5080] ;  /* 0x0050800039047984 */ /* 0x0002620000000c00 */
[----:B------:R-:W-:Y:S05]  /*6860*/  @P4 BRA `(.L_x_313) ;  /* 0x0000011000004947 */ /* 0x000fea0003800000 */
[C---:B------:R-:W-:Y:S01]  /*6870*/  ISETP.GE.AND P3, PT, R58.reuse, c[0x0][0x324], PT ;  /* 0x0000c9003a007a0c */ /* 0x040fe20003f66270 */
[----:B------:R-:W5:Y:S01]  /*6880*/  LDS.128 R48, [R57+0x8080] ;  /* 0x0080800039307984 */ /* 0x000f620000000c00 */
[----:B------:R-:W-:Y:S01]  /*6890*/  IMAD R54, R63, c[0x0][0x330], RZ ;  /* 0x0000cc003f367a24 */ /* 0x000fe200078e02ff */
[----:B------:R-:W-:Y:S01]  /*68a0*/  IADD3 R55, R58, 0x80, RZ ;  /* 0x000000803a377810 */ /* 0x000fe20007ffe0ff */
[----:B------:R-:W-:Y:S01]  /*68b0*/  IMAD.MOV.U32 R64, RZ, RZ, R60 ;  /* 0x000000ffff407224 */ /* 0x000fe200078e003c */
[----:B------:R-:W4:Y:S01]  /*68c0*/  LDS.128 R44, [R57+0xa080] ;  /* 0x00a08000392c7984 */ /* 0x000f220000000c00 */
[----:B------:R-:W-:Y:S01]  /*68d0*/  IMAD R54, R62, c[0x0][0x334], R54 ;  /* 0x0000cd003e367a24 */ /* 0x000fe200078e0236 */
[----:B------:R-:W-:Y:S01]  /*68e0*/  ISETP.GE.AND P2, PT, R56, c[0x0][0x324], PT ;  /* 0x0000c90038007a0c */ /* 0x000fe20003f46270 */
[----:B------:R-:W-:Y:S01]  /*68f0*/  IMAD.WIDE.U32 R66, R62, c[0x0][0x330], R64 ;  /* 0x0000cc003e427a25 */ /* 0x000fe200078e0040 */
[----:B------:R-:W-:-:S03]  /*6900*/  ISETP.GE.AND P1, PT, R55, c[0x0][0x324], PT ;  /* 0x0000c90037007a0c */ /* 0x000fc60003f26270 */
[----:B------:R-:W-:Y:S01]  /*6910*/  IMAD.IADD R54, R67, 0x1, R54 ;  /* 0x0000000143367824 */ /* 0x000fe200078e0236 */
[----:B------:R-:W3:Y:S01]  /*6920*/  @!P3 LDS.128 R40, [R57+0x6080] ;  /* 0x006080003928b984 */ /* 0x000ee20000000c00 */
[----:B------:R-:W-:-:S04]  /*6930*/  LEA R68, P0, R66, c[0x0][0x318], 0x1 ;  /* 0x0000c60042447a11 */ /* 0x000fc800078008ff */
[----:B------:R-:W-:-:S05]  /*6940*/  LEA.HI.X R69, R66, c[0x0][0x31c], R54, 0x1, P0 ;  /* 0x0000c70042457a11 */ /* 0x000fca00000f0c36 */
[----:B-----5:R2:W-:Y:S04]  /*6950*/  @!P2 STG.E.128 [R68.64+0x80], R48 ;  /* 0x000080304400a986 */ /* 0x0205e8000c101d10 */
[----:B----4-:R2:W-:Y:S04]  /*6960*/  @!P1 STG.E.128 [R68.64+0x100], R44 ;  /* 0x0001002c44009986 */ /* 0x0105e8000c101d10 */
[----:B---3--:R2:W-:Y:S02]  /*6970*/  @!P3 STG.E.128 [R68.64], R40 ;  /* 0x000000284400b986 */ /* 0x0085e4000c101d10 */
.L_x_313:
[----:B------:R-:W-:Y:S05]  /*6980*/  BSYNC B0 ;  /* 0x0000000000007941 */ /* 0x000fea0003800000 */
.L_x_312:
[----:B------:R-:W-:Y:S01]  /*6990*/  IADD3 R0, R0, 0x20, RZ ;  /* 0x0000002000007810 */ /* 0x000fe20007ffe0ff */
[----:B------:R-:W-:Y:S03]  /*69a0*/  BSSY B0, `(.L_x_314) ;  /* 0x0000014000007945 */ /* 0x000fe60003800000 */
[----:B------:R-:W-:-:S13]  /*69b0*/  ISETP.GE.AND P3, PT, R0, R53, PT ;  /* 0x000000350000720c */ /* 0x000fda0003f66270 */
[----:B------:R-:W-:Y:S05]  /*69c0*/  @P3 BRA `(.L_x_315) ;  /* 0x0000011000003947 */ /* 0x000fea0003800000 */
[----:B--2---:R-:W-:Y:S01]  /*69d0*/  IADD3 R41, P0, R62, 0x20, RZ ;  /* 0x000000203e297810 */ /* 0x004fe20007f1e0ff */
[----:B------:R-:W-:Y:S01]  /*69e0*/  IMAD.MOV.U32 R42, RZ, RZ, R60 ;  /* 0x000000ffff2a7224 */ /* 0x000fe200078e003c */
[C---:B------:R-:W-:Y:S01]  /*69f0*/  IADD3 R0, R58.reuse, 0x80, RZ ;  /* 0x000000803a007810 */ /* 0x040fe20007ffe0ff */
[----:B------:R-:W-:Y:S01]  /*6a00*/  IMAD.MOV.U32 R43, RZ, RZ, R65 ;  /* 0x000000ffff2b7224 */ /* 0x000fe200078e0041 */
[----:B------:R-:W-:Y:S01]  /*6a10*/  ISETP.GE.AND P2, PT, R58, c[0x0][0x324], PT ;  /* 0x0000c9003a007a0c */ /* 0x000fe20003f46270 */
[----:B------:R-:W-:Y:S01]  /*6a20*/  IMAD.X R40, RZ, RZ, R63, P0 ;  /* 0x000000ffff287224 */ /* 0x000fe200000e063f */
[----:B------:R-:W-:Y:S01]  /*6a30*/  ISETP.GE.AND P0, PT, R0, c[0x0][0x324], PT ;  /* 0x0000c90000007a0c */ /* 0x000fe20003f06270 */
[----:B------:R-:W-:Y:S01]  /*6a40*/  IMAD.WIDE.U32 R42, R41, c[0x0][0x330], R42 ;  /* 0x0000cc00292a7a25 */ /* 0x000fe200078e002a */
[----:B------:R-:W-:-:S03]  /*6a50*/  ISETP.GE.AND P1, PT, R56, c[0x0][0x324], PT ;  /* 0x0000c90038007a0c */ /* 0x000fc60003f26270 */
[----:B------:R-:W-:Y:S01]  /*6a60*/  IMAD R40, R40, c[0x0][0x330], RZ ;  /* 0x0000cc0028287a24 */ /* 0x000fe200078e02ff */
[----:B------:R-:W-:-:S03]  /*6a70*/  LEA R44, P5, R42, c[0x0][0x318], 0x1 ;  /* 0x0000c6002a2c7a11 */ /* 0x000fc600078a08ff */
[----:B------:R-:W-:-:S04]  /*6a80*/  IMAD R40, R41, c[0x0][0x334], R40 ;  /* 0x0000cd0029287a24 */ /* 0x000fc800078e0228 */
[----:B------:R-:W-:-:S05]  /*6a90*/  IMAD.IADD R40, R43, 0x1, R40 ;  /* 0x000000012b287824 */ /* 0x000fca00078e0228 */
[----:B------:R-:W-:-:S05]  /*6aa0*/  LEA.HI.X R45, R42, c[0x0][0x31c], R40, 0x1, P5 ;  /* 0x0000c7002a2d7a11 */ /* 0x000fca00028f0c28 */
[----:B------:R2:W-:Y:S04]  /*6ab0*/  @!P2 STG.E.128 [R44.64], R36 ;  /* 0x000000242c00a986 */ /* 0x0005e8000c101d10 */
[----:B---3--:R2:W-:Y:S04]  /*6ac0*/  @!P1 STG.E.128 [R44.64+0x80], R32 ;  /* 0x000080202c009986 */ /* 0x0085e8000c101d10 */
[----:B----4-:R2:W-:Y:S02]  /*6ad0*/  @!P0 STG.E.128 [R44.64+0x100], R28 ;  /* 0x0001001c2c008986 */ /* 0x0105e4000c101d10 */
.L_x_315:
[----:B------:R-:W-:Y:S05]  /*6ae0*/  BSYNC B0 ;  /* 0x0000000000007941 */ /* 0x000fea0003800000 */
.L_x_314:
[----:B------:R-:W-:Y:S01]  /*6af0*/  IMAD R3, R3, c[0x0][0x308], RZ ;  /* 0x0000c20003037a24 */ /* 0x000fe200078e02ff */
[----:B------:R-:W-:Y:S01]  /*6b00*/  BSSY B0, `(.L_x_316) ;  /* 0x0000017000007945 */ /* 0x000fe20003800000 */
[----:B--2-4-:R-:W-:-:S04]  /*6b10*/  IMAD.WIDE.U32 R30, R2, c[0x0][0x308], R58 ;  /* 0x0000c200021e7a25 */ /* 0x014fc800078e003a */
        /* <DEDUP_REMOVED lines=16> */
[----:B---3--:R-:W-:-:S04]  /*6c20*/  LEA R32, P0, R30, c[0x0][0x2e8], 0x1 ;  /* 0x0000ba001e207a11 */ /* 0x008fc800078008ff */
[----:B------:R-:W-:-:S05]  /*6c30*/  LEA.HI.X R33, R30, c[0x0][0x2ec], R2, 0x1, P0 ;  /* 0x0000bb001e217a11 */ /* 0x000fca00000f0c02 */
[----:B-1----:R1:W-:Y:S04]  /*6c40*/  @!P4 STG.E.128 [R32.64], R24 ;  /* 0x000000182000c986 */ /* 0x0023e8000c101d10 */
[----:B------:R1:W-:Y:S04]  /*6c50*/  @!P2 STG.E.128 [R32.64+0x80], R20 ;  /* 0x000080142000a986 */ /* 0x0003e8000c101d10 */
[----:B------:R1:W-:Y:S02]  /*6c60*/  @!P1 STG.E.128 [R32.64+0x100], R16 ;  /* 0x0001001020009986 */ /* 0x0003e4000c101d10 */
.L_x_317:
[----:B------:R-:W-:Y:S05]  /*6c70*/  BSYNC B0 ;  /* 0x0000000000007941 */ /* 0x000fea0003800000 */
.L_x_316:
[----:B------:R-:W-:Y:S05]  /*6c80*/  @P3 EXIT ;  /* 0x000000000000394d */ /* 0x000fea0003800000 */
[----:B------:R-:W-:Y:S01]  /*6c90*/  IADD3 R0, P0, R62, 0x20, RZ ;  /* 0x000000203e007810 */ /* 0x000fe20007f1e0ff */
[----:B-1----:R-:W-:Y:S01]  /*6ca0*/  IMAD.MOV.U32 R16, RZ, RZ, R238 ;  /* 0x000000ffff107224 */ /* 0x002fe200078e00ee */
[C---:B------:R-:W-:Y:S01]  /*6cb0*/  ISETP.GE.AND P1, PT, R58.reuse, c[0x0][0x2f4], PT ;  /* 0x0000bd003a007a0c */ /* 0x040fe20003f26270 */
[----:B------:R-:W-:Y:S01]  /*6cc0*/  IMAD.MOV.U32 R17, RZ, RZ, R29 ;  /* 0x000000ffff117224 */ /* 0x000fe200078e001d */
        /* <DEDUP_REMOVED lines=15> */
.L_x_310:
[----:B------:R-:W-:Y:S01]  /*6dc0*/  ISETP.NE.U32.AND P0, PT, RZ, c[0x0][0x360], PT ;  /* 0x0000d800ff007a0c */ /* 0x000fe20003f05070 */
[----:B-1----:R-:W-:Y:S01]  /*6dd0*/  IMAD.MOV.U32 R7, RZ, RZ, 0x4 ;  /* 0x00000004ff077424 */ /* 0x002fe200078e00ff */
[----:B------:R-:W-:-:S02]  /*6de0*/  ISETP.NE.U32.AND P1, PT, RZ, c[0x0][0x358], PT ;  /* 0x0000d600ff007a0c */ /* 0x000fc40003f25070 */
[----:B------:R-:W-:Y:S01]  /*6df0*/  ISETP.NE.AND.EX P0, PT, RZ, c[0x0][0x364], PT, P0 ;  /* 0x0000d900ff007a0c */ /* 0x000fe20003f05300 */
[----:B------:R-:W-:Y:S01]  /*6e00*/  IMAD.WIDE R4, R238, R7, c[0x0][0x358] ;  /* 0x0000d600ee047625 */ /* 0x000fe200078e0207 */
[----:B------:R-:W-:-:S03]  /*6e10*/  ISETP.NE.AND.EX P1, PT, RZ, c[0x0][0x35c], PT, P1 ;  /* 0x0000d700ff007a0c */ /* 0x000fc60003f25310 */
[----:B------:R-:W-:-:S08]  /*6e20*/  IMAD.MOV.U32 R6, RZ, RZ, c[0x0][0x2f0] ;  /* 0x0000bc00ff067624 */ /* 0x000fd000078e00ff */
[----:B------:R-:W-:Y:S02]  /*6e30*/  @P0 IMAD.WIDE R8, R238, R7, c[0x0][0x360] ;  /* 0x0000d800ee080625 */ /* 0x000fe400078e0207 */
[----:B------:R-:W2:Y:S04]  /*6e40*/  @P1 LDG.E R3, [R4.64] ;  /* 0x0000001004031981 */ /* 0x000ea8000c1e1900 */
[----:B------:R1:W5:Y:S01]  /*6e50*/  @P0 LDG.E R6, [R8.64] ;  /* 0x0000001008060981 */ /* 0x000362000c1e1900 */
[----:B------:R-:W-:Y:S02]  /*6e60*/  CS2R R10, SRZ ;  /* 0x00000000000a7805 */ /* 0x000fe4000001ff00 */
[--C-:B--2---:R-:W-:Y:S01]  /*6e70*/  @P1 SHF.R.S32.HI R11, RZ, 0x1f, R3.reuse ;  /* 0x0000001fff0b1819 */ /* 0x104fe20000011403 */
[----:B------:R-:W-:Y:S01]  /*6e80*/  @P1 IMAD.MOV.U32 R10, RZ, RZ, R3 ;  /* 0x000000ffff0a1224 */ /* 0x000fe200078e0003 */
[----:B------:R-:W-:Y:S05]  /*6e90*/  @P0 BRA `(.L_x_318) ;  /* 0x0000004000000947 */ /* 0x000fea0003800000 */
[----:B-1----:R-:W-:Y:S05]  /*6ea0*/  @!P1 BRA `(.L_x_318) ;  /* 0x0000003000009947 */ /* 0x002fea0003800000 */
[----:B-----5:R-:W2:Y:S04]  /*6eb0*/  LDG.E R6, [R4.64] ;  /* 0x0000001004067981 */ /* 0x020ea8000c1e1900 */
[----:B------:R-:W2:Y:S02]  /*6ec0*/  LDG.E R3, [R4.64+0x4] ;  /* 0x0000041004037981 */ /* 0x000ea4000c1e1900 */
[----:B--2---:R-:W-:-:S02]  /*6ed0*/  IADD3 R6, -R6, R3, RZ ;  /* 0x0000000306067210 */ /* 0x004fc40007ffe1ff */
.L_x_318:
[----:B-1---5:R-:W1:Y:S01]  /*6ee0*/  S2R R0, SR_CTAID.Y ;  /* 0x0000000000007919 */ /* 0x022e620000002600 */
[----:B------:R-:W-:Y:S01]  /*6ef0*/  SHF.R.S32.HI R2, RZ, 0x1f, R233 ;  /* 0x0000001fff027819 */ /* 0x000fe200000114e9 */
[----:B------:R-:W-:Y:S01]  /*6f00*/  BSSY B0, `(.L_x_319) ;  /* 0x000002a000007945 */ /* 0x000fe20003800000 */
[----:B------:R-:W-:-:S02]  /*6f10*/  IADD3 R6, R6, -UR14, RZ ;  /* 0x8000000e06067c10 */ /* 0x000fc4000fffe0ff */
[----:B------:R-:W-:Y:S02]  /*6f20*/  LEA.HI R3, R2, R233, RZ, 0x3 ;  /* 0x000000e902037211 */ /* 0x000fe400078f18ff */
[----:B------:R-:W-:Y:S02]  /*6f30*/  SHF.R.S32.HI R4, RZ, 0x1f, R238 ;  /* 0x0000001fff047819 */ /* 0x000fe400000114ee */
[----:B------:R-:W-:Y:S02]  /*6f40*/  LOP3.LUT R8, R3, 0x1ffffff8, RZ, 0xc0, !PT ;  /* 0x1ffffff803087812 */ /* 0x000fe400078ec0ff */
[----:B------:R-:W-:Y:S02]  /*6f50*/  SHF.R.S32.HI R3, RZ, 0x3, R3 ;  /* 0x00000003ff037819 */ /* 0x000fe40000011403 */
[----:B------:R-:W-:Y:S01]  /*6f60*/  SEL R4, R4, RZ, !P1 ;  /* 0x000000ff04047207 */ /* 0x000fe20004800000 */
[----:B------:R-:W-:Y:S01]  /*6f70*/  IMAD.IADD R8, R233, 0x1, -R8 ;  /* 0x00000001e9087824 */ /* 0x000fe200078e0a08 */
[----:B------:R-:W-:-:S02]  /*6f80*/  ISETP.GE.AND P4, PT, R3, R6, PT ;  /* 0x000000060300720c */ /* 0x000fc40003f86270 */
[C---:B------:R-:W-:Y:S01]  /*6f90*/  IADD3 R10, P0, R3.reuse, R10, RZ ;  /* 0x0000000a030a7210 */ /* 0x040fe20007f1e0ff */
[----:B------:R-:W-:Y:S01]  /*6fa0*/  IMAD.SHL.U32 R8, R8, 0x8, RZ ;  /* 0x0000000808087824 */ /* 0x000fe200078e00ff */
[----:B------:R-:W-:Y:S01]  /*6fb0*/  SEL R238, R238, RZ, !P1 ;  /* 0x000000ffeeee7207 */ /* 0x000fe20004800000 */
[----:B------:R-:W-:Y:S01]  /*6fc0*/  IMAD R17, R4, c[0x0][0x310], RZ ;  /* 0x0000c40004117a24 */ /* 0x000fe200078e02ff */
[----:B------:R-:W-:Y:S02]  /*6fd0*/  LEA.HI.X.SX32 R11, R3, R11, 0x1, P0 ;  /* 0x0000000b030b7211 */ /* 0x000fe400000f0eff */
[----:B------:R-:W-:Y:S01]  /*6fe0*/  SHF.R.S32.HI R9, RZ, 0x1f, R8 ;  /* 0x0000001fff097819 */ /* 0x000fe20000011408 */
[----:B------:R-:W-:Y:S01]  /*6ff0*/  IMAD R17, R238, c[0x0][0x314], R17 ;  /* 0x0000c500ee117a24 */ /* 0x000fe200078e0211 */
[----:B-1----:R-:W-:Y:S02]  /*7000*/  SHF.R.S32.HI R2, RZ, 0x1f, R0 ;  /* 0x0000001fff027819 */ /* 0x002fe40000011400 */
[----:B------:R-:W-:Y:S01]  /*7010*/  IADD3 R7, R8, 0x40, RZ ;  /* 0x0000004008077810 */ /* 0x000fe20007ffe0ff */
[----:B------:R-:W-:-:S04]  /*7020*/  IMAD.WIDE.U32 R14, R0, c[0x0][0x308], R8 ;  /* 0x0000c200000e7a25 */ /* 0x000fc800078e0008 */
[----:B------:R-:W-:-:S04]  /*7030*/  IMAD R5, R2, c[0x0][0x308], RZ ;  /* 0x0000c20002057a24 */ /* 0x000fc800078e02ff */
[----:B------:R-:W-:Y:S01]  /*7040*/  IMAD R12, R0, c[0x0][0x30c], R5 ;  /* 0x0000c300000c7a24 */ /* 0x000fe200078e0205 */
[----:B------:R-:W-:-:S03]  /*7050*/  IADD3 R5, R8, 0x80, RZ ;  /* 0x0000008008057810 */ /* 0x000fc60007ffe0ff */
[----:B------:R-:W-:Y:S02]  /*7060*/  IMAD.IADD R13, R15, 0x1, R12 ;  /* 0x000000010f0d7824 */ /* 0x000fe400078e020c */
[----:B------:R-:W-:Y:S02]  /*7070*/  IMAD.MOV.U32 R12, RZ, RZ, R14 ;  /* 0x000000ffff0c7224 */ /* 0x000fe400078e000e */
[----:B------:R-:W-:Y:S02]  /*7080*/  IMAD.U32 R14, RZ, RZ, UR10 ;  /* 0x0000000aff0e7e24 */ /* 0x000fe4000f8e00ff */
        /* <DEDUP_REMOVED lines=17> */
.L_x_320:
[----:B------:R-:W-:Y:S05]  /*71a0*/  BSYNC B0 ;  /* 0x0000000000007941 */ /* 0x000fea0003800000 */
.L_x_319:
[----:B------:R-:W-:Y:S01]  /*71b0*/  IADD3 R3, R3, 0x20, RZ ;  /* 0x0000002003037810 */ /* 0x000fe20007ffe0ff */
[----:B------:R-:W-:Y:S03]  /*71c0*/  BSSY B0, `(.L_x_321) ;  /* 0x0000013000007945 */ /* 0x000fe60003800000 */
[----:B------:R-:W-:-:S13]  /*71d0*/  ISETP.GE.AND P3, PT, R3, R6, PT ;  /* 0x000000060300720c */ /* 0x000fda0003f66270 */
[----:B------:R-:W-:Y:S05]  /*71e0*/  @P3 BRA `(.L_x_322) ;  /* 0x0000010000003947 */ /* 0x000fea0003800000 */
[----:B------:R-:W-:Y:S01]  /*71f0*/  IADD3 R6, P0, R14, 0x20, RZ ;  /* 0x000000200e067810 */ /* 0x000fe20007f1e0ff */
[----:B------:R-:W-:Y:S01]  /*7200*/  IMAD.MOV.U32 R10, RZ, RZ, R12 ;  /* 0x000000ffff0a7224 */ /* 0x000fe200078e000c */
[----:B------:R-:W-:Y:S02]  /*7210*/  MOV R11, R17 ;  /* 0x00000011000b7202 */ /* 0x000fe40000000f00 */
        /* <DEDUP_REMOVED lines=10> */
[----:B------:R2:W-:Y:S04]  /*72c0*/  @!P2 STG.E.128 [R12.64], RZ ;  /* 0x000000ff0c00a986 */ /* 0x0005e8000c101d10 */
[----:B------:R2:W-:Y:S04]  /*72d0*/  @!P1 STG.E.128 [R12.64+0x80], RZ ;  /* 0x000080ff0c009986 */ /* 0x0005e8000c101d10 */
[----:B------:R2:W-:Y:S02]  /*72e0*/  @!P0 STG.E.128 [R12.64+0x100], RZ ;  /* 0x000100ff0c008986 */ /* 0x0005e4000c101d10 */
.L_x_322:
[----:B------:R-:W-:Y:S05]  /*72f0*/  BSYNC B0 ;  /* 0x0000000000007941 */ /* 0x000fea0003800000 */
.L_x_321:
[----:B------:R-:W-:Y:S01]  /*7300*/  IMAD R3, R2, c[0x0][0x338], RZ ;  /* 0x0000ce0002037a24 */ /* 0x000fe200078e02ff */
[----:B------:R-:W-:Y:S01]  /*7310*/  BSSY B0, `(.L_x_323) ;  /* 0x0000016000007945 */ /* 0x000fe20003800000 */
[----:B------:R-:W-:-:S04]  /*7320*/  IMAD.WIDE.U32 R10, R0, c[0x0][0x338], R8 ;  /* 0x0000ce00000a7a25 */ /* 0x000fc800078e0008 */
[----:B------:R-:W-:Y:S02]  /*7330*/  IMAD R3, R0, c[0x0][0x33c], R3 ;  /* 0x0000cf0000037a24 */ /* 0x000fe400078e0203 */
[----:B--2---:R-:W-:-:S03]  /*7340*/  IMAD R13, R4, c[0x0][0x340], RZ ;  /* 0x0000d000040d7a24 */ /* 0x004fc600078e02ff */
        /* <DEDUP_REMOVED lines=18> */
.L_x_324:
[----:B------:R-:W-:Y:S05]  /*7470*/  BSYNC B0 ;  /* 0x0000000000007941 */ /* 0x000fea0003800000 */
.L_x_323:
[----:B------:R-:W-:Y:S05]  /*7480*/  @P3 EXIT ;  /* 0x000000000000394d */ /* 0x000fea0003800000 */
[----:B------:R-:W-:Y:S01]  /*7490*/  IADD3 R0, P0, R14, 0x20, RZ ;  /* 0x000000200e007810 */ /* 0x000fe20007f1e0ff */
[----:B------:R-:W-:Y:S01]  /*74a0*/  IMAD.MOV.U32 R10, RZ, RZ, R238 ;  /* 0x000000ffff0a7224 */ /* 0x000fe200078e00ee */
[----:B------:R-:W-:-:S03]  /*74b0*/  ISETP.GE.AND P1, PT, R8, c[0x0][0x324], PT ;  /* 0x0000c90008007a0c */ /* 0x000fc60003f26270 */
[----:B------:R-:W-:Y:S01]  /*74c0*/  IMAD.X R14, RZ, RZ, R15, P0 ;  /* 0x000000ffff0e7224 */ /* 0x000fe200000e060f */
[----:B------:R-:W-:Y:S01]  /*74d0*/  ISETP.GE.AND P0, PT, R7, c[0x0][0x324], PT ;  /* 0x0000c90007007a0c */ /* 0x000fe20003f06270 */
[----:B------:R-:W-:-:S04]  /*74e0*/  IMAD.WIDE.U32 R10, R0, c[0x0][0x330], R10 ;  /* 0x0000cc00000a7a25 */ /* 0x000fc800078e000a */
[----:B--2---:R-:W-:Y:S01]  /*74f0*/  IMAD R3, R14, c[0x0][0x330], RZ ;  /* 0x0000cc000e037a24 */ /* 0x004fe200078e02ff */
        /* <DEDUP_REMOVED lines=10> */
.L_x_325:
        /* <DEDUP_REMOVED lines=14> */
.L_x_1386:


//--------------------- .text._ZN7cutlass13device_kernelIN5flash19enable_sm80_to_sm89INS1_16FlashAttnBwdSm80INS1_25CollectiveMainloopBwdSm80ILi1ELi1EN4cute5tupleIJNS5_1CILi64EEES8_NS7_ILi192EEEEEENS_10bfloat16_tEfNS_4arch4Sm80ELb0ELb1ELb0ELb1ELb1ELb0ELb0ELb0ELi2ELi2ELi2ELi2ELb1EEENS1_21CollectiveEpilogueBwdISA_SB_SD_Li256ELb1ELb0ELi4EEENS1_19SingleTileSchedulerILb1ELb0ELb0ELi64EEEEEEEEEvNT_6ParamsE --------------------------
	.section	.text._ZN7cutlass13device_kernelIN5flash19enable_sm80_to_sm89INS1_16FlashAttnBwdSm80INS1_25CollectiveMainloopBwdSm80ILi1ELi1EN4cute5tupleIJNS5_1CILi64EEES8_NS7_ILi192EEEEEENS_10bfloat16_tEfNS_4arch4Sm80ELb0ELb1ELb0ELb1ELb1ELb0ELb0ELb0ELi2ELi2ELi2ELi2ELb1EEENS1_21CollectiveEpilogueBwdISA_SB_SD_Li256ELb1ELb0ELi4EEENS1_19SingleTileSchedulerILb1ELb0ELb0ELi64EEEEEEEEEvNT_6ParamsE,"ax",@progbits
	.sectioninfo	@"SHI_REGISTERS=255"
	.align	128
.text._ZN7cutlass13device_kernelIN5flash19enable_sm80_to_sm89INS1_16FlashAttnBwdSm80INS1_25CollectiveMainloopBwdSm80ILi1ELi1EN4cute5tupleIJNS5_1CILi64EEES8_NS7_ILi192EEEEEENS_10bfloat16_tEfNS_4arch4Sm80ELb0ELb1ELb0ELb1ELb1ELb0ELb0ELb0ELi2ELi2ELi2ELi2ELb1EEENS1_21CollectiveEpilogueBwdISA_SB_SD_Li256ELb1ELb0ELi4EEENS1_19SingleTileSchedulerILb1ELb0ELb0ELi64EEEEEEEEEvNT_6ParamsE:
        .type           _ZN7cutlass13device_kernelIN5flash19enable_sm80_to_sm89INS1_16FlashAttnBwdSm80INS1_25CollectiveMainloopBwdSm80ILi1ELi1EN4cute5tupleIJNS5_1CILi64EEES8_NS7_ILi192EEEEEENS_10bfloat16_tEfNS_4arch4Sm80ELb0ELb1ELb0ELb1ELb1ELb0ELb0ELb0ELi2ELi2ELi2ELi2ELb1EEENS1_21CollectiveEpilogueBwdISA_SB_SD_Li256ELb1ELb0ELi4EEENS1_19SingleTileSchedulerILb1ELb0ELb0ELi64EEEEEEEEEvNT_6ParamsE,@function
        .size           _ZN7cutlass13device_kernelIN5flash19enable_sm80_to_sm89INS1_16FlashAttnBwdSm80INS1_25CollectiveMainloopBwdSm80ILi1ELi1EN4cute5tupleIJNS5_1CILi64EEES8_NS7_ILi192EEEEEENS_10bfloat16_tEfNS_4arch4Sm80ELb0ELb1ELb0ELb1ELb1ELb0ELb0ELb0ELi2ELi2ELi2ELi2ELb1EEENS1_21CollectiveEpilogueBwdISA_SB_SD_Li256ELb1ELb0ELi4EEENS1_19SingleTileSchedulerILb1ELb0ELb0ELi64EEEEEEEEEvNT_6ParamsE,(.L_x_1387 - _ZN7cutlass13device_kernelIN5flash19enable_sm80_to_sm89INS1_16FlashAttnBwdSm80INS1_25CollectiveMainloopBwdSm80ILi1ELi1EN4cute5tupleIJNS5_1CILi64EEES8_NS7_ILi192EEEEEENS_10bfloat16_tEfNS_4arch4Sm80ELb0ELb1ELb0ELb1ELb1ELb0ELb0ELb0ELi2ELi2ELi2ELi2ELb1EEENS1_21CollectiveEpilogueBwdISA_SB_SD_Li256ELb1ELb0ELi4EEENS1_19SingleTileSchedulerILb1ELb0ELb0ELi64EEEEEEEEEvNT_6ParamsE)
        .other          _ZN7cutlass13device_kernelIN5flash19enable_sm80_to_sm89INS1_16FlashAttnBwdSm80INS1_25CollectiveMainloopBwdSm80ILi1ELi1EN4cute5tupleIJNS5_1CILi64EEES8_NS7_ILi192EEEEEENS_10bfloat16_tEfNS_4arch4Sm80ELb0ELb1ELb0ELb1ELb1ELb0ELb0ELb0ELi2ELi2ELi2ELi2ELb1EEENS1_21CollectiveEpilogueBwdISA_SB_SD_Li256ELb1ELb0ELi4EEENS1_19SingleTileSchedulerILb1ELb0ELb0ELi64EEEEEEEEEvNT_6ParamsE,@"STO_CUDA_ENTRY STV_DEFAULT"
_ZN7cutlass13device_kernelIN5flash19enable_sm80_to_sm89INS1_16FlashAttnBwdSm80INS1_25CollectiveMainloopBwdSm80ILi1ELi1EN4cute5tupleIJNS5_1CILi64EEES8_NS7_ILi192EEEEEENS_10bfloat16_tEfNS_4arch4Sm80ELb0ELb1ELb0ELb1ELb1ELb0ELb0ELb0ELi2ELi2ELi2ELi2ELb1EEENS1_21CollectiveEpilogueBwdISA_SB_SD_Li256ELb1ELb0ELi4EEENS1_19SingleTileSchedulerILb1ELb0ELb0ELi64EEEEEEEEEvNT_6ParamsE:
        /* <DEDUP_REMOVED lines=18> */
.L_x_327:
        /* <DEDUP_REMOVED lines=8> */
.L_x_329:
[----:B------:R-:W-:Y:S02]  /*01a0*/  MOV R0, c[0x0][0x3a4] ;  /* 0x0000e90000007a02 */ /* 0x000fe40000000f00 */
.L_x_328:
[----:B------:R-:W-:-:S06]  /*01b0*/  USHF.L.U32 UR14, UR10, 0x6, URZ ;  /* 0x000000060a0e7899 */ /* 0x000fcc000800063f */
[----:B-----5:R-:W-:-:S04]  /*01c0*/  ISETP.LE.AND P0, PT, R0, UR14, PT ;  /* 0x0000000e00007c0c */ /* 0x020fc8000bf03270 */
[----:B------:R-:W-:Y:S01]  /*01d0*/  SEL R238, R238, 0xffffffff, !P0 ;  /* 0xffffffffeeee7807 */ /* 0x000fe20004000000 */
[----:B------:R-:W-:Y:S05]  /*01e0*/  BRA `(.L_x_330) ;  /* 0x0000011000007947 */ /* 0x000fea0003800000 */
.L_x_326:
[----:B--2-4-:R-:W-:-:S04]  /*01f0*/  ISETP.NE.U32.AND P0, PT, RZ, c[0x0][0x3c0], PT ;  /* 0x0000f000ff007a0c */ /* 0x014fc80003f05070 */
[----:B------:R-:W-:-:S13]  /*0200*/  ISETP.NE.AND.EX P0, PT, RZ, c[0x0][0x3c4], PT, P0 ;  /* 0x0000f100ff007a0c */ /* 0x000fda0003f05300 */
[----:B------:R-:W-:Y:S05]  /*0210*/  @!P0 BRA `(.L_x_331) ;  /* 0x0000002000008947 */ /* 0x000fea0003800000 */
[----:B------:R1:W5:Y:S01]  /*0220*/  LDG.E R0, [R4.64] ;  /* 0x0000001004007981 */ /* 0x000362000c1e1900 */
[----:B------:R-:W-:Y:S05]  /*0230*/  BRA `(.L_x_332) ;  /* 0x0000009000007947 */ /* 0x000fea0003800000 */
.L_x_331:
        /* <DEDUP_REMOVED lines=8> */
.L_x_333:
[----:B------:R-:W-:Y:S02]  /*02c0*/  MOV R0, c[0x0][0x3a4] ;  /* 0x0000e90000007a02 */ /* 0x000fe40000000f00 */
.L_x_332:
[----:B------:R-:W-:-:S06]  /*02d0*/  USHF.L.U32 UR14, UR10, 0x6, URZ ;  /* 0x000000060a0e7899 */ /* 0x000fcc000800063f */
[----:B-----5:R-:W-:-:S04]  /*02e0*/  ISETP.LE.AND P0, PT, R0, UR14, PT ;  /* 0x0000000e00007c0c */ /* 0x020fc8000bf03270 */
[----:B------:R-:W-:-:S04]  /*02f0*/  SEL R238, R238, 0xffffffff, !P0 ;  /* 0xffffffffeeee7807 */ /* 0x000fc80004000000 */
.L_x_330:
        /* <DEDUP_REMOVED lines=32> */
.L_x_334:
[----:B------:R-:W-:-:S04]  /*0500*/  ISETP.NE.U32.AND P0, PT, RZ, c[0x0][0x2e0], PT ;  /* 0x0000b800ff007a0c */ /* 0x000fc80003f05070 */
[----:B------:R-:W-:-:S13]  /*0510*/  ISETP.NE.AND.EX P0, PT, RZ, c[0x0][0x2e4], PT, P0 ;  /* 0x0000b900ff007a0c */ /* 0x000fda0003f05300 */
[----:B------:R-:W-:Y:S05]  /*0520*/  @!P0 BRA `(.L_x_335) ;  /* 0x0000004000008947 */ /* 0x000fea0003800000 */
[----:B-1----:R-:W-:-:S05]  /*0530*/  IMAD.WIDE R6, R238, R7, c[0x0][0x2e0] ;  /* 0x0000b800ee067625 */ /* 0x002fca00078e0207 */
[----:B------:R-:W3:Y:S02]  /*0540*/  LDG.E R5, [R6.64] ;  /* 0x0000001006057981 */ /* 0x000ee4000c1e1900 */
[----:B---3--:R1:W3:Y:S02]  /*0550*/  R2UR UR7, R5 ;  /* 0x00000000050773c2 */ /* 0x0082e400000e0000 */
[----:B-1-3--:R-:W-:Y:S05]  /*0560*/  BRA `(.L_x_336) ;  /* 0x0000006000007947 */ /* 0x00afea0003800000 */
.L_x_335:
[----:B------:R-:W-:Y:S05]  /*0570*/  @!P4 BRA `(.L_x_336) ;  /* 0x000000500000c947 */ /* 0x000fea0003800000 */
[----:B------:R-:W3:Y:S04]  /*0580*/  LDG.E R5, [R8.64] ;  /* 0x0000001008057981 */ /* 0x000ee8000c1e1900 */
[----:B-1----:R-:W4:Y:S01]  /*0590*/  LDG.E R6, [R8.64+0x4] ;  /* 0x0000041008067981 */ /* 0x002f22000c1e1900 */
[----:B---3--:R-:W1:Y:S08]  /*05a0*/  R2UR UR7, R5 ;  /* 0x00000000050773c2 */ /* 0x008e7000000e0000 */
[----:B----4-:R-:W1:Y:S02]  /*05b0*/  R2UR UR4, R6 ;  /* 0x00000000060473c2 */ /* 0x010e6400000e0000 */
[----:B-1----:R-:W-:-:S06]  /*05c0*/  UIADD3 UR7, -UR7, UR4, URZ ;  /* 0x0000000407077290 */ /* 0x002fcc000fffe13f */
.L_x_336:
        /* <DEDUP_REMOVED lines=15> */
.L_x_337:
        /* <DEDUP_REMOVED lines=521> */
.L_x_357:
        /* <DEDUP_REMOVED lines=109> */
.L_x_341:
[----:B------:R-:W-:Y:S04]  /*2e20*/  MOV R20, c[0x0][0x2a8] ;  /* 0x0000aa0000147a02 */ /* 0x000fe80000000f00 */
[----:B------:R-:W-:Y:S11]  /*2e30*/  ISETP.NE.AND P0, PT, R20, 0x1, PT ;  /* 0x000000011400780c */ /* 0x000ff60003f05270 */
[----:B------:R-:W-:Y:S02]  /*2e40*/  @!UPT UIADD3 URZ, URZ, URZ, URZ ;  /* 0x0000003f3f3ff290 */ /* 0x000fe4000fffe03f */
[----:B------:R-:W-:Y:S05]  /*2e50*/  @P0 IMAD.HI.U32 R20, R21, c[0x0][0x2ac], RZ ;  /* 0x0000ab0015140a27 */ /* 0x000fea00078e00ff */
[----:B------:R-:W-:Y:S02]  /*2e60*/  @P0 SHF.R.U32.HI R21, RZ, c[0x0][0x2b0], R20 ;  /* 0x0000ac00ff150a19 */ /* 0x000fe40000011614 */
.L_x_342:
[----:B------:R-:W-:Y:S05]  /*2e70*/  BSYNC B0 ;  /* 0x0000000000007941 */ /* 0x000fea0003800000 */
.L_x_340:
[----:B------:R-:W-:Y:S04]  /*2e80*/  IMAD.MOV.U32 R20, RZ, RZ, c[0x0][0x2a8] ;  /* 0x0000aa00ff147624 */ /* 0x000fe800078e00ff */
[----:B------:R-:W-:Y:S04]  /*2e90*/  IMAD R20, R21, R20, -UR14 ;  /* 0x8000000e15147e24 */ /* 0x000fe8000f8e0214 */
[----:B------:R-:W-:Y:S05]  /*2ea0*/  IMAD.IADD R20, R20, 0x1, -R247 ;  /* 0x0000000114147824 */ /* 0x000fea00078e0af7 */
[----:B------:R-:W-:Y:S02]  /*2eb0*/  IADD3 R21, R20, c[0x0][0x2a8], RZ ;  /* 0x0000aa0014157a10 */ /* 0x000fe40007ffe0ff */
[----:B------:R-:W-:Y:S02]  /*2ec0*/  IMNMX R211, R211, R20, !PT ;  /* 0x00000014d3d37217 */ /* 0x000fe40007800200 */
[----:B------:R-:W-:Y:S02]  /*2ed0*/  IMNMX R210, R210, R21, PT ;  /* 0x00000015d2d27217 */ /* 0x000fe40003800200 */
.L_x_339:
        /* <DEDUP_REMOVED lines=18> */
.L_x_345:
[----:B------:R-:W-:Y:S04]  /*3000*/  MOV R20, c[0x0][0x2a8] ;  /* 0x0000aa0000147a02 */ /* 0x000fe80000000f00 */
[----:B------:R-:W-:Y:S11]  /*3010*/  ISETP.NE.AND P0, PT, R20, 0x1, PT ;  /* 0x000000011400780c */ /* 0x000ff60003f05270 */
[----:B------:R-:W-:Y:S02]  /*3020*/  @!UPT UIADD3 URZ, URZ, URZ, URZ ;  /* 0x0000003f3f3ff290 */ /* 0x000fe4000fffe03f */
[----:B------:R-:W-:Y:S05]  /*3030*/  @P0 IMAD.HI.U32 R20, R21, c[0x0][0x2ac], RZ ;  /* 0x0000ab0015140a27 */ /* 0x000fea00078e00ff */
[----:B------:R-:W-:Y:S02]  /*3040*/  @P0 SHF.R.U32.HI R21, RZ, c[0x0][0x2b0], R20 ;  /* 0x0000ac00ff150a19 */ /* 0x000fe40000011614 */
.L_x_346:
[----:B------:R-:W-:Y:S05]  /*3050*/  BSYNC B0 ;  /* 0x0000000000007941 */ /* 0x000fea0003800000 */
.L_x_344:
[----:B------:R-:W-:Y:S04]  /*3060*/  IMAD.MOV.U32 R20, RZ, RZ, c[0x0][0x2a8] ;  /* 0x0000aa00ff147624 */ /* 0x000fe800078e00ff */
[----:B------:R-:W-:Y:S04]  /*3070*/  IMAD R20, R21, R20, -UR14 ;  /* 0x8000000e15147e24 */ /* 0x000fe8000f8e0214 */
[----:B------:R-:W-:Y:S05]  /*3080*/  IMAD.IADD R20, R20, 0x1, -R247 ;  /* 0x0000000114147824 */ /* 0x000fea00078e0af7 */
[----:B------:R-:W-:Y:S02]  /*3090*/  IADD3 R21, R20, c[0x0][0x2a8], RZ ;  /* 0x0000aa0014157a10 */ /* 0x000fe40007ffe0ff */
[----:B------:R-:W-:Y:S02]  /*30a0*/  IMNMX R209, R209, R20, !PT ;  /* 0x00000014d1d17217 */ /* 0x000fe40007800200 */
[----:B------:R-:W-:Y:S02]  /*30b0*/  IMNMX R208, R208, R21, PT ;  /* 0x00000015d0d07217 */ /* 0x000fe40003800200 */
.L_x_343:
        /* <DEDUP_REMOVED lines=18> */
.L_x_349:
[----:B------:R-:W-:Y:S04]  /*31e0*/  MOV R20, c[0x0][0x2a8] ;  /* 0x0000aa0000147a02 */ /* 0x000fe80000000f00 */
[----:B------:R-:W-:Y:S11]  /*31f0*/  ISETP.NE.AND P0, PT, R20, 0x1, PT ;  /* 0x000000011400780c */ /* 0x000ff60003f05270 */
[----:B------:R-:W-:Y:S02]  /*3200*/  @!UPT UIADD3 URZ, URZ, URZ, URZ ;  /* 0x0000003f3f3ff290 */ /* 0x000fe4000fffe03f */
[----:B------:R-:W-:Y:S05]  /*3210*/  @P0 IMAD.HI.U32 R20, R21, c[0x0][0x2ac], RZ ;  /* 0x0000ab0015140a27 */ /* 0x000fea00078e00ff */
[----:B------:R-:W-:Y:S02]  /*3220*/  @P0 SHF.R.U32.HI R21, RZ, c[0x0][0x2b0], R20 ;  /* 0x0000ac00ff150a19 */ /* 0x000fe40000011614 */
.L_x_350:
[----:B------:R-:W-:Y:S05]  /*3230*/  BSYNC B0 ;  /* 0x0000000000007941 */ /* 0x000fea0003800000 */
.L_x_348:
[----:B------:R-:W-:Y:S04]  /*3240*/  IMAD.MOV.U32 R20, RZ, RZ, c[0x0][0x2a8] ;  /* 0x0000aa00ff147624 */ /* 0x000fe800078e00ff */
[----:B------:R-:W-:Y:S04]  /*3250*/  IMAD R20, R21, R20, -UR14 ;  /* 0x8000000e15147e24 */ /* 0x000fe8000f8e0214 */
[----:B------:R-:W-:Y:S05]  /*3260*/  IMAD.IADD R20, R20, 0x1, -R247 ;  /* 0x0000000114147824 */ /* 0x000fea00078e0af7 */
[----:B------:R-:W-:Y:S02]  /*3270*/  IADD3 R21, R20, c[0x0][0x2a8], RZ ;  /* 0x0000aa0014157a10 */ /* 0x000fe40007ffe0ff */
[----:B------:R-:W-:Y:S02]  /*3280*/  IMNMX R205, R205, R20, !PT ;  /* 0x00000014cdcd7217 */ /* 0x000fe40007800200 */
[----:B------:R-:W-:Y:S02]  /*3290*/  IMNMX R206, R206, R21, PT ;  /* 0x00000015cece7217 */ /* 0x000fe40003800200 */
.L_x_347:
        /* <DEDUP_REMOVED lines=18> */
.L_x_353:
[----:B------:R-:W-:Y:S04]  /*33c0*/  MOV R20, c[0x0][0x2a8] ;  /* 0x0000aa0000147a02 */ /* 0x000fe80000000f00 */
[----:B------:R-:W-:Y:S11]  /*33d0*/  ISETP.NE.AND P0, PT, R20, 0x1, PT ;  /* 0x000000011400780c */ /* 0x000ff60003f05270 */
[----:B------:R-:W-:Y:S02]  /*33e0*/  @!UPT UIADD3 URZ, URZ, URZ, URZ ;  /* 0x0000003f3f3ff290 */ /* 0x000fe4000fffe03f */
[----:B------:R-:W-:Y:S05]  /*33f0*/  @P0 IMAD.HI.U32 R20, R21, c[0x0][0x2ac], RZ ;  /* 0x0000ab0015140a27 */ /* 0x000fea00078e00ff */
[----:B------:R-:W-:Y:S02]  /*3400*/  @P0 SHF.R.U32.HI R21, RZ, c[0x0][0x2b0], R20 ;  /* 0x0000ac00ff150a19 */ /* 0x000fe40000011614 */
.L_x_354:
[----:B------:R-:W-:Y:S05]  /*3410*/  BSYNC B0 ;  /* 0x0000000000007941 */ /* 0x000fea0003800000 */
.L_x_352:
[----:B------:R-:W-:Y:S04]  /*3420*/  IMAD.MOV.U32 R20, RZ, RZ, c[0x0][0x2a8] ;  /* 0x0000aa00ff147624 */ /* 0x000fe800078e00ff */
[----:B------:R-:W-:Y:S04]  /*3430*/  IMAD R20, R21, R20, -UR14 ;  /* 0x8000000e15147e24 */ /* 0x000fe8000f8e0214 */
[----:B------:R-:W-:Y:S05]  /*3440*/  IMAD.IADD R20, R20, 0x1, -R247 ;  /* 0x0000000114147824 */ /* 0x000fea00078e0af7 */
[----:B------:R-:W-:Y:S02]  /*3450*/  IADD3 R21, R20, c[0x0][0x2a8], RZ ;  /* 0x0000aa0014157a10 */ /* 0x000fe40007ffe0ff */
[----:B------:R-:W-:Y:S02]  /*3460*/  IMNMX R203, R203, R20, !PT ;  /* 0x00000014cbcb7217 */ /* 0x000fe40007800200 */
[----:B------:R-:W-:Y:S02]  /*3470*/  IMNMX R204, R204, R21, PT ;  /* 0x00000015cccc7217 */ /* 0x000fe40003800200 */
.L_x_351:
        /* <DEDUP_REMOVED lines=355> */
.L_x_355:
        /* <DEDUP_REMOVED lines=118> */
.L_x_356:
        /* <DEDUP_REMOVED lines=167> */
.L_x_338:
        /* <DEDUP_REMOVED lines=145> */
.L_x_359:
        /* <DEDUP_REMOVED lines=63> */
.L_x_361:
[----:B------:R-:W-:Y:S05]  /*6980*/  BSYNC B0 ;  /* 0x0000000000007941 */ /* 0x000fea0003800000 */
.L_x_360:
        /* <DEDUP_REMOVED lines=21> */
.L_x_363:
[----:B------:R-:W-:Y:S05]  /*6ae0*/  BSYNC B0 ;  /* 0x0000000000007941 */ /* 0x000fea0003800000 */
.L_x_362:
        /* <DEDUP_REMOVED lines=24> */
.L_x_365:
[----:B------:R-:W-:Y:S05]  /*6c70*/  BSYNC B0 ;  /* 0x0000000000007941 */ /* 0x000fea0003800000 */
.L_x_364:
        /* <DEDUP_REMOVED lines=20> */
.L_x_358:
        /* <DEDUP_REMOVED lines=18> */
.L_x_366:
        /* <DEDUP_REMOVED lines=44> */
.L_x_368:
[----:B------:R-:W-:Y:S05]  /*71a0*/  BSYNC B0 ;  /* 0x0000000000007941 */ /* 0x000fea0003800000 */
.L_x_367:
        /* <DEDUP_REMOVED lines=20> */
.L_x_370:
[----:B------:R-:W-:Y:S05]  /*72f0*/  BSYNC B0 ;  /* 0x0000000000007941 */ /* 0x000fea0003800000 */
.L_x_369:
        /* <DEDUP_REMOVED lines=23> */
.L_x_372:
[----:B------:R-:W-:Y:S05]  /*7470*/  BSYNC B0 ;  /* 0x0000000000007941 */ /* 0x000fea0003800000 */
.L_x_371:
        /* <DEDUP_REMOVED lines=18> */
.L_x_373:
        /* <DEDUP_REMOVED lines=14> */
.L_x_1387:


//--------------------- .text._ZN7cutlass13device_kernelIN5flash19enable_sm80_to_sm89INS1_16FlashAttnBwdSm80INS1_25CollectiveMainloopBwdSm80ILi1ELi1EN4cute5tupleIJNS5_1CILi64EEES8_NS7_ILi192EEEEEENS_10bfloat16_tEfNS_4arch4Sm80ELb0ELb1ELb0ELb1ELb0ELb0ELb0ELb0ELi2ELi2ELi2ELi2ELb1EEENS1_24CollectiveEpilogueBwdGQAISA_fSD_Li256ELb1ELb0EEENS1_19SingleTileSchedulerILb1ELb0ELb0ELi64EEEEEEEEEvNT_6ParamsE --------------------------
	.section	.text._ZN7cutlass13device_kernelIN5flash19enable_sm80_to_sm89INS1_16FlashAttnBwdSm80INS1_25CollectiveMainloopBwdSm80ILi1ELi1EN4cute5tupleIJNS5_1CILi64EEES8_NS7_ILi192EEEEEENS_10bfloat16_tEfNS_4arch4Sm80ELb0ELb1ELb0ELb1ELb0ELb0ELb0ELb0ELi2ELi2ELi2ELi2ELb1EEENS1_24CollectiveEpilogueBwdGQAISA_fSD_Li256ELb1ELb0EEENS1_19SingleTileSchedulerILb1ELb0ELb0ELi64EEEEEEEEEvNT_6ParamsE,"ax",@progbits
	.sectioninfo	@"SHI_REGISTERS=255"
	.align	128
.text._ZN7cutlass13device_kernelIN5flash19enable_sm80_to_sm89INS1_16FlashAttnBwdSm80INS1_25CollectiveMainloopBwdSm80ILi1ELi1EN4cute5tupleIJNS5_1CILi64EEES8_NS7_ILi192EEEEEENS_10bfloat16_tEfNS_4arch4Sm80ELb0ELb1ELb0ELb1ELb0ELb0ELb0ELb0ELi2ELi2ELi2ELi2ELb1EEENS1_24CollectiveEpilogueBwdGQAISA_fSD_Li256ELb1ELb0EEENS1_19SingleTileSchedulerILb1ELb0ELb0ELi64EEEEEEEEEvNT_6ParamsE:
        .type           _ZN7cutlass13device_kernelIN5flash19enable_sm80_to_sm89INS1_16FlashAttnBwdSm80INS1_25CollectiveMainloopBwdSm80ILi1ELi1EN4cute5tupleIJNS5_1CILi64EEES8_NS7_ILi192EEEEEENS_10bfloat16_tEfNS_4arch4Sm80ELb0ELb1ELb0ELb1ELb0ELb0ELb0ELb0ELi2ELi2ELi2ELi2ELb1EEENS1_24CollectiveEpilogueBwdGQAISA_fSD_Li256ELb1ELb0EEENS1_19SingleTileSchedulerILb1ELb0ELb0ELi64EEEEEEEEEvNT_6ParamsE,@function
        .size           _ZN7cutlass13device_kernelIN5flash19enable_sm80_to_sm89INS1_16FlashAttnBwdSm80INS1_25CollectiveMainloopBwdSm80ILi1ELi1EN4cute5tupleIJNS5_1CILi64EEES8_NS7_ILi192EEEEEENS_10bfloat16_tEfNS_4arch4Sm80ELb0ELb1ELb0ELb1ELb0ELb0ELb0ELb0ELi2ELi2ELi2ELi2ELb1EEENS1_24CollectiveEpilogueBwdGQAISA_fSD_Li256ELb1ELb0EEENS1_19SingleTileSchedulerILb1ELb0ELb0ELi64EEEEEEEEEvNT_6ParamsE,(.L_x_1388 - _ZN7cutlass13device_kernelIN5flash19enable_sm80_to_sm89INS1_16FlashAttnBwdSm80INS1_25CollectiveMainloopBwdSm80ILi1ELi1EN4cute5tupleIJNS5_1CILi64EEES8_NS7_ILi192EEEEEENS_10bfloat16_tEfNS_4arch4Sm80ELb0ELb1ELb0ELb1ELb0ELb0ELb0ELb0ELi2ELi2ELi2ELi2ELb1EEENS1_24CollectiveEpilogueBwdGQAISA_fSD_Li256ELb1ELb0EEENS1_19SingleTileSchedulerILb1ELb0ELb0ELi64EEEEEEEEEvNT_6ParamsE)
        .other          _ZN7cutlass13device_kernelIN5flash19enable_sm80_to_sm89INS1_16FlashAttnBwdSm80INS1_25CollectiveMainloopBwdSm80ILi1ELi1EN4cute5tupleIJNS5_1CILi64EEES8_NS7_ILi192EEEEEENS_10bfloat16_tEfNS_4arch4Sm80ELb0ELb1ELb0ELb1ELb0ELb0ELb0ELb0ELi2ELi2ELi2ELi2ELb1EEENS1_24CollectiveEpilogueBwdGQAISA_fSD_Li256ELb1ELb0EEENS1_19SingleTileSchedulerILb1ELb0ELb0ELi64EEEEEEEEEvNT_6ParamsE,@"STO_CUDA_ENTRY STV_DEFAULT"
_ZN7cutlass13device_kernelIN5flash19enable_sm80_to_sm89INS1_16FlashAttnBwdSm80INS1_25CollectiveMainloopBwdSm80ILi1ELi1EN4cute5tupleIJNS5_1CILi64EEES8_NS7_ILi192EEEEEENS_10bfloat16_tEfNS_4arch4Sm80ELb0ELb1ELb0ELb1ELb0ELb0ELb0ELb0ELi2ELi2ELi2ELi2ELb1EEENS1_24CollectiveEpilogueBwdGQAISA_fSD_Li256ELb1ELb0EEENS1_19SingleTileSchedulerILb1ELb0ELb0ELi64EEEEEEEEEvNT_6ParamsE:
        /* <DEDUP_REMOVED lines=18> */
.L_x_375:
        /* <DEDUP_REMOVED lines=8> */
.L_x_377:
[----:B------:R-:W-:Y:S02]  /*01a0*/  MOV R0, c[0x0][0x3ac] ;  /* 0x0000eb0000007a02 */ /* 0x000fe40000000f00 */
.L_x_376:
[----:B------:R-:W-:-:S06]  /*01b0*/  USHF.L.U32 UR14, UR10, 0x6, URZ ;  /* 0x000000060a0e7899 */ /* 0x000fcc000800063f */
[----:B-----5:R-:W-:-:S04]  /*01c0*/  ISETP.LE.AND P0, PT, R0, UR14, PT ;  /* 0x0000000e00007c0c */ /* 0x020fc8000bf03270 */
[----:B------:R-:W-:Y:S01]  /*01d0*/  SEL R238, R238, 0xffffffff, !P0 ;  /* 0xffffffffeeee7807 */ /* 0x000fe20004000000 */
[----:B------:R-:W-:Y:S05]  /*01e0*/  BRA `(.L_x_378) ;  /* 0x0000011000007947 */ /* 0x000fea0003800000 */
.L_x_374:
[----:B--2-4-:R-:W-:-:S04]  /*01f0*/  ISETP.NE.U32.AND P0, PT, RZ, c[0x0][0x3c8], PT ;  /* 0x0000f200ff007a0c */ /* 0x014fc80003f05070 */
[----:B------:R-:W-:-:S13]  /*0200*/  ISETP.NE.AND.EX P0, PT, RZ, c[0x0][0x3cc], PT, P0 ;  /* 0x0000f300ff007a0c */ /* 0x000fda0003f05300 */
[----:B------:R-:W-:Y:S05]  /*0210*/  @!P0 BRA `(.L_x_379) ;  /* 0x0000002000008947 */ /* 0x000fea0003800000 */
[----:B------:R1:W5:Y:S01]  /*0220*/  LDG.E R0, [R4.64] ;  /* 0x0000001004007981 */ /* 0x000362000c1e1900 */
[----:B------:R-:W-:Y:S05]  /*0230*/  BRA `(.L_x_380) ;  /* 0x0000009000007947 */ /* 0x000fea0003800000 */
.L_x_379:
        /* <DEDUP_REMOVED lines=8> */
.L_x_381:
[----:B------:R-:W-:Y:S02]  /*02c0*/  MOV R0, c[0x0][0x3ac] ;  /* 0x0000eb0000007a02 */ /* 0x000fe40000000f00 */
.L_x_380:
[----:B------:R-:W-:-:S06]  /*02d0*/  USHF.L.U32 UR14, UR10, 0x6, URZ ;  /* 0x000000060a0e7899 */ /* 0x000fcc000800063f */
[----:B-----5:R-:W-:-:S04]  /*02e0*/  ISETP.LE.AND P0, PT, R0, UR14, PT ;  /* 0x0000000e00007c0c */ /* 0x020fc8000bf03270 */
[----:B------:R-:W-:-:S04]  /*02f0*/  SEL R238, R238, 0xffffffff, !P0 ;  /* 0xffffffffeeee7807 */ /* 0x000fc80004000000 */
.L_x_378:
        /* <DEDUP_REMOVED lines=10> */
[CC--:B------:R-:W-:Y:S02]  /*03a0*/  @P0 IMAD.WIDE R6, R238.reuse, R9.reuse, c[0x0][0x2d8] ;  /* 0x0000b600ee060625 */ /* 0x0c0fe400078e0209 */
[----:B------:R-:W3:Y:S02]  /*03b0*/  @P1 LDG.E R13, [R16.64] ;  /* 0x00000010100d1981 */ /* 0x000ee4000c1e1900 */
[----:B------:R-:W-:Y:S02]  /*03c0*/  IMAD.WIDE R14, R238, R9, c[0x0][0x2d0] ;  /* 0x0000b400ee0e7625 */ /* 0x000fe400078e0209 */
[----:B------:R1:W4:Y:S04]  /*03d0*/  @P0 LDG.E R8, [R6.64] ;  /* 0x0000001006080981 */ /* 0x000328000c1e1900 */
[----:B------:R-:W5:Y:S01]  /*03e0*/  @P4 LDG.E R11, [R14.64] ;  /* 0x000000100e0b4981 */ /* 0x000f62000c1e1900 */
[----:B------:R-:W-:-:S02]  /*03f0*/  ULDC UR13, c[0x0][0x168] ;  /* 0x00005a00000d7ab9 */ /* 0x000fc40000000800 */
[----:B------:R-:W-:Y:S01]  /*0400*/  ULDC UR7, c[0x0][0x198] ;  /* 0x0000660000077ab9 */ /* 0x000fe20000000800 */
[----:B------:R-:W-:Y:S01]  /*0410*/  IMAD.MOV.U32 R0, RZ, RZ, RZ ;  /* 0x000000ffff007224 */ /* 0x000fe200078e00ff */
[----:B-1----:R-:W-:Y:S01]  /*0420*/  CS2R R6, SRZ ;  /* 0x0000000000067805 */ /* 0x002fe2000001ff00 */
[----:B--2---:R-:W-:-:S05]  /*0430*/  @P1 IMAD R5, R238, 0x40, R5 ;  /* 0x00000040ee051824 */ /* 0x004fca00078e0205 */
[----:B------:R-:W-:Y:S01]  /*0440*/  @P1 SHF.R.S32.HI R2, RZ, 0x1f, R5 ;  /* 0x0000001fff021819 */ /* 0x000fe20000011405 */
[----:B----4-:R1:W2:Y:S03]  /*0450*/  @P0 R2UR UR13, R8 ;  /* 0x00000000080d03c2 */ /* 0x0102a600000e0000 */
[----:B------:R-:W-:Y:S02]  /*0460*/  @P1 LEA.HI R2, R2, R5, RZ, 0x6 ;  /* 0x0000000502021211 */ /* 0x000fe400078f30ff */
[----:B------:R-:W-:Y:S01]  /*0470*/  CS2R R4, SRZ ;  /* 0x0000000000047805 */ /* 0x000fe2000001ff00 */
[----:B-----5:R-:W-:Y:S01]  /*0480*/  @P4 SHF.R.S32.HI R7, RZ, 0x1f, R11 ;  /* 0x0000001fff074819 */ /* 0x020fe2000001140b */
[--C-:B---3--:R-:W-:Y:S01]  /*0490*/  @P1 IMAD.MOV.U32 R4, RZ, RZ, R13.reuse ;  /* 0x000000ffff041224 */ /* 0x108fe200078e000d */
[----:B------:R-:W-:Y:S01]  /*04a0*/  @P1 SHF.R.S32.HI R5, RZ, 0x1f, R13 ;  /* 0x0000001fff051819 */ /* 0x000fe2000001140d */
[----:B------:R-:W-:Y:S01]  /*04b0*/  @P4 IMAD.MOV.U32 R6, RZ, RZ, R11 ;  /* 0x000000ffff064224 */ /* 0x000fe200078e000b */
[----:B------:R-:W-:Y:S01]  /*04c0*/  @P1 LOP3.LUT R0, R2, 0xffffffc0, RZ, 0xc0, !PT ;  /* 0xffffffc002001812 */ /* 0x000fe200078ec0ff */
[----:B------:R-:W-:Y:S05]  /*04d0*/  @P0 BRA `(.L_x_382) ;  /* 0x0000006000000947 */ /* 0x000fea0003800000 */
[----:B------:R-:W-:Y:S05]  /*04e0*/  @!P1 BRA `(.L_x_382) ;  /* 0x0000005000009947 */ /* 0x000fea0003800000 */
[----:B-1----:R-:W3:Y:S04]  /*04f0*/  LDG.E R8, [R16.64] ;  /* 0x0000001010087981 */ /* 0x002ee8000c1e1900 */
[----:B------:R-:W4:Y:S01]  /*0500*/  LDG.E R2, [R16.64+0x4] ;  /* 0x0000041010027981 */ /* 0x000f22000c1e1900 */
[----:B--23--:R-:W1:Y:S08]  /*0510*/  R2UR UR13, R8 ;  /* 0x00000000080d73c2 */ /* 0x00ce7000000e0000 */
[----:B----4-:R-:W1:Y:S02]  /*0520*/  R2UR UR4, R2 ;  /* 0x00000000020473c2 */ /* 0x010e6400000e0000 */
[----:B-1----:R-:W-:-:S06]  /*0530*/  UIADD3 UR13, -UR13, UR4, URZ ;  /* 0x000000040d0d7290 */ /* 0x002fcc000fffe13f */
.L_x_382:
[----:B------:R-:W-:-:S04]  /*0540*/  ISETP.NE.U32.AND P0, PT, RZ, c[0x0][0x2e0], PT ;  /* 0x0000b800ff007a0c */ /* 0x000fc80003f05070 */
[----:B------:R-:W-:-:S13]  /*0550*/  ISETP.NE.AND.EX P0, PT, RZ, c[0x0][0x2e4], PT, P0 ;  /* 0x0000b900ff007a0c */ /* 0x000fda0003f05300 */
[----:B------:R-:W-:Y:S05]  /*0560*/  @!P0 BRA `(.L_x_383) ;  /* 0x0000004000008947 */ /* 0x000fea0003800000 */
[----:B-1----:R-:W-:-:S05]  /*0570*/  IMAD.WIDE R8, R238, R9, c[0x0][0x2e0] ;  /* 0x0000b800ee087625 */ /* 0x002fca00078e0209 */
[----:B------:R-:W3:Y:S02]  /*0580*/  LDG.E R2, [R8.64] ;  /* 0x0000001008027981 */ /* 0x000ee4000c1e1900 */
[----:B---3--:R1:W3:Y:S02]  /*0590*/  R2UR UR7, R2 ;  /* 0x00000000020773c2 */ /* 0x0082e400000e0000 */
[----:B-1-3--:R-:W-:Y:S05]  /*05a0*/  BRA `(.L_x_384) ;  /* 0x0000006000007947 */ /* 0x00afea0003800000 */
.L_x_383:
[----:B------:R-:W-:Y:S05]  /*05b0*/  @!P4 BRA `(.L_x_384) ;  /* 0x000000500000c947 */ /* 0x000fea0003800000 */
[----:B------:R-:W3:Y:S04]  /*05c0*/  LDG.E R2, [R14.64] ;  /* 0x000000100e027981 */ /* 0x000ee8000c1e1900 */
[----:B-1----:R-:W4:Y:S01]  /*05d0*/  LDG.E R8, [R14.64+0x4] ;  /* 0x000004100e087981 */ /* 0x002f22000c1e1900 */
[----:B---3--:R-:W1:Y:S08]  /*05e0*/  R2UR UR7, R2 ;  /* 0x00000000020773c2 */ /* 0x008e7000000e0000 */
[----:B----4-:R-:W1:Y:S02]  /*05f0*/  R2UR UR4, R8 ;  /* 0x00000000080473c2 */ /* 0x010e6400000e0000 */
[----:B-1----:R-:W-:-:S06]  /*0600*/  UIADD3 UR7, -UR7, UR4, URZ ;  /* 0x0000000407077290 */ /* 0x002fcc000fffe13f */
.L_x_384:
        /* <DEDUP_REMOVED lines=15> */
.L_x_385:
        /* <DEDUP_REMOVED lines=61> */
[----:B------:R-:W-:Y:S01]  /*0ad0*/  SHF.R.S32.HI R11, RZ, 0x1f, R0 ;  /* 0x0000001fff0b7819 */ /* 0x000fe20000011400 */
[----:B------:R-:W-:Y:S01]  /*0ae0*/  IMAD R10, R0, 0xc0, RZ ;  /* 0x000000c0000a7824 */ /* 0x000fe200078e02ff */
[--C-:B------:R-:W-:Y:S01]  /*0af0*/  SHF.R.S32.HI R9, RZ, 0x1f, R233.reuse ;  /* 0x0000001fff097819 */ /* 0x100fe200000114e9 */
[----:B------:R-:W-:Y:S01]  /*0b00*/  IMAD.SHL.U32 R12, R233, 0x4, RZ ;  /* 0x00000004e90c7824 */ /* 0x000fe200078e00ff */
[----:B------:R-:W-:Y:S01]  /*0b10*/  ISETP.NE.AND P3, PT, R2, 0x1, PT ;  /* 0x000000010200780c */ /* 0x000fe20003f65270 */
[----:B------:R-:W-:Y:S01]  /*0b20*/  IMAD.U32 R34, RZ, RZ, UR10 ;  /* 0x0000000aff227e24 */ /* 0x000fe2000f8e00ff */
[----:B------:R-:W-:Y:S01]  /*0b30*/  SHF.R.S32.HI R2, RZ, 0x1f, R233 ;  /* 0x0000001fff027819 */ /* 0x000fe200000114e9 */
[----:B------:R-:W-:Y:S01]  /*0b40*/  UIADD3 UR11, -UR14, UR7, URZ ;  /* 0x000000070e0b7290 */ /* 0x000fe2000fffe13f */
[----:B------:R-:W-:Y:S01]  /*0b50*/  IADD3 R28, P2, R12, R0, RZ ;  /* 0x000000000c1c7210 */ /* 0x000fe20007f5e0ff */
[----:B------:R-:W-:Y:S01]  /*0b60*/  USHF.R.S32.HI UR8, URZ, 0x1f, UR6 ;  /* 0x0000001f3f087899 */ /* 0x000fe20008011406 */
[-C--:B-1----:R-:W-:Y:S01]  /*0b70*/  LEA.HI R8, R2, R233.reuse, RZ, 0x3 ;  /* 0x000000e902087211 */ /* 0x082fe200078f18ff */
[----:B------:R-:W-:Y:S01]  /*0b80*/  ULDC.64 UR4, c[0x0][0x178] ;  /* 0x00005e0000047ab9 */ /* 0x000fe20000000a00 */
[----:B------:R-:W-:Y:S01]  /*0b90*/  IADD3 R26, P0, R10, R233, RZ ;  /* 0x000000e90a1a7210 */ /* 0x000fe20007f1e0ff */
        /* <DEDUP_REMOVED lines=9> */
[C---:B------:R-:W-:Y:S01]  /*0c30*/  IADD3 R25, P2, R237.reuse, R4, RZ ;  /* 0x00000004ed197210 */ /* 0x040fe20007f5e0ff */
[----:B------:R-:W-:Y:S01]  /*0c40*/  UIADD3 UR4, UR19, UR4, URZ ;  /* 0x0000000413047290 */ /* 0x000fe2000fffe03f */
[----:B------:R-:W-:Y:S01]  /*0c50*/  IADD3 R20, P0, R237, R6, RZ ;  /* 0x00000006ed147210 */ /* 0x000fe20007f1e0ff */
[----:B------:R-:W-:Y:S01]  /*0c60*/  USHF.L.U32 UR15, UR6, 0x6, URZ ;  /* 0x00000006060f7899 */ /* 0x000fe2000800063f */
[----:B------:R-:W-:Y:S01]  /*0c70*/  LOP3.LUT R4, R8, 0xfffffff8, RZ, 0xc0, !PT ;  /* 0xfffffff808047812 */ /* 0x000fe200078ec0ff */
[C---:B------:R-:W-:Y:S01]  /*0c80*/  IMAD.X R5, R9.reuse, 0x1, R5, P2 ;  /* 0x0000000109057824 */ /* 0x040fe200010e0605 */
[CC--:B------:R-:W-:Y:S01]  /*0c90*/  LEA.HI R17, R2.reuse, R233.reuse, RZ, 0x4 ;  /* 0x000000e902117211 */ /* 0x0c0fe200078f20ff */
[----:B------:R-:W-:Y:S01]  /*0ca0*/  IMAD.X R21, R9, 0x1, R7, P0 ;  /* 0x0000000109157824 */ /* 0x000fe200000e0607 */
[-C--:B------:R-:W-:Y:S01]  /*0cb0*/  LEA.HI R10, R2, R233.reuse, RZ, 0x5 ;  /* 0x000000e9020a7211 */ /* 0x080fe200078f28ff */
[----:B------:R-:W-:Y:S01]  /*0cc0*/  IMAD.IADD R9, R233, 0x1, -R4 ;  /* 0x00000001e9097824 */ /* 0x000fe200078e0a04 */
[----:B------:R-:W-:Y:S01]  /*0cd0*/  @P3 SHF.R.U32.HI R11, RZ, c[0x0][0x250], R0 ;  /* 0x00009400ff0b3a19 */ /* 0x000fe20000011600 */
[----:B------:R-:W-:Y:S01]  /*0ce0*/  IMAD.WIDE R34, R34, 0x40, R20 ;  /* 0x0000004022227825 */ /* 0x000fe200078e0214 */
[----:B------:R-:W-:Y:S01]  /*0cf0*/  SHF.R.S32.HI R13, RZ, 0x4, R17 ;  /* 0x00000004ff0d7819 */ /* 0x000fe20000011411 */
[----:B------:R-:W-:Y:S01]  /*0d00*/  UMOV UR9, 0x6 ;  /* 0x0000000600097882 */ /* 0x000fe20000000000 */
[----:B------:R-:W-:Y:S01]  /*0d10*/  LEA.HI R0, R2, R233, RZ, 0x2 ;  /* 0x000000e902007211 */ /* 0x000fe200078f10ff */
[----:B------:R-:W-:Y:S01]  /*0d20*/  IMAD.SHL.U32 R30, R9, 0x8, RZ ;  /* 0x00000008091e7824 */ /* 0x000fe200078e00ff */
[----:B------:R-:W-:Y:S01]  /*0d30*/  SHF.R.S32.HI R15, RZ, 0x5, R10 ;  /* 0x00000005ff0f7819 */ /* 0x000fe2000001140a */
[----:B------:R-:W-:Y:S01]  /*0d40*/  IMAD R40, R5, c[0x0][0x178], RZ ;  /* 0x00005e0005287a24 */ /* 0x000fe200078e02ff */
[----:B------:R-:W-:Y:S01]  /*0d50*/  LEA.HI R4, R17, R13, RZ, 0x1 ;  /* 0x0000000d11047211 */ /* 0x000fe200078f08ff */
[----:B------:R-:W-:Y:S01]  /*0d60*/  IMAD.WIDE.U32 R26, R3, c[0x0][0x238], R26 ;  /* 0x00008e00031a7a25 */ /* 0x000fe200078e001a */
[----:B------:R-:W-:Y:S01]  /*0d70*/  SHF.R.S32.HI R32, RZ, 0x1f, R11 ;  /* 0x0000001fff207819 */ /* 0x000fe2000001140b */
[----:B------:R-:W-:Y:S01]  /*0d80*/  CS2R R130, SRZ ;  /* 0x0000000000827805 */ /* 0x000fe2000001ff00 */
[----:B------:R-:W-:Y:S01]  /*0d90*/  SHF.R.S32.HI R7, RZ, 0x2, R0 ;  /* 0x00000002ff077819 */ /* 0x000fe20000011400 */
[----:B------:R-:W-:Y:S01]  /*0da0*/  IMAD R40, R25, c[0x0][0x17c], R40 ;  /* 0x00005f0019287a24 */ /* 0x000fe200078e0228 */
[----:B------:R-:W-:Y:S01]  /*0db0*/  SHF.R.S32.HI R6, RZ, 0x1f, R0 ;  /* 0x0000001fff067819 */ /* 0x000fe20000011400 */
[----:B------:R-:W-:Y:S01]  /*0dc0*/  IMAD R38, R32, c[0x0][0x1e0], RZ ;  /* 0x0000780020267a24 */ /* 0x000fe200078e02ff */
[----:B------:R-:W-:Y:S01]  /*0dd0*/  LEA.HI R12, R10, R15, RZ, 0x1 ;  /* 0x0000000f0a0c7211 */ /* 0x000fe200078f08ff */
[----:B------:R-:W-:Y:S01]  /*0de0*/  IMAD R32, R32, c[0x0][0x1b0], RZ ;  /* 0x00006c0020207a24 */ /* 0x000fe200078e02ff */
[----:B------:R-:W-:Y:S01]  /*0df0*/  LOP3.LUT R4, R4, 0xfffffffe, RZ, 0xc0, !PT ;  /* 0xfffffffe04047812 */ /* 0x000fe200078ec0ff */
[C---:B------:R-:W-:Y:S01]  /*0e00*/  IMAD R38, R11.reuse, c[0x0][0x1e4], R38 ;  /* 0x000079000b267a24 */ /* 0x040fe200078e0226 */
[----:B------:R-:W-:Y:S01]  /*0e10*/  SHF.R.S32.HI R31, RZ, 0x1f, R30 ;  /* 0x0000001fff1f7819 */ /* 0x000fe2000001141e */
[----:B------:R-:W-:Y:S01]  /*0e20*/  IMAD R32, R11, c[0x0][0x1b4], R32 ;  /* 0x00006d000b207a24 */ /* 0x000fe200078e0220 */
[----:B------:R-:W-:Y:S01]  /*0e30*/  LEA.HI R6, R6, R7, RZ, 0x3 ;  /* 0x0000000706067211 */ /* 0x000fe200078f18ff */
[----:B------:R-:W-:Y:S01]  /*0e40*/  IMAD.IADD R4, R13, 0x1, -R4 ;  /* 0x000000010d047824 */ /* 0x000fe200078e0a04 */
[----:B------:R-:W-:Y:S01]  /*0e50*/  LOP3.LUT R12, R12, 0xfffffffe, RZ, 0xc0, !PT ;  /* 0xfffffffe0c0c7812 */ /* 0x000fe200078ec0ff */
[----:B------:R-:W-:Y:S01]  /*0e60*/  IMAD.WIDE.U32 R18, R11, c[0x0][0x1e0], R30 ;  /* 0x000078000b127a25 */ /* 0x000fe200078e001e */
[----:B------:R-:W-:Y:S01]  /*0e70*/  LOP3.LUT R6, R6, 0xfffffff8, RZ, 0xc0, !PT ;  /* 0xfffffff806067812 */ /* 0x000fe200078ec0ff */
[----:B------:R-:W-:Y:S01]  /*0e80*/  CS2R R128, SRZ ;  /* 0x0000000000807805 */ /* 0x000fe2000001ff00 */
[----:B------:R-:W-:Y:S01]  /*0e90*/  SHF.R.S32.HI R13, RZ, 0x1f, R238 ;  /* 0x0000001fff0d7819 */ /* 0x000fe200000114ee */
[----:B------:R-:W-:Y:S01]  /*0ea0*/  IMAD.IADD R12, R15, 0x1, -R12 ;  /* 0x000000010f0c7824 */ /* 0x000fe200078e0a0c */
[----:B------:R-:W-:Y:S01]  /*0eb0*/  SEL R36, R238, RZ, !P4 ;  /* 0x000000ffee247207 */ /* 0x000fe20006000000 */
[----:B------:R-:W-:Y:S01]  /*0ec0*/  IMAD.WIDE.U32 R14, R11, c[0x0][0x1b0], R30 ;  /* 0x00006c000b0e7a25 */ /* 0x000fe200078e001e */
[----:B------:R-:W-:Y:S01]  /*0ed0*/  SEL R11, R13, RZ, !P4 ;  /* 0x000000ff0d0b7207 */ /* 0x000fe20006000000 */
[----:B------:R-:W-:Y:S01]  /*0ee0*/  CS2R R126, SRZ ;  /* 0x00000000007e7805 */ /* 0x000fe2000001ff00 */
[----:B------:R-:W-:Y:S01]  /*0ef0*/  LOP3.LUT R0, R0, 0x3ffffffc, RZ, 0xc0, !PT ;  /* 0x3ffffffc00007812 */ /* 0x000fe200078ec0ff */
[----:B------:R-:W-:Y:S01]  /*0f00*/  IMAD.IADD R39, R19, 0x1, R38 ;  /* 0x0000000113277824 */ /* 0x000fe200078e0226 */
[----:B------:R-:W-:Y:S01]  /*0f10*/  IADD3 R19, -R237, UR11, RZ ;  /* 0x0000000bed137c10 */ /* 0x000fe2000fffe1ff */
[----:B------:R-:W-:Y:S01]  /*0f20*/  IMAD.MOV.U32 R38, RZ, RZ, R18 ;  /* 0x000000ffff267224 */ /* 0x000fe200078e0012 */
[----:B------:R-:W-:Y:S01]  /*0f30*/  LEA.HI R18, R2, R233, RZ, 0x6 ;  /* 0x000000e902127211 */ /* 0x000fe200078f30ff */
[----:B------:R-:W-:Y:S01]  /*0f40*/  IMAD.IADD R6, R7, 0x1, -R6 ;  /* 0x0000000107067824 */ /* 0x000fe200078e0a06 */
[----:B------:R-:W-:Y:S01]  /*0f50*/  ISETP.GE.AND P4, PT, R30, c[0x0][0x1cc], PT ;  /* 0x000073001e007a0c */ /* 0x000fe20003f86270 */
[----:B------:R-:W-:Y:S01]  /*0f60*/  IMAD.SHL.U32 R7, R237, 0x40, RZ ;  /* 0x00000040ed077824 */ /* 0x000fe200078e00ff */
[----:B------:R-:W-:Y:S01]  /*0f70*/  SHF.R.S32.HI R18, RZ, 0x6, R18 ;  /* 0x00000006ff127819 */ /* 0x000fe20000011412 */
[----:B------:R-:W-:Y:S01]  /*0f80*/  IMAD.IADD R33, R15, 0x1, R32 ;  /* 0x000000010f217824 */ /* 0x000fe200078e0220 */
[----:B------:R-:W-:Y:S01]  /*0f90*/  LOP3.LUT P0, RZ, R6, 0x4, RZ, 0xc0, !PT ;  /* 0x0000000406ff7812 */ /* 0x000fe2000780c0ff */
[----:B------:R-:W-:Y:S01]  /*0fa0*/  IMAD R15, R11, c[0x0][0x1e8], RZ ;  /* 0x00007a000b0f7a24 */ /* 0x000fe200078e02ff */
[----:B------:R-:W-:Y:S01]  /*0fb0*/  LOP3.LUT R7, R7, 0x1c0, RZ, 0xc0, !PT ;  /* 0x000001c007077812 */ /* 0x000fe200078ec0ff */
[----:B------:R-:W-:Y:S01]  /*0fc0*/  IMAD R11, R11, c[0x0][0x1b8], RZ ;  /* 0x00006e000b0b7a24 */ /* 0x000fe200078e02ff */
[----:B------:R-:W-:Y:S01]  /*0fd0*/  ISETP.LT.OR P5, PT, R19, 0x1, P4 ;  /* 0x000000011300780c */ /* 0x000fe200027a1670 */
[----:B------:R-:W-:Y:S01]  /*0fe0*/  IMAD.MOV.U32 R32, RZ, RZ, R14 ;  /* 0x000000ffff207224 */ /* 0x000fe200078e000e */
[----:B------:R-:W-:Y:S01]  /*0ff0*/  LOP3.LUT R235, R7, 0x38, R30, 0xf8, !PT ;  /* 0x0000003807eb7812 */ /* 0x000fe200078ef81e */
[C---:B------:R-:W-:Y:S01]  /*1000*/  IMAD R22, R36.reuse, c[0x0][0x1ec], R15 ;  /* 0x00007b0024167a24 */ /* 0x040fe200078e020f */
[----:B------:R-:W-:Y:S01]  /*1010*/  SHF.R.U32.HI R2, RZ, 0x3, R7 ;  /* 0x00000003ff027819 */ /* 0x000fe20000011607 */
[----:B------:R-:W-:Y:S01]  /*1020*/  IMAD R14, R36, c[0x0][0x1bc], R11 ;  /* 0x00006f00240e7a24 */ /* 0x000fe200078e020b */
[----:B------:R-:W-:Y:S01]  /*1030*/  IADD3 R16, R30, 0x40, RZ ;  /* 0x000000401e107810 */ /* 0x000fe20007ffe0ff */
[----:B------:R-:W-:Y:S01]  /*1040*/  IMAD.SHL.U32 R21, R18, 0x200, RZ ;  /* 0x0000020012157824 */ /* 0x000fe200078e00ff */
[----:B------:R-:W-:Y:S01]  /*1050*/  ISETP.LT.OR P4, PT, R19, 0x21, P4 ;  /* 0x000000211300780c */ /* 0x000fe20002781670 */
[C---:B------:R-:W-:Y:S01]  /*1060*/  IMAD.WIDE.U32 R38, R36.reuse, c[0x0][0x1e8], R38 ;  /* 0x00007a0024267a25 */ /* 0x040fe200078e0026 */
[----:B------:R-:W-:Y:S01]  /*1070*/  SEL R13, R13, RZ, !P1 ;  /* 0x000000ff0d0d7207 */ /* 0x000fe20004800000 */
[----:B------:R-:W-:Y:S01]  /*1080*/  CS2R R124, SRZ ;  /* 0x00000000007c7805 */ /* 0x000fe2000001ff00 */
[----:B------:R-:W-:Y:S01]  /*1090*/  LOP3.LUT R235, R21, R235, R2, 0xf6, !PT ;  /* 0x000000eb15eb7212 */ /* 0x000fe200078ef602 */
[----:B------:R-:W-:Y:S01]  /*10a0*/  IMAD.WIDE.U32 R36, R36, c[0x0][0x1b8], R32 ;  /* 0x00006e0024247a25 */ /* 0x000fe200078e0020 */
[----:B------:R-:W-:Y:S01]  /*10b0*/  LOP3.LUT R10, R10, 0xffffffe0, RZ, 0xc0, !PT ;  /* 0xffffffe00a0a7812 */ /* 0x000fe200078ec0ff */
[----:B------:R-:W-:Y:S01]  /*10c0*/  CS2R R122, SRZ ;  /* 0x00000000007a7805 */ /* 0x000fe2000001ff00 */
[----:B------:R-:W-:Y:S01]  /*10d0*/  CS2R R120, SRZ ;  /* 0x0000000000787805 */ /* 0x000fe2000001ff00 */
[----:B------:R-:W-:Y:S01]  /*10e0*/  IMAD R32, R5, c[0x0][0x208], RZ ;  /* 0x0000820005207a24 */ /* 0x000fe200078e02ff */
[----:B------:R-:W-:Y:S01]  /*10f0*/  CS2R R118, SRZ ;  /* 0x0000000000767805 */ /* 0x000fe2000001ff00 */
[----:B------:R-:W-:Y:S01]  /*1100*/  IMAD.IADD R23, R39, 0x1, R22 ;  /* 0x0000000127177824 */ /* 0x000fe200078e0216 */
[----:B------:R-:W-:Y:S01]  /*1110*/  CS2R R116, SRZ ;  /* 0x0000000000747805 */ /* 0x000fe2000001ff00 */
[----:B------:R-:W-:Y:S01]  /*1120*/  IMAD.SHL.U32 R6, R6, 0x40, RZ ;  /* 0x0000004006067824 */ /* 0x000fe200078e00ff */
[----:B------:R-:W-:Y:S01]  /*1130*/  CS2R R114, SRZ ;  /* 0x0000000000727805 */ /* 0x000fe2000001ff00 */
[----:B------:R-:W-:Y:S01]  /*1140*/  IMAD.IADD R5, R233, 0x1, -R0 ;  /* 0x00000001e9057824 */ /* 0x000fe200078e0a00 */
[----:B------:R-:W-:Y:S01]  /*1150*/  CS2R R112, SRZ ;  /* 0x0000000000707805 */ /* 0x000fe2000001ff00 */
[----:B------:R-:W-:Y:S01]  /*1160*/  IMAD.IADD R15, R37, 0x1, R14 ;  /* 0x00000001250f7824 */ /* 0x000fe200078e020e */
[----:B------:R-:W-:Y:S01]  /*1170*/  LOP3.LUT R6, R6, 0x1c0, RZ, 0xc0, !PT ;  /* 0x000001c006067812 */ /* 0x000fe200078ec0ff */
[----:B------:R-:W-:Y:S01]  /*1180*/  IMAD.MOV.U32 R22, RZ, RZ, R38 ;  /* 0x000000ffff167224 */ /* 0x000fe200078e0026 */
[----:B------:R-:W-:Y:S01]  /*1190*/  CS2R R110, SRZ ;  /* 0x00000000006e7805 */ /* 0x000fe2000001ff00 */
[C---:B------:R-:W-:Y:S01]  /*11a0*/  IMAD R0, R35.reuse, c[0x0][0x1d8], RZ ;  /* 0x0000760023007a24 */ /* 0x040fe200078e02ff */
[----:B------:R-:W-:Y:S01]  /*11b0*/  SHF.R.U32.HI R236, RZ, 0x3, R6 ;  /* 0x00000003ffec7819 */ /* 0x000fe20000011606 */
[----:B------:R-:W-:Y:S01]  /*11c0*/  IMAD.MOV.U32 R14, RZ, RZ, R36 ;  /* 0x000000ffff0e7224 */ /* 0x000fe200078e0024 */
[----:B------:R-:W-:Y:S01]  /*11d0*/  CS2R R108, SRZ ;  /* 0x00000000006c7805 */ /* 0x000fe2000001ff00 */
[----:B------:R-:W-:Y:S01]  /*11e0*/  IMAD R2, R35, c[0x0][0x1a8], RZ ;  /* 0x00006a0023027a24 */ /* 0x000fe200078e02ff */
[----:B------:R-:W-:Y:S01]  /*11f0*/  CS2R R106, SRZ ;  /* 0x00000000006a7805 */ /* 0x000fe2000001ff00 */
[----:B------:R-:W-:Y:S01]  /*1200*/  IMAD.SHL.U32 R7, R18, 0x8, RZ ;  /* 0x0000000812077824 */ /* 0x000fe200078e00ff */
[----:B------:R-:W-:Y:S01]  /*1210*/  CS2R R104, SRZ ;  /* 0x0000000000687805 */ /* 0x000fe2000001ff00 */
[C---:B------:R-:W-:Y:S01]  /*1220*/  IMAD R0, R34.reuse, c[0x0][0x1dc], R0 ;  /* 0x0000770022007a24 */ /* 0x040fe200078e0200 */
[----:B------:R-:W-:Y:S01]  /*1230*/  CS2R R102, SRZ ;  /* 0x0000000000667805 */ /* 0x000fe2000001ff00 */
[C---:B------:R-:W-:Y:S01]  /*1240*/  IMAD.WIDE.U32 R22, R34.reuse, c[0x0][0x1d8], R22 ;  /* 0x0000760022167a25 */ /* 0x040fe200078e0016 */
[----:B------:R-:W-:Y:S01]  /*1250*/  LOP3.LUT R7, R7, 0x18, RZ, 0xc0, !PT ;  /* 0x0000001807077812 */ /* 0x000fe200078ec0ff */
[----:B------:R-:W-:Y:S01]  /*1260*/  CS2R R100, SRZ ;  /* 0x0000000000647805 */ /* 0x000fe2000001ff00 */
[----:B------:R-:W-:Y:S01]  /*1270*/  CS2R R98, SRZ ;  /* 0x0000000000627805 */ /* 0x000fe2000001ff00 */
[----:B------:R-:W-:Y:S01]  /*1280*/  IMAD R2, R34, c[0x0][0x1ac], R2 ;  /* 0x00006b0022027a24 */ /* 0x000fe200078e0202 */
[----:B------:R-:W-:Y:S01]  /*1290*/  LEA R38, P3, R22, c[0x0][0x1c0], 0x1 ;  /* 0x0000700016267a11 */ /* 0x000fe200078608ff */
[----:B------:R-:W-:Y:S01]  /*12a0*/  IMAD.WIDE.U32 R14, R34, c[0x0][0x1a8], R14 ;  /* 0x00006a00220e7a25 */ /* 0x000fe200078e000e */
[----:B------:R-:W-:Y:S01]  /*12b0*/  LOP3.LUT R236, R236, R6, R7, 0x1e, !PT ;  /* 0x00000006ecec7212 */ /* 0x000fe200078e1e07 */
[----:B------:R-:W-:Y:S01]  /*12c0*/  CS2R R96, SRZ ;  /* 0x0000000000607805 */ /* 0x000fe2000001ff00 */
[----:B------:R-:W-:Y:S01]  /*12d0*/  CS2R R94, SRZ ;  /* 0x00000000005e7805 */ /* 0x000fe2000001ff00 */
[----:B------:R-:W-:Y:S01]  /*12e0*/  IMAD.IADD R0, R23, 0x1, R0 ;  /* 0x0000000117007824 */ /* 0x000fe200078e0200 */
[----:B------:R-:W-:Y:S01]  /*12f0*/  LEA R34, P2, R14, c[0x0][0x190], 0x1 ;  /* 0x000064000e227a11 */ /* 0x000fe200078408ff */
[----:B------:R-:W-:Y:S01]  /*1300*/  IMAD.SHL.U32 R230, R12, 0x400, RZ ;  /* 0x000004000ce67824 */ /* 0x000fe200078e00ff */
[----:B------:R-:W-:Y:S01]  /*1310*/  CS2R R92, SRZ ;  /* 0x00000000005c7805 */ /* 0x000fe2000001ff00 */
[----:B------:R-:W-:Y:S01]  /*1320*/  IMAD.IADD R2, R15, 0x1, R2 ;  /* 0x000000010f027824 */ /* 0x000fe200078e0202 */
[----:B------:R-:W-:Y:S01]  /*1330*/  LEA.HI.X R39, R22, c[0x0][0x1c4], R0, 0x1, P3 ;  /* 0x0000710016277a11 */ /* 0x000fe200018f0c00 */
[----:B------:R-:W-:Y:S01]  /*1340*/  IMAD.MOV.U32 R15, RZ, RZ, c[0x0][0x1d8] ;  /* 0x00007600ff0f7624 */ /* 0x000fe200078e00ff */
[----:B------:R-:W-:Y:S01]  /*1350*/  SHF.R.S32.HI R22, RZ, 0x1f, R3 ;  /* 0x0000001fff167819 */ /* 0x000fe20000011403 */
[----:B------:R-:W-:Y:S01]  /*1360*/  IMAD.WIDE.U32 R42, R25, c[0x0][0x178], R30 ;  /* 0x00005e00192a7a25 */ /* 0x000fe200078e001e */
[----:B------:R-:W-:Y:S01]  /*1370*/  LEA.HI.X R35, R14, c[0x0][0x194], R2, 0x1, P2 ;  /* 0x000065000e237a11 */ /* 0x000fe200010f0c02 */
[----:B------:R-:W-:Y:S01]  /*1380*/  CS2R R90, SRZ ;  /* 0x00000000005a7805 */ /* 0x000fe2000001ff00 */
[----:B------:R-:W-:Y:S01]  /*1390*/  LEA R36, P3, R15, R38, 0x6 ;  /* 0x000000260f247211 */ /* 0x000fe200078630ff */
[C---:B------:R-:W-:Y:S01]  /*13a0*/  IMAD R32, R25.reuse, c[0x0][0x20c], R32 ;  /* 0x0000830019207a24 */ /* 0x040fe200078e0220 */
[----:B------:R-:W-:Y:S01]  /*13b0*/  CS2R R88, SRZ ;  /* 0x0000000000587805 */ /* 0x000fe2000001ff00 */
[----:B------:R-:W-:Y:S01]  /*13c0*/  IMAD.WIDE.U32 R24, R25, c[0x0][0x208], R30 ;  /* 0x0000820019187a25 */ /* 0x000fe200078e001e */
[----:B------:R-:W-:Y:S01]  /*13d0*/  CS2R R86, SRZ ;  /* 0x0000000000567805 */ /* 0x000fe2000001ff00 */
[----:B------:R-:W-:Y:S01]  /*13e0*/  CS2R R84, SRZ ;  /* 0x0000000000547805 */ /* 0x000fe2000001ff00 */
[----:B------:R-:W-:Y:S01]  /*13f0*/  CS2R R82, SRZ ;  /* 0x0000000000527805 */ /* 0x000fe2000001ff00 */
[----:B------:R-:W-:Y:S01]  /*1400*/  IMAD R5, R5, 0x2, R230 ;  /* 0x0000000205057824 */ /* 0x000fe200078e02e6 */
[----:B------:R-:W-:Y:S01]  /*1410*/  CS2R R80, SRZ ;  /* 0x0000000000507805 */ /* 0x000fe2000001ff00 */
[----:B------:R-:W-:Y:S01]  /*1420*/  IMAD.MOV.U32 R0, RZ, RZ, c[0x0][0x1dc] ;  /* 0x00007700ff007624 */ /* 0x000fe200078e00ff */
[----:B------:R-:W-:Y:S01]  /*1430*/  CS2R R78, SRZ ;  /* 0x00000000004e7805 */ /* 0x000fe2000001ff00 */
[----:B------:R-:W-:Y:S01]  /*1440*/  IMAD.MOV.U32 R11, RZ, RZ, c[0x0][0x1a8] ;  /* 0x00006a00ff0b7624 */ /* 0x000fe200078e00ff */
[----:B------:R-:W-:Y:S01]  /*1450*/  CS2R R76, SRZ ;  /* 0x00000000004c7805 */ /* 0x000fe2000001ff00 */
[----:B------:R-:W-:Y:S01]  /*1460*/  IMAD.IADD R33, R25, 0x1, R32 ;  /* 0x0000000119217824 */ /* 0x000fe200078e0220 */
[----:B------:R-:W-:Y:S01]  /*1470*/  LEA.HI.X R37, R15, R39, R0, 0x6, P3 ;  /* 0x000000270f257211 */ /* 0x000fe200018f3400 */
[----:B------:R-:W-:Y:S01]  /*1480*/  IMAD.IADD R236, R5, 0x1, R236 ;  /* 0x0000000105ec7824 */ /* 0x000fe200078e02ec */
[----:B------:R-:W-:Y:S01]  /*1490*/  IADD3 R15, R30, 0x80, RZ ;  /* 0x000000801e0f7810 */ /* 0x000fe20007ffe0ff */
[----:B------:R-:W-:Y:S01]  /*14a0*/  IMAD.MOV.U32 R32, RZ, RZ, R24 ;  /* 0x000000ffff207224 */ /* 0x000fe200078e0018 */
[----:B------:R-:W-:Y:S01]  /*14b0*/  LEA R24, P2, R11, R34, 0x6 ;  /* 0x000000220b187211 */ /* 0x000fe200078430ff */
[----:B------:R-:W-:Y:S01]  /*14c0*/  IMAD.MOV.U32 R5, RZ, RZ, c[0x0][0x1ac] ;  /* 0x00006b00ff057624 */ /* 0x000fe200078e00ff */
[----:B------:R-:W-:Y:S01]  /*14d0*/  ISETP.GE.AND P3, PT, R16, c[0x0][0x1cc], PT ;  /* 0x0000730010007a0c */ /* 0x000fe20003f66270 */
[----:B------:R-:W-:Y:S01]  /*14e0*/  IMAD.SHL.U32 R235, R235, 0x2, RZ ;  /* 0x00000002ebeb7824 */ /* 0x000fe200078e00ff */
[----:B------:R-:W-:Y:S01]  /*14f0*/  CS2R R74, SRZ ;  /* 0x00000000004a7805 */ /* 0x000fe2000001ff00 */
[----:B------:R-:W-:Y:S01]  /*1500*/  IMAD.IADD R41, R43, 0x1, R40 ;  /* 0x000000012b297824 */ /* 0x000fe200078e0228 */
[----:B------:R-:W-:Y:S01]  /*1510*/  LEA.HI.X R25, R11, R35, R5, 0x6, P2 ;  /* 0x000000230b197211 */ /* 0x000fe200010f3405 */
[----:B------:R-:W-:Y:S01]  /*1520*/  IMAD.MOV.U32 R40, RZ, RZ, R42 ;  /* 0x000000ffff287224 */ /* 0x000fe200078e002a */
[----:B------:R-:W-:Y:S01]  /*1530*/  ISETP.GE.AND P2, PT, R15, c[0x0][0x1cc], PT ;  /* 0x000073000f007a0c */ /* 0x000fe20003f46270 */
[----:B------:R-:W-:Y:S01]  /*1540*/  @!PT LDS RZ, [RZ] ;  /* 0x00000000fffff984 */ /* 0x000fe20000000800 */
[----:B------:R-:W-:Y:S01]  /*1550*/  @!PT LDS RZ, [RZ] ;  /* 0x00000000fffff984 */ /* 0x000fe20000000800 */
[----:B------:R-:W-:Y:S01]  /*1560*/  @!PT LDS RZ, [RZ] ;  /* 0x00000000fffff984 */ /* 0x000fe20000000800 */
[----:B------:R1:W-:Y:S01]  /*1570*/  LDGSTS.E.BYPASS.LTC128B.128 [R235+0x6080], [R38.64], !P5 ;  /* 0x0608000026eb7fae */ /* 0x0003e2000e901d50 */
[C---:B------:R-:W-:Y:S01]  /*1580*/  ISETP.LT.OR P6, PT, R19.reuse, 0x1, P3 ;  /* 0x000000011300780c */ /* 0x040fe20001fc1670 */
[----:B------:R-:W-:Y:S01]  /*1590*/  IMAD R2, R22, c[0x0][0x180], RZ ;  /* 0x0000600016027a24 */ /* 0x000fe200078e02ff */
[----:B------:R-:W-:Y:S01]  /*15a0*/  ISETP.LT.OR P5, PT, R19, 0x1, P2 ;  /* 0x000000011300780c */ /* 0x000fe200017a1670 */
[----:B------:R-:W-:Y:S01]  /*15b0*/  IMAD.WIDE.U32 R244, R3, c[0x0][0x180], R40 ;  /* 0x0000600003f47a25 */ /* 0x000fe200078e0028 */
[C---:B------:R-:W-:Y:S01]  /*15c0*/  ISETP.LT.OR P3, PT, R19.reuse, 0x21, P3 ;  /* 0x000000211300780c */ /* 0x040fe20001f61670 */
[----:B------:R-:W-:Y:S01]  /*15d0*/  CS2R R72, SRZ ;  /* 0x0000000000487805 */ /* 0x000fe2000001ff00 */
[----:B------:R-:W-:Y:S01]  /*15e0*/  ISETP.LT.OR P2, PT, R19, 0x21, P2 ;  /* 0x000000211300780c */ /* 0x000fe20001741670 */
[----:B------:R-:W-:Y:S01]  /*15f0*/  IMAD R0, R3, c[0x0][0x184], R2 ;  /* 0x0000610003007a24 */ /* 0x000fe200078e0202 */
[----:B------:R-:W-:Y:S01]  /*1600*/  SEL R11, R238, RZ, !P1 ;  /* 0x000000ffee0b7207 */ /* 0x000fe20004800000 */
[----:B------:R-:W-:Y:S01]  /*1610*/  IMAD.SHL.U32 R236, R236, 0x2, RZ ;  /* 0x00000002ecec7824 */ /* 0x000fe200078e00ff */
[----:B------:R-:W-:Y:S01]  /*1620*/  ISETP.GE.AND P1, PT, R30, c[0x0][0x19c], PT ;  /* 0x000067001e007a0c */ /* 0x000fe20003f26270 */
[----:B------:R-:W-:Y:S01]  /*1630*/  IMAD.IADD R245, R245, 0x1, R0 ;  /* 0x00000001f5f57824 */ /* 0x000fe200078e0200 */
[----:B------:R-:W-:Y:S01]  /*1640*/  CS2R R70, SRZ ;  /* 0x0000000000467805 */ /* 0x000fe2000001ff00 */
[----:B------:R1:W-:Y:S01]  /*1650*/  LDGSTS.E.BYPASS.LTC128B.128 [R235+0x8080], [R38.64+0x80], !P6 ;  /* 0x0808008026eb7fae */ /* 0x0003e2000f101d50 */
[C---:B------:R-:W-:Y:S01]  /*1660*/  IADD3 R0, R236.reuse, 0x12280, RZ ;  /* 0x00012280ec007810 */ /* 0x040fe20007ffe0ff */
[----:B------:R-:W-:Y:S01]  /*1670*/  IMAD.WIDE.U32 R244, R11, c[0x0][0x188], R244 ;  /* 0x000062000bf47a25 */ /* 0x000fe200078e00f4 */
[----:B------:R-:W-:Y:S01]  /*1680*/  IADD3 R234, R236, 0x122c0, RZ ;  /* 0x000122c0ecea7810 */ /* 0x000fe20007ffe0ff */
[----:B------:R1:W-:Y:S01]  /*1690*/  LDGSTS.E.BYPASS.LTC128B.128 [R235+0xa080], [R38.64+0x100], !P5 ;  /* 0x0a08010026eb7fae */ /* 0x0003e2000e901d50 */
[----:B------:R-:W-:Y:S01]  /*16a0*/  ISETP.GE.AND P5, PT, R16, c[0x0][0x19c], PT ;  /* 0x0000670010007a0c */ /* 0x000fe20003fa6270 */
[----:B------:R-:W-:Y:S01]  /*16b0*/  IMAD.U32 R23, RZ, RZ, UR4 ;  /* 0x00000004ff177e24 */ /* 0x000fe2000f8e00ff */
[----:B------:R-:W-:Y:S01]  /*16c0*/  @P0 IADD3 R234, R0, -0x40, RZ ;  /* 0xffffffc000ea0810 */ /* 0x000fe20007ffe0ff */
[----:B------:R2:W-:Y:S01]  /*16d0*/  LDGSTS.E.BYPASS.LTC128B.128 [R235+0x7080], [R36.64], !P4 ;  /* 0x0708000024eb7fae */ /* 0x0005e2000e101d50 */
[----:B------:R-:W-:Y:S01]  /*16e0*/  ISETP.GE.AND P4, PT, R15, c[0x0][0x19c], PT ;  /* 0x000067000f007a0c */ /* 0x000fe20003f86270 */
[----:B------:R-:W-:Y:S01]  /*16f0*/  IMAD R0, R13, c[0x0][0x188], RZ ;  /* 0x000062000d007a24 */ /* 0x000fe200078e02ff */
[C---:B------:R-:W-:Y:S01]  /*1700*/  ISETP.LT.OR P0, PT, R19.reuse, 0x1, P5 ;  /* 0x000000011300780c */ /* 0x040fe20002f01670 */
[----:B------:R2:W-:Y:S01]  /*1710*/  LDGSTS.E.BYPASS.LTC128B.128 [R235+0x9080], [R36.64+0x80], !P3 ;  /* 0x0908008024eb7fae */ /* 0x0005e2000d901d50 */
[----:B------:R-:W-:Y:S01]  /*1720*/  ISETP.LT.OR P6, PT, R19, 0x1, P4 ;  /* 0x000000011300780c */ /* 0x000fe200027c1670 */
[----:B------:R-:W-:Y:S01]  /*1730*/  IMAD R5, R11, c[0x0][0x18c], R0 ;  /* 0x000063000b057a24 */ /* 0x000fe200078e0200 */
[C---:B------:R-:W-:Y:S01]  /*1740*/  ISETP.LT.OR P5, PT, R19.reuse, 0x21, P5 ;  /* 0x000000211300780c */ /* 0x040fe20002fa1670 */
[----:B------:R2:W-:Y:S01]  /*1750*/  LDGSTS.E.BYPASS.LTC128B.128 [R235+0xb080], [R36.64+0x100], !P2 ;  /* 0x0b08010024eb7fae */ /* 0x0005e2000d101d50 */
[----:B------:R-:W-:Y:S01]  /*1760*/  ISETP.LT.OR P2, PT, R19, 0x1, P1 ;  /* 0x000000011300780c */ /* 0x000fe20000f41670 */
[----:B------:R-:W-:Y:S01]  /*1770*/  IMAD.IADD R232, R245, 0x1, R5 ;  /* 0x00000001f5e87824 */ /* 0x000fe200078e0205 */
[C---:B------:R-:W-:Y:S01]  /*1780*/  ISETP.LT.OR P1, PT, R19.reuse, 0x21, P1 ;  /* 0x000000211300780c */ /* 0x040fe20000f21670 */
[----:B------:R-:W0:Y:S01]  /*1790*/  LDGDEPBAR ;  /* 0x00000000000079af */ /* 0x000e220000000000 */
[----:B------:R-:W-:Y:S01]  /*17a0*/  ISETP.LT.OR P4, PT, R19, 0x21, P4 ;  /* 0x000000211300780c */ /* 0x000fe20002781670 */
[----:B------:R-:W-:Y:S01]  /*17b0*/  IMAD R240, R22, c[0x0][0x210], RZ ;  /* 0x0000840016f07a24 */ /* 0x000fe200078e02ff */
[----:B------:R-:W-:Y:S01]  /*17c0*/  LOP3.LUT P3, RZ, R9, 0x4, RZ, 0xc0, !PT ;  /* 0x0000000409ff7812 */ /* 0x000fe2000786c0ff */
[C---:B------:R-:W-:Y:S01]  /*17d0*/  IMAD.WIDE.U32 R32, R3.reuse, c[0x0][0x210], R32 ;  /* 0x0000840003207a25 */ /* 0x040fe200078e0020 */
[----:B------:R-:W-:Y:S01]  /*17e0*/  ULDC.64 UR4, c[0x0][0x208] ;  /* 0x0000820000047ab9 */ /* 0x000fe20000000a00 */
[----:B------:R-:W-:Y:S01]  /*17f0*/  CS2R R68, SRZ ;  /* 0x0000000000447805 */ /* 0x000fe2000001ff00 */
[----:B------:R-:W-:Y:S01]  /*1800*/  USHF.L.U64.HI UR9, UR4, UR9, UR5 ;  /* 0x0000000904097299 */ /* 0x000fe20008010205 */
[----:B------:R-:W-:Y:S01]  /*1810*/  IMAD R240, R3, c[0x0][0x214], R240 ;  /* 0x0000850003f07a24 */ /* 0x000fe200078e02f0 */
[----:B------:R-:W-:Y:S01]  /*1820*/  CS2R R66, SRZ ;  /* 0x0000000000427805 */ /* 0x000fe2000001ff00 */
[----:B------:R3:W-:Y:S01]  /*1830*/  LDGSTS.E.BYPASS.LTC128B.128 [R235+0x80], [R34.64], !P2 ;  /* 0x0008000022eb7fae */ /* 0x0007e2000d101d50 */
[----:B------:R-:W-:Y:S01]  /*1840*/  IMAD R20, R4, 0x800, R21 ;  /* 0x0000080004147824 */ /* 0x000fe200078e0215 */
[----:B------:R-:W-:Y:S01]  /*1850*/  UIMAD UR9, UR9, UR6, URZ ;  /* 0x00000006090972a4 */ /* 0x000fe2000f8e023f */
        /* <DEDUP_REMOVED lines=12> */
[----:B------:R-:W-:Y:S01]  /*1920*/  IMAD.MOV.U32 R21, RZ, RZ, c[0x0][0x178] ;  /* 0x00005e00ff157624 */ /* 0x000fe200078e00ff */
[----:B------:R4:W-:Y:S01]  /*1930*/  LDGSTS.E.BYPASS.LTC128B.128 [R235+0x3080], [R24.64+0x80], !P5 ;  /* 0x0308008018eb7fae */ /* 0x0009e2000e901d50 */
[----:B------:R-:W-:Y:S01]  /*1940*/  LOP3.LUT R231, R9, 0x8, R8, 0xf8, !PT ;  /* 0x0000000809e77812 */ /* 0x000fe200078ef808 */
[----:B------:R-:W-:Y:S01]  /*1950*/  IMAD.WIDE.U32 R240, R11, c[0x0][0x218], R240 ;  /* 0x000086000bf07a25 */ /* 0x000fe200078e00f0 */
[C---:B------:R-:W-:Y:S01]  /*1960*/  LEA R5, P2, R36.reuse, R244, 0x6 ;  /* 0x000000f424057211 */ /* 0x040fe200078430ff */
[----:B------:R4:W-:Y:S01]  /*1970*/  LDGSTS.E.BYPASS.LTC128B.128 [R235+0x5080], [R24.64+0x100], !P4 ;  /* 0x0508010018eb7fae */ /* 0x0009e2000e101d50 */
[----:B------:R-:W-:Y:S01]  /*1980*/  SHF.R.U32.HI R6, RZ, 0x3, R9 ;  /* 0x00000003ff067819 */ /* 0x000fe20000011609 */
[----:B------:R-:W-:Y:S01]  /*1990*/  IMAD.MOV.U32 R19, RZ, RZ, c[0x0][0x17c] ;  /* 0x00005f00ff137624 */ /* 0x000fe200078e00ff */
[----:B------:R-:W-:Y:S01]  /*19a0*/  LEA.HI.X R2, R36, R232, R23, 0x6, P2 ;  /* 0x000000e824027211 */ /* 0x000fe200010f3417 */
[----:B------:R-:W0:Y:S01]  /*19b0*/  LDGDEPBAR ;  /* 0x00000000000079af */ /* 0x000e220000000000 */
[----:B------:R-:W-:Y:S01]  /*19c0*/  ISETP.GE.AND P2, PT, R30, c[0x0][0x16c], PT ;  /* 0x00005b001e007a0c */ /* 0x000fe20003f46270 */
[----:B------:R-:W-:Y:S01]  /*19d0*/  USHF.L.U32 UR18, UR4, 0x6, URZ ;  /* 0x0000000604127899 */ /* 0x000fe2000800063f */
[----:B------:R-:W-:Y:S01]  /*19e0*/  SEL R14, RZ, 0x2, P1 ;  /* 0x00000002ff0e7807 */ /* 0x000fe20000800000 */
[----:B------:R-:W-:Y:S01]  /*19f0*/  IMAD.MOV.U32 R44, RZ, RZ, R240 ;  /* 0x000000ffff2c7224 */ /* 0x000fe200078e00f0 */
[----:B------:R-:W-:Y:S01]  /*1a00*/  SEL R249, RZ, 0x1, P2 ;  /* 0x00000001fff97807 */ /* 0x000fe20001000000 */
[----:B------:R-:W-:Y:S01]  /*1a10*/  UIMAD UR9, UR8, UR18, UR9 ;  /* 0x00000012080972a4 */ /* 0x000fe2000f8e0209 */
[C---:B-1----:R-:W-:Y:S01]  /*1a20*/  LEA R38, P2, R5.reuse, c[0x0][0x160], 0x1 ;  /* 0x0000580005267a11 */ /* 0x042fe200078408ff */
[----:B------:R-:W-:Y:S01]  /*1a30*/  IMAD.U32 R37, RZ, RZ, UR19 ;  /* 0x00000013ff257e24 */ /* 0x000fe2000f8e00ff */
[----:B------:R-:W-:Y:S01]  /*1a40*/  SEL R0, RZ, 0x4, P6 ;  /* 0x00000004ff007807 */ /* 0x000fe20003000000 */
[----:B------:R-:W-:Y:S01]  /*1a50*/  UMOV UR8, 0x5 ;  /* 0x0000000500087882 */ /* 0x000fe20000000000 */
[----:B------:R-:W-:Y:S01]  /*1a60*/  LEA.HI.X R39, R5, c[0x0][0x164], R2, 0x1, P2 ;  /* 0x0000590005277a11 */ /* 0x000fe200010f0c02 */
[----:B------:R-:W-:Y:S01]  /*1a70*/  IMAD R2, R13, c[0x0][0x218], RZ ;  /* 0x000086000d027a24 */ /* 0x000fe200078e02ff */
[----:B------:R-:W-:Y:S01]  /*1a80*/  LOP3.LUT R231, R231, R6, RZ, 0x3c, !PT ;  /* 0x00000006e7e77212 */ /* 0x000fe200078e3cff */
[----:B------:R-:W-:Y:S01]  /*1a90*/  IMAD.WIDE.U32 R36, R3, c[0x0][0x270], R28 ;  /* 0x00009c0003247a25 */ /* 0x000fe200078e001c */
[----:B------:R-:W-:Y:S01]  /*1aa0*/  LEA R32, P2, R21, R38, 0x6 ;  /* 0x0000002615207211 */ /* 0x000fe200078430ff */
[----:B------:R-:W-:Y:S01]  /*1ab0*/  USHF.L.U64.HI UR8, UR4, UR8, UR5 ;  /* 0x0000000804087299 */ /* 0x000fe20008010205 */
[----:B------:R-:W-:Y:S01]  /*1ac0*/  IADD3 R0, R0, R14, R249 ;  /* 0x0000000e00007210 */ /* 0x000fe20007ffe0f9 */
[----:B------:R-:W-:Y:S01]  /*1ad0*/  IMAD R5, R11, c[0x0][0x21c], R2 ;  /* 0x000087000b057a24 */ /* 0x000fe200078e0202 */
[----:B------:R-:W-:Y:S01]  /*1ae0*/  LEA.HI.X R33, R21, R39, R19, 0x6, P2 ;  /* 0x0000002715217211 */ /* 0x000fe200010f3413 */
[----:B------:R-:W-:Y:S01]  /*1af0*/  IMAD R2, R22, c[0x0][0x270], RZ ;  /* 0x00009c0016027a24 */ /* 0x000fe200078e02ff */
[C---:B------:R-:W-:Y:S01]  /*1b00*/  LOP3.LUT P5, RZ, R0.reuse, 0x1, RZ, 0xc0, !PT ;  /* 0x0000000100ff7812 */ /* 0x040fe200078ac0ff */
[----:B------:R-:W-:Y:S01]  /*1b10*/  IMAD.IADD R45, R241, 0x1, R5 ;  /* 0x00000001f12d7824 */ /* 0x000fe200078e0205 */
[----:B------:R-:W-:Y:S01]  /*1b20*/  LOP3.LUT P4, RZ, R0, 0x2, RZ, 0xc0, !PT ;  /* 0x0000000200ff7812 */ /* 0x000fe2000788c0ff */
[----:B------:R-:W-:-:S04]  /*1b30*/  DEPBAR.LE SB0, 0x1 ;  /* 0x000080400000791a */ /* 0x000fc80000000000 */
[----:B------:R-:W-:Y:S01]  /*1b40*/  IMAD.MOV.U32 R5, RZ, RZ, 0x20 ;  /* 0x00000020ff057424 */ /* 0x000fe200078e00ff */
[----:B------:R-:W-:Y:S01]  /*1b50*/  LOP3.LUT P2, RZ, R0, 0x4, RZ, 0xc0, !PT ;  /* 0x0000000400ff7812 */ /* 0x000fe2000784c0ff */
[----:B------:R-:W-:Y:S01]  /*1b60*/  IMAD.IADD R231, R20, 0x1, R231 ;  /* 0x0000000114e77824 */ /* 0x000fe200078e02e7 */
[----:B------:R1:W-:Y:S01]  /*1b70*/  STL.64 [R1], R44 ;  /* 0x0000002c01007387 */ /* 0x0003e20000100a00 */
[----:B------:R-:W-:Y:S01]  /*1b80*/  IMAD.MOV.U32 R0, RZ, RZ, 0x40 ;  /* 0x00000040ff007424 */ /* 0x000fe200078e00ff */
[----:B------:R-:W-:Y:S01]  /*1b90*/  UIADD3 UR5, UR7, 0x1, -UR14 ;  /* 0x0000000107057890 */ /* 0x000fe2000fffe80e */
[----:B------:R-:W-:Y:S01]  /*1ba0*/  IMAD R23, R3, c[0x0][0x274], R2 ;  /* 0x00009d0003177a24 */ /* 0x000fe200078e0202 */
[----:B------:R-:W-:Y:S01]  /*1bb0*/  SEL R2, R5, 0xffffffe0, !P0 ;  /* 0xffffffe005027807 */ /* 0x000fe20004000000 */
[----:B------:R-:W-:Y:S01]  /*1bc0*/  IMAD.SHL.U32 R231, R231, 0x2, RZ ;  /* 0x00000002e7e77824 */ /* 0x000fe200078e00ff */
[----:B------:R-:W-:Y:S01]  /*1bd0*/  BAR.SYNC.DEFER_BLOCKING 0x0 ;  /* 0x0000000000007b1d */ /* 0x000fe20000010000 */
[----:B------:R-:W-:Y:S01]  /*1be0*/  SEL R0, R0, 0xffffffc0, !P3 ;  /* 0xffffffc000007807 */ /* 0x000fe20005800000 */
[----:B------:R-:W-:Y:S01]  /*1bf0*/  IMAD.U32 R14, RZ, RZ, UR15 ;  /* 0x0000000fff0e7e24 */ /* 0x000fe2000f8e00ff */
[----:B------:R-:W-:Y:S01]  /*1c00*/  CS2R R62, SRZ ;  /* 0x00000000003e7805 */ /* 0x000fe2000001ff00 */
[C---:B------:R-:W-:Y:S01]  /*1c10*/  IMAD.IADD R227, R231.reuse, 0x1, R2 ;  /* 0x00000001e7e37824 */ /* 0x040fe200078e0202 */
[----:B------:R-:W-:Y:S01]  /*1c20*/  CS2R R60, SRZ ;  /* 0x00000000003c7805 */ /* 0x000fe2000001ff00 */
[----:B------:R-:W-:Y:S01]  /*1c30*/  IMAD.IADD R226, R231, 0x1, R0 ;  /* 0x00000001e7e27824 */ /* 0x000fe200078e0200 */
[----:B------:R-:W-:Y:S01]  /*1c40*/  IADD3 R19, -R237, UR13, -R14 ;  /* 0x0000000ded137c10 */ /* 0x000fe2000fffe90e */
[----:B------:R-:W-:Y:S01]  /*1c50*/  IMAD.IADD R225, R0, 0x1, R227 ;  /* 0x0000000100e17824 */ /* 0x000fe200078e02e3 */
[----:B------:R-:W-:Y:S01]  /*1c60*/  IADD3 R14, -R14, UR13, -R237 ;  /* 0x0000000d0e0e7c10 */ /* 0x000fe2000fffe9ed */
[----:B------:R-:W-:Y:S01]  /*1c70*/  IMAD.U32 R20, RZ, RZ, UR18 ;  /* 0x00000012ff147e24 */ /* 0x000fe2000f8e00ff */
[----:B------:R-:W-:Y:S01]  /*1c80*/  ISETP.LT.OR P3, PT, R19, 0x1, !P5 ;  /* 0x000000011300780c */ /* 0x000fe20006f61670 */
[----:B------:R-:W-:Y:S01]  /*1c90*/  IMAD.IADD R37, R37, 0x1, R23 ;  /* 0x0000000125257824 */ /* 0x000fe200078e0217 */
[C---:B------:R-:W-:Y:S01]  /*1ca0*/  ISETP.LT.OR P0, PT, R19.reuse, 0x1, !P4 ;  /* 0x000000011300780c */ /* 0x040fe20006701670 */
[----:B------:R-:W-:Y:S01]  /*1cb0*/  IMAD.WIDE.U32 R20, R20, UR6, R44 ;  /* 0x0000000614147c25 */ /* 0x000fe2000f8e002c */
[C---:B------:R-:W-:Y:S01]  /*1cc0*/  ISETP.LT.OR P5, PT, R19.reuse, 0x21, !P5 ;  /* 0x000000211300780c */ /* 0x040fe20006fa1670 */
[----:B------:R-:W-:Y:S01]  /*1cd0*/  CS2R R58, SRZ ;  /* 0x00000000003a7805 */ /* 0x000fe2000001ff00 */
[----:B------:R-:W-:Y:S01]  /*1ce0*/  ISETP.LT.OR P4, PT, R19, 0x21, !P4 ;  /* 0x000000211300780c */ /* 0x000fe20006781670 */
[----:B------:R-:W-:Y:S01]  /*1cf0*/  IMAD R246, R13, c[0x0][0x278], RZ ;  /* 0x00009e000df67a24 */ /* 0x000fe200078e02ff */
[----:B------:R-:W-:Y:S01]  /*1d00*/  IADD3 R2, R21, UR9, RZ ;  /* 0x0000000915027c10 */ /* 0x000fe2000fffe0ff */
[----:B------:R-:W-:Y:S01]  /*1d10*/  USHF.L.U32 UR9, UR4, 0x5, URZ ;  /* 0x0000000504097899 */ /* 0x000fe2000800063f */
[C---:B------:R-:W-:Y:S01]  /*1d20*/  IMAD.WIDE.U32 R40, R11.reuse, c[0x0][0x278], R36 ;  /* 0x00009e000b287a25 */ /* 0x040fe200078e0024 */
[----:B------:R-:W-:Y:S01]  /*1d30*/  USHF.R.S32.HI UR4, URZ, 0x1f, UR15 ;  /* 0x0000001f3f047899 */ /* 0x000fe2000801140f */
[----:B------:R-:W-:Y:S01]  /*1d40*/  SHF.R.S32.HI R23, RZ, 0x1f, R18 ;  /* 0x0000001fff177819 */ /* 0x000fe20000011412 */
[----:B------:R-:W2:Y:S01]  /*1d50*/  LDSM.16.M88.4 R148, [R231+0x6080] ;  /* 0x00608000e794783b */ /* 0x000ea20000000200 */
[----:B------:R-:W-:Y:S01]  /*1d60*/  IMAD R246, R11, c[0x0][0x27c], R246 ;  /* 0x00009f000bf67a24 */ /* 0x000fe200078e02f6 */
[----:B------:R-:W-:Y:S01]  /*1d70*/  CS2R R56, SRZ ;  /* 0x0000000000387805 */ /* 0x000fe2000001ff00 */
[----:B------:R-:W-:Y:S01]  /*1d80*/  IMAD.U32 R21, RZ, RZ, UR9 ;  /* 0x00000009ff157e24 */ /* 0x000fe2000f8e00ff */
[----:B------:R-:W2:Y:S01]  /*1d90*/  LDSM.16.M88.4 R152, [R227+0x6080] ;  /* 0x00608000e398783b */ /* 0x000ea20000000200 */
[C---:B----4-:R-:W-:Y:S01]  /*1da0*/  IMAD R24, R22.reuse, c[0x0][0x288], RZ ;  /* 0x0000a20016187a24 */ /* 0x050fe200078e02ff */
[----:B------:R-:W-:Y:S01]  /*1db0*/  LEA.HI R23, R23, R18, RZ, 0x2 ;  /* 0x0000001217177211 */ /* 0x000fe200078f10ff */
[----:B------:R-:W-:Y:S01]  /*1dc0*/  IMAD R22, R22, c[0x0][0x238], RZ ;  /* 0x00008e0016167a24 */ /* 0x000fe200078e02ff */
[----:B------:R-:W4:Y:S01]  /*1dd0*/  LDSM.16.M88.4 R156, [R226+0x6080] ;  /* 0x00608000e29c783b */ /* 0x000f220000000200 */
[----:B------:R-:W-:Y:S01]  /*1de0*/  IMAD.IADD R246, R41, 0x1, R246 ;  /* 0x0000000129f67824 */ /* 0x000fe200078e02f6 */
[----:B------:R-:W-:Y:S01]  /*1df0*/  LOP3.LUT R23, R23, 0x1ffffffc, RZ, 0xc0, !PT ;  /* 0x1ffffffc17177812 */ /* 0x000fe200078ec0ff */
[C---:B------:R-:W-:Y:S01]  /*1e00*/  IMAD R24, R3.reuse, c[0x0][0x28c], R24 ;  /* 0x0000a30003187a24 */ /* 0x040fe200078e0218 */
[----:B------:R-:W2:Y:S01]  /*1e10*/  LDSM.16.M88.4 R168, [R231+0x8080] ;  /* 0x00808000e7a8783b */ /* 0x000ea20000000200 */
[C---:B------:R-:W-:Y:S01]  /*1e20*/  IMAD R22, R3.reuse, c[0x0][0x23c], R22 ;  /* 0x00008f0003167a24 */ /* 0x040fe200078e0216 */
[----:B------:R-:W-:Y:S01]  /*1e30*/  CS2R R54, SRZ ;  /* 0x0000000000367805 */ /* 0x000fe2000001ff00 */
[----:B------:R-:W-:Y:S01]  /*1e40*/  IMAD.WIDE.U32 R28, R3, c[0x0][0x288], R28 ;  /* 0x0000a200031c7a25 */ /* 0x000fe200078e001c */
[----:B------:R-:W2:Y:S01]  /*1e50*/  LDSM.16.M88.4 R172, [R227+0x8080] ;  /* 0x00808000e3ac783b */ /* 0x000ea20000000200 */
[----:B------:R-:W-:Y:S01]  /*1e60*/  CS2R R52, SRZ ;  /* 0x0000000000347805 */ /* 0x000fe2000001ff00 */
[----:B------:R-:W-:Y:S01]  /*1e70*/  CS2R R50, SRZ ;  /* 0x0000000000327805 */ /* 0x000fe2000001ff00 */
[----:B------:R-:W-:Y:S01]  /*1e80*/  IMAD.IADD R27, R27, 0x1, R22 ;  /* 0x000000011b1b7824 */ /* 0x000fe200078e0216 */
[----:B------:R-:W2:Y:S01]  /*1e90*/  LDSM.16.M88.4 R176, [R226+0x8080] ;  /* 0x00808000e2b0783b */ /* 0x000ea20000000200 */
[----:B------:R-:W-:Y:S01]  /*1ea0*/  LOP3.LUT R22, R17, 0xfffffff0, RZ, 0xc0, !PT ;  /* 0xfffffff011167812 */ /* 0x000fe200078ec0ff */
[----:B------:R-:W-:Y:S01]  /*1eb0*/  IMAD.IADD R247, R18, 0x1, -R23 ;  /* 0x0000000112f77824 */ /* 0x000fe200078e0a17 */
[----:B------:R-:W-:Y:S01]  /*1ec0*/  CS2R R48, SRZ ;  /* 0x0000000000307805 */ /* 0x000fe2000001ff00 */
[----:B------:R-:W2:Y:S01]  /*1ed0*/  LDSM.16.M88.4 R184, [R231+0xa080] ;  /* 0x00a08000e7b8783b */ /* 0x000ea20000000200 */
[C---:B------:R-:W-:Y:S01]  /*1ee0*/  IMAD R18, R13.reuse, c[0x0][0x290], RZ ;  /* 0x0000a4000d127a24 */ /* 0x040fe200078e02ff */
[----:B------:R-:W-:Y:S01]  /*1ef0*/  CS2R R46, SRZ ;  /* 0x00000000002e7805 */ /* 0x000fe2000001ff00 */
[----:B------:R-:W-:Y:S01]  /*1f00*/  IMAD R242, R13, c[0x0][0x240], RZ ;  /* 0x000090000df27a24 */ /* 0x000fe200078e02ff */
[----:B------:R-:W2:Y:S01]  /*1f10*/  LDSM.16.M88.4 R188, [R227+0xa080] ;  /* 0x00a08000e3bc783b */ /* 0x000ea20000000200 */
[----:B------:R-:W-:Y:S01]  /*1f20*/  IMAD.IADD R13, R233, 0x1, -R22 ;  /* 0x00000001e90d7824 */ /* 0x000fe200078e0a16 */
[----:B-1----:R-:W-:Y:S01]  /*1f30*/  CS2R R44, SRZ ;  /* 0x00000000002c7805 */ /* 0x002fe2000001ff00 */
[----:B------:R-:W-:Y:S01]  /*1f40*/  IMAD R243, R11, c[0x0][0x294], R18 ;  /* 0x0000a5000bf37a24 */ /* 0x000fe200078e0212 */
[----:B------:R-:W1:Y:S01]  /*1f50*/  LDSM.16.M88.4 R192, [R226+0xa080] ;  /* 0x00a08000e2c0783b */ /* 0x000e620000000200 */
[----:B------:R-:W-:Y:S01]  /*1f60*/  IMAD.SHL.U32 R12, R12, 0x10, RZ ;  /* 0x000000100c0c7824 */ /* 0x000fe200078e00ff */
[----:B------:R-:W-:Y:S01]  /*1f70*/  SHF.R.S32.HI R18, RZ, 0x1f, R13 ;  /* 0x0000001fff127819 */ /* 0x000fe2000001140d */
[----:B------:R-:W-:Y:S01]  /*1f80*/  IMAD.IADD R10, R233, 0x1, -R10 ;  /* 0x00000001e90a7824 */ /* 0x000fe200078e0a0a */
[----:B------:R-:W1:Y:S01]  /*1f90*/  LDSM.16.M88.4 R164, [R225+0x6080] ;  /* 0x00608000e1a4783b */ /* 0x000e620000000200 */
[C---:B------:R-:W-:Y:S01]  /*1fa0*/  IMAD R242, R11.reuse, c[0x0][0x244], R242 ;  /* 0x000091000bf27a24 */ /* 0x040fe200078e02f2 */
[----:B------:R-:W-:Y:S01]  /*1fb0*/  LEA.HI R18, R18, R13, RZ, 0x3 ;  /* 0x0000000d12127211 */ /* 0x000fe200078f18ff */
[----:B------:R-:W-:Y:S01]  /*1fc0*/  IMAD.WIDE.U32 R132, R11, c[0x0][0x240], R26 ;  /* 0x000090000b847a25 */ /* 0x000fe200078e001a */
[----:B------:R-:W1:Y:S01]  /*1fd0*/  LDSM.16.M88.4 R180, [R225+0x8080] ;  /* 0x00808000e1b4783b */ /* 0x000e620000000200 */
[----:B------:R-:W-:Y:S01]  /*1fe0*/  LOP3.LUT R9, R9, 0x10, R12, 0xf8, !PT ;  /* 0x0000001009097812 */ /* 0x000fe200078ef80c */
[----:B------:R-:W-:Y:S01]  /*1ff0*/  CS2R R42, SRZ ;  /* 0x00000000002a7805 */ /* 0x000fe2000001ff00 */
[----:B------:R-:W-:Y:S01]  /*2000*/  LOP3.LUT R22, R18, 0xfffffff8, RZ, 0xc0, !PT ;  /* 0xfffffff812167812 */ /* 0x000fe200078ec0ff */
[----:B------:R-:W1:Y:S01]  /*2010*/  LDSM.16.M88.4 R196, [R225+0xa080] ;  /* 0x00a08000e1c4783b */ /* 0x000e620000000200 */
[----:B------:R-:W-:Y:S01]  /*2020*/  LOP3.LUT R9, R9, 0x8, R8, 0xf8, !PT ;  /* 0x0000000809097812 */ /* 0x000fe200078ef808 */
[----:B------:R-:W-:Y:S01]  /*2030*/  IMAD.U32 R252, RZ, RZ, UR5 ;  /* 0x00000005fffc7e24 */ /* 0x000fe2000f8e00ff */
[----:B------:R-:W-:Y:S01]  /*2040*/  UIADD3 UR7, UR7, -UR13, URZ ;  /* 0x8000000d07077290 */ /* 0x000fe2000fffe03f */
[----:B------:R-:W-:Y:S01]  /*2050*/  BAR.SYNC.DEFER_BLOCKING 0x0 ;  /* 0x0000000000007b1d */ /* 0x000fe20000010000 */
[----:B------:R-:W-:Y:S01]  /*2060*/  IMAD.IADD R13, R13, 0x1, -R22 ;  /* 0x000000010d0d7824 */ /* 0x000fe200078e0a16 */
[----:B------:R-:W-:Y:S01]  /*2070*/  LOP3.LUT R9, R9, R6, RZ, 0x3c, !PT ;  /* 0x0000000609097212 */ /* 0x000fe200078e3cff */
[----:B------:R-:W-:Y:S01]  /*2080*/  IMAD.IADD R242, R133, 0x1, R242 ;  /* 0x0000000185f27824 */ /* 0x000fe200078e02f2 */
[----:B------:R-:W-:Y:S01]  /*2090*/  UISETP.GT.AND UP1, UPT, UR10, -0x1, UPT ;  /* 0xffffffff0a00788c */ /* 0x000fe2000bf24270 */
[----:B------:R-:W-:Y:S01]  /*20a0*/  IMAD.SHL.U32 R6, R13, 0x40, RZ ;  /* 0x000000400d067824 */ /* 0x000fe200078e00ff */
[----:B------:R5:W-:Y:S01]  /*20b0*/  STL.64 [R1+0x18], R40 ;  /* 0x0000182801007387 */ /* 0x000be20000100a00 */
[----:B------:R-:W-:-:S02]  /*20c0*/  IMAD R229, R4, 0x200, R9 ;  /* 0x0000020004e57824 */ /* 0x000fc400078e0209 */
[----:B------:R-:W-:Y:S02]  /*20d0*/  IMAD.SHL.U32 R9, R18, 0x40, RZ ;  /* 0x0000004012097824 */ /* 0x000fe400078e00ff */
[C---:B------:R-:W-:Y:S02]  /*20e0*/  IMAD R0, R229.reuse, 0x2, R0 ;  /* 0x00000002e5007824 */ /* 0x040fe400078e0200 */
[----:B------:R-:W-:Y:S01]  /*20f0*/  IMAD.SHL.U32 R229, R229, 0x2, RZ ;  /* 0x00000002e5e57824 */ /* 0x000fe200078e00ff */
[----:B------:R-:W-:Y:S01]  /*2100*/  LOP3.LUT R9, R9, 0xfffffe00, RZ, 0xc0, !PT ;  /* 0xfffffe0009097812 */ /* 0x000fe200078ec0ff */
[----:B------:R-:W-:Y:S01]  /*2110*/  @!PT LDS RZ, [RZ] ;  /* 0x00000000fffff984 */ /* 0x000fe20000000800 */
[----:B------:R-:W-:Y:S01]  /*2120*/  @!PT LDS RZ, [RZ] ;  /* 0x00000000fffff984 */ /* 0x000fe20000000800 */
[----:B------:R-:W-:Y:S01]  /*2130*/  @!PT LDS RZ, [RZ] ;  /* 0x00000000fffff984 */ /* 0x000fe20000000800 */
[----:B------:R1:W-:Y:S01]  /*2140*/  LDGSTS.E.BYPASS.LTC128B.128 [R235+0x6080], [R38.64], !P3 ;  /* 0x0608000026eb7fae */ /* 0x0003e2000d901d50 */
[C---:B------:R-:W-:Y:S02]  /*2150*/  ISETP.LT.OR P3, PT, R19.reuse, 0x1, !P2 ;  /* 0x000000011300780c */ /* 0x040fe40005761670 */
[----:B------:R-:W-:Y:S01]  /*2160*/  ISETP.LT.OR P2, PT, R19, 0x21, !P2 ;  /* 0x000000211300780c */ /* 0x000fe20005741670 */
[----:B------:R1:W-:Y:S01]  /*2170*/  LDGSTS.E.BYPASS.LTC128B.128 [R235+0x8080], [R38.64+0x80], !P0 ;  /* 0x0808008026eb7fae */ /* 0x0003e2000c101d50 */
[----:B---3--:R-:W-:Y:S01]  /*2180*/  LEA R34, P0, R20, c[0x0][0x1f0], 0x1 ;  /* 0x00007c0014227a11 */ /* 0x008fe200078008ff */
[----:B------:R-:W-:-:S03]  /*2190*/  IMAD.U32 R19, RZ, RZ, UR9 ;  /* 0x00000009ff137e24 */ /* 0x000fc6000f8e00ff */
[----:B------:R-:W-:Y:S01]  /*21a0*/  LEA.HI.X R35, R20, c[0x0][0x1f4], R2, 0x1, P0 ;  /* 0x00007d0014237a11 */ /* 0x000fe200000f0c02 */
[----:B------:R-:W-:Y:S01]  /*21b0*/  IMAD.U32 R2, RZ, RZ, UR8 ;  /* 0x00000008ff027e24 */ /* 0x000fe2000f8e00ff */
[----:B------:R-:W-:-:S03]  /*21c0*/  LEA R20, P0, R21, R34, 0x1 ;  /* 0x0000002215147211 */ /* 0x000fc600078008ff */
[----:B------:R1:W-:Y:S01]  /*21d0*/  LDGSTS.E.BYPASS.LTC128B.128 [R235+0xa080], [R38.64+0x100], !P3 ;  /* 0x0a08010026eb7fae */ /* 0x0003e2000d901d50 */
[----:B------:R-:W-:Y:S02]  /*21e0*/  ISETP.GT.AND P3, PT, R233, 0xf, PT ;  /* 0x0000000fe900780c */ /* 0x000fe40003f64270 */
[----:B------:R-:W-:Y:S01]  /*21f0*/  LEA.HI.X R21, R19, R35, R2, 0x1, P0 ;  /* 0x0000002313157211 */ /* 0x000fe200000f0c02 */
[----:B------:R3:W-:Y:S01]  /*2200*/  LDGSTS.E.BYPASS.LTC128B.128 [R235+0x7080], [R32.64], !P5 ;  /* 0x0708000020eb7fae */ /* 0x0007e2000e901d50 */
[C---:B------:R-:W-:Y:S01]  /*2210*/  ISETP.GE.AND P5, PT, R30.reuse, c[0x0][0x1fc], PT ;  /* 0x00007f001e007a0c */ /* 0x040fe20003fa6270 */
[----:B------:R-:W-:Y:S02]  /*2220*/  IMAD.MOV.U32 R19, RZ, RZ, c[0x0][0x2a8] ;  /* 0x0000aa00ff137624 */ /* 0x000fe400078e00ff */
[----:B------:R3:W-:Y:S01]  /*2230*/  LDGSTS.E.BYPASS.LTC128B.128 [R235+0x9080], [R32.64+0x80], !P4 ;  /* 0x0908008020eb7fae */ /* 0x0007e2000e101d50 */
[----:B------:R-:W-:-:S03]  /*2240*/  ISETP.GE.AND P4, PT, R30, c[0x0][0x1fc], PT ;  /* 0x00007f001e007a0c */ /* 0x000fc60003f86270 */
[----:B------:R3:W-:Y:S01]  /*2250*/  LDGSTS.E.BYPASS.LTC128B.128 [R235+0xb080], [R32.64+0x100], !P2 ;  /* 0x0b08010020eb7fae */ /* 0x0007e2000d101d50 */
[----:B------:R-:W-:Y:S01]  /*2260*/  ISETP.GE.AND P2, PT, R16, c[0x0][0x1fc], PT ;  /* 0x00007f0010007a0c */ /* 0x000fe20003f46270 */
[----:B------:R-:W-:Y:S01]  /*2270*/  @!P3 IMAD.SHL.U32 R25, R233, 0x10, RZ ;  /* 0x00000010e919b824 */ /* 0x000fe200078e00ff */
[----:B------:R-:W-:Y:S02]  /*2280*/  @!P3 IADD3 R2, P0, R40, UR15, RZ ;  /* 0x0000000f2802bc10 */ /* 0x000fe4000ff1e0ff */
[----:B-----5:R-:W-:Y:S02]  /*2290*/  CS2R R40, SRZ ;  /* 0x0000000000287805 */ /* 0x020fe4000001ff00 */
[----:B------:R-:W-:Y:S02]  /*22a0*/  @!P3 IADD3.X R3, R246, UR4, RZ, P0, !PT ;  /* 0x00000004f603bc10 */ /* 0x000fe400087fe4ff */
[----:B------:R-:W-:-:S04]  /*22b0*/  @!P3 LEA R36, P0, R2, c[0x0][0x258], 0x2 ;  /* 0x000096000224ba11 */ /* 0x000fc800078010ff */
[----:B------:R-:W-:Y:S02]  /*22c0*/  @!P3 LEA.HI.X R37, R2, c[0x0][0x25c], R3, 0x2, P0 ;  /* 0x000097000225ba11 */ /* 0x000fe400000f1403 */
[----:B------:R-:W-:Y:S02]  /*22d0*/  ISETP.LT.OR P0, PT, R14, 0x1, P4 ;  /* 0x000000010e00780c */ /* 0x000fe40002701670 */
[----:B------:R-:W-:Y:S01]  /*22e0*/  SEL R3, RZ, 0xffffffff, P1 ;  /* 0xffffffffff037807 */ /* 0x000fe20000800000 */
[----:B------:R5:W-:Y:S01]  /*22f0*/  @!P3 LDGSTS.E.BYPASS.LTC128B.128 [R25+0x12080], [R36.64] ;  /* 0x120800002419bfae */ /* 0x000be2000b901d50 */
[----:B------:R-:W-:Y:S02]  /*2300*/  ISETP.GE.AND P1, PT, R16, c[0x0][0x1fc], PT ;  /* 0x00007f0010007a0c */ /* 0x000fe40003f26270 */
[----:B------:R-:W-:Y:S01]  /*2310*/  SEL R2, RZ, 0x1, P5 ;  /* 0x00000001ff027807 */ /* 0x000fe20002800000 */
[----:B------:R-:W0:Y:S01]  /*2320*/  LDGDEPBAR ;  /* 0x00000000000079af */ /* 0x000e220000000000 */
[----:B------:R-:W-:Y:S01]  /*2330*/  SEL R16, RZ, 0xffffffff, P1 ;  /* 0xffffffffff107807 */ /* 0x000fe20000800000 */
[----:B------:R-:W-:Y:S01]  /*2340*/  IMAD.SHL.U32 R8, R3, 0x2, RZ ;  /* 0x0000000203087824 */ /* 0x000fe200078e00ff */
[----:B------:R-:W-:-:S02]  /*2350*/  ISETP.GE.AND P1, PT, R15, c[0x0][0x1fc], PT ;  /* 0x00007f000f007a0c */ /* 0x000fc40003f26270 */
[C---:B------:R-:W-:Y:S01]  /*2360*/  ISETP.LT.OR P5, PT, R14.reuse, 0x1, P2 ;  /* 0x000000010e00780c */ /* 0x040fe200017a1670 */
[----:B------:R3:W-:Y:S01]  /*2370*/  LDGSTS.E.BYPASS.LTC128B.128 [R235+0xc080], [R34.64], !P0 ;  /* 0x0c08000022eb7fae */ /* 0x0007e2000c101d50 */
[----:B------:R-:W-:Y:S01]  /*2380*/  ISETP.LT.OR P0, PT, R14, 0x1, P1 ;  /* 0x000000010e00780c */ /* 0x000fe20000f01670 */
[----:B------:R-:W-:Y:S01]  /*2390*/  IMAD.SHL.U32 R3, R16, 0x2, RZ ;  /* 0x0000000210037824 */ /* 0x000fe200078e00ff */
[C---:B------:R-:W-:Y:S02]  /*23a0*/  ISETP.LT.OR P4, PT, R14.reuse, 0x21, P4 ;  /* 0x000000210e00780c */ /* 0x040fe40002781670 */
[C---:B------:R-:W-:Y:S02]  /*23b0*/  ISETP.LT.OR P2, PT, R14.reuse, 0x21, P2 ;  /* 0x000000210e00780c */ /* 0x040fe40001741670 */
[----:B------:R-:W-:Y:S02]  /*23c0*/  ISETP.LT.OR P1, PT, R14, 0x21, P1 ;  /* 0x000000210e00780c */ /* 0x000fe40000f21670 */
[----:B------:R-:W-:-:S02]  /*23d0*/  LOP3.LUT R2, R3, 0x2, R2, 0xe2, !PT ;  /* 0x0000000203027812 */ /* 0x000fc400078ee202 */
[----:B------:R-:W-:Y:S01]  /*23e0*/  LOP3.LUT R249, R8, 0x2, R249, 0xe2, !PT ;  /* 0x0000000208f97812 */ /* 0x000fe200078ee2f9 */
[----:B------:R3:W-:Y:S01]  /*23f0*/  LDGSTS.E.BYPASS.LTC128B.128 [R235+0xe080], [R34.64+0x80], !P5 ;  /* 0x0e08008022eb7fae */ /* 0x0007e2000e901d50 */
[----:B------:R-:W-:-:S03]  /*2400*/  ISETP.GE.AND P5, PT, R19, 0x1, PT ;  /* 0x000000011300780c */ /* 0x000fc60003fa6270 */
[----:B------:R3:W-:Y:S01]  /*2410*/  LDGSTS.E.BYPASS.LTC128B.128 [R235+0x10080], [R34.64+0x100], !P0 ;  /* 0x1008010022eb7fae */ /* 0x0007e2000c101d50 */
[----:B------:R-:W-:Y:S01]  /*2420*/  ISETP.GE.AND P0, PT, R15, c[0x0][0x1fc], PT ;  /* 0x00007f000f007a0c */ /* 0x000fe20003f06270 */
[----:B-----5:R-:W-:Y:S01]  /*2430*/  IMAD.IADD R25, R29, 0x1, R24 ;  /* 0x000000011d197824 */ /* 0x020fe200078e0218 */
[----:B------:R-:W-:Y:S01]  /*2440*/  SHF.R.S32.HI R15, RZ, 0x1f, R10 ;  /* 0x0000001fff0f7819 */ /* 0x000fe2000001140a */
[----:B------:R-:W-:Y:S01]  /*2450*/  IMAD.MOV.U32 R24, RZ, RZ, R28 ;  /* 0x000000ffff187224 */ /* 0x000fe200078e001c */
[----:B------:R3:W-:Y:S01]  /*2460*/  LDGSTS.E.BYPASS.LTC128B.128 [R235+0xd080], [R20.64], !P4 ;  /* 0x0d08000014eb7fae */ /* 0x0007e2000e101d50 */
[----:B------:R-:W-:Y:S01]  /*2470*/  LOP3.LUT P4, RZ, R13, 0x4, RZ, 0xc0, !PT ;  /* 0x000000040dff7812 */ /* 0x000fe2000788c0ff */
[----:B------:R-:W-:Y:S01]  /*2480*/  CS2R R36, SRZ ;  /* 0x0000000000247805 */ /* 0x000fe2000001ff00 */
[----:B------:R-:W-:Y:S01]  /*2490*/  LEA.HI R250, R15, R10, RZ, 0x2 ;  /* 0x0000000a0ffa7211 */ /* 0x000fe200078f10ff */
[----:B-1----:R-:W-:Y:S01]  /*24a0*/  IMAD.WIDE.U32 R38, R11, c[0x0][0x290], R24 ;  /* 0x0000a4000b267a25 */ /* 0x002fe200078e0018 */
[----:B------:R3:W-:Y:S01]  /*24b0*/  LDGSTS.E.BYPASS.LTC128B.128 [R235+0xf080], [R20.64+0x80], !P2 ;  /* 0x0f08008014eb7fae */ /* 0x0007e2000d101d50 */
[----:B------:R-:W-:-:S02]  /*24c0*/  LOP3.LUT P2, RZ, R13, 0x2, RZ, 0xc0, !PT ;  /* 0x000000020dff7812 */ /* 0x000fc4000784c0ff */
[----:B------:R-:W-:Y:S01]  /*24d0*/  LOP3.LUT R11, R250, 0x7ffffffc, RZ, 0xc0, !PT ;  /* 0x7ffffffcfa0b7812 */ /* 0x000fe200078ec0ff */
[----:B------:R3:W-:Y:S01]  /*24e0*/  LDGSTS.E.BYPASS.LTC128B.128 [R235+0x11080], [R20.64+0x100], !P1 ;  /* 0x1108010014eb7fae */ /* 0x0007e2000c901d50 */
[----:B------:R-:W-:Y:S01]  /*24f0*/  ISETP.GE.AND P1, PT, R233, 0x10, PT ;  /* 0x00000010e900780c */ /* 0x000fe20003f26270 */
[----:B------:R-:W-:Y:S01]  /*2500*/  IMAD.SHL.U32 R13, R4, 0x8, RZ ;  /* 0x00000008040d7824 */ /* 0x000fe200078e00ff */
[----:B------:R-:W-:Y:S01]  /*2510*/  LEA.HI.SX32 R250, R250, R12, 0x1e ;  /* 0x0000000cfafa7211 */ /* 0x000fe200078ff2ff */
[----:B------:R-:W-:Y:S01]  /*2520*/  IMAD.SHL.U32 R12, R4, 0x20, RZ ;  /* 0x00000020040c7824 */ /* 0x000fe200078e00ff */
[----:B------:R-:W-:Y:S01]  /*2530*/  SEL R3, RZ, 0x4, P0 ;  /* 0x00000004ff037807 */ /* 0x000fe20000000000 */
[----:B------:R-:W-:Y:S01]  /*2540*/  IMAD.IADD R10, R10, 0x1, -R11 ;  /* 0x000000010a0a7824 */ /* 0x000fe200078e0a0b */
[----:B------:R-:W-:Y:S01]  /*2550*/  LOP3.LUT R4, R6, 0x1c0, RZ, 0xc0, !PT ;  /* 0x000001c006047812 */ /* 0x000fe200078ec0ff */
[----:B------:R-:W-:Y:S01]  /*2560*/  IMAD.IADD R243, R39, 0x1, R243 ;  /* 0x0000000127f37824 */ /* 0x000fe200078e02f3 */
[----:B------:R-:W-:Y:S01]  /*2570*/  IADD3 R6, P0, R38, UR15, RZ ;  /* 0x0000000f26067c10 */ /* 0x000fe2000ff1e0ff */
[----:B------:R-:W-:Y:S01]  /*2580*/  IMAD R247, R247, 0x4, R10 ;  /* 0x00000004f7f77824 */ /* 0x000fe200078e020a */
[----:B------:R-:W-:Y:S01]  /*2590*/  LOP3.LUT R7, R7, 0x20, R12, 0xf8, !PT ;  /* 0x0000002007077812 */ /* 0x000fe200078ef80c */
[----:B------:R1:W-:Y:S01]  /*25a0*/  STL.64 [R1+0x10], R38 ;  /* 0x0000102601007387 */ /* 0x0003e20000100a00 */
[----:B------:R-:W-:Y:S01]  /*25b0*/  LOP3.LUT R13, R4, 0x8, R13, 0xf8, !PT ;  /* 0x00000008040d7812 */ /* 0x000fe200078ef80d */
[----:B------:R-:W-:Y:S01]  /*25c0*/  IMAD.SHL.U32 R247, R247, 0x2, RZ ;  /* 0x00000002f7f77824 */ /* 0x000fe200078e00ff */
[----:B------:R-:W-:Y:S01]  /*25d0*/  SHF.R.U32.HI R10, RZ, 0x3, R4 ;  /* 0x00000003ff0a7819 */ /* 0x000fe20000011604 */
[----:B------:R3:W-:Y:S01]  /*25e0*/  STL.64 [R1+0x8], R132 ;  /* 0x0000088401007387 */ /* 0x0007e20000100a00 */
[----:B------:R-:W-:Y:S01]  /*25f0*/  IADD3.X R11, R243, UR4, RZ, P0, !PT ;  /* 0x00000004f30b7c10 */ /* 0x000fe200087fe4ff */
[----:B------:R-:W-:Y:S01]  /*2600*/  ULDC UR4, c[0x0][0x2a0] ;  /* 0x0000a80000047ab9 */ /* 0x000fe20000000800 */
[----:B------:R-:W-:Y:S01]  /*2610*/  LEA R12, P0, R6, c[0x0][0x280], 0x2 ;  /* 0x0000a000060c7a11 */ /* 0x000fe200078010ff */
[----:B------:R-:W-:Y:S01]  /*2620*/  ULOP3.LUT UR4, URZ, UR4, URZ, 0x33, !UPT ;  /* 0x000000043f047292 */ /* 0x000fe2000f8e333f */
[----:B------:R-:W-:-:S02]  /*2630*/  LOP3.LUT R8, R13, R10, RZ, 0x3c, !PT ;  /* 0x0000000a0d087212 */ /* 0x000fc400078e3cff */
[----:B------:R-:W-:Y:S01]  /*2640*/  LOP3.LUT R228, R10, R7, R4, 0x1e, !PT ;  /* 0x000000070ae47212 */ /* 0x000fe200078e1e04 */
[----:B------:R-:W-:Y:S01]  /*2650*/  @!P1 IMAD.SHL.U32 R7, R233, 0x10, RZ ;  /* 0x00000010e9079824 */ /* 0x000fe200078e00ff */
[----:B------:R-:W-:Y:S02]  /*2660*/  LEA.HI.X R13, R6, c[0x0][0x284], R11, 0x2, P0 ;  /* 0x0000a100060d7a11 */ /* 0x000fe400000f140b */
[----:B------:R-:W-:Y:S01]  /*2670*/  LOP3.LUT R248, R2, R3, RZ, 0xfc, !PT ;  /* 0x0000000302f87212 */ /* 0x000fe200078efcff */
[----:B------:R-:W-:Y:S01]  /*2680*/  IMAD.MOV.U32 R3, RZ, RZ, 0x10 ;  /* 0x00000010ff037424 */ /* 0x000fe200078e00ff */
[-C--:B------:R-:W-:Y:S01]  /*2690*/  IADD3 R230, R8, R9.reuse, R230 ;  /* 0x0000000908e67210 */ /* 0x080fe20007ffe0e6 */
[----:B------:R3:W-:Y:S01]  /*26a0*/  @!P1 LDGSTS.E.BYPASS.LTC128B.128 [R7+0x12180], [R12.64] ;  /* 0x121800000c079fae */ /* 0x0007e2000b901d50 */
[----:B------:R-:W-:Y:S02]  /*26b0*/  LOP3.LUT R228, R228, R9, RZ, 0xfc, !PT ;  /* 0x00000009e4e47212 */ /* 0x000fe400078efcff */
[----:B------:R-:W-:Y:S01]  /*26c0*/  SEL R3, R3, 0xfffffff0, !P2 ;  /* 0xfffffff003037807 */ /* 0x000fe20005000000 */
[----:B------:R-:W0:Y:S01]  /*26d0*/  LDGDEPBAR ;  /* 0x00000000000079af */ /* 0x000e220000000000 */
[----:B------:R-:W-:Y:S01]  /*26e0*/  IMAD.SHL.U32 R230, R230, 0x2, RZ ;  /* 0x00000002e6e67824 */ /* 0x000fe200078e00ff */
[----:B------:R-:W-:Y:S01]  /*26f0*/  SEL R5, R5, 0xffffffe0, !P4 ;  /* 0xffffffe005057807 */ /* 0x000fe20006000000 */
[----:B------:R-:W-:Y:S01]  /*2700*/  IMAD.SHL.U32 R228, R228, 0x2, RZ ;  /* 0x00000002e4e47824 */ /* 0x000fe200078e00ff */
[----:B------:R-:W-:Y:S01]  /*2710*/  IADD3 R252, R252, -UR13, -R247 ;  /* 0x8000000dfcfc7c10 */ /* 0x000fe2000fffe8f7 */
[--C-:B------:R-:W-:Y:S01]  /*2720*/  IMAD R224, R3, 0x2, R230.reuse ;  /* 0x0000000203e07824 */ /* 0x100fe200078e02e6 */
[----:B-1----:R-:W-:Y:S01]  /*2730*/  CS2R R38, SRZ ;  /* 0x0000000000267805 */ /* 0x002fe2000001ff00 */
[----:B------:R-:W-:Y:S01]  /*2740*/  IADD3 R239, -R247, UR11, RZ ;  /* 0x0000000bf7ef7c10 */ /* 0x000fe2000fffe1ff */
[C---:B------:R-:W-:Y:S01]  /*2750*/  IMAD R3, R5.reuse, 0x2, R230 ;  /* 0x0000000205037824 */ /* 0x040fe200078e02e6 */
[C---:B------:R-:W-:Y:S01]  /*2760*/  IADD3 R251, R252.reuse, c[0x0][0x2a4], RZ ;  /* 0x0000a900fcfb7a10 */ /* 0x040fe20007ffe0ff */
[----:B------:R-:W-:Y:S01]  /*2770*/  IMAD R2, R5, 0x2, R224 ;  /* 0x0000000205027824 */ /* 0x000fe200078e02e0 */
[----:B--2-4-:R-:W-:-:S02]  /*2780*/  IADD3 R252, R252, UR4, RZ ;  /* 0x00000004fcfc7c10 */ /* 0x014fc4000fffe0ff */
.L_x_405:
        /* <DEDUP_REMOVED lines=109> */
.L_x_389:
[----:B------:R-:W-:Y:S04]  /*2e60*/  MOV R20, c[0x0][0x2a8] ;  /* 0x0000aa0000147a02 */ /* 0x000fe80000000f00 */
[----:B------:R-:W-:Y:S11]  /*2e70*/  ISETP.NE.AND P0, PT, R20, 0x1, PT ;  /* 0x000000011400780c */ /* 0x000ff60003f05270 */
[----:B------:R-:W-:Y:S02]  /*2e80*/  @!UPT UIADD3 URZ, URZ, URZ, URZ ;  /* 0x0000003f3f3ff290 */ /* 0x000fe4000fffe03f */
[----:B------:R-:W-:Y:S05]  /*2e90*/  @P0 IMAD.HI.U32 R20, R21, c[0x0][0x2ac], RZ ;  /* 0x0000ab0015140a27 */ /* 0x000fea00078e00ff */
[----:B------:R-:W-:Y:S02]  /*2ea0*/  @P0 SHF.R.U32.HI R21, RZ, c[0x0][0x2b0], R20 ;  /* 0x0000ac00ff150a19 */ /* 0x000fe40000011614 */
.L_x_390:
[----:B------:R-:W-:Y:S05]  /*2eb0*/  BSYNC B0 ;  /* 0x0000000000007941 */ /* 0x000fea0003800000 */
.L_x_388:
[----:B------:R-:W-:Y:S04]  /*2ec0*/  IMAD.MOV.U32 R20, RZ, RZ, c[0x0][0x2a8] ;  /* 0x0000aa00ff147624 */ /* 0x000fe800078e00ff */
[----:B------:R-:W-:Y:S04]  /*2ed0*/  IMAD R20, R21, R20, -UR14 ;  /* 0x8000000e15147e24 */ /* 0x000fe8000f8e0214 */
[----:B------:R-:W-:Y:S05]  /*2ee0*/  IMAD.IADD R20, R20, 0x1, -R247 ;  /* 0x0000000114147824 */ /* 0x000fea00078e0af7 */
[----:B------:R-:W-:Y:S02]  /*2ef0*/  IADD3 R21, R20, c[0x0][0x2a8], RZ ;  /* 0x0000aa0014157a10 */ /* 0x000fe40007ffe0ff */
[----:B------:R-:W-:Y:S02]  /*2f00*/  IMNMX R211, R211, R20, !PT ;  /* 0x00000014d3d37217 */ /* 0x000fe40007800200 */
[----:B------:R-:W-:Y:S02]  /*2f10*/  IMNMX R210, R210, R21, PT ;  /* 0x00000015d2d27217 */ /* 0x000fe40003800200 */
.L_x_387:
        /* <DEDUP_REMOVED lines=18> */
.L_x_393:
[----:B------:R-:W-:Y:S04]  /*3040*/  MOV R20, c[0x0][0x2a8] ;  /* 0x0000aa0000147a02 */ /* 0x000fe80000000f00 */
[----:B------:R-:W-:Y:S11]  /*3050*/  ISETP.NE.AND P0, PT, R20, 0x1, PT ;  /* 0x000000011400780c */ /* 0x000ff60003f05270 */
[----:B------:R-:W-:Y:S02]  /*3060*/  @!UPT UIADD3 URZ, URZ, URZ, URZ ;  /* 0x0000003f3f3ff290 */ /* 0x000fe4000fffe03f */
[----:B------:R-:W-:Y:S05]  /*3070*/  @P0 IMAD.HI.U32 R20, R21, c[0x0][0x2ac], RZ ;  /* 0x0000ab0015140a27 */ /* 0x000fea00078e00ff */
[----:B------:R-:W-:Y:S02]  /*3080*/  @P0 SHF.R.U32.HI R21, RZ, c[0x0][0x2b0], R20 ;  /* 0x0000ac00ff150a19 */ /* 0x000fe40000011614 */
.L_x_394:
[----:B------:R-:W-:Y:S05]  /*3090*/  BSYNC B0 ;  /* 0x0000000000007941 */ /* 0x000fea0003800000 */
.L_x_392:
[----:B------:R-:W-:Y:S04]  /*30a0*/  IMAD.MOV.U32 R20, RZ, RZ, c[0x0][0x2a8] ;  /* 0x0000aa00ff147624 */ /* 0x000fe800078e00ff */
[----:B------:R-:W-:Y:S04]  /*30b0*/  IMAD R20, R21, R20, -UR14 ;  /* 0x8000000e15147e24 */ /* 0x000fe8000f8e0214 */
[----:B------:R-:W-:Y:S05]  /*30c0*/  IMAD.IADD R20, R20, 0x1, -R247 ;  /* 0x0000000114147824 */ /* 0x000fea00078e0af7 */
[----:B------:R-:W-:Y:S02]  /*30d0*/  IADD3 R21, R20, c[0x0][0x2a8], RZ ;  /* 0x0000aa0014157a10 */ /* 0x000fe40007ffe0ff */
[----:B------:R-:W-:Y:S02]  /*30e0*/  IMNMX R209, R209, R20, !PT ;  /* 0x00000014d1d17217 */ /* 0x000fe40007800200 */
[----:B------:R-:W-:Y:S02]  /*30f0*/  IMNMX R208, R208, R21, PT ;  /* 0x00000015d0d07217 */ /* 0x000fe40003800200 */
.L_x_391:
        /* <DEDUP_REMOVED lines=18> */
.L_x_397:
[----:B------:R-:W-:Y:S04]  /*3220*/  MOV R20, c[0x0][0x2a8] ;  /* 0x0000aa0000147a02 */ /* 0x000fe80000000f00 */
[----:B------:R-:W-:Y:S11]  /*3230*/  ISETP.NE.AND P0, PT, R20, 0x1, PT ;  /* 0x000000011400780c */ /* 0x000ff60003f05270 */
[----:B------:R-:W-:Y:S02]  /*3240*/  @!UPT UIADD3 URZ, URZ, URZ, URZ ;  /* 0x0000003f3f3ff290 */ /* 0x000fe4000fffe03f */
[----:B------:R-:W-:Y:S05]  /*3250*/  @P0 IMAD.HI.U32 R20, R21, c[0x0][0x2ac], RZ ;  /* 0x0000ab0015140a27 */ /* 0x000fea00078e00ff */
[----:B------:R-:W-:Y:S02]  /*3260*/  @P0 SHF.R.U32.HI R21, RZ, c[0x0][0x2b0], R20 ;  /* 0x0000ac00ff150a19 */ /* 0x000fe40000011614 */
.L_x_398:
[----:B------:R-:W-:Y:S05]  /*3270*/  BSYNC B0 ;  /* 0x0000000000007941 */ /* 0x000fea0003800000 */
.L_x_396:
[----:B------:R-:W-:Y:S04]  /*3280*/  IMAD.MOV.U32 R20, RZ, RZ, c[0x0][0x2a8] ;  /* 0x0000aa00ff147624 */ /* 0x000fe800078e00ff */
[----:B------:R-:W-:Y:S04]  /*3290*/  IMAD R20, R21, R20, -UR14 ;  /* 0x8000000e15147e24 */ /* 0x000fe8000f8e0214 */
[----:B------:R-:W-:Y:S05]  /*32a0*/  IMAD.IADD R20, R20, 0x1, -R247 ;  /* 0x0000000114147824 */ /* 0x000fea00078e0af7 */
[----:B------:R-:W-:Y:S02]  /*32b0*/  IADD3 R21, R20, c[0x0][0x2a8], RZ ;  /* 0x0000aa0014157a10 */ /* 0x000fe40007ffe0ff */
[----:B------:R-:W-:Y:S02]  /*32c0*/  IMNMX R205, R205, R20, !PT ;  /* 0x00000014cdcd7217 */ /* 0x000fe40007800200 */
[----:B------:R-:W-:Y:S02]  /*32d0*/  IMNMX R206, R206, R21, PT ;  /* 0x00000015cece7217 */ /* 0x000fe40003800200 */
.L_x_395:
        /* <DEDUP_REMOVED lines=18> */
.L_x_401:
[----:B------:R-:W-:Y:S04]  /*3400*/  MOV R20, c[0x0][0x2a8] ;  /* 0x0000aa0000147a02 */ /* 0x000fe80000000f00 */
[----:B------:R-:W-:Y:S11]  /*3410*/  ISETP.NE.AND P0, PT, R20, 0x1, PT ;  /* 0x000000011400780c */ /* 0x000ff60003f05270 */
[----:B------:R-:W-:Y:S02]  /*3420*/  @!UPT UIADD3 URZ, URZ, URZ, URZ ;  /* 0x0000003f3f3ff290 */ /* 0x000fe4000fffe03f */
[----:B------:R-:W-:Y:S05]  /*3430*/  @P0 IMAD.HI.U32 R20, R21, c[0x0][0x2ac], RZ ;  /* 0x0000ab0015140a27 */ /* 0x000fea00078e00ff */
[----:B------:R-:W-:Y:S02]  /*3440*/  @P0 SHF.R.U32.HI R21, RZ, c[0x0][0x2b0], R20 ;  /* 0x0000ac00ff150a19 */ /* 0x000fe40000011614 */
.L_x_402:
[----:B------:R-:W-:Y:S05]  /*3450*/  BSYNC B0 ;  /* 0x0000000000007941 */ /* 0x000fea0003800000 */
.L_x_400:
[----:B------:R-:W-:Y:S04]  /*3460*/  IMAD.MOV.U32 R20, RZ, RZ, c[0x0][0x2a8] ;  /* 0x0000aa00ff147624 */ /* 0x000fe800078e00ff */
[----:B------:R-:W-:Y:S04]  /*3470*/  IMAD R20, R21, R20, -UR14 ;  /* 0x8000000e15147e24 */ /* 0x000fe8000f8e0214 */
[----:B------:R-:W-:Y:S05]  /*3480*/  IMAD.IADD R20, R20, 0x1, -R247 ;  /* 0x0000000114147824 */ /* 0x000fea00078e0af7 */
[----:B------:R-:W-:Y:S02]  /*3490*/  IADD3 R21, R20, c[0x0][0x2a8], RZ ;  /* 0x0000aa0014157a10 */ /* 0x000fe40007ffe0ff */
[----:B------:R-:W-:Y:S02]  /*34a0*/  IMNMX R203, R203, R20, !PT ;  /* 0x00000014cbcb7217 */ /* 0x000fe40007800200 */
[----:B------:R-:W-:Y:S02]  /*34b0*/  IMNMX R204, R204, R21, PT ;  /* 0x00000015cccc7217 */ /* 0x000fe40003800200 */
.L_x_399:
        /* <DEDUP_REMOVED lines=355> */
.L_x_403:
        /* <DEDUP_REMOVED lines=118> */
.L_x_404:
        /* <DEDUP_REMOVED lines=167> */
.L_x_386:
[----:B------:R-:W-:Y:S05]  /*5cc0*/  @P2 EXIT ;  /* 0x000000000000294d */ /* 0x000fea0003800000 */
[----:B------:R-:W-:-:S04]  /*5cd0*/  ISETP.NE.U32.AND P2, PT, RZ, c[0x0][0x360], PT ;  /* 0x0000d800ff007a0c */ /* 0x000fc80003f45070 */
[----:B------:R-:W-:-:S13]  /*5ce0*/  ISETP.NE.AND.EX P2, PT, RZ, c[0x0][0x364], PT, P2 ;  /* 0x0000d900ff007a0c */ /* 0x000fda0003f45320 */
[----:B------:R-:W-:-:S04]  /*5cf0*/  @P2 IMAD.MOV.U32 R3, RZ, RZ, 0x4 ;  /* 0x00000004ff032424 */ /* 0x000fc800078e00ff */
[----:B-1----:R-:W-:-:S05]  /*5d00*/  @P2 IMAD.WIDE R8, R238, R3, c[0x0][0x360] ;  /* 0x0000d800ee082625 */ /* 0x002fca00078e0203 */
[----:B------:R-:W2:Y:S01]  /*5d10*/  @P2 LDG.E R3, [R8.64] ;  /* 0x0000001008032981 */ /* 0x000ea2000c1e1900 */
[----:B------:R-:W-:Y:S01]  /*5d20*/  MOV R0, c[0x0][0x338] ;  /* 0x0000ce0000007a02 */ /* 0x000fe20000000f00 */
[----:B------:R-:W-:Y:S02]  /*5d30*/  UIMAD UR5, UR10, 0x3000, URZ ;  /* 0x000030000a0578a4 */ /* 0x000fe4000f8e023f */
[----:B------:R-:W1:Y:S04]  /*5d40*/  S2R R4, SR_CTAID.Y ;  /* 0x0000000000047919 */ /* 0x000e680000002600 */
[----:B------:R-:W-:Y:S01]  /*5d50*/  BAR.SYNC.DEFER_BLOCKING 0x1, 0x100 ;  /* 0x0044000000007b1d */ /* 0x000fe20000010000 */
[----:B------:R-:W-:Y:S01]  /*5d60*/  ISETP.NE.AND P0, PT, R0, 0x1, PT ;  /* 0x000000010000780c */ /* 0x000fe20003f05270 */
[----:B------:R-:W-:-:S12]  /*5d70*/  USHF.R.S32.HI UR4, URZ, 0x1f, UR5 ;  /* 0x0000001f3f047899 */ /* 0x000fd80008011405 */
[----:B-1----:R-:W-:-:S05]  /*5d80*/  @P0 IMAD.HI.U32 R0, R4, c[0x0][0x33c], RZ ;  /* 0x0000cf0004000a27 */ /* 0x002fca00078e00ff */
[----:B------:R-:W-:Y:S02]  /*5d90*/  @P0 SHF.R.U32.HI R4, RZ, c[0x0][0x340], R0 ;  /* 0x0000d000ff040a19 */ /* 0x000fe40000011600 */
[----:B------:R-:W-:Y:S02]  /*5da0*/  SHF.R.S32.HI R0, RZ, 0x1f, R233 ;  /* 0x0000001fff007819 */ /* 0x000fe400000114e9 */
[----:B------:R-:W-:Y:S01]  /*5db0*/  SHF.R.S32.HI R5, RZ, 0x1f, R4 ;  /* 0x0000001fff057819 */ /* 0x000fe20000011404 */
[----:B--2---:R-:W-:-:S05]  /*5dc0*/  @P2 IMAD R3, R238, 0x40, R3 ;  /* 0x00000040ee032824 */ /* 0x004fca00078e0203 */
[----:B------:R-:W-:-:S04]  /*5dd0*/  @P2 SHF.R.S32.HI R2, RZ, 0x1f, R3 ;  /* 0x0000001fff022819 */ /* 0x000fc80000011403 */
[----:B------:R-:W-:Y:S01]  /*5de0*/  @P2 LEA.HI R2, R2, R3, RZ, 0x6 ;  /* 0x0000000302022211 */ /* 0x000fe200078f30ff */
[C---:B------:R-:W-:Y:S02]  /*5df0*/  IMAD R3, R5.reuse, c[0x0][0x328], RZ ;  /* 0x0000ca0005037a24 */ /* 0x040fe400078e02ff */
[----:B------:R-:W-:Y:S01]  /*5e00*/  IMAD R5, R5, c[0x0][0x300], RZ ;  /* 0x0000c00005057a24 */ /* 0x000fe200078e02ff */
[----:B------:R-:W-:Y:S01]  /*5e10*/  @P2 SHF.R.S32.HI R6, RZ, 0x6, R2 ;  /* 0x00000006ff062819 */ /* 0x000fe20000011402 */
[C---:B------:R-:W-:Y:S02]  /*5e20*/  IMAD R3, R4.reuse, c[0x0][0x32c], R3 ;  /* 0x0000cb0004037a24 */ /* 0x040fe400078e0203 */
[----:B------:R-:W-:Y:S02]  /*5e30*/  IMAD R2, R4, c[0x0][0x304], R5 ;  /* 0x0000c10004027a24 */ /* 0x000fe400078e0205 */
[----:B------:R-:W-:-:S05]  /*5e40*/  @P2 IMAD R6, R6, 0x3000, RZ ;  /* 0x0000300006062824 */ /* 0x000fca00078e02ff */
[----:B------:R-:W-:Y:S02]  /*5e50*/  @P2 SHF.R.S32.HI R7, RZ, 0x1f, R6 ;  /* 0x0000001fff072819 */ /* 0x000fe40000011406 */
[----:B------:R-:W-:-:S06]  /*5e60*/  @!P2 CS2R R6, SRZ ;  /* 0x000000000006a805 */ /* 0x000fcc000001ff00 */
[----:B------:R-:W-:-:S04]  /*5e70*/  IADD3 R8, P1, P0, R6, UR5, R233 ;  /* 0x0000000506087c10 */ /* 0x000fc8000f83e0e9 */
[----:B------:R-:W-:Y:S02]  /*5e80*/  IADD3.X R9, R7, UR4, R0, P1, P0 ;  /* 0x0000000407097c10 */ /* 0x000fe40008fe0400 */
[----:B------:R-:W-:-:S03]  /*5e90*/  SHF.R.S32.HI R0, RZ, 0x1f, R238 ;  /* 0x0000001fff007819 */ /* 0x000fc600000114ee */
[----:B------:R-:W-:Y:S01]  /*5ea0*/  IMAD.WIDE.U32 R6, R4, c[0x0][0x328], R8 ;  /* 0x0000ca0004067a25 */ /* 0x000fe200078e0008 */
[----:B------:R-:W-:-:S03]  /*5eb0*/  SEL R0, R0, RZ, !P2 ;  /* 0x000000ff00007207 */ /* 0x000fc60005000000 */
[----:B------:R-:W-:-:S04]  /*5ec0*/  IMAD.WIDE.U32 R4, R4, c[0x0][0x300], R8 ;  /* 0x0000c00004047a25 */ /* 0x000fc800078e0008 */
[----:B------:R-:W-:Y:S01]  /*5ed0*/  IMAD.IADD R7, R7, 0x1, R3 ;  /* 0x0000000107077824 */ /* 0x000fe200078e0203 */
[----:B------:R-:W-:Y:S01]  /*5ee0*/  IADD3 R5, R5, R2, RZ ;  /* 0x0000000205057210 */ /* 0x000fe20007ffe0ff */
[----:B------:R-:W-:Y:S01]  /*5ef0*/  IMAD R2, R0, c[0x0][0x330], RZ ;  /* 0x0000cc0000027a24 */ /* 0x000fe200078e02ff */
[----:B------:R-:W-:Y:S01]  /*5f00*/  SEL R3, R238, RZ, !P2 ;  /* 0x000000ffee037207 */ /* 0x000fe20005000000 */
[----:B------:R-:W-:-:S04]  /*5f10*/  IMAD R0, R0, c[0x0][0x308], RZ ;  /* 0x0000c20000007a24 */ /* 0x000fc800078e02ff */
[C---:B------:R-:W-:Y:S02]  /*5f20*/  IMAD R2, R3.reuse, c[0x0][0x334], R2 ;  /* 0x0000cd0003027a24 */ /* 0x040fe400078e0202 */
[----:B------:R-:W-:-:S04]  /*5f30*/  IMAD.WIDE.U32 R6, R3, c[0x0][0x330], R6 ;  /* 0x0000cc0003067a25 */ /* 0x000fc800078e0006 */
[C---:B------:R-:W-:Y:S01]  /*5f40*/  IMAD R0, R3.reuse, c[0x0][0x30c], R0 ;  /* 0x0000c30003007a24 */ /* 0x040fe200078e0200 */
        /* <DEDUP_REMOVED lines=104> */
.L_x_406:
        /* <DEDUP_REMOVED lines=11> */
.L_x_1388:


//--------------------- .text._ZN7cutlass13device_kernelIN5flash19enable_sm80_to_sm89INS1_16FlashAttnBwdSm80INS1_25CollectiveMainloopBwdSm80ILi1ELi1EN4cute5tupleIJNS5_1CILi64EEES8_NS7_ILi192EEEEEENS_10bfloat16_tEfNS_4arch4Sm80ELb0ELb1ELb0ELb1ELb1ELb0ELb0ELb0ELi2ELi2ELi2ELi2ELb1EEENS1_24CollectiveEpilogueBwdGQAISA_fSD_Li256ELb1ELb1EEENS1_19SingleTileSchedulerILb1ELb0ELb0ELi64EEEEEEEEEvNT_6ParamsE --------------------------
	.section	.text._ZN7cutlass13device_kernelIN5flash19enable_sm80_to_sm89INS1_16FlashAttnBwdSm80INS1_25CollectiveMainloopBwdSm80ILi1ELi1EN4cute5tupleIJNS5_1CILi64EEES8_NS7_ILi192EEEEEENS_10bfloat16_tEfNS_4arch4Sm80ELb0ELb1ELb0ELb1ELb1ELb0ELb0ELb0ELi2ELi2ELi2ELi2ELb1EEENS1_24CollectiveEpilogueBwdGQAISA_fSD_Li256ELb1ELb1EEENS1_19SingleTileSchedulerILb1ELb0ELb0ELi64EEEEEEEEEvNT_6ParamsE,"ax",@progbits
	.sectioninfo	@"SHI_REGISTERS=255"
	.align	128
.text._ZN7cutlass13device_kernelIN5flash19enable_sm80_to_sm89INS1_16FlashAttnBwdSm80INS1_25CollectiveMainloopBwdSm80ILi1ELi1EN4cute5tupleIJNS5_1CILi64EEES8_NS7_ILi192EEEEEENS_10bfloat16_tEfNS_4arch4Sm80ELb0ELb1ELb0ELb1ELb1ELb0ELb0ELb0ELi2ELi2ELi2ELi2ELb1EEENS1_24CollectiveEpilogueBwdGQAISA_fSD_Li256ELb1ELb1EEENS1_19SingleTileSchedulerILb1ELb0ELb0ELi64EEEEEEEEEvNT_6ParamsE:
        .type           _ZN7cutlass13device_kernelIN5flash19enable_sm80_to_sm89INS1_16FlashAttnBwdSm80INS1_25CollectiveMainloopBwdSm80ILi1ELi1EN4cute5tupleIJNS5_1CILi64EEES8_NS7_ILi192EEEEEENS_10bfloat16_tEfNS_4arch4Sm80ELb0ELb1ELb0ELb1ELb1ELb0ELb0ELb0ELi2ELi2ELi2ELi2ELb1EEENS1_24CollectiveEpilogueBwdGQAISA_fSD_Li256ELb1ELb1EEENS1_19SingleTileSchedulerILb1ELb0ELb0ELi64EEEEEEEEEvNT_6ParamsE,@function
        .size           _ZN7cutlass13device_kernelIN5flash19enable_sm80_to_sm89INS1_16FlashAttnBwdSm80INS1_25CollectiveMainloopBwdSm80ILi1ELi1EN4cute5tupleIJNS5_1CILi64EEES8_NS7_ILi192EEEEEENS_10bfloat16_tEfNS_4arch4Sm80ELb0ELb1ELb0ELb1ELb1ELb0ELb0ELb0ELi2ELi2ELi2ELi2ELb1EEENS1_24CollectiveEpilogueBwdGQAISA_fSD_Li256ELb1ELb1EEENS1_19SingleTileSchedulerILb1ELb0ELb0ELi64EEEEEEEEEvNT_6ParamsE,(.L_x_1389 - _ZN7cutlass13device_kernelIN5flash19enable_sm80_to_sm89INS1_16FlashAttnBwdSm80INS1_25CollectiveMainloopBwdSm80ILi1ELi1EN4cute5tupleIJNS5_1CILi64EEES8_NS7_ILi192EEEEEENS_10bfloat16_tEfNS_4arch4Sm80ELb0ELb1ELb0ELb1ELb1ELb0ELb0ELb0ELi2ELi2ELi2ELi2ELb1EEENS1_24CollectiveEpilogueBwdGQAISA_fSD_Li256ELb1ELb1EEENS1_19SingleTileSchedulerILb1ELb0ELb0ELi64EEEEEEEEEvNT_6ParamsE)
        .other          _ZN7cutlass13device_kernelIN5flash19enable_sm80_to_sm89INS1_16FlashAttnBwdSm80INS1_25CollectiveMainloopBwdSm80ILi1ELi1EN4cute5tupleIJNS5_1CILi64EEES8_NS7_ILi192EEEEEENS_10bfloat16_tEfNS_4arch4Sm80ELb0ELb1ELb0ELb1ELb1ELb0ELb0ELb0ELi2ELi2ELi2ELi2ELb1EEENS1_24CollectiveEpilogueBwdGQAISA_fSD_Li256ELb1ELb1EEENS1_19SingleTileSchedulerILb1ELb0ELb0ELi64EEEEEEEEEvNT_6ParamsE,@"STO_CUDA_ENTRY STV_DEFAULT"
_ZN7cutlass13device_kernelIN5flash19enable_sm80_to_sm89INS1_16FlashAttnBwdSm80INS1_25CollectiveMainloopBwdSm80ILi1ELi1EN4cute5tupleIJNS5_1CILi64EEES8_NS7_ILi192EEEEEENS_10bfloat16_tEfNS_4arch4Sm80ELb0ELb1ELb0ELb1ELb1ELb0ELb0ELb0ELi2ELi2ELi2ELi2ELb1EEENS1_24CollectiveEpilogueBwdGQAISA_fSD_Li256ELb1ELb1EEENS1_19SingleTileSchedulerILb1ELb0ELb0ELi64EEEEEEEEEvNT_6ParamsE:
        /* <DEDUP_REMOVED lines=18> */
.L_x_408:
        /* <DEDUP_REMOVED lines=8> */
.L_x_410:
[----:B------:R-:W-:Y:S02]  /*01a0*/  MOV R0, c[0x0][0x3ac] ;  /* 0x0000eb0000007a02 */ /* 0x000fe40000000f00 */
.L_x_409:
[----:B------:R-:W-:-:S06]  /*01b0*/  USHF.L.U32 UR14, UR10, 0x6, URZ ;  /* 0x000000060a0e7899 */ /* 0x000fcc000800063f */
[----:B-----5:R-:W-:-:S04]  /*01c0*/  ISETP.LE.AND P0, PT, R0, UR14, PT ;  /* 0x0000000e00007c0c */ /* 0x020fc8000bf03270 */
[----:B------:R-:W-:Y:S01]  /*01d0*/  SEL R238, R238, 0xffffffff, !P0 ;  /* 0xffffffffeeee7807 */ /* 0x000fe20004000000 */
[----:B------:R-:W-:Y:S05]  /*01e0*/  BRA `(.L_x_411) ;  /* 0x0000011000007947 */ /* 0x000fea0003800000 */
.L_x_407:
[----:B--2-4-:R-:W-:-:S04]  /*01f0*/  ISETP.NE.U32.AND P0, PT, RZ, c[0x0][0x3c8], PT ;  /* 0x0000f200ff007a0c */ /* 0x014fc80003f05070 */
[----:B------:R-:W-:-:S13]  /*0200*/  ISETP.NE.AND.EX P0, PT, RZ, c[0x0][0x3cc], PT, P0 ;  /* 0x0000f300ff007a0c */ /* 0x000fda0003f05300 */
[----:B------:R-:W-:Y:S05]  /*0210*/  @!P0 BRA `(.L_x_412) ;  /* 0x0000002000008947 */ /* 0x000fea0003800000 */
[----:B------:R1:W5:Y:S01]  /*0220*/  LDG.E R0, [R4.64] ;  /* 0x0000001004007981 */ /* 0x000362000c1e1900 */
[----:B------:R-:W-:Y:S05]  /*0230*/  BRA `(.L_x_413) ;  /* 0x0000009000007947 */ /* 0x000fea0003800000 */
.L_x_412:
        /* <DEDUP_REMOVED lines=8> */
.L_x_414:
[----:B------:R-:W-:Y:S02]  /*02c0*/  MOV R0, c[0x0][0x3ac] ;  /* 0x0000eb0000007a02 */ /* 0x000fe40000000f00 */
.L_x_413:
[----:B------:R-:W-:-:S06]  /*02d0*/  USHF.L.U32 UR14, UR10, 0x6, URZ ;  /* 0x000000060a0e7899 */ /* 0x000fcc000800063f */
[----:B-----5:R-:W-:-:S04]  /*02e0*/  ISETP.LE.AND P0, PT, R0, UR14, PT ;  /* 0x0000000e00007c0c */ /* 0x020fc8000bf03270 */
[----:B------:R-:W-:-:S04]  /*02f0*/  SEL R238, R238, 0xffffffff, !P0 ;  /* 0xffffffffeeee7807 */ /* 0x000fc80004000000 */
.L_x_411:
        /* <DEDUP_REMOVED lines=36> */
.L_x_415:
[----:B------:R-:W-:-:S04]  /*0540*/  ISETP.NE.U32.AND P0, PT, RZ, c[0x0][0x2e0], PT ;  /* 0x0000b800ff007a0c */ /* 0x000fc80003f05070 */
[----:B------:R-:W-:-:S13]  /*0550*/  ISETP.NE.AND.EX P0, PT, RZ, c[0x0][0x2e4], PT, P0 ;  /* 0x0000b900ff007a0c */ /* 0x000fda0003f05300 */
[----:B------:R-:W-:Y:S05]  /*0560*/  @!P0 BRA `(.L_x_416) ;  /* 0x0000004000008947 */ /* 0x000fea0003800000 */
[----:B-1----:R-:W-:-:S05]  /*0570*/  IMAD.WIDE R8, R238, R9, c[0x0][0x2e0] ;  /* 0x0000b800ee087625 */ /* 0x002fca00078e0209 */
[----:B------:R-:W3:Y:S02]  /*0580*/  LDG.E R2, [R8.64] ;  /* 0x0000001008027981 */ /* 0x000ee4000c1e1900 */
[----:B---3--:R1:W3:Y:S02]  /*0590*/  R2UR UR7, R2 ;  /* 0x00000000020773c2 */ /* 0x0082e400000e0000 */
[----:B-1-3--:R-:W-:Y:S05]  /*05a0*/  BRA `(.L_x_417) ;  /* 0x0000006000007947 */ /* 0x00afea0003800000 */
.L_x_416:
[----:B------:R-:W-:Y:S05]  /*05b0*/  @!P4 BRA `(.L_x_417) ;  /* 0x000000500000c947 */ /* 0x000fea0003800000 */
[----:B------:R-:W3:Y:S04]  /*05c0*/  LDG.E R2, [R14.64] ;  /* 0x000000100e027981 */ /* 0x000ee8000c1e1900 */
[----:B-1----:R-:W4:Y:S01]  /*05d0*/  LDG.E R8, [R14.64+0x4] ;  /* 0x000004100e087981 */ /* 0x002f22000c1e1900 */
[----:B---3--:R-:W1:Y:S08]  /*05e0*/  R2UR UR7, R2 ;  /* 0x00000000020773c2 */ /* 0x008e7000000e0000 */
[----:B----4-:R-:W1:Y:S02]  /*05f0*/  R2UR UR4, R8 ;  /* 0x00000000080473c2 */ /* 0x010e6400000e0000 */
[----:B-1----:R-:W-:-:S06]  /*0600*/  UIADD3 UR7, -UR7, UR4, URZ ;  /* 0x0000000407077290 */ /* 0x002fcc000fffe13f */
.L_x_417:
        /* <DEDUP_REMOVED lines=15> */
.L_x_418:
        /* <DEDUP_REMOVED lines=521> */
.L_x_438:
        /* <DEDUP_REMOVED lines=109> */
.L_x_422:
[----:B------:R-:W-:Y:S04]  /*2e60*/  MOV R20, c[0x0][0x2a8] ;  /* 0x0000aa0000147a02 */ /* 0x000fe80000000f00 */
[----:B------:R-:W-:Y:S11]  /*2e70*/  ISETP.NE.AND P0, PT, R20, 0x1, PT ;  /* 0x000000011400780c */ /* 0x000ff60003f05270 */
[----:B------:R-:W-:Y:S02]  /*2e80*/  @!UPT UIADD3 URZ, URZ, URZ, URZ ;  /* 0x0000003f3f3ff290 */ /* 0x000fe4000fffe03f */
[----:B------:R-:W-:Y:S05]  /*2e90*/  @P0 IMAD.HI.U32 R20, R21, c[0x0][0x2ac], RZ ;  /* 0x0000ab0015140a27 */ /* 0x000fea00078e00ff */
[----:B------:R-:W-:Y:S02]  /*2ea0*/  @P0 SHF.R.U32.HI R21, RZ, c[0x0][0x2b0], R20 ;  /* 0x0000ac00ff150a19 */ /* 0x000fe40000011614 */
.L_x_423:
[----:B------:R-:W-:Y:S05]  /*2eb0*/  BSYNC B0 ;  /* 0x0000000000007941 */ /* 0x000fea0003800000 */
.L_x_421:
[----:B------:R-:W-:Y:S04]  /*2ec0*/  IMAD.MOV.U32 R20, RZ, RZ, c[0x0][0x2a8] ;  /* 0x0000aa00ff147624 */ /* 0x000fe800078e00ff */
[----:B------:R-:W-:Y:S04]  /*2ed0*/  IMAD R20, R21, R20, -UR14 ;  /* 0x8000000e15147e24 */ /* 0x000fe8000f8e0214 */
[----:B------:R-:W-:Y:S05]  /*2ee0*/  IMAD.IADD R20, R20, 0x1, -R247 ;  /* 0x0000000114147824 */ /* 0x000fea00078e0af7 */
[----:B------:R-:W-:Y:S02]  /*2ef0*/  IADD3 R21, R20, c[0x0][0x2a8], RZ ;  /* 0x0000aa0014157a10 */ /* 0x000fe40007ffe0ff */
[----:B------:R-:W-:Y:S02]  /*2f00*/  IMNMX R211, R211, R20, !PT ;  /* 0x00000014d3d37217 */ /* 0x000fe40007800200 */
[----:B------:R-:W-:Y:S02]  /*2f10*/  IMNMX R210, R210, R21, PT ;  /* 0x00000015d2d27217 */ /* 0x000fe40003800200 */
.L_x_420:
        /* <DEDUP_REMOVED lines=18> */
.L_x_426:
[----:B------:R-:W-:Y:S04]  /*3040*/  MOV R20, c[0x0][0x2a8] ;  /* 0x0000aa0000147a02 */ /* 0x000fe80000000f00 */
[----:B------:R-:W-:Y:S11]  /*3050*/  ISETP.NE.AND P0, PT, R20, 0x1, PT ;  /* 0x000000011400780c */ /* 0x000ff60003f05270 */
[----:B------:R-:W-:Y:S02]  /*3060*/  @!UPT UIADD3 URZ, URZ, URZ, URZ ;  /* 0x0000003f3f3ff290 */ /* 0x000fe4000fffe03f */
[----:B------:R-:W-:Y:S05]  /*3070*/  @P0 IMAD.HI.U32 R20, R21, c[0x0][0x2ac], RZ ;  /* 0x0000ab0015140a27 */ /* 0x000fea00078e00ff */
[----:B------:R-:W-:Y:S02]  /*3080*/  @P0 SHF.R.U32.HI R21, RZ, c[0x0][0x2b0], R20 ;  /* 0x0000ac00ff150a19 */ /* 0x000fe40000011614 */
.L_x_427:
[----:B------:R-:W-:Y:S05]  /*3090*/  BSYNC B0 ;  /* 0x0000000000007941 */ /* 0x000fea0003800000 */
.L_x_425:
[----:B------:R-:W-:Y:S04]  /*30a0*/  IMAD.MOV.U32 R20, RZ, RZ, c[0x0][0x2a8] ;  /* 0x0000aa00ff147624 */ /* 0x000fe800078e00ff */
[----:B------:R-:W-:Y:S04]  /*30b0*/  IMAD R20, R21, R20, -UR14 ;  /* 0x8000000e15147e24 */ /* 0x000fe8000f8e0214 */
[----:B------:R-:W-:Y:S05]  /*30c0*/  IMAD.IADD R20, R20, 0x1, -R247 ;  /* 0x0000000114147824 */ /* 0x000fea00078e0af7 */
[----:B------:R-:W-:Y:S02]  /*30d0*/  IADD3 R21, R20, c[0x0][0x2a8], RZ ;  /* 0x0000aa0014157a10 */ /* 0x000fe40007ffe0ff */
[----:B------:R-:W-:Y:S02]  /*30e0*/  IMNMX R209, R209, R20, !PT ;  /* 0x00000014d1d17217 */ /* 0x000fe40007800200 */
[----:B------:R-:W-:Y:S02]  /*30f0*/  IMNMX R208, R208, R21, PT ;  /* 0x00000015d0d07217 */ /* 0x000fe40003800200 */
.L_x_424:
        /* <DEDUP_REMOVED lines=18> */
.L_x_430:
[----:B------:R-:W-:Y:S04]  /*3220*/  MOV R20, c[0x0][0x2a8] ;  /* 0x0000aa0000147a02 */ /* 0x000fe80000000f00 */
[----:B------:R-:W-:Y:S11]  /*3230*/  ISETP.NE.AND P0, PT, R20, 0x1, PT ;  /* 0x000000011400780c */ /* 0x000ff60003f05270 */
[----:B------:R-:W-:Y:S02]  /*3240*/  @!UPT UIADD3 URZ, URZ, URZ, URZ ;  /* 0x0000003f3f3ff290 */ /* 0x000fe4000fffe03f */
[----:B------:R-:W-:Y:S05]  /*3250*/  @P0 IMAD.HI.U32 R20, R21, c[0x0][0x2ac], RZ ;  /* 0x0000ab0015140a27 */ /* 0x000fea00078e00ff */
[----:B------:R-:W-:Y:S02]  /*3260*/  @P0 SHF.R.U32.HI R21, RZ, c[0x0][0x2b0], R20 ;  /* 0x0000ac00ff150a19 */ /* 0x000fe40000011614 */
.L_x_431:
[----:B------:R-:W-:Y:S05]  /*3270*/  BSYNC B0 ;  /* 0x0000000000007941 */ /* 0x000fea0003800000 */
.L_x_429:
[----:B------:R-:W-:Y:S04]  /*3280*/  IMAD.MOV.U32 R20, RZ, RZ, c[0x0][0x2a8] ;  /* 0x0000aa00ff147624 */ /* 0x000fe800078e00ff */
[----:B------:R-:W-:Y:S04]  /*3290*/  IMAD R20, R21, R20, -UR14 ;  /* 0x8000000e15147e24 */ /* 0x000fe8000f8e0214 */
[----:B------:R-:W-:Y:S05]  /*32a0*/  IMAD.IADD R20, R20, 0x1, -R247 ;  /* 0x0000000114147824 */ /* 0x000fea00078e0af7 */
[----:B------:R-:W-:Y:S02]  /*32b0*/  IADD3 R21, R20, c[0x0][0x2a8], RZ ;  /* 0x0000aa0014157a10 */ /* 0x000fe40007ffe0ff */
[----:B------:R-:W-:Y:S02]  /*32c0*/  IMNMX R205, R205, R20, !PT ;  /* 0x00000014cdcd7217 */ /* 0x000fe40007800200 */
[----:B------:R-:W-:Y:S02]  /*32d0*/  IMNMX R206, R206, R21, PT ;  /* 0x00000015cece7217 */ /* 0x000fe40003800200 */
.L_x_428:
        /* <DEDUP_REMOVED lines=18> */
.L_x_434:
[----:B------:R-:W-:Y:S04]  /*3400*/  MOV R20, c[0x0][0x2a8] ;  /* 0x0000aa0000147a02 */ /* 0x000fe80000000f00 */
[----:B------:R-:W-:Y:S11]  /*3410*/  ISETP.NE.AND P0, PT, R20, 0x1, PT ;  /* 0x000000011400780c */ /* 0x000ff60003f05270 */
[----:B------:R-:W-:Y:S02]  /*3420*/  @!UPT UIADD3 URZ, URZ, URZ, URZ ;  /* 0x0000003f3f3ff290 */ /* 0x000fe4000fffe03f */
[----:B------:R-:W-:Y:S05]  /*3430*/  @P0 IMAD.HI.U32 R20, R21, c[0x0][0x2ac], RZ ;  /* 0x0000ab0015140a27 */ /* 0x000fea00078e00ff */
[----:B------:R-:W-:Y:S02]  /*3440*/  @P0 SHF.R.U32.HI R21, RZ, c[0x0][0x2b0], R20 ;  /* 0x0000ac00ff150a19 */ /* 0x000fe40000011614 */
.L_x_435:
[----:B------:R-:W-:Y:S05]  /*3450*/  BSYNC B0 ;  /* 0x0000000000007941 */ /* 0x000fea0003800000 */
.L_x_433:
[----:B------:R-:W-:Y:S04]  /*3460*/  IMAD.MOV.U32 R20, RZ, RZ, c[0x0][0x2a8] ;  /* 0x0000aa00ff147624 */ /* 0x000fe800078e00ff */
[----:B------:R-:W-:Y:S04]  /*3470*/  IMAD R20, R21, R20, -UR14 ;  /* 0x8000000e15147e24 */ /* 0x000fe8000f8e0214 */
[----:B------:R-:W-:Y:S05]  /*3480*/  IMAD.IADD R20, R20, 0x1, -R247 ;  /* 0x0000000114147824 */ /* 0x000fea00078e0af7 */
[----:B------:R-:W-:Y:S02]  /*3490*/  IADD3 R21, R20, c[0x0][0x2a8], RZ ;  /* 0x0000aa0014157a10 */ /* 0x000fe40007ffe0ff */
[----:B------:R-:W-:Y:S02]  /*34a0*/  IMNMX R203, R203, R20, !PT ;  /* 0x00000014cbcb7217 */ /* 0x000fe40007800200 */
[----:B------:R-:W-:Y:S02]  /*34b0*/  IMNMX R204, R204, R21, PT ;  /* 0x00000015cccc7217 */ /* 0x000fe40003800200 */
.L_x_432:
        /* <DEDUP_REMOVED lines=355> */
.L_x_436:
        /* <DEDUP_REMOVED lines=118> */
.L_x_437:
        /* <DEDUP_REMOVED lines=167> */
.L_x_419:
[----:B------:R-:W-:Y:S05]  /*5cc0*/  @P2 EXIT ;  /* 0x000000000000294d */ /* 0x000fea0003800000 */
[----:B------:R-:W-:-:S04]  /*5cd0*/  ISETP.NE.U32.AND P1, PT, RZ, c[0x0][0x360], PT ;  /* 0x0000d800ff007a0c */ /* 0x000fc80003f25070 */
[----:B------:R-:W-:-:S13]  /*5ce0*/  ISETP.NE.AND.EX P1, PT, RZ, c[0x0][0x364], PT, P1 ;  /* 0x0000d900ff007a0c */ /* 0x000fda0003f25310 */
[----:B------:R-:W-:-:S04]  /*5cf0*/  @P1 IMAD.MOV.U32 R3, RZ, RZ, 0x4 ;  /* 0x00000004ff031424 */ /* 0x000fc800078e00ff */
[----:B-1----:R-:W-:-:S05]  /*5d00*/  @P1 IMAD.WIDE R4, R238, R3, c[0x0][0x360] ;  /* 0x0000d800ee041625 */ /* 0x002fca00078e0203 */
[----:B------:R1:W2:Y:S01]  /*5d10*/  @P1 LDG.E R7, [R4.64] ;  /* 0x0000001004071981 */ /* 0x0002a2000c1e1900 */
[----:B------:R-:W-:Y:S01]  /*5d20*/  IMAD.MOV.U32 R0, RZ, RZ, c[0x0][0x338] ;  /* 0x0000ce00ff007624 */ /* 0x000fe200078e00ff */
[----:B------:R-:W-:Y:S01]  /*5d30*/  ULDC UR5, c[0x0][0x358] ;  /* 0x0000d60000057ab9 */ /* 0x000fe20000000800 */
[----:B------:R-:W-:Y:S01]  /*5d40*/  IMAD R3, R238, c[0x0][0x2f4], RZ ;  /* 0x0000bd00ee037a24 */ /* 0x000fe200078e02ff */
[----:B------:R-:W3:Y:S01]  /*5d50*/  S2R R2, SR_CTAID.Y ;  /* 0x0000000000027919 */ /* 0x000ee20000002600 */
[----:B------:R-:W-:-:S03]  /*5d60*/  UIMAD UR5, UR10, UR5, URZ ;  /* 0x000000050a0572a4 */ /* 0x000fc6000f8e023f */
[----:B------:R-:W-:Y:S01]  /*5d70*/  BAR.SYNC.DEFER_BLOCKING 0x1, 0x100 ;  /* 0x0044000000007b1d */ /* 0x000fe20000010000 */
[----:B------:R-:W-:-:S05]  /*5d80*/  ISETP.NE.AND P0, PT, R0, 0x1, PT ;  /* 0x000000010000780c */ /* 0x000fca0003f05270 */
[----:B------:R-:W-:Y:S01]  /*5d90*/  ULDC UR4, c[0x0][0x2f4] ;  /* 0x0000bd0000047ab9 */ /* 0x000fe20000000800 */
[----:B------:R-:W-:Y:S01]  /*5da0*/  BSSY B0, `(.L_x_439) ;  /* 0x0000022000007945 */ /* 0x000fe20003800000 */
[----:B------:R-:W-:-:S04]  /*5db0*/  UIMAD UR5, UR5, UR4, URZ ;  /* 0x00000004050572a4 */ /* 0x000fc8000f8e023f */
[----:B------:R-:W-:Y:S01]  /*5dc0*/  USHF.R.S32.HI UR4, URZ, 0x1f, UR5 ;  /* 0x0000001f3f047899 */ /* 0x000fe20008011405 */
[----:B-1----:R-:W-:Y:S01]  /*5dd0*/  SHF.R.S32.HI R4, RZ, 0x1f, R3 ;  /* 0x0000001fff047819 */ /* 0x002fe20000011403 */
[----:B---3--:R-:W-:-:S04]  /*5de0*/  @P0 IMAD.HI.U32 R0, R2, c[0x0][0x33c], RZ ;  /* 0x0000cf0002000a27 */ /* 0x008fc800078e00ff */
[----:B------:R-:W-:Y:S01]  /*5df0*/  IMAD.MOV.U32 R8, RZ, RZ, R2 ;  /* 0x000000ffff087224 */ /* 0x000fe200078e0002 */
[----:B------:R-:W-:Y:S02]  /*5e00*/  @P0 SHF.R.U32.HI R8, RZ, c[0x0][0x340], R0 ;  /* 0x0000d000ff080a19 */ /* 0x000fe40000011600 */
[----:B------:R-:W-:Y:S02]  /*5e10*/  SHF.R.S32.HI R0, RZ, 0x1f, R238 ;  /* 0x0000001fff007819 */ /* 0x000fe400000114ee */
[--C-:B------:R-:W-:Y:S02]  /*5e20*/  IADD3 R3, P2, P0, R3, UR5, R8.reuse ;  /* 0x0000000503037c10 */ /* 0x100fe4000f85e008 */
[----:B------:R-:W-:Y:S02]  /*5e30*/  SHF.R.S32.HI R5, RZ, 0x1f, R8 ;  /* 0x0000001fff057819 */ /* 0x000fe40000011408 */
[----:B------:R-:W-:Y:S02]  /*5e40*/  SEL R0, R0, RZ, !P1 ;  /* 0x000000ff00007207 */ /* 0x000fe40004800000 */
[----:B------:R-:W-:-:S02]  /*5e50*/  IADD3.X R4, R4, UR4, R5, P2, P0 ;  /* 0x0000000404047c10 */ /* 0x000fc400097e0405 */
[----:B------:R-:W-:Y:S02]  /*5e60*/  ISETP.NE.AND P2, PT, R233, RZ, PT ;  /* 0x000000ffe900720c */ /* 0x000fe40003f45270 */
[C---:B------:R-:W-:Y:S01]  /*5e70*/  SHF.L.U64.HI R4, R3.reuse, 0x2, R4 ;  /* 0x0000000203047819 */ /* 0x040fe20000010204 */
[----:B------:R-:W-:-:S05]  /*5e80*/  IMAD.SHL.U32 R3, R3, 0x4, RZ ;  /* 0x0000000403037824 */ /* 0x000fca00078e00ff */
[----:B------:R-:W-:-:S04]  /*5e90*/  IADD3 R10, P0, R3, c[0x0][0x350], RZ ;  /* 0x0000d400030a7a10 */ /* 0x000fc80007f1e0ff */
[----:B------:R-:W-:Y:S01]  /*5ea0*/  IADD3.X R11, R4, c[0x0][0x354], RZ, P0, !PT ;  /* 0x0000d500040b7a10 */ /* 0x000fe200007fe4ff */
[C---:B--2---:R-:W-:Y:S01]  /*5eb0*/  @P1 IMAD R7, R238.reuse, 0x40, R7 ;  /* 0x00000040ee071824 */ /* 0x044fe200078e0207 */
[----:B------:R-:W-:-:S04]  /*5ec0*/  SEL R238, R238, RZ, !P1 ;  /* 0x000000ffeeee7207 */ /* 0x000fc80004800000 */
[----:B------:R-:W-:-:S04]  /*5ed0*/  @P1 SHF.R.S32.HI R6, RZ, 0x1f, R7 ;  /* 0x0000001fff061819 */ /* 0x000fc80000011407 */
[----:B------:R-:W-:Y:S01]  /*5ee0*/  @P1 LEA.HI R6, R6, R7, RZ, 0x6 ;  /* 0x0000000706061211 */ /* 0x000fe200078f30ff */
[----:B------:R-:W-:-:S03]  /*5ef0*/  IMAD.MOV R7, RZ, RZ, -R8 ;  /* 0x000000ffff077224 */ /* 0x000fc600078e0a08 */
[----:B------:R-:W-:Y:S01]  /*5f00*/  @P1 SHF.R.S32.HI R6, RZ, 0x6, R6 ;  /* 0x00000006ff061819 */ /* 0x000fe20000011406 */
[----:B------:R-:W-:-:S04]  /*5f10*/  IMAD R7, R7, c[0x0][0x338], R2 ;  /* 0x0000ce0007077a24 */ /* 0x000fc800078e0202 */
[----:B------:R-:W-:-:S04]  /*5f20*/  @P1 IMAD R6, R6, 0x3000, RZ ;  /* 0x0000300006061824 */ /* 0x000fc800078e02ff */
[--C-:B------:R-:W-:Y:S01]  /*5f30*/  @P1 IMAD.MOV.U32 R12, RZ, RZ, R6.reuse ;  /* 0x000000ffff0c1224 */ /* 0x100fe200078e0006 */
[----:B------:R-:W-:Y:S01]  /*5f40*/  @P1 SHF.R.S32.HI R13, RZ, 0x1f, R6 ;  /* 0x0000001fff0d1819 */ /* 0x000fe20000011406 */
[----:B------:R-:W-:Y:S01]  /*5f50*/  @!P1 CS2R R12, SRZ ;  /* 0x00000000000c9805 */ /* 0x000fe2000001ff00 */
[----:B------:R-:W-:Y:S05]  /*5f60*/  @P2 BRA `(.L_x_440) ;  /* 0x0000005000002947 */ /* 0x000fea0003800000 */
.L_x_441:
[----:B------:R-:W2:Y:S01]  /*5f70*/  LDG.E.STRONG.GPU R2, [R10.64] ;  /* 0x000000100a027981 */ /* 0x000ea2000c1ef900 */
[----:B------:R-:W-:Y:S01]  /*5f80*/  YIELD ;  /* 0x0000000000007946 */ /* 0x000fe20003800000 */
[----:B--2---:R-:W-:Y:S01]  /*5f90*/  ISETP.NE.AND P0, PT, R2, R7, PT ;  /* 0x000000070200720c */ /* 0x004fe20003f05270 */
[----:B------:R-:W-:-:S12]  /*5fa0*/  CCTL.IVALL ;  /* 0x00000000ff00798f */ /* 0x000fd80002000000 */
[----:B------:R-:W-:Y:S05]  /*5fb0*/  @P0 BRA `(.L_x_441) ;  /* 0xffffffb000000947 */ /* 0x000fea000383ffff */
.L_x_440:
[----:B------:R-:W-:Y:S05]  /*5fc0*/  BSYNC B0 ;  /* 0x0000000000007941 */ /* 0x000fea0003800000 */
.L_x_439:
[----:B------:R-:W-:Y:S01]  /*5fd0*/  MOV R2, 0xffffffff ;  /* 0xffffffff00027802 */ /* 0x000fe20000000f00 */
[----:B------:R-:W-:Y:S05]  /*5fe0*/  BRA.CONV ~URZ, `(.L_x_442) ;  /* 0x000000237f007947 */ /* 0x000fea000b800000 */
[----:B------:R-:W-:Y:S02]  /*5ff0*/  MOV R6, 0x6010 ;  /* 0x0000601000067802 */ /* 0x000fe40000000f00 */
[----:B------:R-:W-:Y:S05]  /*6000*/  CALL.REL.NOINC `($__internal_3_$__cuda_sm70_warpsync) ;  /* 0x00000a9000007944 */ /* 0x000fea0003c00000 */
.L_x_442:
        /* <DEDUP_REMOVED lines=9> */
[----:B------:R-:W-:-:S04]  /*60a0*/  IMAD.WIDE.U32 R16, R8, c[0x0][0x328], R12 ;  /* 0x0000ca0008107a25 */ /* 0x000fc800078e000c */
[----:B------:R-:W-:Y:S01]  /*60b0*/  IMAD R9, R238, c[0x0][0x334], R9 ;  /* 0x0000cd00ee097a24 */ /* 0x000fe200078e0209 */
[----:B------:R-:W-:-:S05]  /*60c0*/  IADD3 R17, R17, R15, RZ ;  /* 0x0000000f11117210 */ /* 0x000fca0007ffe0ff */
        /* <DEDUP_REMOVED lines=54> */
[----:B-1----:R-:W-:Y:S05]  /*6430*/  CALL.REL.NOINC `($__internal_3_$__cuda_sm70_warpsync) ;  /* 0x0000066000007944 */ /* 0x002fea0003c00000 */
.L_x_443:
        /* <DEDUP_REMOVED lines=12> */
.L_x_445:
[----:B------:R-:W-:Y:S05]  /*6500*/  BSYNC B0 ;  /* 0x0000000000007941 */ /* 0x000fea0003800000 */
.L_x_444:
[----:B--2---:R-:W-:Y:S01]  /*6510*/  IADD3 R10, P0, R3, c[0x0][0x348], RZ ;  /* 0x0000d200030a7a10 */ /* 0x004fe20007f1e0ff */
[----:B------:R-:W-:Y:S03]  /*6520*/  BSSY B0, `(.L_x_446) ;  /* 0x0000008000007945 */ /* 0x000fe60003800000 */
[----:B------:R-:W-:Y:S01]  /*6530*/  IADD3.X R11, R4, c[0x0][0x34c], RZ, P0, !PT ;  /* 0x0000d300040b7a10 */ /* 0x000fe200007fe4ff */
[----:B------:R-:W-:Y:S05]  /*6540*/  @P2 BRA `(.L_x_447) ;  /* 0x0000005000002947 */ /* 0x000fea0003800000 */
.L_x_448:
[----:B------:R-:W2:Y:S01]  /*6550*/  LDG.E.STRONG.GPU R4, [R10.64] ;  /* 0x000000100a047981 */ /* 0x000ea2000c1ef900 */
[----:B------:R-:W-:Y:S01]  /*6560*/  YIELD ;  /* 0x0000000000007946 */ /* 0x000fe20003800000 */
[----:B--2---:R-:W-:Y:S01]  /*6570*/  ISETP.NE.AND P0, PT, R4, R7, PT ;  /* 0x000000070400720c */ /* 0x004fe20003f05270 */
[----:B------:R-:W-:-:S12]  /*6580*/  CCTL.IVALL ;  /* 0x00000000ff00798f */ /* 0x000fd80002000000 */
[----:B------:R-:W-:Y:S05]  /*6590*/  @P0 BRA `(.L_x_448) ;  /* 0xffffffb000000947 */ /* 0x000fea000383ffff */
.L_x_447:
[----:B------:R-:W-:Y:S05]  /*65a0*/  BSYNC B0 ;  /* 0x0000000000007941 */ /* 0x000fea0003800000 */
.L_x_446:
[----:B------:R-:W-:Y:S05]  /*65b0*/  BRA.CONV ~URZ, `(.L_x_449) ;  /* 0x000000237f007947 */ /* 0x000fea000b800000 */
[----:B------:R-:W-:Y:S02]  /*65c0*/  MOV R6, 0x65e0 ;  /* 0x000065e000067802 */ /* 0x000fe40000000f00 */
[----:B-1----:R-:W-:Y:S05]  /*65d0*/  CALL.REL.NOINC `($__internal_3_$__cuda_sm70_warpsync) ;  /* 0x000004c000007944 */ /* 0x002fea0003c00000 */
.L_x_449:
[----:B------:R-:W-:Y:S01]  /*65e0*/  MOV R6, R12 ;  /* 0x0000000c00067202 */ /* 0x000fe20000000f00 */
[----:B------:R-:W-:Y:S01]  /*65f0*/  IMAD R5, R5, c[0x0][0x300], RZ ;  /* 0x0000c00005057a24 */ /* 0x000fe200078e02ff */
[----:B------:R-:W-:Y:S01]  /*6600*/  MOV R7, R13 ;  /* 0x0000000d00077202 */ /* 0x000fe20000000f00 */
[----:B------:R-:W-:Y:S01]  /*6610*/  IMAD R3, R0, c[0x0][0x308], RZ ;  /* 0x0000c20000037a24 */ /* 0x000fe200078e02ff */
[----:B------:R-:W-:-:S06]  /*6620*/  NOP ;  /* 0x0000000000007918 */ /* 0x000fcc0000000000 */
[----:B------:R-:W-:-:S04]  /*6630*/  IMAD.WIDE.U32 R6, R8, c[0x0][0x300], R6 ;  /* 0x0000c00008067a25 */ /* 0x000fc800078e0006 */
[----:B------:R-:W-:Y:S02]  /*6640*/  IMAD R5, R8, c[0x0][0x304], R5 ;  /* 0x0000c10008057a24 */ /* 0x000fe400078e0205 */
[----:B------:R-:W-:-:S03]  /*6650*/  IMAD R3, R238, c[0x0][0x30c], R3 ;  /* 0x0000c300ee037a24 */ /* 0x000fc600078e0203 */
        /* <DEDUP_REMOVED lines=55> */
[----:B-12---:R-:W-:Y:S05]  /*69d0*/  CALL.REL.NOINC `($__internal_3_$__cuda_sm70_warpsync) ;  /* 0x000000c000007944 */ /* 0x006fea0003c00000 */
.L_x_450:
        /* <DEDUP_REMOVED lines=12> */
        .weak           $__internal_3_$__cuda_sm70_warpsync
        .type           $__internal_3_$__cuda_sm70_warpsync,@function
        .size           $__internal_3_$__cuda_sm70_warpsync,(.L_x_1389 - $__internal_3_$__cuda_sm70_warpsync)
$__internal_3_$__cuda_sm70_warpsync:
[----:B------:R-:W-:Y:S01]  /*6aa0*/  MOV R14, R6 ;  /* 0x00000006000e7202 */ /* 0x000fe20000000f00 */
[----:B------:R-:W-:Y:S04]  /*6ab0*/  WARPSYNC R2 ;  /* 0x0000000200007348 */ /* 0x000fe80003800000 */
[----:B------:R-:W-:-:S04]  /*6ac0*/  MOV R15, 0x0 ;  /* 0x00000000000f7802 */ /* 0x000fc80000000f00 */
[----:B------:R-:W-:Y:S05]  /*6ad0*/  RET.REL.NODEC R14 `(_ZN7cutlass13device_kernelIN5flash19enable_sm80_to_sm89INS1_16FlashAttnBwdSm80INS1_25CollectiveMainloopBwdSm80ILi1ELi1EN4cute5tupleIJNS5_1CILi64EEES8_NS7_ILi192EEEEEENS_10bfloat16_tEfNS_4arch4Sm80ELb0ELb1ELb0ELb1ELb1ELb0ELb0ELb0ELi2ELi2ELi2ELi2ELb1EEENS1_24CollectiveEpilogueBwdGQAISA_fSD_Li256ELb1ELb1EEENS1_19SingleTileSchedulerILb1ELb0ELb0ELi64EEEEEEEEEvNT_6ParamsE) ;  /* 0xffff95200e007950 */ /* 0x000fea0003c3ffff */
.L_x_451:
        /* <DEDUP_REMOVED lines=10> */
.L_x_1389:


//--------------------- .text._ZN7cutlass13device_kernelIN5flash19enable_sm80_to_sm89INS1_16FlashAttnBwdSm80INS1_25CollectiveMainloopBwdSm80ILi1ELi1EN4cute5tupleIJNS5_1CILi64EEES8_NS7_ILi192EEEEEENS_10bfloat16_tEfNS_4arch4Sm80ELb1ELb0ELb0ELb0ELb0ELb0ELb0ELb0ELi2ELi2ELi2ELi2ELb1EEENS1_21CollectiveEpilogueBwdISA_SB_SD_Li256ELb0ELb0ELi4EEENS1_25SingleTileBwdLPTSchedulerILb0ELi64ELb0EEEEEEEEEvNT_6ParamsE --------------------------
	.section	.text._ZN7cutlass13device_kernelIN5flash19enable_sm80_to_sm89INS1_16FlashAttnBwdSm80INS1_25CollectiveMainloopBwdSm80ILi1ELi1EN4cute5tupleIJNS5_1CILi64EEES8_NS7_ILi192EEEEEENS_10bfloat16_tEfNS_4arch4Sm80ELb1ELb0ELb0ELb0ELb0ELb0ELb0ELb0ELi2ELi2ELi2ELi2ELb1EEENS1_21CollectiveEpilogueBwdISA_SB_SD_Li256ELb0ELb0ELi4EEENS1_25SingleTileBwdLPTSchedulerILb0ELi64ELb0EEEEEEEEEvNT_6ParamsE,"ax",@progbits
	.sectioninfo	@"SHI_REGISTERS=255"
	.align	128
.text._ZN7cutlass13device_kernelIN5flash19enable_sm80_to_sm89INS1_16FlashAttnBwdSm80INS1_25CollectiveMainloopBwdSm80ILi1ELi1EN4cute5tupleIJNS5_1CILi64EEES8_NS7_ILi192EEEEEENS_10bfloat16_tEfNS_4arch4Sm80ELb1ELb0ELb0ELb0ELb0ELb0ELb0ELb0ELi2ELi2ELi2ELi2ELb1EEENS1_21CollectiveEpilogueBwdISA_SB_SD_Li256ELb0ELb0ELi4EEENS1_25SingleTileBwdLPTSchedulerILb0ELi64ELb0EEEEEEEEEvNT_6ParamsE:
        .type           _ZN7cutlass13device_kernelIN5flash19enable_sm80_to_sm89INS1_16FlashAttnBwdSm80INS1_25CollectiveMainloopBwdSm80ILi1ELi1EN4cute5tupleIJNS5_1CILi64EEES8_NS7_ILi192EEEEEENS_10bfloat16_tEfNS_4arch4Sm80ELb1ELb0ELb0ELb0ELb0ELb0ELb0ELb0ELi2ELi2ELi2ELi2ELb1EEENS1_21CollectiveEpilogueBwdISA_SB_SD_Li256ELb0ELb0ELi4EEENS1_25SingleTileBwdLPTSchedulerILb0ELi64ELb0EEEEEEEEEvNT_6ParamsE,@function
        .size           _ZN7cutlass13device_kernelIN5flash19enable_sm80_to_sm89INS1_16FlashAttnBwdSm80INS1_25CollectiveMainloopBwdSm80ILi1ELi1EN4cute5tupleIJNS5_1CILi64EEES8_NS7_ILi192EEEEEENS_10bfloat16_tEfNS_4arch4Sm80ELb1ELb0ELb0ELb0ELb0ELb0ELb0ELb0ELi2ELi2ELi2ELi2ELb1EEENS1_21CollectiveEpilogueBwdISA_SB_SD_Li256ELb0ELb0ELi4EEENS1_25SingleTileBwdLPTSchedulerILb0ELi64ELb0EEEEEEEEEvNT_6ParamsE,(.L_x_1391 - _ZN7cutlass13device_kernelIN5flash19enable_sm80_to_sm89INS1_16FlashAttnBwdSm80INS1_25CollectiveMainloopBwdSm80ILi1ELi1EN4cute5tupleIJNS5_1CILi64EEES8_NS7_ILi192EEEEEENS_10bfloat16_tEfNS_4arch4Sm80ELb1ELb0ELb0ELb0ELb0ELb0ELb0ELb0ELi2ELi2ELi2ELi2ELb1EEENS1_21CollectiveEpilogueBwdISA_SB_SD_Li256ELb0ELb0ELi4EEENS1_25SingleTileBwdLPTSchedulerILb0ELi64ELb0EEEEEEEEEvNT_6ParamsE)
        .other          _ZN7cutlass13device_kernelIN5flash19enable_sm80_to_sm89INS1_16FlashAttnBwdSm80INS1_25CollectiveMainloopBwdSm80ILi1ELi1EN4cute5tupleIJNS5_1CILi64EEES8_NS7_ILi192EEEEEENS_10bfloat16_tEfNS_4arch4Sm80ELb1ELb0ELb0ELb0ELb0ELb0ELb0ELb0ELi2ELi2ELi2ELi2ELb1EEENS1_21CollectiveEpilogueBwdISA_SB_SD_Li256ELb0ELb0ELi4EEENS1_25SingleTileBwdLPTSchedulerILb0ELi64ELb0EEEEEEEEEvNT_6ParamsE,@"STO_CUDA_ENTRY STV_DEFAULT"
_ZN7cutlass13device_kernelIN5flash19enable_sm80_to_sm89INS1_16FlashAttnBwdSm80INS1_25CollectiveMainloopBwdSm80ILi1ELi1EN4cute5tupleIJNS5_1CILi64EEES8_NS7_ILi192EEEEEENS_10bfloat16_tEfNS_4arch4Sm80ELb1ELb0ELb0ELb0ELb0ELb0ELb0ELb0ELi2ELi2ELi2ELi2ELb1EEENS1_21CollectiveEpilogueBwdISA_SB_SD_Li256ELb0ELb0ELi4EEENS1_25SingleTileBwdLPTSchedulerILb0ELi64ELb0EEEEEEEEEvNT_6ParamsE:
[----:B------:R-:W-:Y:S02]  /*0000*/  MOV R1, c[0x0][0x28] ;  /* 0x00000a0000017a02 */ /* 0x000fe40000000f00 */
[----:B------:R-:W1:Y:S01]  /*0010*/  S2R R234, SR_TID.X ;  /* 0x0000000000ea7919 */ /* 0x000e620000002100 */
[----:B------:R-:W2:Y:S01]  /*0020*/  S2UR UR4, SR_CTAID.X ;  /* 0x00000000000479c3 */ /* 0x000ea20000002500 */
[----:B------:R-:W-:Y:S02]  /*0030*/  IADD3 R1, R1, -0x8, RZ ;  /* 0xfffffff801017810 */ /* 0x000fe40007ffe0ff */
[----:B-1----:R-:W-:-:S06]  /*0040*/  SHF.R.U32.HI R0, RZ, 0x5, R234 ;  /* 0x00000005ff007819 */ /* 0x002fcc00000116ea */
[----:B------:R-:W1:Y:S02]  /*0050*/  SHFL.IDX PT, R0, R0, RZ, 0x1f ;  /* 0x00001fff00007589 */ /* 0x000e6400000e0000 */
[----:B-1----:R-:W-:-:S13]  /*0060*/  ISETP.NE.AND P0, PT, R0, RZ, PT ;  /* 0x000000ff0000720c */ /* 0x002fda0003f05270 */
[----:B--2---:R-:W-:Y:S05]  /*0070*/  @!P0 BRA `(.L_x_452) ;  /* 0x0000026000008947 */ /* 0x004fea0003800000 */
[----:B------:R-:W-:Y:S02]  /*0080*/  ULDC.64 UR6, c[0x0][0x3b8] ;  /* 0x0000ee0000067ab9 */ /* 0x000fe40000000a00 */
[----:B------:R-:W-:Y:S02]  /*0090*/  UISETP.NE.AND UP0, UPT, UR6, 0x1, UPT ;  /* 0x000000010600788c */ /* 0x000fe4000bf05270 */
[----:B------:R-:W-:Y:S02]  /*00a0*/  UIMAD.WIDE.U32 UR10, UR4, UR7, URZ ;  /* 0x00000007040a72a5 */ /* 0x000fe4000f8e003f */
[----:B------:R-:W-:Y:S02]  /*00b0*/  ULDC UR5, c[0x0][0x3c0] ;  /* 0x0000f00000057ab9 */ /* 0x000fe40000000800 */
[----:B------:R-:W-:-:S05]  /*00c0*/  UMOV UR8, UR4 ;  /* 0x0000000400087c82 */ /* 0x000fca0008000000 */
[----:B------:R-:W-:-:S03]  /*00d0*/  @UP0 USHF.R.U32.HI UR8, URZ, UR5, UR11 ;  /* 0x000000053f080299 */ /* 0x000fc6000801160b */
[----:B------:R-:W-:Y:S02]  /*00e0*/  ULDC UR5, c[0x0][0x3d0] ;  /* 0x0000f40000057ab9 */ /* 0x000fe40000000800 */
[----:B------:R-:W-:Y:S02]  /*00f0*/  UISETP.GE.AND UP0, UPT, UR8, UR5, UPT ;  /* 0x000000050800728c */ /* 0x000fe4000bf06270 */
[----:B------:R-:W-:-:S04]  /*0100*/  UIADD3 UR5, -UR8, URZ, URZ ;  /* 0x0000003f08057290 */ /* 0x000fc8000fffe13f */
[----:B------:R-:W-:Y:S01]  /*0110*/  PLOP3.LUT P0, PT, PT, PT, UP0, 0x80, 0x0 ;  /* 0x000000000000781c */ /* 0x000fe20003f0f008 */
[----:B------:R-:W-:-:S12]  /*0120*/  UIMAD UR6, UR5, UR6, UR4 ;  /* 0x00000006050672a4 */ /* 0x000fd8000f8e0204 */
[----:B------:R-:W-:Y:S05]  /*0130*/  @!P0 BRA `(.L_x_453) ;  /* 0x0000008000008947 */ /* 0x000fea0003800000 */
[----:B------:R-:W-:Y:S02]  /*0140*/  ULDC UR7, c[0x0][0x3c4] ;  /* 0x0000f10000077ab9 */ /* 0x000fe40000000800 */
[----:B------:R-:W-:Y:S02]  /*0150*/  UISETP.NE.AND UP0, UPT, UR7, 0x1, UPT ;  /* 0x000000010700788c */ /* 0x000fe4000bf05270 */
[----:B------:R-:W-:Y:S02]  /*0160*/  ULDC.64 UR4, c[0x0][0x3c8] ;  /* 0x0000f20000047ab9 */ /* 0x000fe40000000a00 */
[----:B------:R-:W-:Y:S02]  /*0170*/  UIMAD.WIDE.U32 UR10, UR6, UR4, URZ ;  /* 0x00000004060a72a5 */ /* 0x000fe4000f8e003f */
[----:B------:R-:W-:-:S05]  /*0180*/  UMOV UR15, UR6 ;  /* 0x00000006000f7c82 */ /* 0x000fca0008000000 */
[----:B------:R-:W-:-:S04]  /*0190*/  @UP0 USHF.R.U32.HI UR15, URZ, UR5, UR11 ;  /* 0x000000053f0f0299 */ /* 0x000fc8000801160b */
[----:B------:R-:W-:Y:S01]  /*01a0*/  UIMAD UR7, UR15, UR7, URZ ;  /* 0x000000070f0772a4 */ /* 0x000fe2000f8e023f */
[----:B------:R-:W-:Y:S05]  /*01b0*/  BRA `(.L_x_454) ;  /* 0x0000007000007947 */ /* 0x000fea0003800000 */
.L_x_453:
[----:B------:R-:W-:Y:S02]  /*01c0*/  ULDC UR7, c[0x0][0x3ac] ;  /* 0x0000eb0000077ab9 */ /* 0x000fe40000000800 */
[----:B------:R-:W-:Y:S02]  /*01d0*/  UISETP.NE.AND UP0, UPT, UR7, 0x1, UPT ;  /* 0x000000010700788c */ /* 0x000fe4000bf05270 */
[----:B------:R-:W-:Y:S02]  /*01e0*/  ULDC.64 UR4, c[0x0][0x3b0] ;  /* 0x0000ec0000047ab9 */ /* 0x000fe40000000a00 */
[----:B------:R-:W-:Y:S02]  /*01f0*/  UIMAD.WIDE.U32 UR10, UR6, UR4, URZ ;  /* 0x00000004060a72a5 */ /* 0x000fe4000f8e003f */
[----:B------:R-:W-:-:S05]  /*0200*/  UMOV UR15, UR6 ;  /* 0x00000006000f7c82 */ /* 0x000fca0008000000 */
[----:B------:R-:W-:-:S04]  /*0210*/  @UP0 USHF.R.U32.HI UR15, URZ, UR5, UR11 ;  /* 0x000000053f0f0299 */ /* 0x000fc8000801160b */
[----:B------:R-:W-:-:S04]  /*0220*/  UIMAD UR7, UR15, UR7, URZ ;  /* 0x000000070f0772a4 */ /* 0x000fc8000f8e023f */
.L_x_454:
[----:B------:R-:W-:Y:S02]  /*0230*/  UIADD3 UR9, UR6, -UR7, URZ ;  /* 0x8000000706097290 */ /* 0x000fe4000fffe03f */
[----:B------:R-:W-:Y:S02]  /*0240*/  ULDC.64 UR4, c[0x0][0x3a8] ;  /* 0x0000ea0000047ab9 */ /* 0x000fe40000000a00 */
[----:B------:R-:W-:Y:S02]  /*0250*/  ULDC.64 UR6, c[0x0][0x3a0] ;  /* 0x0000e80000067ab9 */ /* 0x000fe40000000a00 */
[----:B------:R-:W-:Y:S02]  /*0260*/  UISETP.NE.AND UP0, UPT, UR6, 0x1, UPT ;  /* 0x000000010600788c */ /* 0x000fe4000bf05270 */
[----:B------:R-:W-:-:S04]  /*0270*/  UIMAD UR5, UR8, UR5, UR9 ;  /* 0x00000005080572a4 */ /* 0x000fc8000f8e0209 */
[----:B------:R-:W-:-:S03]  /*0280*/  UIMAD.WIDE.U32 UR8, UR5, UR7, URZ ;  /* 0x00000007050872a5 */ /* 0x000fc6000f8e003f */
[----:B------:R-:W-:Y:S02]  /*0290*/  UMOV UR14, UR5 ;  /* 0x00000005000e7c82 */ /* 0x000fe40008000000 */
[----:B------:R-:W-:-:S04]  /*02a0*/  @UP0 USHF.R.U32.HI UR14, URZ, UR4, UR9 ;  /* 0x000000043f0e0299 */ /* 0x000fc80008011609 */
[----:B------:R-:W-:-:S04]  /*02b0*/  UIADD3 UR13, -UR14, URZ, URZ ;  /* 0x0000003f0e0d7290 */ /* 0x000fc8000fffe13f */
[----:B------:R-:W-:Y:S01]  /*02c0*/  UIMAD UR13, UR13, UR6, UR5 ;  /* 0x000000060d0d72a4 */ /* 0x000fe2000f8e0205 */
[----:B------:R-:W-:Y:S05]  /*02d0*/  BRA `(.L_x_455) ;  /* 0x0000025000007947 */ /* 0x000fea0003800000 */
.L_x_452:
        /* <DEDUP_REMOVED lines=20> */
.L_x_456:
[----:B------:R-:W-:Y:S02]  /*0420*/  ULDC UR7, c[0x0][0x3ac] ;  /* 0x0000eb0000077ab9 */ /* 0x000fe40000000800 */
[----:B------:R-:W-:Y:S02]  /*0430*/  UISETP.NE.AND UP0, UPT, UR7, 0x1, UPT ;  /* 0x000000010700788c */ /* 0x000fe4000bf05270 */
[----:B------:R-:W-:Y:S02]  /*0440*/  ULDC.64 UR4, c[0x0][0x3b0] ;  /* 0x0000ec0000047ab9 */ /* 0x000fe40000000a00 */
[----:B------:R-:W-:Y:S02]  /*0450*/  UIMAD.WIDE.U32 UR10, UR6, UR4, URZ ;  /* 0x00000004060a72a5 */ /* 0x000fe4000f8e003f */
[----:B------:R-:W-:-:S05]  /*0460*/  UMOV UR15, UR6 ;  /* 0x00000006000f7c82 */ /* 0x000fca0008000000 */
[----:B------:R-:W-:-:S04]  /*0470*/  @UP0 USHF.R.U32.HI UR15, URZ, UR5, UR11 ;  /* 0x000000053f0f0299 */ /* 0x000fc8000801160b */
[----:B------:R-:W-:-:S04]  /*0480*/  UIMAD UR7, UR15, UR7, URZ ;  /* 0x000000070f0772a4 */ /* 0x000fc8000f8e023f */
.L_x_457:
        /* <DEDUP_REMOVED lines=9> */
[----:B------:R-:W-:Y:S02]  /*0520*/  UIMAD UR13, UR13, UR6, UR5 ;  /* 0x000000060d0d72a4 */ /* 0x000fe4000f8e0205 */
.L_x_455:
[----:B------:R-:W-:-:S13]  /*0530*/  ISETP.LE.AND P0, PT, RZ, UR14, PT ;  /* 0x0000000eff007c0c */ /* 0x000fda000bf03270 */
[----:B------:R-:W-:Y:S05]  /*0540*/  @!P0 EXIT ;  /* 0x000000000000894d */ /* 0x000fea0003800000 */
[----:B------:R-:W-:Y:S01]  /*0550*/  USHF.L.U32 UR10, UR15, 0x6, URZ ;  /* 0x000000060f0a7899 */ /* 0x000fe2000800063f */
        /* <DEDUP_REMOVED lines=13> */
[----:B------:R-:W-:Y:S01]  /*0630*/  UIADD3 UR6, UR6, 0x3f, URZ ;  /* 0x0000003f06067890 */ /* 0x000fe2000fffe03f */
[----:B------:R-:W-:Y:S01]  /*0640*/  IMAD.MOV.U32 R120, RZ, RZ, RZ ;  /* 0x000000ffff787224 */ /* 0x000fe200078e00ff */
[----:B------:R-:W-:Y:S01]  /*0650*/  USHF.R.S32.HI UR4, URZ, 0x1f, UR5 ;  /* 0x0000001f3f047899 */ /* 0x000fe20008011405 */
[----:B------:R-:W-:Y:S01]  /*0660*/  MOV R11, RZ ;  /* 0x000000ff000b7202 */ /* 0x000fe20000000f00 */
[----:B------:R-:W-:Y:S01]  /*0670*/  ULDC.64 UR16, c[0x0][0x118] ;  /* 0x0000460000107ab9 */ /* 0x000fe20000000a00 */
[----:B------:R-:W-:Y:S01]  /*0680*/  IMAD.MOV.U32 R118, RZ, RZ, RZ ;  /* 0x000000ffff767224 */ /* 0x000fe200078e00ff */
[----:B------:R-:W-:Y:S01]  /*0690*/  ULEA.HI UR11, UR4, UR5, URZ, 0x6 ;  /* 0x00000005040b7291 */ /* 0x000fe2000f8f303f */
[----:B------:R-:W-:Y:S01]  /*06a0*/  CS2R R12, SRZ ;  /* 0x00000000000c7805 */ /* 0x000fe2000001ff00 */
[----:B------:R-:W-:Y:S01]  /*06b0*/  USHF.R.S32.HI UR4, URZ, 0x1f, UR6 ;  /* 0x0000001f3f047899 */ /* 0x000fe20008011406 */
[----:B------:R-:W-:Y:S01]  /*06c0*/  MOV R116, RZ ;  /* 0x000000ff00747202 */ /* 0x000fe20000000f00 */
[----:B------:R-:W-:Y:S01]  /*06d0*/  USHF.R.S32.HI UR11, URZ, 0x6, UR11 ;  /* 0x000000063f0b7899 */ /* 0x000fe2000801140b */
[----:B------:R-:W-:Y:S01]  /*06e0*/  IMAD.MOV.U32 R110, RZ, RZ, RZ ;  /* 0x000000ffff6e7224 */ /* 0x000fe200078e00ff */
[----:B------:R-:W-:Y:S01]  /*06f0*/  ULEA.HI UR4, UR4, UR6, URZ, 0x6 ;  /* 0x0000000604047291 */ /* 0x000fe2000f8f303f */
[----:B------:R-:W-:Y:S01]  /*0700*/  MOV R15, RZ ;  /* 0x000000ff000f7202 */ /* 0x000fe20000000f00 */
[----:B------:R-:W-:Y:S01]  /*0710*/  UISETP.LT.AND UP0, UPT, URZ, UR11, UPT ;  /* 0x0000000b3f00728c */ /* 0x000fe2000bf01270 */
[----:B------:R-:W-:Y:S01]  /*0720*/  IMAD.MOV.U32 R108, RZ, RZ, RZ ;  /* 0x000000ffff6c7224 */ /* 0x000fe200078e00ff */
[----:B------:R-:W-:Y:S01]  /*0730*/  USHF.R.S32.HI UR12, URZ, 0x6, UR4 ;  /* 0x000000063f0c7899 */ /* 0x000fe20008011404 */
[----:B------:R-:W-:Y:S01]  /*0740*/  CS2R R16, SRZ ;  /* 0x0000000000107805 */ /* 0x000fe2000001ff00 */
[----:B------:R-:W-:Y:S01]  /*0750*/  USEL UR11, URZ, UR11, !UP0 ;  /* 0x0000000b3f0b7287 */ /* 0x000fe2000c000000 */
[----:B------:R-:W-:Y:S01]  /*0760*/  MOV R114, RZ ;  /* 0x000000ff00727202 */ /* 0x000fe20000000f00 */
[----:B------:R-:W-:Y:S01]  /*0770*/  IMAD.MOV.U32 R112, RZ, RZ, RZ ;  /* 0x000000ffff707224 */ /* 0x000fe200078e00ff */
[----:B------:R-:W-:Y:S01]  /*0780*/  CS2R R18, SRZ ;  /* 0x0000000000127805 */ /* 0x000fe2000001ff00 */
[----:B------:R-:W-:Y:S01]  /*0790*/  UISETP.GT.AND UP0, UPT, UR12, UR11, UPT ;  /* 0x0000000b0c00728c */ /* 0x000fe2000bf04270 */
[----:B------:R-:W-:Y:S01]  /*07a0*/  MOV R106, RZ ;  /* 0x000000ff006a7202 */ /* 0x000fe20000000f00 */
[----:B------:R-:W-:Y:S01]  /*07b0*/  IMAD.MOV.U32 R104, RZ, RZ, RZ ;  /* 0x000000ffff687224 */ /* 0x000fe200078e00ff */
[----:B------:R-:W-:Y:S01]  /*07c0*/  CS2R R20, SRZ ;  /* 0x0000000000147805 */ /* 0x000fe2000001ff00 */
[----:B------:R-:W-:Y:S01]  /*07d0*/  MOV R102, RZ ;  /* 0x000000ff00667202 */ /* 0x000fe20000000f00 */
[----:B------:R-:W-:Y:S01]  /*07e0*/  IMAD.MOV.U32 R100, RZ, RZ, RZ ;  /* 0x000000ffff647224 */ /* 0x000fe200078e00ff */
[----:B------:R-:W-:Y:S01]  /*07f0*/  PLOP3.LUT P0, PT, PT, PT, UP0, 0x80, 0x0 ;  /* 0x000000000000781c */ /* 0x000fe20003f0f008 */
        /* <DEDUP_REMOVED lines=37> */
[----:B------:R-:W-:Y:S01]  /*0a50*/  IMAD.SHL.U32 R2, R234, 0x4, RZ ;  /* 0x00000004ea027824 */ /* 0x000fe200078e00ff */
[----:B------:R-:W-:Y:S01]  /*0a60*/  SHF.R.S32.HI R14, RZ, 0x1f, R234 ;  /* 0x0000001fff0e7819 */ /* 0x000fe200000114ea */
[----:B------:R-:W-:Y:S01]  /*0a70*/  ULDC.64 UR4, c[0x0][0x248] ;  /* 0x0000920000047ab9 */ /* 0x000fe20000000a00 */
[----:B------:R-:W-:Y:S01]  /*0a80*/  IMAD.U32 R0, RZ, RZ, UR13 ;  /* 0x0000000dff007e24 */ /* 0x000fe2000f8e00ff */
[----:B------:R-:W-:Y:S01]  /*0a90*/  USHF.R.S32.HI UR18, URZ, 0x1f, UR13 ;  /* 0x0000001f3f127899 */ /* 0x000fe2000801140d */
[----:B------:R-:W-:Y:S01]  /*0aa0*/  SHF.R.S32.HI R3, RZ, 0x1f, R2 ;  /* 0x0000001fff037819 */ /* 0x000fe20000011402 */
[----:B------:R-:W-:Y:S01]  /*0ab0*/  UISETP.NE.AND UP0, UPT, UR4, 0x1, UPT ;  /* 0x000000010400788c */ /* 0x000fe2000bf05270 */
[-C--:B------:R-:W-:Y:S01]  /*0ac0*/  LEA.HI R27, R14, R234.reuse, RZ, 0x3 ;  /* 0x000000ea0e1b7211 */ /* 0x080fe200078f18ff */
[----:B------:R-:W-:Y:S01]  /*0ad0*/  UIMAD.WIDE.U32 UR8, UR13, UR5, URZ ;  /* 0x000000050d0872a5 */ /* 0x000fe2000f8e003f */
[----:B------:R-:W-:Y:S01]  /*0ae0*/  SHF.R.S32.HI R235, RZ, 0x1f, R234 ;  /* 0x0000001fffeb7819 */ /* 0x000fe200000114ea */
[----:B------:R-:W-:Y:S01]  /*0af0*/  IMAD.WIDE.U32 R22, R0, c[0x0][0x288], R2 ;  /* 0x0000a20000167a25 */ /* 0x000fe200078e0002 */
[----:B------:R-:W-:Y:S01]  /*0b00*/  ULDC.64 UR4, c[0x0][0x238] ;  /* 0x00008e0000047ab9 */ /* 0x000fe20000000a00 */
[----:B------:R-:W-:Y:S01]  /*0b10*/  LOP3.LUT R0, R27, 0xfffffff8, RZ, 0xc0, !PT ;  /* 0xfffffff81b007812 */ /* 0x000fe200078ec0ff */
[----:B------:R-:W-:Y:S01]  /*0b20*/  UIMAD UR4, UR18, UR4, URZ ;  /* 0x00000004120472a4 */ /* 0x000fe2000f8e023f */
[----:B------:R-:W-:Y:S01]  /*0b30*/  IMAD.U32 R4, RZ, RZ, UR13 ;  /* 0x0000000dff047e24 */ /* 0x000fe2000f8e00ff */
[CC--:B------:R-:W-:Y:S01]  /*0b40*/  LEA.HI R31, R14.reuse, R234.reuse, RZ, 0x2 ;  /* 0x000000ea0e1f7211 */ /* 0x0c0fe200078f10ff */
[----:B------:R-:W-:Y:S01]  /*0b50*/  IMAD.U32 R6, RZ, RZ, UR13 ;  /* 0x0000000dff067e24 */ /* 0x000fe2000f8e00ff */
[-C--:B------:R-:W-:Y:S01]  /*0b60*/  LEA.HI R25, R14, R234.reuse, RZ, 0x4 ;  /* 0x000000ea0e197211 */ /* 0x080fe200078f20ff */
[----:B------:R-:W-:Y:S01]  /*0b70*/  UIMAD UR5, UR13, UR5, UR4 ;  /* 0x000000050d0572a4 */ /* 0x000fe2000f8e0204 */
[----:B------:R-:W-:Y:S01]  /*0b80*/  IMAD.WIDE.U32 R4, R4, c[0x0][0x238], R234 ;  /* 0x00008e0004047a25 */ /* 0x000fe200078e00ea */
[----:B------:R-:W-:Y:S01]  /*0b90*/  UMOV UR7, UR13 ;  /* 0x0000000d00077c82 */ /* 0x000fe20008000000 */
[----:B------:R-:W-:Y:S01]  /*0ba0*/  SHF.R.S32.HI R7, RZ, 0x4, R25 ;  /* 0x00000004ff077819 */ /* 0x000fe20000011419 */
[----:B------:R-:W-:Y:S01]  /*0bb0*/  ULDC UR4, c[0x0][0x250] ;  /* 0x0000940000047ab9 */ /* 0x000fe20000000800 */
[----:B------:R-:W-:Y:S01]  /*0bc0*/  IMAD.WIDE.U32 R20, R6, c[0x0][0x270], R2 ;  /* 0x00009c0006147a25 */ /* 0x000fe200078e0002 */
[--C-:B------:R-:W-:Y:S01]  /*0bd0*/  SHF.R.S32.HI R6, RZ, 0x2, R31.reuse ;  /* 0x00000002ff067819 */ /* 0x100fe2000001141f */
[----:B------:R-:W-:Y:S01]  /*0be0*/  @UP0 USHF.R.U32.HI UR7, URZ, UR4, UR9 ;  /* 0x000000043f070299 */ /* 0x000fe20008011609 */
[----:B------:R-:W-:Y:S01]  /*0bf0*/  LEA.HI R26, R14, R234, RZ, 0x5 ;  /* 0x000000ea0e1a7211 */ /* 0x000fe200078f28ff */
[----:B------:R-:W-:Y:S01]  /*0c00*/  IMAD.IADD R15, R234, 0x1, -R0 ;  /* 0x00000001ea0f7824 */ /* 0x000fe200078e0a00 */
[----:B------:R-:W-:Y:S01]  /*0c10*/  SHF.R.S32.HI R0, RZ, 0x1f, R31 ;  /* 0x0000001fff007819 */ /* 0x000fe2000001141f */
[----:B------:R-:W-:Y:S01]  /*0c20*/  IMAD.MOV.U32 R18, RZ, RZ, R4 ;  /* 0x000000ffff127224 */ /* 0x000fe200078e0004 */
[----:B------:R-:W-:Y:S01]  /*0c30*/  LEA.HI R4, R25, R7, RZ, 0x1 ;  /* 0x0000000719047211 */ /* 0x000fe200078f08ff */
[----:B------:R-:W-:Y:S01]  /*0c40*/  USHF.R.S32.HI UR6, URZ, 0x1f, UR7 ;  /* 0x0000001f3f067899 */ /* 0x000fe20008011407 */
[----:B------:R-:W-:Y:S01]  /*0c50*/  LEA.HI R0, R0, R6, RZ, 0x3 ;  /* 0x0000000600007211 */ /* 0x000fe200078f18ff */
[----:B------:R-:W-:Y:S01]  /*0c60*/  IMAD.SHL.U32 R12, R15, 0x8, RZ ;  /* 0x000000080f0c7824 */ /* 0x000fe200078e00ff */
[----:B------:R-:W-:Y:S01]  /*0c70*/  IADD3 R19, R5, UR5, RZ ;  /* 0x0000000505137c10 */ /* 0x000fe2000fffe0ff */
[----:B------:R-:W-:Y:S01]  /*0c80*/  ULDC.64 UR4, c[0x0][0x1e0] ;  /* 0x0000780000047ab9 */ /* 0x000fe20000000a00 */
[----:B------:R-:W-:Y:S01]  /*0c90*/  SHF.R.S32.HI R236, RZ, 0x3, R27 ;  /* 0x00000003ffec7819 */ /* 0x000fe2000001141b */
[----:B------:R-:W-:Y:S01]  /*0ca0*/  UIMAD UR4, UR6, UR4, URZ ;  /* 0x00000004060472a4 */ /* 0x000fe2000f8e023f */
[----:B------:R-:W-:Y:S01]  /*0cb0*/  LOP3.LUT R4, R4, 0xfffffffe, RZ, 0xc0, !PT ;  /* 0xfffffffe04047812 */ /* 0x000fe200078ec0ff */
[----:B------:R-:W-:Y:S01]  /*0cc0*/  IMAD.U32 R2, RZ, RZ, UR15 ;  /* 0x0000000fff027e24 */ /* 0x000fe2000f8e00ff */
[----:B------:R-:W-:Y:S01]  /*0cd0*/  LOP3.LUT R0, R0, 0xfffffff8, RZ, 0xc0, !PT ;  /* 0xfffffff800007812 */ /* 0x000fe200078ec0ff */
[----:B------:R-:W-:Y:S01]  /*0ce0*/  IMAD.U32 R9, RZ, RZ, UR7 ;  /* 0x00000007ff097e24 */ /* 0x000fe2000f8e00ff */
[----:B------:R-:W-:Y:S01]  /*0cf0*/  SHF.R.S32.HI R8, RZ, 0x5, R26 ;  /* 0x00000005ff087819 */ /* 0x000fe2000001141a */
[----:B------:R-:W-:Y:S01]  /*0d00*/  IMAD.IADD R17, R7, 0x1, -R4 ;  /* 0x0000000107117824 */ /* 0x000fe200078e0a04 */
[----:B------:R-:W-:Y:S01]  /*0d10*/  SHF.R.S32.HI R237, RZ, 0x1f, R236 ;  /* 0x0000001fffed7819 */ /* 0x000fe200000114ec */
[----:B------:R-:W-:Y:S01]  /*0d20*/  IMAD.IADD R32, R6, 0x1, -R0 ;  /* 0x0000000106207824 */ /* 0x000fe200078e0a00 */
[----:B------:R-:W-:Y:S01]  /*0d30*/  SHF.R.S32.HI R13, RZ, 0x1f, R12 ;  /* 0x0000001fff0d7819 */ /* 0x000fe2000001140c */
[----:B------:R-:W-:Y:S01]  /*0d40*/  IMAD.SHL.U32 R4, R236, 0x40, RZ ;  /* 0x00000040ec047824 */ /* 0x000fe200078e00ff */
[----:B------:R-:W-:Y:S01]  /*0d50*/  LEA.HI R5, R26, R8, RZ, 0x1 ;  /* 0x000000081a057211 */ /* 0x000fe200078f08ff */
[----:B------:R-:W-:Y:S01]  /*0d60*/  UIMAD UR8, UR7, UR5, UR4 ;  /* 0x00000005070872a4 */ /* 0x000fe2000f8e0204 */
[----:B------:R-:W-:Y:S01]  /*0d70*/  LEA.HI R0, R14, R234, RZ, 0x6 ;  /* 0x000000ea0e007211 */ /* 0x000fe200078f30ff */
[----:B------:R-:W-:Y:S01]  /*0d80*/  IMAD.WIDE R10, R2, 0x40, R236 ;  /* 0x00000040020a7825 */ /* 0x000fe200078e02ec */
[----:B------:R-:W-:Y:S01]  /*0d90*/  ULDC.64 UR4, c[0x0][0x1b0] ;  /* 0x00006c0000047ab9 */ /* 0x000fe20000000a00 */
[----:B------:R-:W-:Y:S01]  /*0da0*/  LOP3.LUT R5, R5, 0xfffffffe, RZ, 0xc0, !PT ;  /* 0xfffffffe05057812 */ /* 0x000fe200078ec0ff */
[----:B------:R-:W-:Y:S01]  /*0db0*/  UIMAD UR6, UR6, UR4, URZ ;  /* 0x00000004060672a4 */ /* 0x000fe2000f8e023f */
[----:B------:R-:W-:Y:S01]  /*0dc0*/  IMAD.WIDE.U32 R2, R9, c[0x0][0x1e0], R12 ;  /* 0x0000780009027a25 */ /* 0x000fe200078e000c */
[----:B------:R-:W-:Y:S01]  /*0dd0*/  SHF.R.S32.HI R29, RZ, 0x6, R0 ;  /* 0x00000006ff1d7819 */ /* 0x000fe20000011400 */
[----:B------:R-:W-:Y:S01]  /*0de0*/  USHF.R.S32.HI UR9, URZ, 0x1f, UR14 ;  /* 0x0000001f3f097899 */ /* 0x000fe2000801140e */
[----:B------:R-:W-:Y:S01]  /*0df0*/  LOP3.LUT R0, R4, 0x1c0, RZ, 0xc0, !PT ;  /* 0x000001c004007812 */ /* 0x000fe200078ec0ff */
[----:B------:R-:W-:Y:S01]  /*0e00*/  IMAD.IADD R220, R8, 0x1, -R5 ;  /* 0x0000000108dc7824 */ /* 0x000fe200078e0a05 */
[----:B------:R-:W-:Y:S01]  /*0e10*/  IADD3 R3, R3, UR8, RZ ;  /* 0x0000000803037c10 */ /* 0x000fe2000fffe0ff */
[----:B------:R-:W-:Y:S01]  /*0e20*/  UIMAD UR6, UR7, UR5, UR6 ;  /* 0x00000005070672a4 */ /* 0x000fe2000f8e0206 */
[----:B------:R-:W-:Y:S01]  /*0e30*/  IMAD.U32 R6, RZ, RZ, UR14 ;  /* 0x0000000eff067e24 */ /* 0x000fe2000f8e00ff */
[----:B------:R-:W-:Y:S01]  /*0e40*/  LOP3.LUT R8, R0, 0x38, R12, 0xf8, !PT ;  /* 0x0000003800087812 */ /* 0x000fe200078ef80c */
[----:B------:R-:W-:Y:S01]  /*0e50*/  IMAD.SHL.U32 R14, R29, 0x200, RZ ;  /* 0x000002001d0e7824 */ /* 0x000fe200078e00ff */
[----:B------:R-:W-:Y:S01]  /*0e60*/  SHF.R.U32.HI R0, RZ, 0x3, R0 ;  /* 0x00000003ff007819 */ /* 0x000fe20000011600 */
[----:B------:R-:W-:Y:S01]  /*0e70*/  IMAD.WIDE.U32 R4, R9, c[0x0][0x1b0], R12 ;  /* 0x00006c0009047a25 */ /* 0x000fe200078e000c */
[----:B------:R-:W-:Y:S01]  /*0e80*/  ULDC.64 UR4, c[0x0][0x1e8] ;  /* 0x00007a0000047ab9 */ /* 0x000fe20000000a00 */
[----:B------:R-:W-:Y:S01]  /*0e90*/  IADD3 R28, R12, 0x40, RZ ;  /* 0x000000400c1c7810 */ /* 0x000fe20007ffe0ff */
[----:B------:R-:W-:Y:S01]  /*0ea0*/  UIMAD UR4, UR9, UR4, URZ ;  /* 0x00000004090472a4 */ /* 0x000fe2000f8e023f */
[----:B------:R-:W-:Y:S01]  /*0eb0*/  IMAD.WIDE.U32 R6, R6, c[0x0][0x1e8], R2 ;  /* 0x00007a0006067a25 */ /* 0x000fe200078e0002 */
[----:B------:R-:W-:Y:S01]  /*0ec0*/  IADD3 R3, R5, UR6, RZ ;  /* 0x0000000605037c10 */ /* 0x000fe2000fffe0ff */
[----:B------:R-:W-:Y:S01]  /*0ed0*/  ULDC UR8, c[0x0][0x198] ;  /* 0x0000660000087ab9 */ /* 0x000fe20000000800 */
[----:B------:R-:W-:Y:S01]  /*0ee0*/  LOP3.LUT R228, R14, R8, R0, 0xf6, !PT ;  /* 0x000000080ee47212 */ /* 0x000fe200078ef600 */
[----:B------:R-:W-:Y:S01]  /*0ef0*/  IMAD.U32 R8, RZ, RZ, UR14 ;  /* 0x0000000eff087e24 */ /* 0x000fe2000f8e00ff */
[----:B------:R-:W-:Y:S01]  /*0f00*/  UIMAD UR7, UR14, UR5, UR4 ;  /* 0x000000050e0772a4 */ /* 0x000fe2000f8e0204 */
[----:B------:R-:W-:Y:S01]  /*0f10*/  IMAD.MOV.U32 R2, RZ, RZ, R4 ;  /* 0x000000ffff027224 */ /* 0x000fe200078e0004 */
[----:B------:R-:W-:Y:S01]  /*0f20*/  UIADD3 UR8, -UR10, UR8, URZ ;  /* 0x000000080a087290 */ /* 0x000fe2000fffe13f */
[----:B------:R-:W-:Y:S01]  /*0f30*/  IMAD.MOV.U32 R4, RZ, RZ, R6 ;  /* 0x000000ffff047224 */ /* 0x000fe200078e0006 */
[----:B------:R-:W-:Y:S01]  /*0f40*/  IADD3 R30, R12, 0x80, RZ ;  /* 0x000000800c1e7810 */ /* 0x000fe20007ffe0ff */
[----:B------:R-:W-:Y:S01]  /*0f50*/  IMAD.WIDE.U32 R8, R8, c[0x0][0x1b8], R2 ;  /* 0x00006e0008087a25 */ /* 0x000fe200078e0002 */
[----:B------:R-:W-:Y:S01]  /*0f60*/  IADD3 R5, R7, UR7, RZ ;  /* 0x0000000707057c10 */ /* 0x000fe2000fffe0ff */
[----:B------:R-:W-:Y:S01]  /*0f70*/  ULDC.64 UR4, c[0x0][0x1b8] ;  /* 0x00006e0000047ab9 */ /* 0x000fe20000000a00 */
[----:B------:R-:W-:Y:S01]  /*0f80*/  ISETP.GE.AND P3, PT, R12, c[0x0][0x1cc], PT ;  /* 0x000073000c007a0c */ /* 0x000fe20003f66270 */
[----:B------:R-:W-:Y:S01]  /*0f90*/  IMAD R2, R237, c[0x0][0x178], RZ ;  /* 0x00005e00ed027a24 */ /* 0x000fe200078e02ff */
[----:B------:R-:W-:Y:S01]  /*0fa0*/  ISETP.GE.AND P2, PT, R28, c[0x0][0x1cc], PT ;  /* 0x000073001c007a0c */ /* 0x000fe20003f46270 */
[----:B------:R-:W-:Y:S01]  /*0fb0*/  IMAD R0, R11, c[0x0][0x1d8], RZ ;  /* 0x000076000b007a24 */ /* 0x000fe200078e02ff */
[----:B------:R-:W-:Y:S01]  /*0fc0*/  ISETP.GE.AND P1, PT, R30, c[0x0][0x1cc], PT ;  /* 0x000073001e007a0c */ /* 0x000fe20003f26270 */
[C---:B------:R-:W-:Y:S01]  /*0fd0*/  IMAD R2, R236.reuse, c[0x0][0x17c], R2 ;  /* 0x00005f00ec027a24 */ /* 0x040fe200078e0202 */
[----:B------:R-:W-:Y:S01]  /*0fe0*/  UIMAD UR4, UR9, UR4, URZ ;  /* 0x00000004090472a4 */ /* 0x000fe2000f8e023f */
[----:B------:R-:W-:Y:S01]  /*0ff0*/  IMAD.WIDE.U32 R6, R236, c[0x0][0x178], R12 ;  /* 0x00005e00ec067a25 */ /* 0x000fe200078e000c */
[----:B------:R-:W-:Y:S01]  /*1000*/  USHF.R.S32.HI UR19, URZ, 0x1f, UR11 ;  /* 0x0000001f3f137899 */ /* 0x000fe2000801140b */
[----:B------:R-:W-:Y:S01]  /*1010*/  CS2R R130, SRZ ;  /* 0x0000000000827805 */ /* 0x000fe2000001ff00 */
[----:B------:R-:W-:Y:S01]  /*1020*/  UIMAD UR5, UR14, UR5, UR4 ;  /* 0x000000050e0572a4 */ /* 0x000fe2000f8e0204 */
[C---:B------:R-:W-:Y:S01]  /*1030*/  IMAD R3, R10.reuse, c[0x0][0x1dc], R0 ;  /* 0x000077000a037a24 */ /* 0x040fe200078e0200 */
[----:B------:R-:W-:Y:S01]  /*1040*/  CS2R R128, SRZ ;  /* 0x0000000000807805 */ /* 0x000fe2000001ff00 */
[----:B------:R-:W-:Y:S01]  /*1050*/  IMAD.U32 R0, RZ, RZ, UR13 ;  /* 0x0000000dff007e24 */ /* 0x000fe2000f8e00ff */
[----:B------:R-:W-:Y:S01]  /*1060*/  CS2R R126, SRZ ;  /* 0x00000000007e7805 */ /* 0x000fe2000001ff00 */
[----:B------:R-:W-:Y:S01]  /*1070*/  IMAD.IADD R7, R7, 0x1, R2 ;  /* 0x0000000107077824 */ /* 0x000fe200078e0202 */
[----:B------:R-:W-:Y:S01]  /*1080*/  IADD3 R9, R9, UR5, RZ ;  /* 0x0000000509097c10 */ /* 0x000fe2000fffe0ff */
[----:B------:R-:W-:Y:S01]  /*1090*/  IMAD.WIDE.U32 R4, R10, c[0x0][0x1d8], R4 ;  /* 0x000076000a047a25 */ /* 0x000fe200078e0004 */
[----:B------:R-:W-:Y:S01]  /*10a0*/  ULDC.64 UR4, c[0x0][0x180] ;  /* 0x0000600000047ab9 */ /* 0x000fe20000000a00 */
[----:B------:R-:W-:Y:S01]  /*10b0*/  CS2R R124, SRZ ;  /* 0x00000000007c7805 */ /* 0x000fe2000001ff00 */
[----:B------:R-:W-:Y:S01]  /*10c0*/  UIMAD UR4, UR18, UR4, URZ ;  /* 0x00000004120472a4 */ /* 0x000fe2000f8e023f */
[----:B------:R-:W-:Y:S01]  /*10d0*/  IMAD.WIDE.U32 R6, R0, c[0x0][0x180], R6 ;  /* 0x0000600000067a25 */ /* 0x000fe200078e0006 */
[----:B------:R-:W-:Y:S01]  /*10e0*/  IADD3 R0, -R236, UR8, RZ ;  /* 0x00000008ec007c10 */ /* 0x000fe2000fffe1ff */
[----:B------:R-:W-:Y:S01]  /*10f0*/  CS2R R122, SRZ ;  /* 0x00000000007a7805 */ /* 0x000fe2000001ff00 */
[----:B------:R-:W-:Y:S01]  /*1100*/  LEA R2, P0, R4, c[0x0][0x1c0], 0x1 ;  /* 0x0000700004027a11 */ /* 0x000fe200078008ff */
[----:B------:R-:W-:Y:S01]  /*1110*/  IMAD.IADD R3, R5, 0x1, R3 ;  /* 0x0000000105037824 */ /* 0x000fe200078e0203 */
[C---:B------:R-:W-:Y:S01]  /*1120*/  ISETP.LT.OR P6, PT, R0.reuse, 0x1, P3 ;  /* 0x000000010000780c */ /* 0x040fe20001fc1670 */
[----:B------:R-:W-:Y:S01]  /*1130*/  IMAD.MOV.U32 R16, RZ, RZ, c[0x0][0x1d8] ;  /* 0x00007600ff107624 */ /* 0x000fe200078e00ff */
[C---:B------:R-:W-:Y:S01]  /*1140*/  ISETP.LT.OR P5, PT, R0.reuse, 0x1, P2 ;  /* 0x000000010000780c */ /* 0x040fe200017a1670 */
[----:B------:R-:W-:Y:S01]  /*1150*/  IMAD.MOV.U32 R24, RZ, RZ, c[0x0][0x1dc] ;  /* 0x00007700ff187624 */ /* 0x000fe200078e00ff */
[C---:B------:R-:W-:Y:S01]  /*1160*/  ISETP.LT.OR P4, PT, R0.reuse, 0x1, P1 ;  /* 0x000000010000780c */ /* 0x040fe20000f81670 */
[----:B------:R-:W-:Y:S01]  /*1170*/  IMAD R5, R11, c[0x0][0x1a8], RZ ;  /* 0x00006a000b057a24 */ /* 0x000fe200078e02ff */
[----:B------:R-:W-:Y:S01]  /*1180*/  ISETP.LT.OR P3, PT, R0, 0x21, P3 ;  /* 0x000000210000780c */ /* 0x000fe20001f61670 */
[----:B------:R-:W-:Y:S01]  /*1190*/  IMAD.SHL.U32 R228, R228, 0x2, RZ ;  /* 0x00000002e4e47824 */ /* 0x000fe200078e00ff */
[----:B------:R-:W-:Y:S01]  /*11a0*/  ISETP.LT.OR P2, PT, R0, 0x21, P2 ;  /* 0x000000210000780c */ /* 0x000fe20001741670 */
[----:B------:R-:W-:Y:S01]  /*11b0*/  IMAD R11, R10, c[0x0][0x1ac], R5 ;  /* 0x00006b000a0b7a24 */ /* 0x000fe200078e0205 */
[----:B------:R-:W-:Y:S01]  /*11c0*/  LEA.HI.X R3, R4, c[0x0][0x1c4], R3, 0x1, P0 ;  /* 0x0000710004037a11 */ /* 0x000fe200000f0c03 */
[----:B------:R-:W-:Y:S01]  /*11d0*/  IMAD.WIDE.U32 R8, R10, c[0x0][0x1a8], R8 ;  /* 0x00006a000a087a25 */ /* 0x000fe200078e0008 */
[----:B------:R-:W-:Y:S01]  /*11e0*/  LEA R4, P0, R16, R2, 0x6 ;  /* 0x0000000210047211 */ /* 0x000fe200078030ff */
[----:B------:R-:W-:Y:S01]  /*11f0*/  UIMAD UR4, UR13, UR5, UR4 ;  /* 0x000000050d0472a4 */ /* 0x000fe2000f8e0204 */
[----:B------:R-:W-:Y:S01]  /*1200*/  ISETP.LT.OR P1, PT, R0, 0x21, P1 ;  /* 0x000000210000780c */ /* 0x000fe20000f21670 */
[----:B------:R-:W-:Y:S01]  /*1210*/  @!PT LDS RZ, [RZ] ;  /* 0x00000000fffff984 */ /* 0x000fe20000000800 */
[----:B------:R-:W-:Y:S01]  /*1220*/  @!PT LDS RZ, [RZ] ;  /* 0x00000000fffff984 */ /* 0x000fe20000000800 */
[----:B------:R-:W-:Y:S01]  /*1230*/  @!PT LDS RZ, [RZ] ;  /* 0x00000000fffff984 */ /* 0x000fe20000000800 */
[----:B------:R1:W-:Y:S01]  /*1240*/  LDGSTS.E.BYPASS.LTC128B.128 [R228+0x6080], [R2.64], !P6 ;  /* 0x0608000002e47fae */ /* 0x0003e2000f101d50 */
[----:B------:R-:W-:Y:S01]  /*1250*/  LEA.HI.X R5, R16, R3, R24, 0x6, P0 ;  /* 0x0000000310057211 */ /* 0x000fe200000f3418 */
[----:B------:R-:W-:Y:S01]  /*1260*/  IMAD.MOV.U32 R33, RZ, RZ, 0x20 ;  /* 0x00000020ff217424 */ /* 0x000fe200078e00ff */
[----:B------:R-:W-:Y:S01]  /*1270*/  ISETP.GE.AND P6, PT, R28, c[0x0][0x19c], PT ;  /* 0x000067001c007a0c */ /* 0x000fe20003fc6270 */
[----:B------:R1:W-:Y:S01]  /*1280*/  LDGSTS.E.BYPASS.LTC128B.128 [R228+0x8080], [R2.64+0x80], !P5 ;  /* 0x0808008002e47fae */ /* 0x0003e2000e901d50 */
[----:B------:R-:W-:Y:S01]  /*1290*/  ISETP.GE.AND P5, PT, R12, c[0x0][0x19c], PT ;  /* 0x000067000c007a0c */ /* 0x000fe20003fa6270 */
[----:B------:R-:W-:Y:S01]  /*12a0*/  IMAD.MOV.U32 R34, RZ, RZ, 0x40 ;  /* 0x00000040ff227424 */ /* 0x000fe200078e00ff */
[----:B------:R-:W-:Y:S01]  /*12b0*/  CS2R R120, SRZ ;  /* 0x0000000000787805 */ /* 0x000fe2000001ff00 */
[----:B------:R1:W-:Y:S01]  /*12c0*/  LDGSTS.E.BYPASS.LTC128B.128 [R228+0xa080], [R2.64+0x100], !P4 ;  /* 0x0a08010002e47fae */ /* 0x0003e2000e101d50 */
[C---:B------:R-:W-:Y:S01]  /*12d0*/  ISETP.LT.OR P4, PT, R0.reuse, 0x1, P5 ;  /* 0x000000010000780c */ /* 0x040fe20002f81670 */
[----:B------:R-:W-:Y:S01]  /*12e0*/  CS2R R118, SRZ ;  /* 0x0000000000767805 */ /* 0x000fe2000001ff00 */
[C---:B------:R-:W-:Y:S01]  /*12f0*/  ISETP.LT.OR P5, PT, R0.reuse, 0x21, P5 ;  /* 0x000000210000780c */ /* 0x040fe20002fa1670 */
[----:B------:R2:W-:Y:S01]  /*1300*/  LDGSTS.E.BYPASS.LTC128B.128 [R228+0x7080], [R4.64], !P3 ;  /* 0x0708000004e47fae */ /* 0x0005e2000d901d50 */
[C---:B------:R-:W-:Y:S01]  /*1310*/  ISETP.LT.OR P3, PT, R0.reuse, 0x1, P6 ;  /* 0x000000010000780c */ /* 0x040fe20003761670 */
[----:B------:R-:W-:Y:S01]  /*1320*/  CS2R R116, SRZ ;  /* 0x0000000000747805 */ /* 0x000fe2000001ff00 */
[----:B------:R-:W-:Y:S01]  /*1330*/  ISETP.LT.OR P6, PT, R0, 0x21, P6 ;  /* 0x000000210000780c */ /* 0x000fe200037c1670 */
[----:B------:R2:W-:Y:S01]  /*1340*/  LDGSTS.E.BYPASS.LTC128B.128 [R228+0x9080], [R4.64+0x80], !P2 ;  /* 0x0908008004e47fae */ /* 0x0005e2000d101d50 */
[----:B------:R-:W-:Y:S01]  /*1350*/  ISETP.GE.AND P2, PT, R30, c[0x0][0x19c], PT ;  /* 0x000067001e007a0c */ /* 0x000fe20003f46270 */
[----:B------:R-:W-:Y:S01]  /*1360*/  CS2R R114, SRZ ;  /* 0x0000000000727805 */ /* 0x000fe2000001ff00 */
[----:B------:R-:W-:Y:S01]  /*1370*/  CS2R R112, SRZ ;  /* 0x0000000000707805 */ /* 0x000fe2000001ff00 */
[----:B------:R2:W-:Y:S01]  /*1380*/  LDGSTS.E.BYPASS.LTC128B.128 [R228+0xb080], [R4.64+0x100], !P1 ;  /* 0x0b08010004e47fae */ /* 0x0005e2000c901d50 */
[C---:B------:R-:W-:Y:S01]  /*1390*/  ISETP.LT.OR P1, PT, R0.reuse, 0x1, P2 ;  /* 0x000000010000780c */ /* 0x040fe20001721670 */
[----:B------:R-:W-:Y:S01]  /*13a0*/  CS2R R110, SRZ ;  /* 0x00000000006e7805 */ /* 0x000fe2000001ff00 */
[----:B------:R-:W-:Y:S01]  /*13b0*/  ISETP.LT.OR P2, PT, R0, 0x21, P2 ;  /* 0x000000210000780c */ /* 0x000fe20001741670 */
[----:B------:R-:W0:Y:S01]  /*13c0*/  LDGDEPBAR ;  /* 0x00000000000079af */ /* 0x000e220000000000 */
[----:B------:R-:W-:Y:S01]  /*13d0*/  IMAD.U32 R0, RZ, RZ, UR14 ;  /* 0x0000000eff007e24 */ /* 0x000fe2000f8e00ff */
        /* <DEDUP_REMOVED lines=9> */
[----:B-1----:R-:W-:Y:S01]  /*1470*/  IMAD.IADD R3, R9, 0x1, R11 ;  /* 0x0000000109037824 */ /* 0x002fe200078e020b */
[C---:B------:R-:W-:Y:S01]  /*1480*/  LEA R2, P0, R8.reuse, c[0x0][0x190], 0x1 ;  /* 0x0000640008027a11 */ /* 0x040fe200078008ff */
[----:B------:R-:W-:Y:S01]  /*1490*/  CS2R R90, SRZ ;  /* 0x00000000005a7805 */ /* 0x000fe2000001ff00 */
[----:B------:R-:W-:Y:S01]  /*14a0*/  CS2R R88, SRZ ;  /* 0x0000000000587805 */ /* 0x000fe2000001ff00 */
[----:B------:R-:W-:Y:S01]  /*14b0*/  CS2R R86, SRZ ;  /* 0x0000000000567805 */ /* 0x000fe2000001ff00 */
[----:B------:R-:W-:Y:S01]  /*14c0*/  LEA.HI.X R3, R8, c[0x0][0x194], R3, 0x1, P0 ;  /* 0x0000650008037a11 */ /* 0x000fe200000f0c03 */
[----:B------:R-:W-:Y:S01]  /*14d0*/  CS2R R84, SRZ ;  /* 0x0000000000547805 */ /* 0x000fe2000001ff00 */
[----:B------:R-:W-:Y:S01]  /*14e0*/  CS2R R82, SRZ ;  /* 0x0000000000527805 */ /* 0x000fe2000001ff00 */
[----:B------:R-:W-:Y:S01]  /*14f0*/  CS2R R80, SRZ ;  /* 0x0000000000507805 */ /* 0x000fe2000001ff00 */
[----:B------:R-:W-:Y:S01]  /*1500*/  CS2R R78, SRZ ;  /* 0x00000000004e7805 */ /* 0x000fe2000001ff00 */
[----:B------:R1:W-:Y:S01]  /*1510*/  LDGSTS.E.BYPASS.LTC128B.128 [R228+0x80], [R2.64], !P4 ;  /* 0x0008000002e47fae */ /* 0x0003e2000e101d50 */
[----:B------:R-:W-:Y:S01]  /*1520*/  ISETP.GE.AND P4, PT, R28, c[0x0][0x16c], PT ;  /* 0x00005b001c007a0c */ /* 0x000fe20003f86270 */
[----:B--2---:R-:W-:Y:S01]  /*1530*/  IMAD.MOV.U32 R4, RZ, RZ, R6 ;  /* 0x000000ffff047224 */ /* 0x004fe200078e0006 */
[----:B------:R-:W-:Y:S01]  /*1540*/  IADD3 R5, R7, UR4, RZ ;  /* 0x0000000407057c10 */ /* 0x000fe2000fffe0ff */
[----:B------:R-:W-:Y:S01]  /*1550*/  IMAD.MOV.U32 R6, RZ, RZ, c[0x0][0x1a8] ;  /* 0x00006a00ff067624 */ /* 0x000fe200078e00ff */
[----:B------:R-:W-:Y:S01]  /*1560*/  ULDC.64 UR4, c[0x0][0x178] ;  /* 0x00005e0000047ab9 */ /* 0x000fe20000000a00 */
[----:B------:R-:W-:Y:S01]  /*1570*/  IMAD.MOV.U32 R7, RZ, RZ, c[0x0][0x1ac] ;  /* 0x00006b00ff077624 */ /* 0x000fe200078e00ff */
[----:B------:R-:W-:Y:S01]  /*1580*/  UIMAD UR6, UR19, UR4, URZ ;  /* 0x00000004130672a4 */ /* 0x000fe2000f8e023f */
[----:B------:R1:W-:Y:S01]  /*1590*/  LDGSTS.E.BYPASS.LTC128B.128 [R228+0x2080], [R2.64+0x80], !P3 ;  /* 0x0208008002e47fae */ /* 0x0003e2000d901d50 */
[----:B------:R-:W-:Y:S01]  /*15a0*/  LEA R8, P0, R6, R2, 0x6 ;  /* 0x0000000206087211 */ /* 0x000fe200078030ff */
[----:B------:R-:W-:Y:S01]  /*15b0*/  UIMAD.WIDE.U32 UR20, UR11, UR4, URZ ;  /* 0x000000040b1472a5 */ /* 0x000fe2000f8e003f */
[----:B------:R-:W-:Y:S01]  /*15c0*/  IMAD.WIDE.U32 R242, R0, c[0x0][0x188], R4 ;  /* 0x0000620000f27a25 */ /* 0x000fe200078e0004 */
[----:B------:R1:W-:Y:S01]  /*15d0*/  LDGSTS.E.BYPASS.LTC128B.128 [R228+0x4080], [R2.64+0x100], !P1 ;  /* 0x0408010002e47fae */ /* 0x0003e2000c901d50 */
[----:B------:R-:W-:Y:S01]  /*15e0*/  LEA.HI.X R9, R6, R3, R7, 0x6, P0 ;  /* 0x0000000306097211 */ /* 0x000fe200000f3407 */
[----:B------:R-:W-:Y:S01]  /*15f0*/  UIMAD UR6, UR11, UR5, UR6 ;  /* 0x000000050b0672a4 */ /* 0x000fe2000f8e0206 */
[----:B------:R-:W-:Y:S01]  /*1600*/  IMAD R0, R237, c[0x0][0x208], RZ ;  /* 0x00008200ed007a24 */ /* 0x000fe200078e02ff */
[----:B------:R-:W-:Y:S01]  /*1610*/  ISETP.GE.AND P0, PT, R12, c[0x0][0x16c], PT ;  /* 0x00005b000c007a0c */ /* 0x000fe20003f06270 */
[----:B------:R-:W-:Y:S01]  /*1620*/  ULDC.64 UR4, c[0x0][0x188] ;  /* 0x0000620000047ab9 */ /* 0x000fe20000000a00 */
[----:B------:R2:W-:Y:S01]  /*1630*/  LDGSTS.E.BYPASS.LTC128B.128 [R228+0x1080], [R8.64], !P5 ;  /* 0x0108000008e47fae */ /* 0x0005e2000e901d50 */
[----:B------:R-:W-:Y:S01]  /*1640*/  UIMAD UR4, UR9, UR4, URZ ;  /* 0x00000004090472a4 */ /* 0x000fe2000f8e023f */
[----:B------:R-:W-:Y:S01]  /*1650*/  IMAD.U32 R5, RZ, RZ, UR21 ;  /* 0x00000015ff057e24 */ /* 0x000fe2000f8e00ff */
[----:B------:R-:W-:Y:S01]  /*1660*/  UIADD3 UR6, UR21, UR6, URZ ;  /* 0x0000000615067290 */ /* 0x000fe2000fffe03f */
[----:B------:R2:W-:Y:S01]  /*1670*/  LDGSTS.E.BYPASS.LTC128B.128 [R228+0x3080], [R8.64+0x80], !P6 ;  /* 0x0308008008e47fae */ /* 0x0005e2000f101d50 */
[----:B------:R-:W-:Y:S01]  /*1680*/  IMAD R5, R236, c[0x0][0x20c], R0 ;  /* 0x00008300ec057a24 */ /* 0x000fe200078e0200 */
[----:B------:R-:W-:Y:S01]  /*1690*/  UIMAD UR4, UR14, UR5, UR4 ;  /* 0x000000050e0472a4 */ /* 0x000fe2000f8e0204 */
[----:B------:R-:W-:Y:S01]  /*16a0*/  IMAD.U32 R4, RZ, RZ, UR20 ;  /* 0x00000014ff047e24 */ /* 0x000fe2000f8e00ff */
[----:B------:R2:W-:Y:S01]  /*16b0*/  LDGSTS.E.BYPASS.LTC128B.128 [R228+0x5080], [R8.64+0x100], !P2 ;  /* 0x0508010008e47fae */ /* 0x0005e2000d101d50 */
[----:B------:R-:W-:Y:S01]  /*16c0*/  ISETP.GE.AND P5, PT, R30, c[0x0][0x16c], PT ;  /* 0x00005b001e007a0c */ /* 0x000fe20003fa6270 */
[----:B------:R-:W-:Y:S01]  /*16d0*/  IMAD.U32 R11, RZ, RZ, UR6 ;  /* 0x00000006ff0b7e24 */ /* 0x000fe2000f8e00ff */
[----:B------:R-:W-:Y:S01]  /*16e0*/  SEL R24, RZ, 0x1, P0 ;  /* 0x00000001ff187807 */ /* 0x000fe20000000000 */
[----:B------:R-:W0:Y:S01]  /*16f0*/  LDGDEPBAR ;  /* 0x00000000000079af */ /* 0x000e220000000000 */
[----:B------:R-:W-:Y:S01]  /*1700*/  IMAD.WIDE.U32 R6, R236, c[0x0][0x208], R12 ;  /* 0x00008200ec067a25 */ /* 0x000fe200078e000c */
[----:B------:R-:W-:Y:S01]  /*1710*/  SEL R13, RZ, 0x2, P4 ;  /* 0x00000002ff0d7807 */ /* 0x000fe20002000000 */
[----:B------:R-:W-:Y:S01]  /*1720*/  ULDC.64 UR6, c[0x0][0x270] ;  /* 0x00009c0000067ab9 */ /* 0x000fe20000000a00 */
[----:B------:R-:W-:Y:S01]  /*1730*/  SEL R10, RZ, 0x4, P5 ;  /* 0x00000004ff0a7807 */ /* 0x000fe20002800000 */
[----:B------:R-:W-:Y:S01]  /*1740*/  IMAD.IADD R5, R7, 0x1, R5 ;  /* 0x0000000107057824 */ /* 0x000fe200078e0205 */
[----:B------:R-:W-:Y:S01]  /*1750*/  IADD3 R244, R243, UR4, RZ ;  /* 0x00000004f3f47c10 */ /* 0x000fe2000fffe0ff */
[----:B------:R-:W-:Y:S01]  /*1760*/  ULDC.64 UR4, c[0x0][0x210] ;  /* 0x0000840000047ab9 */ /* 0x000fe20000000a00 */
[C---:B------:R-:W-:Y:S01]  /*1770*/  LOP3.LUT P1, RZ, R15.reuse, 0x2, RZ, 0xc0, !PT ;  /* 0x000000020fff7812 */ /* 0x040fe2000782c0ff */
[----:B-1----:R-:W-:Y:S01]  /*1780*/  IMAD.SHL.U32 R2, R15, 0x40, RZ ;  /* 0x000000400f027824 */ /* 0x002fe200078e00ff */
[----:B------:R-:W-:Y:S01]  /*1790*/  UIMAD UR4, UR18, UR4, URZ ;  /* 0x00000004120472a4 */ /* 0x000fe2000f8e023f */
[----:B------:R-:W-:Y:S01]  /*17a0*/  IMAD R3, R17, 0x800, R14 ;  /* 0x0000080011037824 */ /* 0x000fe200078e020e */
[----:B------:R-:W-:Y:S01]  /*17b0*/  LOP3.LUT P3, RZ, R15, 0x4, RZ, 0xc0, !PT ;  /* 0x000000040fff7812 */ /* 0x000fe2000786c0ff */
[----:B------:R-:W-:Y:S01]  /*17c0*/  UIMAD UR6, UR18, UR6, URZ ;  /* 0x00000006120672a4 */ /* 0x000fe2000f8e023f */
[----:B------:R-:W-:Y:S01]  /*17d0*/  LOP3.LUT R16, R2, 0x1c0, RZ, 0xc0, !PT ;  /* 0x000001c002107812 */ /* 0x000fe200078ec0ff */
[----:B------:R-:W-:Y:S01]  /*17e0*/  UIMAD UR20, UR13, UR5, UR4 ;  /* 0x000000050d1472a4 */ /* 0x000fe2000f8e0204 */
[----:B------:R-:W-:Y:S01]  /*17f0*/  SEL R222, R34, 0xffffffc0, !P3 ;  /* 0xffffffc022de7807 */ /* 0x000fe20005800000 */
[----:B------:R-:W-:Y:S01]  /*1800*/  UIMAD UR22, UR13, UR7, UR6 ;  /* 0x000000070d1672a4 */ /* 0x000fe2000f8e0206 */
[----:B------:R-:W-:Y:S01]  /*1810*/  LOP3.LUT R0, R16, 0x8, R27, 0xf8, !PT ;  /* 0x0000000810007812 */ /* 0x000fe200078ef81b */
[----:B------:R-:W-:Y:S01]  /*1820*/  ULDC.64 UR4, c[0x0][0x218] ;  /* 0x0000860000047ab9 */ /* 0x000fe20000000a00 */
[----:B------:R-:W-:Y:S01]  /*1830*/  SHF.R.U32.HI R223, RZ, 0x3, R16 ;  /* 0x00000003ffdf7819 */ /* 0x000fe20000011610 */
[----:B------:R-:W-:Y:S01]  /*1840*/  ULDC.64 UR6, c[0x0][0x208] ;  /* 0x0000820000067ab9 */ /* 0x000fe20000000a00 */
[----:B------:R-:W-:Y:S01]  /*1850*/  SEL R238, RZ, 0xffffffff, P4 ;  /* 0xffffffffffee7807 */ /* 0x000fe20002000000 */
[----:B------:R-:W-:Y:S01]  /*1860*/  UIMAD UR19, UR19, UR6, URZ ;  /* 0x00000006131372a4 */ /* 0x000fe2000f8e023f */
[----:B------:R-:W-:Y:S01]  /*1870*/  LOP3.LUT R2, R0, R223, RZ, 0x3c, !PT ;  /* 0x000000df00027212 */ /* 0x000fe200078e3cff */
[----:B------:R-:W-:-:S04]  /*1880*/  DEPBAR.LE SB0, 0x1 ;  /* 0x000080400000791a */ /* 0x000fc80000000000 */
[----:B------:R-:W-:Y:S01]  /*1890*/  LEA R0, P0, R4, R242, 0x6 ;  /* 0x000000f204007211 */ /* 0x000fe200078030ff */
[----:B------:R-:W-:Y:S01]  /*18a0*/  IMAD.IADD R2, R3, 0x1, R2 ;  /* 0x0000000103027824 */ /* 0x000fe200078e0202 */
[----:B------:R-:W-:Y:S01]  /*18b0*/  IADD3 R3, R10, R13, R24 ;  /* 0x0000000d0a037210 */ /* 0x000fe20007ffe018 */
[----:B------:R-:W-:Y:S01]  /*18c0*/  UIMAD.WIDE.U32 UR24, UR11, UR6, URZ ;  /* 0x000000060b1872a5 */ /* 0x000fe2000f8e003f */
[----:B------:R-:W-:Y:S01]  /*18d0*/  LEA.HI.X R7, R4, R244, R11, 0x6, P0 ;  /* 0x000000f404077211 */ /* 0x000fe200000f340b */
[----:B------:R-:W-:Y:S01]  /*18e0*/  IMAD.MOV.U32 R4, RZ, RZ, R6 ;  /* 0x000000ffff047224 */ /* 0x000fe200078e0006 */
[----:B------:R-:W-:Y:S01]  /*18f0*/  LEA R10, P0, R0, c[0x0][0x160], 0x1 ;  /* 0x00005800000a7a11 */ /* 0x000fe200078008ff */
[----:B------:R-:W-:Y:S01]  /*1900*/  IMAD.SHL.U32 R224, R2, 0x2, RZ ;  /* 0x0000000202e07824 */ /* 0x000fe200078e00ff */
[----:B------:R-:W-:Y:S01]  /*1910*/  BAR.SYNC.DEFER_BLOCKING 0x0 ;  /* 0x0000000000007b1d */ /* 0x000fe20000010000 */
[C---:B------:R-:W-:Y:S01]  /*1920*/  LOP3.LUT P6, RZ, R3.reuse, 0x1, RZ, 0xc0, !PT ;  /* 0x0000000103ff7812 */ /* 0x040fe200078cc0ff */
[----:B------:R-:W-:Y:S01]  /*1930*/  IMAD.MOV.U32 R6, RZ, RZ, c[0x0][0x178] ;  /* 0x00005e00ff067624 */ /* 0x000fe200078e00ff */
[----:B------:R-:W-:Y:S01]  /*1940*/  LEA.HI.X R11, R0, c[0x0][0x164], R7, 0x1, P0 ;  /* 0x00005900000b7a11 */ /* 0x000fe200000f0c07 */
[----:B------:R-:W-:Y:S01]  /*1950*/  IMAD.U32 R0, RZ, RZ, UR13 ;  /* 0x0000000dff007e24 */ /* 0x000fe2000f8e00ff */
[----:B------:R-:W-:Y:S01]  /*1960*/  LOP3.LUT P2, RZ, R3, 0x4, RZ, 0xc0, !PT ;  /* 0x0000000403ff7812 */ /* 0x000fe2000784c0ff */
[----:B------:R-:W-:Y:S01]  /*1970*/  IMAD.IADD R227, R224, 0x1, R222 ;  /* 0x00000001e0e37824 */ /* 0x000fe200078e02de */
[----:B------:R-:W-:Y:S01]  /*1980*/  LEA R14, P0, R6, R10, 0x6 ;  /* 0x0000000a060e7211 */ /* 0x000fe200078030ff */
[----:B------:R-:W-:Y:S01]  /*1990*/  IMAD.WIDE.U32 R4, R0, c[0x0][0x210], R4 ;  /* 0x0000840000047a25 */ /* 0x000fe200078e0004 */
[----:B------:R-:W-:Y:S01]  /*19a0*/  UIMAD UR19, UR11, UR7, UR19 ;  /* 0x000000070b1372a4 */ /* 0x000fe2000f8e0213 */
[----:B------:R-:W-:Y:S01]  /*19b0*/  CS2R R76, SRZ ;  /* 0x00000000004c7805 */ /* 0x000fe2000001ff00 */
[----:B------:R-:W-:Y:S01]  /*19c0*/  UIMAD UR4, UR9, UR4, URZ ;  /* 0x00000004090472a4 */ /* 0x000fe2000f8e023f */
[----:B------:R-:W-:Y:S01]  /*19d0*/  IMAD.U32 R0, RZ, RZ, UR14 ;  /* 0x0000000eff007e24 */ /* 0x000fe2000f8e00ff */
[----:B------:R-:W-:Y:S01]  /*19e0*/  IADD3 R5, R5, UR20, RZ ;  /* 0x0000001405057c10 */ /* 0x000fe2000fffe0ff */
[----:B------:R-:W-:Y:S01]  /*19f0*/  USHF.L.U32 UR20, UR11, 0x6, URZ ;  /* 0x000000060b147899 */ /* 0x000fe2000800063f */
[----:B------:R-:W-:Y:S01]  /*1a00*/  IMAD.MOV.U32 R7, RZ, RZ, c[0x0][0x17c] ;  /* 0x00005f00ff077624 */ /* 0x000fe200078e00ff */
[----:B------:R-:W-:Y:S01]  /*1a10*/  UIADD3 UR19, UR25, UR19, URZ ;  /* 0x0000001319137290 */ /* 0x000fe2000fffe03f */
[----:B------:R-:W-:Y:S01]  /*1a20*/  IMAD.MOV.U32 R2, RZ, RZ, R20 ;  /* 0x000000ffff027224 */ /* 0x000fe200078e0014 */
[----:B------:R-:W-:Y:S01]  /*1a30*/  UIMAD UR21, UR14, UR5, UR4 ;  /* 0x000000050e1572a4 */ /* 0x000fe2000f8e0204 */
[----:B------:R-:W-:Y:S01]  /*1a40*/  IMAD.WIDE.U32 R240, R0, c[0x0][0x218], R4 ;  /* 0x0000860000f07a25 */ /* 0x000fe200078e0004 */
[----:B------:R-:W-:Y:S01]  /*1a50*/  SEL R0, R33, 0xffffffe0, !P1 ;  /* 0xffffffe021007807 */ /* 0x000fe20004800000 */
[----:B------:R-:W-:Y:S01]  /*1a60*/  ULDC.64 UR4, c[0x0][0x278] ;  /* 0x00009e0000047ab9 */ /* 0x000fe20000000a00 */
[----:B------:R-:W-:Y:S01]  /*1a70*/  LEA.HI.X R15, R6, R11, R7, 0x6, P0 ;  /* 0x0000000b060f7211 */ /* 0x000fe200000f3407 */
[----:B------:R-:W-:Y:S01]  /*1a80*/  IMAD.U32 R13, RZ, RZ, UR20 ;  /* 0x00000014ff0d7e24 */ /* 0x000fe2000f8e00ff */
[----:B------:R1:W3:Y:S01]  /*1a90*/  LDSM.16.M88.4 R148, [R224+0x6080] ;  /* 0x00608000e094783b */ /* 0x0002e20000000200 */
[----:B------:R-:W-:Y:S01]  /*1aa0*/  IMAD.IADD R225, R224, 0x1, R0 ;  /* 0x00000001e0e17824 */ /* 0x000fe200078e0200 */
[----:B------:R-:W-:Y:S01]  /*1ab0*/  LOP3.LUT P0, RZ, R3, 0x2, RZ, 0xc0, !PT ;  /* 0x0000000203ff7812 */ /* 0x000fe2000780c0ff */
[----:B------:R-:W-:Y:S01]  /*1ac0*/  IMAD.U32 R6, RZ, RZ, UR24 ;  /* 0x00000018ff067e24 */ /* 0x000fe2000f8e00ff */
[----:B------:R1:W4:Y:S01]  /*1ad0*/  LDSM.16.M88.4 R160, [R227+0x6080] ;  /* 0x00608000e3a0783b */ /* 0x0003220000000200 */
[----:B------:R-:W-:Y:S01]  /*1ae0*/  IMAD.IADD R226, R222, 0x1, R225 ;  /* 0x00000001dee27824 */ /* 0x000fe200078e02e1 */
[----:B------:R-:W-:Y:S01]  /*1af0*/  IADD3 R4, -R236, c[0x0][0x168], -R13 ;  /* 0x00005a00ec047a10 */ /* 0x000fe20007ffe90d */
[----:B------:R-:W-:Y:S01]  /*1b00*/  IMAD.U32 R7, RZ, RZ, UR25 ;  /* 0x00000019ff077e24 */ /* 0x000fe2000f8e00ff */
[----:B------:R1:W1:Y:S01]  /*1b10*/  LDSM.16.M88.4 R152, [R225+0x6080] ;  /* 0x00608000e198783b */ /* 0x0002620000000200 */
[----:B------:R-:W-:Y:S01]  /*1b20*/  IADD3 R3, R21, UR22, RZ ;  /* 0x0000001615037c10 */ /* 0x000fe2000fffe0ff */
[----:B------:R-:W-:Y:S01]  /*1b30*/  IMAD.U32 R7, RZ, RZ, UR19 ;  /* 0x00000013ff077e24 */ /* 0x000fe2000f8e00ff */
[C---:B------:R-:W-:Y:S01]  /*1b40*/  ISETP.LT.OR P3, PT, R4.reuse, 0x1, !P6 ;  /* 0x000000010400780c */ /* 0x040fe20007761670 */
[----:B------:R1:W1:Y:S01]  /*1b50*/  LDSM.16.M88.4 R168, [R224+0x8080] ;  /* 0x00808000e0a8783b */ /* 0x0002620000000200 */
[C---:B------:R-:W-:Y:S01]  /*1b60*/  ISETP.LT.OR P1, PT, R4.reuse, 0x1, !P0 ;  /* 0x000000010400780c */ /* 0x040fe20004721670 */
[----:B------:R-:W-:Y:S01]  /*1b70*/  IMAD.U32 R5, RZ, RZ, UR14 ;  /* 0x0000000eff057e24 */ /* 0x000fe2000f8e00ff */
[----:B------:R-:W-:Y:S01]  /*1b80*/  IADD3 R239, R241, UR21, RZ ;  /* 0x00000015f1ef7c10 */ /* 0x000fe2000fffe0ff */
[----:B------:R1:W1:Y:S01]  /*1b90*/  LDSM.16.M88.4 R172, [R225+0x8080] ;  /* 0x00808000e1ac783b */ /* 0x0002620000000200 */
[C---:B------:R-:W-:Y:S01]  /*1ba0*/  ISETP.LT.OR P6, PT, R4.reuse, 0x21, !P6 ;  /* 0x000000210400780c */ /* 0x040fe200077c1670 */
[----:B------:R-:W-:Y:S01]  /*1bb0*/  UIMAD UR4, UR9, UR4, URZ ;  /* 0x00000004090472a4 */ /* 0x000fe2000f8e023f */
[----:B------:R-:W-:Y:S01]  /*1bc0*/  IMAD.WIDE.U32 R248, R5, c[0x0][0x278], R2 ;  /* 0x00009e0005f87a25 */ /* 0x000fe200078e0002 */
[----:B------:R1:W1:Y:S01]  /*1bd0*/  LDSM.16.M88.4 R176, [R227+0x8080] ;  /* 0x00808000e3b0783b */ /* 0x0002620000000200 */
[----:B------:R-:W-:Y:S01]  /*1be0*/  ISETP.LT.OR P0, PT, R4, 0x21, !P0 ;  /* 0x000000210400780c */ /* 0x000fe20004701670 */
[----:B------:R-:W-:Y:S01]  /*1bf0*/  UIMAD UR19, UR14, UR5, UR4 ;  /* 0x000000050e1372a4 */ /* 0x000fe2000f8e0204 */
[----:B------:R-:W-:Y:S01]  /*1c00*/  IMAD.U32 R5, RZ, RZ, UR6 ;  /* 0x00000006ff057e24 */ /* 0x000fe2000f8e00ff */
[----:B------:R1:W1:Y:S01]  /*1c10*/  LDSM.16.M88.4 R184, [R224+0xa080] ;  /* 0x00a08000e0b8783b */ /* 0x0002620000000200 */
[----:B------:R-:W-:Y:S01]  /*1c20*/  ULDC.64 UR4, c[0x0][0x288] ;  /* 0x0000a20000047ab9 */ /* 0x000fe20000000a00 */
[----:B--2---:R-:W-:Y:S01]  /*1c30*/  IMAD.U32 R9, RZ, RZ, UR14 ;  /* 0x0000000eff097e24 */ /* 0x004fe2000f8e00ff */
[----:B------:R-:W-:Y:S01]  /*1c40*/  UIMAD UR4, UR18, UR4, URZ ;  /* 0x00000004120472a4 */ /* 0x000fe2000f8e023f */
[----:B------:R2:W1:Y:S01]  /*1c50*/  LDSM.16.M88.4 R188, [R225+0xa080] ;  /* 0x00a08000e1bc783b */ /* 0x0004620000000200 */
[----:B------:R-:W-:Y:S01]  /*1c60*/  USHF.R.S32.HI UR18, URZ, 0x1f, UR20 ;  /* 0x0000001f3f127899 */ /* 0x000fe20008011414 */
[----:B------:R-:W-:Y:S01]  /*1c70*/  IADD3 R251, R249, UR19, RZ ;  /* 0x00000013f9fb7c10 */ /* 0x000fe2000fffe0ff */
[----:B------:R-:W-:Y:S01]  /*1c80*/  IMAD.WIDE.U32 R132, R9, c[0x0][0x240], R18 ;  /* 0x0000900009847a25 */ /* 0x000fe200078e0012 */
[----:B------:R2:W1:Y:S01]  /*1c90*/  LDSM.16.M88.4 R192, [R227+0xa080] ;  /* 0x00a08000e3c0783b */ /* 0x0004620000000200 */
[----:B------:R-:W-:Y:S01]  /*1ca0*/  UIMAD UR5, UR13, UR5, UR4 ;  /* 0x000000050d0572a4 */ /* 0x000fe2000f8e0204 */
[----:B------:R-:W-:Y:S01]  /*1cb0*/  CS2R R74, SRZ ;  /* 0x00000000004a7805 */ /* 0x000fe2000001ff00 */
[----:B------:R-:W-:Y:S01]  /*1cc0*/  IMAD.SHL.U32 R238, R238, 0x2, RZ ;  /* 0x00000002eeee7824 */ /* 0x000fe200078e00ff */
[----:B------:R2:W1:Y:S01]  /*1cd0*/  LDSM.16.M88.4 R164, [R226+0x6080] ;  /* 0x00608000e2a4783b */ /* 0x0004620000000200 */
[----:B------:R-:W-:Y:S01]  /*1ce0*/  CS2R R72, SRZ ;  /* 0x0000000000487805 */ /* 0x000fe2000001ff00 */
[----:B------:R-:W-:Y:S01]  /*1cf0*/  CS2R R70, SRZ ;  /* 0x0000000000467805 */ /* 0x000fe2000001ff00 */
[----:B------:R-:W-:Y:S01]  /*1d00*/  CS2R R68, SRZ ;  /* 0x0000000000447805 */ /* 0x000fe2000001ff00 */
[----:B------:R2:W1:Y:S01]  /*1d10*/  LDSM.16.M88.4 R180, [R226+0x8080] ;  /* 0x00808000e2b4783b */ /* 0x0004620000000200 */
[----:B------:R-:W-:Y:S01]  /*1d20*/  LOP3.LUT R238, R238, 0x2, R24, 0xe2, !PT ;  /* 0x00000002eeee7812 */ /* 0x000fe200078ee218 */
[----:B------:R-:W-:Y:S01]  /*1d30*/  CS2R R66, SRZ ;  /* 0x0000000000427805 */ /* 0x000fe2000001ff00 */
[----:B------:R-:W-:Y:S01]  /*1d40*/  CS2R R64, SRZ ;  /* 0x0000000000407805 */ /* 0x000fe2000001ff00 */
[----:B------:R2:W1:Y:S01]  /*1d50*/  LDSM.16.M88.4 R196, [R226+0xa080] ;  /* 0x00a08000e2c4783b */ /* 0x0004620000000200 */
[----:B------:R-:W-:Y:S01]  /*1d60*/  CS2R R62, SRZ ;  /* 0x00000000003e7805 */ /* 0x000fe2000001ff00 */
[----:B------:R-:W-:Y:S01]  /*1d70*/  CS2R R60, SRZ ;  /* 0x00000000003c7805 */ /* 0x000fe2000001ff00 */
[----:B------:R-:W-:Y:S01]  /*1d80*/  CS2R R58, SRZ ;  /* 0x00000000003a7805 */ /* 0x000fe2000001ff00 */
[----:B------:R-:W-:Y:S01]  /*1d90*/  BAR.SYNC.DEFER_BLOCKING 0x0 ;  /* 0x0000000000007b1d */ /* 0x000fe20000010000 */
[----:B------:R-:W-:Y:S01]  /*1da0*/  CS2R R56, SRZ ;  /* 0x0000000000387805 */ /* 0x000fe2000001ff00 */
[----:B------:R-:W-:Y:S01]  /*1db0*/  CS2R R54, SRZ ;  /* 0x0000000000367805 */ /* 0x000fe2000001ff00 */
[----:B------:R-:W-:Y:S01]  /*1dc0*/  CS2R R52, SRZ ;  /* 0x0000000000347805 */ /* 0x000fe2000001ff00 */
[----:B------:R-:W-:Y:S01]  /*1dd0*/  CS2R R50, SRZ ;  /* 0x0000000000327805 */ /* 0x000fe2000001ff00 */
[----:B------:R-:W-:Y:S01]  /*1de0*/  CS2R R48, SRZ ;  /* 0x0000000000307805 */ /* 0x000fe2000001ff00 */
[----:B------:R2:W-:Y:S01]  /*1df0*/  STL.64 [R1], R132 ;  /* 0x0000008401007387 */ /* 0x0005e20000100a00 */
[----:B------:R-:W-:Y:S01]  /*1e00*/  CS2R R46, SRZ ;  /* 0x00000000002e7805 */ /* 0x000fe2000001ff00 */
[----:B------:R-:W-:Y:S01]  /*1e10*/  CS2R R44, SRZ ;  /* 0x00000000002c7805 */ /* 0x000fe2000001ff00 */
[----:B------:R-:W-:Y:S01]  /*1e20*/  CS2R R42, SRZ ;  /* 0x00000000002a7805 */ /* 0x000fe2000001ff00 */
[----:B------:R-:W-:Y:S01]  /*1e30*/  CS2R R40, SRZ ;  /* 0x0000000000287805 */ /* 0x000fe2000001ff00 */
[----:B------:R-:W-:Y:S01]  /*1e40*/  CS2R R38, SRZ ;  /* 0x0000000000267805 */ /* 0x000fe2000001ff00 */
[----:B------:R-:W-:Y:S01]  /*1e50*/  CS2R R36, SRZ ;  /* 0x0000000000247805 */ /* 0x000fe2000001ff00 */
[----:B------:R-:W-:Y:S01]  /*1e60*/  @!PT LDS RZ, [RZ] ;  /* 0x00000000fffff984 */ /* 0x000fe20000000800 */
[----:B------:R-:W-:Y:S01]  /*1e70*/  @!PT LDS RZ, [RZ] ;  /* 0x00000000fffff984 */ /* 0x000fe20000000800 */
[----:B------:R-:W-:Y:S01]  /*1e80*/  @!PT LDS RZ, [RZ] ;  /* 0x00000000fffff984 */ /* 0x000fe20000000800 */
[----:B------:R5:W-:Y:S01]  /*1e90*/  LDGSTS.E.BYPASS.LTC128B.128 [R228+0x6080], [R10.64], !P3 ;  /* 0x060800000ae47fae */ /* 0x000be2000d901d50 */
[----:B------:R-:W-:-:S02]  /*1ea0*/  ISETP.LT.OR P3, PT, R4, 0x1, !P2 ;  /* 0x000000010400780c */ /* 0x000fc40005761670 */
[----:B------:R-:W-:Y:S01]  /*1eb0*/  ISETP.LT.OR P2, PT, R4, 0x21, !P2 ;  /* 0x000000210400780c */ /* 0x000fe20005741670 */
[----:B------:R5:W-:Y:S01]  /*1ec0*/  LDGSTS.E.BYPASS.LTC128B.128 [R228+0x8080], [R10.64+0x80], !P1 ;  /* 0x080800800ae47fae */ /* 0x000be2000c901d50 */
[----:B------:R-:W-:Y:S01]  /*1ed0*/  LEA R0, P1, R6, R240, 0x6 ;  /* 0x000000f006007211 */ /* 0x000fe200078230ff */
[----:B------:R-:W-:-:S03]  /*1ee0*/  IMAD.MOV.U32 R4, RZ, RZ, R22 ;  /* 0x000000ffff047224 */ /* 0x000fc600078e0016 */
[----:B------:R-:W-:Y:S02]  /*1ef0*/  LEA.HI.X R6, R6, R239, R7, 0x6, P1 ;  /* 0x000000ef06067211 */ /* 0x000fe400008f3407 */
[----:B------:R-:W-:-:S03]  /*1f00*/  LEA R2, P1, R0, c[0x0][0x1f0], 0x1 ;  /* 0x00007c0000027a11 */ /* 0x000fc600078208ff */
[----:B------:R5:W-:Y:S01]  /*1f10*/  LDGSTS.E.BYPASS.LTC128B.128 [R228+0xa080], [R10.64+0x100], !P3 ;  /* 0x0a0801000ae47fae */ /* 0x000be2000d901d50 */
[----:B------:R-:W-:Y:S02]  /*1f20*/  ISETP.GT.AND P3, PT, R234, 0xf, PT ;  /* 0x0000000fea00780c */ /* 0x000fe40003f64270 */
[----:B------:R-:W-:Y:S01]  /*1f30*/  LEA.HI.X R3, R0, c[0x0][0x1f4], R6, 0x1, P1 ;  /* 0x00007d0000037a11 */ /* 0x000fe200008f0c06 */
[----:B------:R-:W-:Y:S01]  /*1f40*/  IMAD.U32 R0, RZ, RZ, UR7 ;  /* 0x00000007ff007e24 */ /* 0x000fe2000f8e00ff */
[C---:B------:R-:W-:Y:S01]  /*1f50*/  LEA R6, P1, R5.reuse, R2, 0x6 ;  /* 0x0000000205067211 */ /* 0x040fe200078230ff */
[----:B------:R1:W-:Y:S01]  /*1f60*/  LDGSTS.E.BYPASS.LTC128B.128 [R228+0x7080], [R14.64], !P6 ;  /* 0x070800000ee47fae */ /* 0x0003e2000f101d50 */
[----:B------:R-:W-:Y:S02]  /*1f70*/  USHF.L.U64.HI UR7, UR6, 0x5, UR7 ;  /* 0x0000000506077899 */ /* 0x000fe40008010207 */
[----:B------:R-:W-:Y:S01]  /*1f80*/  LEA.HI.X R7, R5, R3, R0, 0x6, P1 ;  /* 0x0000000305077211 */ /* 0x000fe200008f3400 */
[----:B------:R1:W-:Y:S01]  /*1f90*/  LDGSTS.E.BYPASS.LTC128B.128 [R228+0x9080], [R14.64+0x80], !P0 ;  /* 0x090800800ee47fae */ /* 0x0003e2000c101d50 */
[C---:B------:R-:W-:Y:S01]  /*1fa0*/  ISETP.GE.AND P0, PT, R12.reuse, c[0x0][0x1fc], PT ;  /* 0x00007f000c007a0c */ /* 0x040fe20003f06270 */
[----:B------:R-:W-:Y:S01]  /*1fb0*/  USHF.L.U32 UR6, UR6, 0x5, URZ ;  /* 0x0000000506067899 */ /* 0x000fe2000800063f */
[----:B------:R-:W-:Y:S01]  /*1fc0*/  ISETP.GE.AND P1, PT, R12, c[0x0][0x1fc], PT ;  /* 0x00007f000c007a0c */ /* 0x000fe20003f26270 */
[----:B------:R1:W-:Y:S01]  /*1fd0*/  LDGSTS.E.BYPASS.LTC128B.128 [R228+0xb080], [R14.64+0x100], !P2 ;  /* 0x0b0801000ee47fae */ /* 0x0003e2000d101d50 */
[----:B------:R-:W-:-:S02]  /*1fe0*/  @!P3 IADD3 R0, P6, R248, UR20, RZ ;  /* 0x00000014f800bc10 */ /* 0x000fc4000ffde0ff */
[----:B------:R-:W-:Y:S01]  /*1ff0*/  IADD3 R5, R23, UR5, RZ ;  /* 0x0000000517057c10 */ /* 0x000fe2000fffe0ff */
[----:B------:R-:W-:Y:S01]  /*2000*/  ULDC.64 UR4, c[0x0][0x290] ;  /* 0x0000a40000047ab9 */ /* 0x000fe20000000a00 */
[----:B------:R-:W-:Y:S01]  /*2010*/  SHF.R.S32.HI R12, RZ, 0x1f, R29 ;  /* 0x0000001fff0c7819 */ /* 0x000fe2000001141d */
[----:B------:R-:W-:Y:S01]  /*2020*/  UIMAD UR4, UR9, UR4, URZ ;  /* 0x00000004090472a4 */ /* 0x000fe2000f8e023f */
[----:B------:R-:W-:-:S03]  /*2030*/  ISETP.GE.AND P2, PT, R28, c[0x0][0x1fc], PT ;  /* 0x00007f001c007a0c */ /* 0x000fc60003f46270 */
[----:B------:R-:W-:Y:S01]  /*2040*/  UIMAD UR4, UR14, UR5, UR4 ;  /* 0x000000050e0472a4 */ /* 0x000fe2000f8e0204 */
[----:B-----5:R-:W-:Y:S02]  /*2050*/  @!P3 IADD3.X R10, R251, UR18, RZ, P6, !PT ;  /* 0x00000012fb0abc10 */ /* 0x020fe4000b7fe4ff */
[----:B------:R-:W-:Y:S02]  /*2060*/  @!P3 LEA R8, P6, R0, c[0x0][0x258], 0x2 ;  /* 0x000096000008ba11 */ /* 0x000fe400078c10ff */
[----:B------:R-:W-:Y:S02]  /*2070*/  LOP3.LUT R11, R26, 0xffffffe0, RZ, 0xc0, !PT ;  /* 0xffffffe01a0b7812 */ /* 0x000fe400078ec0ff */
[----:B------:R-:W-:Y:S01]  /*2080*/  @!P3 LEA.HI.X R9, R0, c[0x0][0x25c], R10, 0x2, P6 ;  /* 0x000097000009ba11 */ /* 0x000fe200030f140a */
[----:B------:R-:W-:Y:S01]  /*2090*/  @!P3 IMAD.SHL.U32 R10, R234, 0x10, RZ ;  /* 0x00000010ea0ab824 */ /* 0x000fe200078e00ff */
[----:B------:R-:W-:Y:S02]  /*20a0*/  IADD3 R0, -R13, c[0x0][0x168], -R236 ;  /* 0x00005a000d007a10 */ /* 0x000fe40007ffe9ec */
[----:B------:R-:W-:-:S02]  /*20b0*/  ISETP.GE.AND P6, PT, R28, c[0x0][0x1fc], PT ;  /* 0x00007f001c007a0c */ /* 0x000fc40003fc6270 */
[C---:B------:R-:W-:Y:S01]  /*20c0*/  ISETP.LT.OR P4, PT, R0.reuse, 0x1, P0 ;  /* 0x000000010000780c */ /* 0x040fe20000781670 */
[----:B------:R5:W-:Y:S01]  /*20d0*/  @!P3 LDGSTS.E.BYPASS.LTC128B.128 [R10+0x12080], [R8.64] ;  /* 0x12080000080abfae */ /* 0x000be2000b901d50 */
[----:B-1----:R-:W-:Y:S02]  /*20e0*/  SEL R14, RZ, 0x1, P1 ;  /* 0x00000001ff0e7807 */ /* 0x002fe40000800000 */
[C---:B------:R-:W-:Y:S01]  /*20f0*/  ISETP.LT.OR P1, PT, R0.reuse, 0x1, P6 ;  /* 0x000000010000780c */ /* 0x040fe20003721670 */
[----:B------:R-:W0:Y:S01]  /*2100*/  LDGDEPBAR ;  /* 0x00000000000079af */ /* 0x000e220000000000 */
[C---:B------:R-:W-:Y:S02]  /*2110*/  ISETP.LT.OR P0, PT, R0.reuse, 0x21, P0 ;  /* 0x000000210000780c */ /* 0x040fe40000701670 */
[----:B------:R-:W-:Y:S02]  /*2120*/  ISETP.LT.OR P6, PT, R0, 0x21, P6 ;  /* 0x000000210000780c */ /* 0x000fe400037c1670 */
[----:B------:R-:W-:-:S02]  /*2130*/  SEL R13, RZ, 0xffffffff, P2 ;  /* 0xffffffffff0d7807 */ /* 0x000fc40001000000 */
[C---:B------:R-:W-:Y:S01]  /*2140*/  ISETP.GE.AND P2, PT, R30.reuse, c[0x0][0x1fc], PT ;  /* 0x00007f001e007a0c */ /* 0x040fe20003f46270 */
[----:B------:R1:W-:Y:S01]  /*2150*/  LDGSTS.E.BYPASS.LTC128B.128 [R228+0xc080], [R2.64], !P4 ;  /* 0x0c08000002e47fae */ /* 0x0003e2000e101d50 */
[----:B------:R-:W-:Y:S02]  /*2160*/  ISETP.GE.AND P4, PT, R30, c[0x0][0x1fc], PT ;  /* 0x00007f001e007a0c */ /* 0x000fe40003f86270 */
[----:B------:R-:W-:Y:S01]  /*2170*/  SEL R233, RZ, 0xffffffff, P2 ;  /* 0xffffffffffe97807 */ /* 0x000fe20001000000 */
[----:B------:R1:W-:Y:S01]  /*2180*/  LDGSTS.E.BYPASS.LTC128B.128 [R228+0xe080], [R2.64+0x80], !P1 ;  /* 0x0e08008002e47fae */ /* 0x0003e2000c901d50 */
[C---:B------:R-:W-:Y:S02]  /*2190*/  ISETP.LT.OR P1, PT, R0.reuse, 0x1, P4 ;  /* 0x000000010000780c */ /* 0x040fe40002721670 */
[----:B------:R-:W-:Y:S01]  /*21a0*/  ISETP.LT.OR P4, PT, R0, 0x21, P4 ;  /* 0x000000210000780c */ /* 0x000fe20002781670 */
[----:B------:R-:W-:Y:S01]  /*21b0*/  IMAD.SHL.U32 R233, R233, 0x4, RZ ;  /* 0x00000004e9e97824 */ /* 0x000fe200078e00ff */
[C---:B------:R-:W-:Y:S01]  /*21c0*/  ISETP.GE.AND P2, PT, R234.reuse, 0x10, PT ;  /* 0x00000010ea00780c */ /* 0x040fe20003f46270 */
[----:B-----5:R-:W-:Y:S01]  /*21d0*/  IMAD.IADD R8, R234, 0x1, -R11 ;  /* 0x00000001ea087824 */ /* 0x020fe200078e0a0b */
[----:B------:R-:W-:Y:S01]  /*21e0*/  LOP3.LUT R9, R25, 0xfffffff0, RZ, 0xc0, !PT ;  /* 0xfffffff019097812 */ /* 0x000fe200078ec0ff */
[----:B------:R-:W-:-:S06]  /*21f0*/  IMAD.U32 R10, RZ, RZ, UR14 ;  /* 0x0000000eff0a7e24 */ /* 0x000fcc000f8e00ff */
[----:B------:R1:W-:Y:S01]  /*2200*/  LDGSTS.E.BYPASS.LTC128B.128 [R228+0x10080], [R2.64+0x100], !P1 ;  /* 0x1008010002e47fae */ /* 0x0003e2000c901d50 */
[----:B------:R-:W-:Y:S02]  /*2210*/  LOP3.LUT P1, RZ, R32, 0x4, RZ, 0xc0, !PT ;  /* 0x0000000420ff7812 */ /* 0x000fe4000782c0ff */
[----:B------:R-:W-:Y:S01]  /*2220*/  SHF.R.S32.HI R229, RZ, 0x1f, R8 ;  /* 0x0000001fffe57819 */ /* 0x000fe20000011408 */
[----:B------:R-:W-:Y:S01]  /*2230*/  IMAD.IADD R9, R234, 0x1, -R9 ;  /* 0x00000001ea097824 */ /* 0x000fe200078e0a09 */
[----:B------:R2:W-:Y:S01]  /*2240*/  LDGSTS.E.BYPASS.LTC128B.128 [R228+0xd080], [R6.64], !P0 ;  /* 0x0d08000006e47fae */ /* 0x0005e2000c101d50 */
[----:B------:R-:W-:Y:S01]  /*2250*/  IMAD.WIDE.U32 R246, R10, c[0x0][0x290], R4 ;  /* 0x0000a4000af67a25 */ /* 0x000fe200078e0004 */
[----:B------:R-:W-:Y:S02]  /*2260*/  LEA.HI R229, R229, R8, RZ, 0x2 ;  /* 0x00000008e5e57211 */ /* 0x000fe400078f10ff */
[----:B------:R-:W-:Y:S01]  /*2270*/  SHF.R.S32.HI R5, RZ, 0x1f, R9 ;  /* 0x0000001fff057819 */ /* 0x000fe20000011409 */
[C---:B------:R-:W-:Y:S01]  /*2280*/  IMAD.SHL.U32 R4, R220.reuse, 0x10, RZ ;  /* 0x00000010dc047824 */ /* 0x040fe200078e00ff */
[----:B------:R-:W-:Y:S01]  /*2290*/  LOP3.LUT R10, R229, 0x7ffffffc, RZ, 0xc0, !PT ;  /* 0x7ffffffce50a7812 */ /* 0x000fe200078ec0ff */
[----:B------:R2:W-:Y:S01]  /*22a0*/  LDGSTS.E.BYPASS.LTC128B.128 [R228+0xf080], [R6.64+0x80], !P6 ;  /* 0x0f08008006e47fae */ /* 0x0005e2000f101d50 */
[----:B------:R-:W-:Y:S01]  /*22b0*/  LEA.HI R5, R5, R9, RZ, 0x3 ;  /* 0x0000000905057211 */ /* 0x000fe200078f18ff */
[----:B------:R-:W-:Y:S01]  /*22c0*/  IMAD.SHL.U32 R220, R220, 0x400, RZ ;  /* 0x00000400dcdc7824 */ /* 0x000fe200078e00ff */
[----:B------:R-:W-:Y:S01]  /*22d0*/  LEA.HI.SX32 R229, R229, R4, 0x1e ;  /* 0x00000004e5e57211 */ /* 0x000fe200078ff2ff */
[----:B------:R-:W-:Y:S01]  /*22e0*/  IMAD.IADD R11, R8, 0x1, -R10 ;  /* 0x00000001080b7824 */ /* 0x000fe200078e0a0a */
[C---:B------:R-:W-:Y:S01]  /*22f0*/  LOP3.LUT R8, R5.reuse, 0xfffffff8, RZ, 0xc0, !PT ;  /* 0xfffffff805087812 */ /* 0x040fe200078ec0ff */
[----:B------:R2:W-:Y:S01]  /*2300*/  LDGSTS.E.BYPASS.LTC128B.128 [R228+0x11080], [R6.64+0x100], !P4 ;  /* 0x1108010006e47fae */ /* 0x0005e2000e101d50 */
[----:B------:R-:W-:Y:S01]  /*2310*/  LEA.HI R10, R12, R29, RZ, 0x2 ;  /* 0x0000001d0c0a7211 */ /* 0x000fe200078f10ff */
[----:B------:R-:W-:Y:S01]  /*2320*/  IMAD.SHL.U32 R5, R5, 0x40, RZ ;  /* 0x0000004005057824 */ /* 0x000fe200078e00ff */
[----:B------:R-:W-:Y:S01]  /*2330*/  LOP3.LUT R16, R16, 0x10, R4, 0xf8, !PT ;  /* 0x0000001010107812 */ /* 0x000fe200078ef804 */
[----:B------:R-:W-:Y:S01]  /*2340*/  IMAD.IADD R4, R9, 0x1, -R8 ;  /* 0x0000000109047824 */ /* 0x000fe200078e0a08 */
[----:B------:R-:W-:-:S02]  /*2350*/  LOP3.LUT R8, R10, 0x1ffffffc, RZ, 0xc0, !PT ;  /* 0x1ffffffc0a087812 */ /* 0x000fc400078ec0ff */
[----:B------:R-:W-:Y:S01]  /*2360*/  IADD3 R250, R247, UR4, RZ ;  /* 0x00000004f7fa7c10 */ /* 0x000fe2000fffe0ff */
[----:B------:R-:W-:Y:S01]  /*2370*/  ULDC.64 UR4, c[0x0][0x240] ;  /* 0x0000900000047ab9 */ /* 0x000fe20000000a00 */
[----:B-1----:R-:W-:Y:S01]  /*2380*/  IMAD.SHL.U32 R2, R32, 0x40, RZ ;  /* 0x0000004020027824 */ /* 0x002fe200078e00ff */
[----:B------:R-:W-:Y:S01]  /*2390*/  LOP3.LUT P4, RZ, R4, 0x2, RZ, 0xc0, !PT ;  /* 0x0000000204ff7812 */ /* 0x000fe2000788c0ff */
[C---:B------:R-:W-:Y:S01]  /*23a0*/  IMAD.SHL.U32 R3, R29.reuse, 0x8, RZ ;  /* 0x000000081d037824 */ /* 0x040fe200078e00ff */
[----:B------:R-:W-:Y:S01]  /*23b0*/  UIMAD UR4, UR9, UR4, URZ ;  /* 0x00000004090472a4 */ /* 0x000fe2000f8e023f */
[----:B------:R-:W-:Y:S01]  /*23c0*/  IMAD.IADD R9, R29, 0x1, -R8 ;  /* 0x000000011d097824 */ /* 0x000fe200078e0a08 */
[----:B------:R-:W-:Y:S01]  /*23d0*/  LOP3.LUT R0, R2, 0x1c0, RZ, 0xc0, !PT ;  /* 0x000001c002007812 */ /* 0x000fe200078ec0ff */
[----:B------:R-:W-:Y:S01]  /*23e0*/  IMAD.SHL.U32 R8, R17, 0x20, RZ ;  /* 0x0000002011087824 */ /* 0x000fe200078e00ff */
[----:B------:R-:W-:Y:S01]  /*23f0*/  LOP3.LUT R2, R3, 0x18, RZ, 0xc0, !PT ;  /* 0x0000001803027812 */ /* 0x000fe200078ec0ff */
[----:B------:R-:W-:Y:S01]  /*2400*/  IMAD R245, R9, 0x4, R11 ;  /* 0x0000000409f57824 */ /* 0x000fe200078e020b */
[----:B------:R-:W-:Y:S01]  /*2410*/  SHF.R.U32.HI R3, RZ, 0x3, R0 ;  /* 0x00000003ff037819 */ /* 0x000fe20000011600 */
[----:B------:R-:W-:Y:S01]  /*2420*/  UIMAD UR4, UR14, UR5, UR4 ;  /* 0x000000050e0472a4 */ /* 0x000fe2000f8e0204 */
[----:B------:R-:W-:Y:S01]  /*2430*/  LOP3.LUT R11, R2, 0x20, R8, 0xf8, !PT ;  /* 0x00000020020b7812 */ /* 0x000fe200078ef808 */
[----:B------:R-:W-:Y:S01]  /*2440*/  IMAD.SHL.U32 R245, R245, 0x2, RZ ;  /* 0x00000002f5f57824 */ /* 0x000fe200078e00ff */
[----:B------:R-:W-:Y:S01]  /*2450*/  LOP3.LUT R10, R3, R0, R2, 0x1e, !PT ;  /* 0x00000000030a7212 */ /* 0x000fe200078e1e02 */
[----:B------:R-:W-:Y:S01]  /*2460*/  IMAD.SHL.U32 R3, R13, 0x2, RZ ;  /* 0x000000020d037824 */ /* 0x000fe200078e00ff */
[----:B------:R-:W-:-:S02]  /*2470*/  IADD3 R0, P0, R246, UR20, RZ ;  /* 0x00000014f6007c10 */ /* 0x000fc4000ff1e0ff */
[----:B------:R-:W-:Y:S02]  /*2480*/  LOP3.LUT R9, R16, 0x8, R27, 0xf8, !PT ;  /* 0x0000000810097812 */ /* 0x000fe400078ef81b */
[----:B------:R-:W-:Y:S02]  /*2490*/  IADD3.X R2, R250, UR18, RZ, P0, !PT ;  /* 0x00000012fa027c10 */ /* 0x000fe400087fe4ff */
[C---:B------:R-:W-:Y:S02]  /*24a0*/  LEA R8, P0, R0.reuse, c[0x0][0x280], 0x2 ;  /* 0x0000a00000087a11 */ /* 0x040fe400078010ff */
[----:B------:R-:W-:Y:S02]  /*24b0*/  LOP3.LUT R223, R9, R223, RZ, 0x3c, !PT ;  /* 0x000000df09df7212 */ /* 0x000fe400078e3cff */
[----:B------:R-:W-:Y:S01]  /*24c0*/  LEA.HI.X R9, R0, c[0x0][0x284], R2, 0x2, P0 ;  /* 0x0000a10000097a11 */ /* 0x000fe200000f1402 */
[C---:B------:R-:W-:Y:S01]  /*24d0*/  IMAD.SHL.U32 R0, R4.reuse, 0x40, RZ ;  /* 0x0000004004007824 */ /* 0x040fe200078e00ff */
[----:B------:R-:W-:Y:S01]  /*24e0*/  LOP3.LUT P0, RZ, R4, 0x4, RZ, 0xc0, !PT ;  /* 0x0000000404ff7812 */ /* 0x000fe2000780c0ff */
[----:B------:R-:W-:Y:S01]  /*24f0*/  IMAD.SHL.U32 R4, R17, 0x8, RZ ;  /* 0x0000000811047824 */ /* 0x000fe200078e00ff */
[----:B------:R-:W-:Y:S01]  /*2500*/  LOP3.LUT R12, R3, 0x2, R14, 0xe2, !PT ;  /* 0x00000002030c7812 */ /* 0x000fe200078ee20e */
[----:B------:R-:W-:Y:S01]  /*2510*/  IMAD R223, R17, 0x200, R223 ;  /* 0x0000020011df7824 */ /* 0x000fe200078e02df */
[----:B------:R-:W-:-:S02]  /*2520*/  LOP3.LUT R0, R0, 0x1c0, RZ, 0xc0, !PT ;  /* 0x000001c000007812 */ /* 0x000fc400078ec0ff */
[----:B------:R-:W-:Y:S01]  /*2530*/  LOP3.LUT R3, R31, 0x3ffffffc, RZ, 0xc0, !PT ;  /* 0x3ffffffc1f037812 */ /* 0x000fe200078ec0ff */
[C---:B------:R-:W-:Y:S01]  /*2540*/  IMAD R222, R223.reuse, 0x2, R222 ;  /* 0x00000002dfde7824 */ /* 0x040fe200078e02de */
[----:B------:R-:W-:Y:S01]  /*2550*/  LOP3.LUT R4, R0, 0x8, R4, 0xf8, !PT ;  /* 0x0000000800047812 */ /* 0x000fe200078ef804 */
[----:B------:R-:W-:Y:S01]  /*2560*/  IMAD.SHL.U32 R223, R223, 0x2, RZ ;  /* 0x00000002dfdf7824 */ /* 0x000fe200078e00ff */
[----:B------:R-:W-:Y:S01]  /*2570*/  SHF.R.U32.HI R2, RZ, 0x3, R0 ;  /* 0x00000003ff027819 */ /* 0x000fe20000011600 */
[----:B------:R-:W-:Y:S01]  /*2580*/  IMAD.IADD R3, R234, 0x1, -R3 ;  /* 0x00000001ea037824 */ /* 0x000fe200078e0a03 */
[----:B------:R-:W-:Y:S02]  /*2590*/  LOP3.LUT R233, R233, 0x4, R12, 0xe2, !PT ;  /* 0x00000004e9e97812 */ /* 0x000fe400078ee20c */
[----:B------:R-:W-:Y:S01]  /*25a0*/  LOP3.LUT R4, R4, R2, RZ, 0x3c, !PT ;  /* 0x0000000204047212 */ /* 0x000fe200078e3cff */
[----:B------:R-:W-:Y:S01]  /*25b0*/  IMAD R3, R3, 0x2, R220 ;  /* 0x0000000203037824 */ /* 0x000fe200078e02dc */
[----:B------:R-:W-:Y:S01]  /*25c0*/  LOP3.LUT R0, R2, R11, R0, 0x1e, !PT ;  /* 0x0000000b02007212 */ /* 0x000fe200078e1e00 */
[----:B------:R-:W-:Y:S01]  /*25d0*/  @!P2 IMAD.SHL.U32 R2, R234, 0x10, RZ ;  /* 0x00000010ea02a824 */ /* 0x000fe200078e00ff */
[----:B------:R-:W-:Y:S01]  /*25e0*/  IADD3 R252, R133, UR4, RZ ;  /* 0x0000000485fc7c10 */ /* 0x000fe2000fffe0ff */
[----:B------:R-:W-:Y:S01]  /*25f0*/  IMAD.IADD R10, R3, 0x1, R10 ;  /* 0x00000001030a7824 */ /* 0x000fe200078e020a */
[----:B------:R-:W-:-:S02]  /*2600*/  LOP3.LUT R3, R5, 0xfffffe00, RZ, 0xc0, !PT ;  /* 0xfffffe0005037812 */ /* 0x000fc400078ec0ff */
[----:B------:R1:W-:Y:S01]  /*2610*/  @!P2 LDGSTS.E.BYPASS.LTC128B.128 [R2+0x12180], [R8.64] ;  /* 0x121800000802afae */ /* 0x0003e2000b901d50 */
[----:B------:R-:W-:Y:S01]  /*2620*/  IADD3 R232, -R245, UR8, RZ ;  /* 0x00000008f5e87c10 */ /* 0x000fe2000fffe1ff */
[----:B------:R-:W-:Y:S01]  /*2630*/  ULDC UR8, c[0x0][0x198] ;  /* 0x0000660000087ab9 */ /* 0x000fe20000000800 */
[-C--:B------:R-:W-:Y:S01]  /*2640*/  IADD3 R220, R4, R3.reuse, R220 ;  /* 0x0000000304dc7210 */ /* 0x080fe20007ffe0dc */
[----:B------:R-:W0:Y:S01]  /*2650*/  LDGDEPBAR ;  /* 0x00000000000079af */ /* 0x000e220000000000 */
[----:B------:R-:W-:Y:S02]  /*2660*/  LOP3.LUT R0, R0, R3, RZ, 0xfc, !PT ;  /* 0x0000000300007212 */ /* 0x000fe400078efcff */
[----:B------:R-:W-:Y:S01]  /*2670*/  SEL R3, R34, 0xffffffc0, !P0 ;  /* 0xffffffc022037807 */ /* 0x000fe20004000000 */
[----:B------:R-:W-:Y:S01]  /*2680*/  IMAD.SHL.U32 R221, R220, 0x2, RZ ;  /* 0x00000002dcdd7824 */ /* 0x000fe200078e00ff */
[----:B------:R-:W-:Y:S01]  /*2690*/  LEA R230, R10, 0x12280, 0x1 ;  /* 0x000122800ae67811 */ /* 0x000fe200078e08ff */
[----:B------:R-:W-:-:S03]  /*26a0*/  IMAD.SHL.U32 R0, R0, 0x2, RZ ;  /* 0x0000000200007824 */ /* 0x000fc600078e00ff */
[C---:B------:R-:W-:Y:S02]  /*26b0*/  IADD3 R231, R230.reuse, 0x40, RZ ;  /* 0x00000040e6e77810 */ /* 0x040fe40007ffe0ff */
[----:B------:R-:W-:Y:S02]  /*26c0*/  @P1 IADD3 R231, R230, -0x40, RZ ;  /* 0xffffffc0e6e71810 */ /* 0x000fe40007ffe0ff */
[----:B-1----:R-:W-:-:S05]  /*26d0*/  SEL R2, R33, 0xffffffe0, !P4 ;  /* 0xffffffe021027807 */ /* 0x002fca0006000000 */
[C---:B------:R-:W-:Y:S02]  /*26e0*/  IMAD R2, R220.reuse, 0x2, R2 ;  /* 0x00000002dc027824 */ /* 0x040fe400078e0202 */
[----:B------:R-:W-:Y:S02]  /*26f0*/  IMAD R220, R220, 0x2, R3 ;  /* 0x00000002dcdc7824 */ /* 0x000fe400078e0203 */
[----:B--234-:R-:W-:Y:S02]  /*2700*/  IMAD.IADD R3, R3, 0x1, R2 ;  /* 0x0000000103037824 */ /* 0x01cfe400078e0202 */
.L_x_461:
[----:B------:R-:W-:Y:S04]  /*2710*/  DEPBAR.LE SB0, 0x0 ;  /* 0x000080000000791a */ /* 0x000fe80000000000 */
[----:B------:R-:W-:Y:S01]  /*2720*/  BAR.SYNC.DEFER_BLOCKING 0x0 ;  /* 0x0000000000007b1d */ /* 0x000fe20000010000 */
[----:B------:R-:W-:Y:S02]  /*2730*/  ULEA UR4, UR11, 0x1, 0x6 ;  /* 0x000000010b047891 */ /* 0x000fe4000f8e303f */
[----:B------:R-:W-:Y:S02]  /*2740*/  UIADD3 UR9, UR11, 0x1, URZ ;  /* 0x000000010b097890 */ /* 0x000fe4000fffe03f */
[----:B------:R-:W-:Y:S02]  /*2750*/  UIADD3 UR4, UR4, UR8, -UR10 ;  /* 0x0000000804047290 */ /* 0x000fe4000fffe80a */
        /* <DEDUP_REMOVED lines=8> */
[----:B------:R-:W5:Y:S05]  /*27e0*/  LDSM.16.M88.4 R136, [R227+0x80] ;  /* 0x00008000e388783b */ /* 0x000f6a0000000200 */
[----:B------:R-:W4:Y:S01]  /*27f0*/  LDSM.16.M88.4 R140, [R220+0x7080] ;  /* 0x00708000dc8c783b */ /* 0x000f220000000200 */
[-C--:B-1----:R-:W-:Y:S04]  /*2800*/  HMMA.16816.F32.BF16 R4, R16, R20.reuse, RZ ;  /* 0x000000141004723c */ /* 0x082fe800000418ff */
[----:B------:R-:W-:Y:S05]  /*2810*/  LDSM.16.M88.4 R144, [R226+0x80] ;  /* 0x00008000e290783b */ /* 0x000fea0000000200 */
[----:B------:R-:W-:Y:S01]  /*2820*/  LDS R204, [R229.X4+0x12080] ;  /* 0x01208000e5cc7984 */ /* 0x000fe20000004800 */
[C---:B--2---:R-:W-:Y:S04]  /*2830*/  HMMA.16816.F32.BF16 R8, R12.reuse, R20, RZ ;  /* 0x000000140c08723c */ /* 0x044fe800000418ff */
[----:B------:R-:W-:Y:S04]  /*2840*/  LDS R205, [R229.X4+0x120a0] ;  /* 0x0120a000e5cd7984 */ /* 0x000fe80000004800 */
[-C--:B------:R-:W-:Y:S01]  /*2850*/  HMMA.16816.F32.BF16 R12, R12, R22.reuse, RZ ;  /* 0x000000160c0c723c */ /* 0x080fe200000418ff */
[----:B------:R-:W-:Y:S05]  /*2860*/  LDS R206, [R229.X4+0x12100] ;  /* 0x01210000e5ce7984 */ /* 0x000fea0000004800 */
[----:B------:R-:W-:Y:S02]  /*2870*/  LDS R207, [R229.X4+0x12120] ;  /* 0x01212000e5cf7984 */ /* 0x000fe40000004800 */
[----:B------:R-:W-:Y:S03]  /*2880*/  HMMA.16816.F32.BF16 R16, R16, R22, RZ ;  /* 0x000000161010723c */ /* 0x000fe600000418ff */
[----:B------:R-:W1:Y:S05]  /*2890*/  LDSM.16.M88.4 R20, [R3+0x6080] ;  /* 0x006080000314783b */ /* 0x000e6a0000000200 */
[-C--:B---3--:R-:W-:Y:S08]  /*28a0*/  HMMA.16816.F32.BF16 R4, R24, R28.reuse, R4 ;  /* 0x0000001c1804723c */ /* 0x088ff00000041804 */
[C---:B----4-:R-:W-:Y:S08]  /*28b0*/  HMMA.16816.F32.BF16 R8, R32.reuse, R28, R8 ;  /* 0x0000001c2008723c */ /* 0x050ff00000041808 */
[-C--:B------:R-:W-:Y:S01]  /*28c0*/  HMMA.16816.F32.BF16 R12, R32, R30.reuse, R12 ;  /* 0x0000001e200c723c */ /* 0x080fe2000004180c */
[----:B------:R-:W2:Y:S07]  /*28d0*/  LDSM.16.M88.4 R32, [R3+0x7080] ;  /* 0x007080000320783b */ /* 0x000eae0000000200 */
[----:B------:R-:W-:Y:S01]  /*28e0*/  HMMA.16816.F32.BF16 R16, R24, R30, R16 ;  /* 0x0000001e1810723c */ /* 0x000fe20000041810 */
[----:B------:R-:W-:Y:S05]  /*28f0*/  LDSM.16.M88.4 R24, [R221+0x8080] ;  /* 0x00808000dd18783b */ /* 0x000fea0000000200 */
[----:B------:R-:W3:Y:S02]  /*2900*/  LDSM.16.M88.4 R28, [R224+0x2080] ;  /* 0x00208000e01c783b */ /* 0x000ee40000000200 */
[-C--:B-----5:R-:W-:Y:S08]  /*2910*/  HMMA.16816.F32.BF16 R4, R132, R136.reuse, R4 ;  /* 0x000000888404723c */ /* 0x0a0ff00000041804 */
[C---:B------:R-:W-:Y:S08]  /*2920*/  HMMA.16816.F32.BF16 R8, R140.reuse, R136, R8 ;  /* 0x000000888c08723c */ /* 0x040ff00000041808 */
[-C--:B------:R-:W-:Y:S01]  /*2930*/  HMMA.16816.F32.BF16 R12, R140, R138.reuse, R12 ;  /* 0x0000008a8c0c723c */ /* 0x080fe2000004180c */
[----:B------:R-:W4:Y:S07]  /*2940*/  LDSM.16.M88.4 R140, [R221+0x9080] ;  /* 0x00908000dd8c783b */ /* 0x000f2e0000000200 */
[----:B------:R-:W-:Y:S01]  /*2950*/  HMMA.16816.F32.BF16 R16, R132, R138, R16 ;  /* 0x0000008a8410723c */ /* 0x000fe20000041810 */
[----:B------:R-:W-:Y:S05]  /*2960*/  LDSM.16.M88.4 R132, [R2+0x8080] ;  /* 0x008080000284783b */ /* 0x000fea0000000200 */
[----:B------:R-:W5:Y:S02]  /*2970*/  LDSM.16.M88.4 R136, [R225+0x2080] ;  /* 0x00208000e188783b */ /* 0x000f640000000200 */
[-C--:B-1----:R-:W-:Y:S08]  /*2980*/  HMMA.16816.F32.BF16 R4, R20, R144.reuse, R4 ;  /* 0x000000901404723c */ /* 0x082ff00000041804 */
[C---:B--2---:R-:W-:Y:S08]  /*2990*/  HMMA.16816.F32.BF16 R8, R32.reuse, R144, R8 ;  /* 0x000000902008723c */ /* 0x044ff00000041808 */
[-C--:B------:R-:W-:Y:S01]  /*29a0*/  HMMA.16816.F32.BF16 R12, R32, R146.reuse, R12 ;  /* 0x00000092200c723c */ /* 0x080fe2000004180c */
[----:B------:R-:W1:Y:S07]  /*29b0*/  LDSM.16.M88.4 R32, [R2+0x9080] ;  /* 0x009080000220783b */ /* 0x000e6e0000000200 */
[----:B------:R-:W-:Y:S01]  /*29c0*/  HMMA.16816.F32.BF16 R16, R20, R146, R16 ;  /* 0x000000921410723c */ /* 0x000fe20000041810 */
[----:B------:R-:W-:Y:S05]  /*29d0*/  LDSM.16.M88.4 R20, [R220+0x8080] ;  /* 0x00808000dc14783b */ /* 0x000fea0000000200 */
[----:B------:R-:W2:Y:S02]  /*29e0*/  LDSM.16.M88.4 R144, [R227+0x2080] ;  /* 0x00208000e390783b */ /* 0x000ea40000000200 */
[-C--:B---3--:R-:W-:Y:S08]  /*29f0*/  HMMA.16816.F32.BF16 R4, R24, R28.reuse, R4 ;  /* 0x0000001c1804723c */ /* 0x088ff00000041804 */
[C---:B----4-:R-:W-:Y:S08]  /*2a00*/  HMMA.16816.F32.BF16 R8, R140.reuse, R28, R8 ;  /* 0x0000001c8c08723c */ /* 0x050ff00000041808 */
[-C--:B------:R-:W-:Y:S01]  /*2a10*/  HMMA.16816.F32.BF16 R12, R140, R30.reuse, R12 ;  /* 0x0000001e8c0c723c */ /* 0x080fe2000004180c */
[----:B------:R-:W3:Y:S07]  /*2a20*/  LDSM.16.M88.4 R140, [R220+0x9080] ;  /* 0x00908000dc8c783b */ /* 0x000eee0000000200 */
[----:B------:R-:W-:Y:S01]  /*2a30*/  HMMA.16816.F32.BF16 R16, R24, R30, R16 ;  /* 0x0000001e1810723c */ /* 0x000fe20000041810 */
[----:B------:R-:W-:Y:S05]  /*2a40*/  LDSM.16.M88.4 R24, [R3+0x8080] ;  /* 0x008080000318783b */ /* 0x000fea0000000200 */
[----:B------:R-:W4:Y:S02]  /*2a50*/  LDSM.16.M88.4 R28, [R226+0x2080] ;  /* 0x00208000e21c783b */ /* 0x000f240000000200 */
[-C--:B-----5:R-:W-:Y:S08]  /*2a60*/  HMMA.16816.F32.BF16 R4, R132, R136.reuse, R4 ;  /* 0x000000888404723c */ /* 0x0a0ff00000041804 */
[C---:B-1----:R-:W-:Y:S08]  /*2a70*/  HMMA.16816.F32.BF16 R8, R32.reuse, R136, R8 ;  /* 0x000000882008723c */ /* 0x042ff00000041808 */
[-C--:B------:R-:W-:Y:S01]  /*2a80*/  HMMA.16816.F32.BF16 R12, R32, R138.reuse, R12 ;  /* 0x0000008a200c723c */ /* 0x080fe2000004180c */
[----:B------:R-:W1:Y:S07]  /*2a90*/  LDSM.16.M88.4 R32, [R3+0x9080] ;  /* 0x009080000320783b */ /* 0x000e6e0000000200 */
[----:B------:R-:W-:Y:S01]  /*2aa0*/  HMMA.16816.F32.BF16 R16, R132, R138, R16 ;  /* 0x0000008a8410723c */ /* 0x000fe20000041810 */
[----:B------:R-:W-:Y:S05]  /*2ab0*/  LDSM.16.M88.4 R132, [R221+0xa080] ;  /* 0x00a08000dd84783b */ /* 0x000fea0000000200 */
[----:B------:R-:W5:Y:S02]  /*2ac0*/  LDSM.16.M88.4 R136, [R224+0x4080] ;  /* 0x00408000e088783b */ /* 0x000f640000000200 */
[-C--:B--2---:R-:W-:Y:S08]  /*2ad0*/  HMMA.16816.F32.BF16 R4, R20, R144.reuse, R4 ;  /* 0x000000901404723c */ /* 0x084ff00000041804 */
[C---:B---3--:R-:W-:Y:S08]  /*2ae0*/  HMMA.16816.F32.BF16 R8, R140.reuse, R144, R8 ;  /* 0x000000908c08723c */ /* 0x048ff00000041808 */
[-C--:B------:R-:W-:Y:S01]  /*2af0*/  HMMA.16816.F32.BF16 R12, R140, R146.reuse, R12 ;  /* 0x000000928c0c723c */ /* 0x080fe2000004180c */
[----:B------:R-:W2:Y:S07]  /*2b00*/  LDSM.16.M88.4 R140, [R221+0xb080] ;  /* 0x00b08000dd8c783b */ /* 0x000eae0000000200 */
[----:B------:R-:W-:Y:S01]  /*2b10*/  HMMA.16816.F32.BF16 R16, R20, R146, R16 ;  /* 0x000000921410723c */ /* 0x000fe20000041810 */
[----:B------:R-:W-:Y:S05]  /*2b20*/  LDSM.16.M88.4 R20, [R2+0xa080] ;  /* 0x00a080000214783b */ /* 0x000fea0000000200 */
[----:B------:R-:W3:Y:S02]  /*2b30*/  LDSM.16.M88.4 R144, [R225+0x4080] ;  /* 0x00408000e190783b */ /* 0x000ee40000000200 */
[-C--:B----4-:R-:W-:Y:S08]  /*2b40*/  HMMA.16816.F32.BF16 R4, R24, R28.reuse, R4 ;  /* 0x0000001c1804723c */ /* 0x090ff00000041804 */
[C---:B-1----:R-:W-:Y:S08]  /*2b50*/  HMMA.16816.F32.BF16 R8, R32.reuse, R28, R8 ;  /* 0x0000001c2008723c */ /* 0x042ff00000041808 */
[-C--:B------:R-:W-:Y:S01]  /*2b60*/  HMMA.16816.F32.BF16 R12, R32, R30.reuse, R12 ;  /* 0x0000001e200c723c */ /* 0x080fe2000004180c */
[----:B------:R-:W-:Y:S07]  /*2b70*/  LDSM.16.M88.4 R32, [R227+0x4080] ;  /* 0x00408000e320783b */ /* 0x000fee0000000200 */
[----:B------:R-:W-:Y:S01]  /*2b80*/  HMMA.16816.F32.BF16 R16, R24, R30, R16 ;  /* 0x0000001e1810723c */ /* 0x000fe20000041810 */
[----:B------:R-:W1:Y:S05]  /*2b90*/  LDSM.16.M88.4 R24, [R2+0xb080] ;  /* 0x00b080000218783b */ /* 0x000e6a0000000200 */
[----:B------:R-:W4:Y:S02]  /*2ba0*/  LDSM.16.M88.4 R28, [R220+0xa080] ;  /* 0x00a08000dc1c783b */ /* 0x000f240000000200 */
[-C--:B-----5:R-:W-:Y:S08]  /*2bb0*/  HMMA.16816.F32.BF16 R4, R132, R136.reuse, R4 ;  /* 0x000000888404723c */ /* 0x0a0ff00000041804 */
[C---:B--2---:R-:W-:Y:S08]  /*2bc0*/  HMMA.16816.F32.BF16 R8, R140.reuse, R136, R8 ;  /* 0x000000888c08723c */ /* 0x044ff00000041808 */
[-C--:B------:R-:W-:Y:S08]  /*2bd0*/  HMMA.16816.F32.BF16 R12, R140, R138.reuse, R12 ;  /* 0x0000008a8c0c723c */ /* 0x080ff0000004180c */
[----:B------:R-:W-:Y:S01]  /*2be0*/  HMMA.16816.F32.BF16 R16, R132, R138, R16 ;  /* 0x0000008a8410723c */ /* 0x000fe20000041810 */
[----:B------:R-:W2:Y:S05]  /*2bf0*/  LDSM.16.M88.4 R132, [R220+0xb080] ;  /* 0x00b08000dc84783b */ /* 0x000eaa0000000200 */
[----:B------:R-:W-:Y:S02]  /*2c00*/  LDSM.16.M88.4 R136, [R226+0x4080] ;  /* 0x00408000e288783b */ /* 0x000fe40000000200 */
[-C--:B---3--:R-:W-:Y:S08]  /*2c10*/  HMMA.16816.F32.BF16 R4, R20, R144.reuse, R4 ;  /* 0x000000901404723c */ /* 0x088ff00000041804 */
[C---:B-1----:R-:W-:Y:S08]  /*2c20*/  HMMA.16816.F32.BF16 R8, R24.reuse, R144, R8 ;  /* 0x000000901808723c */ /* 0x042ff00000041808 */
[-C--:B------:R-:W-:Y:S01]  /*2c30*/  HMMA.16816.F32.BF16 R12, R24, R146.reuse, R12 ;  /* 0x00000092180c723c */ /* 0x080fe2000004180c */
[----:B------:R-:W1:Y:S07]  /*2c40*/  LDSM.16.M88.4 R24, [R3+0xa080] ;  /* 0x00a080000318783b */ /* 0x000e6e0000000200 */
[----:B------:R-:W-:Y:S01]  /*2c50*/  HMMA.16816.F32.BF16 R16, R20, R146, R16 ;  /* 0x000000921410723c */ /* 0x000fe20000041810 */
[----:B------:R-:W3:Y:S01]  /*2c60*/  LDSM.16.M88.4 R20, [R3+0xb080] ;  /* 0x00b080000314783b */ /* 0x000ee20000000200 */
[----:B------:R-:W-:Y:S04]  /*2c70*/  DEPBAR.LE SB0, 0x0 ;  /* 0x000080000000791a */ /* 0x000fe80000000000 */
[----:B------:R-:W-:Y:S02]  /*2c80*/  BAR.SYNC.DEFER_BLOCKING 0x0 ;  /* 0x0000000000007b1d */ /* 0x000fe40000010000 */
[-C--:B----4-:R-:W-:Y:S08]  /*2c90*/  HMMA.16816.F32.BF16 R4, R28, R32.reuse, R4 ;  /* 0x000000201c04723c */ /* 0x090ff00000041804 */
[C---:B--2---:R-:W-:Y:S08]  /*2ca0*/  HMMA.16816.F32.BF16 R8, R132.reuse, R32, R8 ;  /* 0x000000208408723c */ /* 0x044ff00000041808 */
[-C--:B------:R-:W-:Y:S01]  /*2cb0*/  HMMA.16816.F32.BF16 R12, R132, R34.reuse, R12 ;  /* 0x00000022840c723c */ /* 0x080fe2000004180c */
[----:B------:R-:W2:Y:S07]  /*2cc0*/  LDSM.16.M88.4 R140, [R221+0xc080] ;  /* 0x00c08000dd8c783b */ /* 0x000eae0000000200 */
[----:B------:R-:W-:Y:S01]  /*2cd0*/  HMMA.16816.F32.BF16 R16, R28, R34, R16 ;  /* 0x000000221c10723c */ /* 0x000fe20000041810 */
[----:B------:R-:W4:Y:S07]  /*2ce0*/  LDSM.16.M88.4 R144, [R221+0xd080] ;  /* 0x00d08000dd90783b */ /* 0x000f2e0000000200 */
[-C--:B-1----:R-:W-:Y:S01]  /*2cf0*/  HMMA.16816.F32.BF16 R4, R24, R136.reuse, R4 ;  /* 0x000000881804723c */ /* 0x082fe20000041804 */
[----:B------:R-:W1:Y:S05]  /*2d00*/  LDSM.16.M88.4 R132, [R2+0xc080] ;  /* 0x00c080000284783b */ /* 0x000e6a0000000200 */
[----:B------:R-:W5:Y:S02]  /*2d10*/  LDSM.16.M88.4 R156, [R2+0xd080] ;  /* 0x00d08000029c783b */ /* 0x000f640000000200 */
[C---:B---3--:R-:W-:Y:S08]  /*2d20*/  HMMA.16816.F32.BF16 R8, R20.reuse, R136, R8 ;  /* 0x000000881408723c */ /* 0x048ff00000041808 */
[-C--:B------:R-:W-:Y:S08]  /*2d30*/  HMMA.16816.F32.BF16 R12, R20, R138.reuse, R12 ;  /* 0x0000008a140c723c */ /* 0x080ff0000004180c */
[----:B------:R-:W-:Y:S01]  /*2d40*/  HMMA.16816.F32.BF16 R16, R24, R138, R16 ;  /* 0x0000008a1810723c */ /* 0x000fe20000041810 */
[----:B------:R-:W3:Y:S07]  /*2d50*/  LDSM.16.M88.4 R136, [R220+0xc080] ;  /* 0x00c08000dc88783b */ /* 0x000eee0000000200 */
[-C--:B--2---:R-:W-:Y:S08]  /*2d60*/  HMMA.16816.F32.BF16 R20, R140, R148.reuse, RZ ;  /* 0x000000948c14723c */ /* 0x084ff000000418ff */
[C---:B----4-:R-:W-:Y:S08]  /*2d70*/  HMMA.16816.F32.BF16 R24, R144.reuse, R148, RZ ;  /* 0x000000949018723c */ /* 0x050ff000000418ff */
[-C--:B------:R-:W-:Y:S01]  /*2d80*/  HMMA.16816.F32.BF16 R28, R144, R150.reuse, RZ ;  /* 0x00000096901c723c */ /* 0x080fe200000418ff */
[----:B------:R-:W2:Y:S07]  /*2d90*/  LDSM.16.M88.4 R144, [R220+0xd080] ;  /* 0x00d08000dc90783b */ /* 0x000eae0000000200 */
[----:B------:R-:W-:Y:S01]  /*2da0*/  HMMA.16816.F32.BF16 R32, R140, R150, RZ ;  /* 0x000000968c20723c */ /* 0x000fe200000418ff */
[----:B------:R-:W4:Y:S07]  /*2db0*/  LDSM.16.M88.4 R140, [R3+0xc080] ;  /* 0x00c08000038c783b */ /* 0x000f2e0000000200 */
[-C--:B-1----:R-:W-:Y:S08]  /*2dc0*/  HMMA.16816.F32.BF16 R20, R132, R152.reuse, R20 ;  /* 0x000000988414723c */ /* 0x082ff00000041814 */
[C---:B-----5:R-:W-:Y:S08]  /*2dd0*/  HMMA.16816.F32.BF16 R24, R156.reuse, R152, R24 ;  /* 0x000000989c18723c */ /* 0x060ff00000041818 */
[-C--:B------:R-:W-:Y:S01]  /*2de0*/  HMMA.16816.F32.BF16 R28, R156, R154.reuse, R28 ;  /* 0x0000009a9c1c723c */ /* 0x080fe2000004181c */
[----:B------:R-:W1:Y:S07]  /*2df0*/  LDSM.16.M88.4 R156, [R3+0xd080] ;  /* 0x00d08000039c783b */ /* 0x000e6e0000000200 */
[----:B------:R-:W-:Y:S01]  /*2e00*/  HMMA.16816.F32.BF16 R32, R132, R154, R32 ;  /* 0x0000009a8420723c */ /* 0x000fe20000041820 */
[----:B------:R-:W5:Y:S07]  /*2e10*/  LDSM.16.M88.4 R132, [R221+0xe080] ;  /* 0x00e08000dd84783b */ /* 0x000f6e0000000200 */
[-C--:B---3--:R-:W-:Y:S08]  /*2e20*/  HMMA.16816.F32.BF16 R20, R136, R160.reuse, R20 ;  /* 0x000000a08814723c */ /* 0x088ff00000041814 */
[C---:B--2---:R-:W-:Y:S08]  /*2e30*/  HMMA.16816.F32.BF16 R24, R144.reuse, R160, R24 ;  /* 0x000000a09018723c */ /* 0x044ff00000041818 */
        /* <DEDUP_REMOVED lines=13> */
[----:B------:R-:W2:Y:S07]  /*2f10*/  LDSM.16.M88.4 R144, [R220+0xf080] ;  /* 0x00f08000dc90783b */ /* 0x000eae0000000200 */
[----:B------:R-:W-:Y:S01]  /*2f20*/  HMMA.16816.F32.BF16 R32, R132, R170, R32 ;  /* 0x000000aa8420723c */ /* 0x000fe20000041820 */
[----:B------:R-:W5:Y:S07]  /*2f30*/  LDSM.16.M88.4 R132, [R3+0xe080] ;  /* 0x00e080000384783b */ /* 0x000f6e0000000200 */
[-C--:B---3--:R-:W-:Y:S08]  /*2f40*/  HMMA.16816.F32.BF16 R20, R136, R172.reuse, R20 ;  /* 0x000000ac8814723c */ /* 0x088ff00000041814 */
[C---:B-1----:R-:W-:Y:S08]  /*2f50*/  HMMA.16816.F32.BF16 R24, R156.reuse, R172, R24 ;  /* 0x000000ac9c18723c */ /* 0x042ff00000041818 */
[-C--:B------:R-:W-:Y:S01]  /*2f60*/  HMMA.16816.F32.BF16 R28, R156, R174.reuse, R28 ;  /* 0x000000ae9c1c723c */ /* 0x080fe2000004181c */
[----:B------:R-:W1:Y:S07]  /*2f70*/  LDSM.16.M88.4 R156, [R3+0xf080] ;  /* 0x00f08000039c783b */ /* 0x000e6e0000000200 */
[----:B------:R-:W-:Y:S01]  /*2f80*/  HMMA.16816.F32.BF16 R32, R136, R174, R32 ;  /* 0x000000ae8820723c */ /* 0x000fe20000041820 */
[----:B------:R-:W3:Y:S07]  /*2f90*/  LDSM.16.M88.4 R136, [R221+0x10080] ;  /* 0x01008000dd88783b */ /* 0x000eee0000000200 */
[-C--:B----4-:R-:W-:Y:S08]  /*2fa0*/  HMMA.16816.F32.BF16 R20, R140, R176.reuse, R20 ;  /* 0x000000b08c14723c */ /* 0x090ff00000041814 */
[C---:B--2---:R-:W-:Y:S08]  /*2fb0*/  HMMA.16816.F32.BF16 R24, R144.reuse, R176, R24 ;  /* 0x000000b09018723c */ /* 0x044ff00000041818 */
[-C--:B------:R-:W-:Y:S07]  /*2fc0*/  HMMA.16816.F32.BF16 R28, R144, R178.reuse, R28 ;  /* 0x000000b2901c723c */ /* 0x080fee000004181c */
[----:B------:R-:W-:Y:S01]  /*2fd0*/  IMAD.U32 R144, RZ, RZ, UR4 ;  /* 0x00000004ff907e24 */ /* 0x000fe2000f8e00ff */
[----:B------:R-:W-:Y:S01]  /*2fe0*/  HMMA.16816.F32.BF16 R32, R140, R178, R32 ;  /* 0x000000b28c20723c */ /* 0x000fe20000041820 */
[----:B------:R-:W2:Y:S07]  /*2ff0*/  LDSM.16.M88.4 R140, [R221+0x11080] ;  /* 0x01108000dd8c783b */ /* 0x000eae0000000200 */
[-C--:B-----5:R-:W-:Y:S08]  /*3000*/  HMMA.16816.F32.BF16 R20, R132, R180.reuse, R20 ;  /* 0x000000b48414723c */ /* 0x0a0ff00000041814 */
[C---:B-1----:R-:W-:Y:S08]  /*3010*/  HMMA.16816.F32.BF16 R24, R156.reuse, R180, R24 ;  /* 0x000000b49c18723c */ /* 0x042ff00000041818 */
[-C--:B------:R-:W-:Y:S07]  /*3020*/  HMMA.16816.F32.BF16 R28, R156, R182.reuse, R28 ;  /* 0x000000b69c1c723c */ /* 0x080fee000004181c */
[----:B------:R-:W-:Y:S01]  /*3030*/  IADD3 R159, R229, -c[0x0][0x168], R144 ;  /* 0x80005a00e59f7a10 */ /* 0x000fe20007ffe090 */
[----:B------:R-:W-:Y:S01]  /*3040*/  HMMA.16816.F32.BF16 R32, R132, R182, R32 ;  /* 0x000000b68420723c */ /* 0x000fe20000041820 */
[----:B------:R-:W1:Y:S03]  /*3050*/  LDSM.16.M88.4 R132, [R2+0x10080] ;  /* 0x010080000284783b */ /* 0x000e660000000200 */
[----:B------:R-:W-:Y:S02]  /*3060*/  IMAD.IADD R159, R159, 0x1, -R245 ;  /* 0x000000019f9f7824 */ /* 0x000fe400078e0af5 */
[----:B------:R-:W4:Y:S02]  /*3070*/  LDSM.16.M88.4 R144, [R2+0x11080] ;  /* 0x011080000290783b */ /* 0x000f240000000200 */
[-C--:B---3--:R-:W-:Y:S05]  /*3080*/  HMMA.16816.F32.BF16 R20, R136, R184.reuse, R20 ;  /* 0x000000b88814723c */ /* 0x088fea0000041814 */
[----:B------:R-:W-:Y:S02]  /*3090*/  IMNMX R158, R232, R159, PT ;  /* 0x0000009fe89e7217 */ /* 0x000fe40003800200 */
[C---:B------:R-:W-:Y:S01]  /*30a0*/  IADD3 R157, R159.reuse, 0x8, RZ ;  /* 0x000000089f9d7810 */ /* 0x040fe20007ffe0ff */
[C---:B--2---:R-:W-:Y:S04]  /*30b0*/  HMMA.16816.F32.BF16 R24, R140.reuse, R184, R24 ;  /* 0x000000b88c18723c */ /* 0x044fe80000041818 */
[----:B------:R-:W-:Y:S02]  /*30c0*/  ISETP.GT.AND P0, PT, R158, RZ, PT ;  /* 0x000000ff9e00720c */ /* 0x000fe40003f04270 */
[----:B------:R-:W-:Y:S02]  /*30d0*/  IMNMX R157, R232, R157, PT ;  /* 0x0000009de89d7217 */ /* 0x000fe40003800200 */
[-C--:B------:R-:W-:Y:S01]  /*30e0*/  HMMA.16816.F32.BF16 R28, R140, R186.reuse, R28 ;  /* 0x000000ba8c1c723c */ /* 0x080fe2000004181c */
[----:B------:R-:W-:Y:S03]  /*30f0*/  LDSM.16.M88.4 R140, [R220+0x11080] ;  /* 0x01108000dc8c783b */ /* 0x000fe60000000200 */
[----:B------:R-:W-:Y:S02]  /*3100*/  FSEL R4, R4, -INF , P0 ;  /* 0xff80000004047808 */ /* 0x000fe40000000000 */
[----:B------:R-:W-:Y:S02]  /*3110*/  ISETP.GT.AND P0, PT, R158, 0x1, PT ;  /* 0x000000019e00780c */ /* 0x000fe40003f04270 */
[----:B------:R-:W-:Y:S01]  /*3120*/  HMMA.16816.F32.BF16 R32, R136, R186, R32 ;  /* 0x000000ba8820723c */ /* 0x000fe20000041820 */
[----:B------:R-:W2:Y:S03]  /*3130*/  LDSM.16.M88.4 R136, [R220+0x10080] ;  /* 0x01008000dc88783b */ /* 0x000ea60000000200 */
[--C-:B------:R-:W-:Y:S01]  /*3140*/  FFMA.FTZ R4, R4, c[0x0][0x29c], -R204.reuse ;  /* 0x0000a70004047a23 */ /* 0x100fe200000108cc */
[----:B------:R-:W-:Y:S03]  /*3150*/  IADD3 R156, R159, 0x20, RZ ;  /* 0x000000209f9c7810 */ /* 0x000fe60007ffe0ff */
[----:B------:R3:W-:Y:S01]  /*3160*/  MUFU.EX2 R203, R4 ;  /* 0x0000000400cb7308 */ /* 0x0007e20000000800 */
[-C--:B-1----:R-:W-:Y:S05]  /*3170*/  HMMA.16816.F32.BF16 R20, R132, R188.reuse, R20 ;  /* 0x000000bc8414723c */ /* 0x082fea0000041814 */
[----:B------:R-:W-:Y:S03]  /*3180*/  IMNMX R156, R232, R156, PT ;  /* 0x0000009ce89c7217 */ /* 0x000fe60003800200 */
[C---:B----4-:R-:W-:Y:S04]  /*3190*/  HMMA.16816.F32.BF16 R24, R144.reuse, R188, R24 ;  /* 0x000000bc9018723c */ /* 0x050fe80000041818 */
[----:B------:R-:W-:Y:S04]  /*31a0*/  ISETP.GT.AND P2, PT, R156, 0x21, PT ;  /* 0x000000219c00780c */ /* 0x000fe80003f44270 */
[-C--:B------:R-:W-:Y:S04]  /*31b0*/  HMMA.16816.F32.BF16 R28, R144, R190.reuse, R28 ;  /* 0x000000be901c723c */ /* 0x080fe8000004181c */
[----:B---3--:R-:W-:Y:S04]  /*31c0*/  FSEL R4, R5, -INF , P0 ;  /* 0xff80000005047808 */ /* 0x008fe80000000000 */
[----:B------:R-:W-:Y:S01]  /*31d0*/  HMMA.16816.F32.BF16 R32, R132, R190, R32 ;  /* 0x000000be8420723c */ /* 0x000fe20000041820 */
[----:B------:R-:W-:Y:S03]  /*31e0*/  LDSM.16.M88.4 R132, [R3+0x11080] ;  /* 0x011080000384783b */ /* 0x000fe60000000200 */
[----:B------:R-:W-:Y:S01]  /*31f0*/  FFMA.FTZ R4, R4, c[0x0][0x29c], -R204 ;  /* 0x0000a70004047a23 */ /* 0x000fe200000108cc */
[----:B------:R-:W-:Y:S02]  /*3200*/  ISETP.GT.AND P0, PT, R157, RZ, PT ;  /* 0x000000ff9d00720c */ /* 0x000fe40003f04270 */
[----:B------:R-:W-:Y:S01]  /*3210*/  IADD3 R144, R159, 0x28, RZ ;  /* 0x000000289f907810 */ /* 0x000fe20007ffe0ff */
[-C--:B--2---:R-:W-:Y:S01]  /*3220*/  HMMA.16816.F32.BF16 R20, R136, R192.reuse, R20 ;  /* 0x000000c08814723c */ /* 0x084fe20000041814 */
[----:B------:R1:W-:Y:S04]  /*3230*/  MUFU.EX2 R201, R4 ;  /* 0x0000000400c97308 */ /* 0x0003e80000000800 */
[----:B------:R-:W-:Y:S03]  /*3240*/  IMNMX R144, R232, R144, PT ;  /* 0x00000090e8907217 */ /* 0x000fe60003800200 */
[C---:B------:R-:W-:Y:S04]  /*3250*/  HMMA.16816.F32.BF16 R24, R140.reuse, R192, R24 ;  /* 0x000000c08c18723c */ /* 0x040fe80000041818 */
[----:B------:R-:W-:Y:S04]  /*3260*/  ISETP.GT.AND P1, PT, R144, 0x20, PT ;  /* 0x000000209000780c */ /* 0x000fe80003f24270 */
[-C--:B------:R-:W-:Y:S04]  /*3270*/  HMMA.16816.F32.BF16 R28, R140, R194.reuse, R28 ;  /* 0x000000c28c1c723c */ /* 0x080fe8000004181c */
[----:B------:R-:W-:Y:S04]  /*3280*/  FSEL R14, R14, -INF , P1 ;  /* 0xff8000000e0e7808 */ /* 0x000fe80000800000 */
[----:B------:R-:W-:Y:S04]  /*3290*/  HMMA.16816.F32.BF16 R32, R136, R194, R32 ;  /* 0x000000c28820723c */ /* 0x000fe80000041820 */
[----:B-1----:R-:W-:Y:S02]  /*32a0*/  FSEL R4, R6, -INF , P0 ;  /* 0xff80000006047808 */ /* 0x002fe40000000000 */
[----:B------:R-:W-:Y:S03]  /*32b0*/  ISETP.GT.AND P0, PT, R157, 0x1, PT ;  /* 0x000000019d00780c */ /* 0x000fe60003f04270 */
[--C-:B------:R-:W-:Y:S03]  /*32c0*/  FFMA.FTZ R4, R4, c[0x0][0x29c], -R205.reuse ;  /* 0x0000a70004047a23 */ /* 0x100fe600000108cd */
[----:B------:R-:W-:Y:S01]  /*32d0*/  FSEL R7, R7, -INF , P0 ;  /* 0xff80000007077808 */ /* 0x000fe20000000000 */
[----:B------:R1:W-:Y:S01]  /*32e0*/  MUFU.EX2 R202, R4 ;  /* 0x0000000400ca7308 */ /* 0x0003e20000000800 */
[----:B------:R-:W-:Y:S03]  /*32f0*/  ISETP.GT.AND P0, PT, R156, RZ, PT ;  /* 0x000000ff9c00720c */ /* 0x000fe60003f04270 */
[----:B------:R-:W-:Y:S01]  /*3300*/  FFMA.FTZ R200, R7, c[0x0][0x29c], -R205 ;  /* 0x0000a70007c87a23 */ /* 0x000fe200000108cd */
[----:B------:R-:W-:Y:S02]  /*3310*/  FSEL R8, R8, -INF , P0 ;  /* 0xff80000008087808 */ /* 0x000fe40000000000 */
[----:B------:R-:W-:Y:S03]  /*3320*/  ISETP.GT.AND P0, PT, R156, 0x1, PT ;  /* 0x000000019c00780c */ /* 0x000fe60003f04270 */
[----:B------:R-:W2:Y:S01]  /*3330*/  MUFU.EX2 R200, R200 ;  /* 0x000000c800c87308 */ /* 0x000ea20000000800 */
[----:B------:R-:W-:Y:S01]  /*3340*/  FSEL R9, R9, -INF , P0 ;  /* 0xff80000009097808 */ /* 0x000fe20000000000 */
[--C-:B------:R-:W-:Y:S01]  /*3350*/  FFMA.FTZ R147, R8, c[0x0][0x29c], -R206.reuse ;  /* 0x0000a70008937a23 */ /* 0x100fe200000108ce */
[----:B------:R-:W-:Y:S01]  /*3360*/  ISETP.GT.AND P0, PT, R144, RZ, PT ;  /* 0x000000ff9000720c */ /* 0x000fe20003f04270 */
[----:B------:R-:W-:Y:S02]  /*3370*/  LDS R8, [R229.X4+0x121a0] ;  /* 0x0121a000e5087984 */ /* 0x000fe40000004800 */
[--C-:B------:R-:W-:Y:S01]  /*3380*/  FFMA.FTZ R146, R9, c[0x0][0x29c], -R206.reuse ;  /* 0x0000a70009927a23 */ /* 0x100fe200000108ce */
[----:B------:R-:W-:Y:S02]  /*3390*/  FSEL R10, R10, -INF , P0 ;  /* 0xff8000000a0a7808 */ /* 0x000fe40000000000 */
[----:B------:R-:W-:Y:S01]  /*33a0*/  ISETP.GT.AND P0, PT, R144, 0x1, PT ;  /* 0x000000019000780c */ /* 0x000fe20003f04270 */
[----:B------:R-:W-:Y:S01]  /*33b0*/  LDS R9, [R229.X4+0x12180] ;  /* 0x01218000e5097984 */ /* 0x000fe20000004800 */
[----:B------:R-:W-:Y:S01]  /*33c0*/  MUFU.EX2 R147, R147 ;  /* 0x0000009300937308 */ /* 0x000fe20000000800 */
[--C-:B------:R-:W-:Y:S01]  /*33d0*/  FFMA.FTZ R145, R10, c[0x0][0x29c], -R207.reuse ;  /* 0x0000a7000a917a23 */ /* 0x100fe200000108cf */
[----:B------:R-:W-:Y:S02]  /*33e0*/  FSEL R11, R11, -INF , P0 ;  /* 0xff8000000b0b7808 */ /* 0x000fe40000000000 */
[----:B-1----:R-:W1:Y:S01]  /*33f0*/  LDSM.16.M88.4 R4, [R3+0x10080] ;  /* 0x010080000304783b */ /* 0x002e620000000200 */
[----:B------:R-:W-:Y:S02]  /*3400*/  ISETP.GT.AND P0, PT, R156, 0x20, PT ;  /* 0x000000209c00780c */ /* 0x000fe40003f04270 */
[--C-:B------:R-:W-:Y:S01]  /*3410*/  FFMA.FTZ R140, R11, c[0x0][0x29c], -R207.reuse ;  /* 0x0000a7000b8c7a23 */ /* 0x100fe200000108cf */
[----:B------:R-:W-:Y:S02]  /*3420*/  FSEL R10, R13, -INF , P2 ;  /* 0xff8000000d0a7808 */ /* 0x000fe40001000000 */
[----:B------:R-:W-:Y:S01]  /*3430*/  MUFU.EX2 R146, R146 ;  /* 0x0000009200927308 */ /* 0x000fe20000000800 */
[----:B------:R-:W-:Y:S02]  /*3440*/  FSEL R12, R12, -INF , P0 ;  /* 0xff8000000c0c7808 */ /* 0x000fe40000000000 */
[----:B------:R-:W-:Y:S01]  /*3450*/  ISETP.GT.AND P0, PT, R158, 0x20, PT ;  /* 0x000000209e00780c */ /* 0x000fe20003f04270 */
[--C-:B------:R-:W-:Y:S02]  /*3460*/  FFMA.FTZ R10, R10, c[0x0][0x29c], -R206.reuse ;  /* 0x0000a7000a0a7a23 */ /* 0x100fe400000108ce */
[----:B------:R-:W-:Y:S01]  /*3470*/  FFMA.FTZ R12, R12, c[0x0][0x29c], -R206 ;  /* 0x0000a7000c0c7a23 */ /* 0x000fe200000108ce */
[----:B------:R-:W-:Y:S02]  /*3480*/  FSEL R16, R16, -INF , P0 ;  /* 0xff80000010107808 */ /* 0x000fe40000000000 */
[----:B------:R-:W-:Y:S01]  /*3490*/  ISETP.GT.AND P0, PT, R158, 0x21, PT ;  /* 0x000000219e00780c */ /* 0x000fe20003f04270 */
[----:B------:R-:W-:Y:S02]  /*34a0*/  MUFU.EX2 R145, R145 ;  /* 0x0000009100917308 */ /* 0x000fe40000000800 */
[--C-:B------:R-:W-:Y:S01]  /*34b0*/  FFMA.FTZ R16, R16, c[0x0][0x29c], -R204.reuse ;  /* 0x0000a70010107a23 */ /* 0x100fe200000108cc */
[----:B------:R-:W-:Y:S02]  /*34c0*/  FSEL R17, R17, -INF , P0 ;  /* 0xff80000011117808 */ /* 0x000fe40000000000 */
[----:B------:R-:W-:Y:S03]  /*34d0*/  ISETP.GT.AND P0, PT, R157, 0x20, PT ;  /* 0x000000209d00780c */ /* 0x000fe60003f04270 */
[----:B------:R-:W-:Y:S01]  /*34e0*/  FFMA.FTZ R11, R17, c[0x0][0x29c], -R204 ;  /* 0x0000a700110b7a23 */ /* 0x000fe200000108cc */
[----:B------:R-:W-:Y:S01]  /*34f0*/  FSEL R18, R18, -INF , P0 ;  /* 0xff80000012127808 */ /* 0x000fe20000000000 */
[----:B------:R-:W-:Y:S01]  /*3500*/  FFMA.FTZ R17, R14, c[0x0][0x29c], -R207 ;  /* 0x0000a7000e117a23 */ /* 0x000fe200000108cf */
[----:B------:R-:W-:Y:S01]  /*3510*/  ISETP.GT.AND P0, PT, R157, 0x21, PT ;  /* 0x000000219d00780c */ /* 0x000fe20003f04270 */
[----:B------:R-:W3:Y:S01]  /*3520*/  MUFU.EX2 R16, R16 ;  /* 0x0000001000107308 */ /* 0x000ee20000000800 */
[----:B--2---:R-:W-:Y:S01]  /*3530*/  F2FP.BF16.PACK_AB R14, R200, R202 ;  /* 0x000000cac80e723e */ /* 0x004fe200000010ff */
[----:B------:R-:W-:Y:S08]  /*3540*/  FFMA.FTZ R18, R18, c[0x0][0x29c], -R205 ;  /* 0x0000a70012127a23 */ /* 0x000ff000000108cd */
[----:B------:R-:W2:Y:S01]  /*3550*/  MUFU.EX2 R11, R11 ;  /* 0x0000000b000b7308 */ /* 0x000ea20000000800 */
[-C--:B-1----:R-:W-:Y:S08]  /*3560*/  HMMA.16816.F32.BF16 R20, R4, R196.reuse, R20 ;  /* 0x000000c40414723c */ /* 0x082ff00000041814 */
[C---:B------:R-:W-:Y:S01]  /*3570*/  HMMA.16816.F32.BF16 R24, R132.reuse, R196, R24 ;  /* 0x000000c48418723c */ /* 0x040fe20000041818 */
[----:B------:R-:W-:Y:S07]  /*3580*/  MUFU.EX2 R140, R140 ;  /* 0x0000008c008c7308 */ /* 0x000fee0000000800 */
[-C--:B------:R-:W-:Y:S03]  /*3590*/  HMMA.16816.F32.BF16 R28, R132, R198.reuse, R28 ;  /* 0x000000c6841c723c */ /* 0x080fe6000004181c */
[----:B------:R-:W-:Y:S05]  /*35a0*/  MUFU.EX2 R12, R12 ;  /* 0x0000000c000c7308 */ /* 0x000fea0000000800 */
[----:B------:R-:W-:Y:S01]  /*35b0*/  HMMA.16816.F32.BF16 R32, R4, R198, R32 ;  /* 0x000000c60420723c */ /* 0x000fe20000041820 */
[----:B------:R-:W1:Y:S03]  /*35c0*/  LDS R5, [R229.X4+0x12200] ;  /* 0x01220000e5057984 */ /* 0x000e660000004800 */
[----:B------:R-:W-:Y:S01]  /*35d0*/  FADD.FTZ R21, R21, -R9 ;  /* 0x8000000915157221 */ /* 0x000fe20000010000 */
[----:B------:R4:W5:Y:S01]  /*35e0*/  MUFU.EX2 R7, R18 ;  /* 0x0000001200077308 */ /* 0x0009620000000800 */
[----:B------:R-:W1:Y:S01]  /*35f0*/  LDS R4, [R229.X4+0x12220] ;  /* 0x01222000e5047984 */ /* 0x000e620000004800 */
[----:B------:R-:W-:Y:S01]  /*3600*/  FSEL R6, R19, -INF , P0 ;  /* 0xff80000013067808 */ /* 0x000fe20000000000 */
[--C-:B------:R-:W-:Y:S01]  /*3610*/  FADD.FTZ R23, R23, -R8.reuse ;  /* 0x8000000817177221 */ /* 0x100fe20000010000 */
[----:B------:R-:W-:Y:S02]  /*3620*/  F2FP.BF16.PACK_AB R19, R201, R203 ;  /* 0x000000cbc913723e */ /* 0x000fe400000010ff */
[----:B------:R-:W-:Y:S01]  /*3630*/  ISETP.GT.AND P0, PT, R144, 0x21, PT ;  /* 0x000000219000780c */ /* 0x000fe20003f04270 */
[----:B------:R-:W-:Y:S01]  /*3640*/  FFMA.FTZ R6, R6, c[0x0][0x29c], -R205 ;  /* 0x0000a70006067a23 */ /* 0x000fe200000108cd */
[----:B------:R-:W-:Y:S01]  /*3650*/  STS [R230+0x400], R14 ;  /* 0x0004000ee6007388 */ /* 0x000fe20000000800 */
[----:B------:R-:W-:Y:S01]  /*3660*/  FADD.FTZ R20, R20, -R9 ;  /* 0x8000000914147221 */ /* 0x000fe20000010000 */
[----:B------:R-:W-:Y:S01]  /*3670*/  FSEL R15, R15, -INF , P0 ;  /* 0xff8000000f0f7808 */ /* 0x000fe20000000000 */
[----:B------:R-:W-:Y:S01]  /*3680*/  MUFU.EX2 R10, R10 ;  /* 0x0000000a000a7308 */ /* 0x000fe20000000800 */
[--C-:B------:R-:W-:Y:S01]  /*3690*/  FADD.FTZ R22, R22, -R8.reuse ;  /* 0x8000000816167221 */ /* 0x100fe20000010000 */
[----:B------:R-:W-:Y:S01]  /*36a0*/  STS [R230], R19 ;  /* 0x00000013e6007388 */ /* 0x000fe20000000800 */
[----:B------:R-:W-:Y:S01]  /*36b0*/  FMUL.FTZ R20, R203, R20 ;  /* 0x00000014cb147220 */ /* 0x000fe20000410000 */
[----:B------:R-:W-:Y:S01]  /*36c0*/  PLOP3.LUT P0, PT, PT, PT, UP0, 0x80, 0x0 ;  /* 0x000000000000781c */ /* 0x000fe20003f0f008 */
[----:B------:R-:W-:Y:S02]  /*36d0*/  FFMA.FTZ R15, R15, c[0x0][0x29c], -R207 ;  /* 0x0000a7000f0f7a23 */ /* 0x000fe400000108cf */
[----:B------:R-:W-:Y:S02]  /*36e0*/  FMUL.FTZ R22, R202, R22 ;  /* 0x00000016ca167220 */ /* 0x000fe40000410000 */
[----:B------:R-:W-:Y:S01]  /*36f0*/  FADD.FTZ R32, R32, -R9 ;  /* 0x8000000920207221 */ /* 0x000fe20000010000 */
[----:B------:R-:W1:Y:S01]  /*3700*/  MUFU.EX2 R6, R6 ;  /* 0x0000000600067308 */ /* 0x000e620000000800 */
[--C-:B------:R-:W-:Y:S02]  /*3710*/  FADD.FTZ R35, R35, -R8.reuse ;  /* 0x8000000823237221 */ /* 0x100fe40000010000 */
[----:B---3--:R-:W-:Y:S01]  /*3720*/  FMUL.FTZ R32, R16, R32 ;  /* 0x0000002010207220 */ /* 0x008fe20000410000 */
[----:B--2---:R-:W-:Y:S01]  /*3730*/  F2FP.BF16.PACK_AB R16, R11, R16 ;  /* 0x000000100b10723e */ /* 0x004fe200000010ff */
[----:B------:R-:W-:Y:S02]  /*3740*/  FADD.FTZ R34, R34, -R8 ;  /* 0x8000000822227221 */ /* 0x000fe40000010000 */
[----:B----4-:R-:W-:Y:S02]  /*3750*/  FMUL.FTZ R18, R201, R21 ;  /* 0x00000015c9127220 */ /* 0x010fe40000410000 */
[----:B------:R-:W-:Y:S01]  /*3760*/  STS [R231], R16 ;  /* 0x00000010e7007388 */ /* 0x000fe20000000800 */
[----:B------:R-:W2:Y:S01]  /*3770*/  MUFU.EX2 R15, R15 ;  /* 0x0000000f000f7308 */ /* 0x000ea20000000800 */
[----:B-----5:R-:W-:Y:S01]  /*3780*/  FMUL.FTZ R34, R7, R34 ;  /* 0x0000002207227220 */ /* 0x020fe20000410000 */
[----:B------:R-:W-:Y:S01]  /*3790*/  F2FP.BF16.PACK_AB R18, R18, R20 ;  /* 0x000000141212723e */ /* 0x000fe200000010ff */
[----:B------:R-:W-:Y:S02]  /*37a0*/  FMUL.FTZ R8, R200, R23 ;  /* 0x00000017c8087220 */ /* 0x000fe40000410000 */
[--C-:B-1----:R-:W-:Y:S02]  /*37b0*/  FADD.FTZ R29, R29, -R5.reuse ;  /* 0x800000051d1d7221 */ /* 0x102fe40000010000 */
[--C-:B------:R-:W-:Y:S01]  /*37c0*/  FADD.FTZ R24, R24, -R5.reuse ;  /* 0x8000000518187221 */ /* 0x100fe20000010000 */
[----:B------:R-:W-:Y:S01]  /*37d0*/  F2FP.BF16.PACK_AB R8, R8, R22 ;  /* 0x000000160808723e */ /* 0x000fe200000010ff */
[--C-:B------:R-:W-:Y:S01]  /*37e0*/  FADD.FTZ R25, R25, -R5.reuse ;  /* 0x8000000519197221 */ /* 0x100fe20000010000 */
[----:B------:R-:W1:Y:S01]  /*37f0*/  MUFU.EX2 R17, R17 ;  /* 0x0000001100117308 */ /* 0x000e620000000800 */
[----:B------:R-:W-:Y:S01]  /*3800*/  FADD.FTZ R28, R28, -R5 ;  /* 0x800000051c1c7221 */ /* 0x000fe20000010000 */
[----:B------:R-:W-:Y:S01]  /*3810*/  F2FP.BF16.PACK_AB R5, R140, R145 ;  /* 0x000000918c05723e */ /* 0x000fe200000010ff */
[----:B------:R-:W-:Y:S01]  /*3820*/  FADD.FTZ R33, R33, -R9 ;  /* 0x8000000921217221 */ /* 0x000fe20000010000 */
[C---:B------:R-:W-:Y:S01]  /*3830*/  F2FP.BF16.PACK_AB R13, R6.reuse, R7 ;  /* 0x00000007060d723e */ /* 0x040fe200000010ff */
[----:B------:R-:W-:Y:S01]  /*3840*/  FMUL.FTZ R35, R6, R35 ;  /* 0x0000002306237220 */ /* 0x000fe20000410000 */
[----:B------:R-:W-:Y:S01]  /*3850*/  F2FP.BF16.PACK_AB R6, R146, R147 ;  /* 0x000000939206723e */ /* 0x000fe200000010ff */
[----:B------:R-:W-:Y:S01]  /*3860*/  FMUL.FTZ R11, R11, R33 ;  /* 0x000000210b0b7220 */ /* 0x000fe20000410000 */
[----:B------:R-:W-:Y:S01]  /*3870*/  F2FP.BF16.PACK_AB R7, R10, R12 ;  /* 0x0000000c0a07723e */ /* 0x000fe200000010ff */
[----:B------:R-:W-:Y:S01]  /*3880*/  STS [R231+0x400], R13 ;  /* 0x0004000de7007388 */ /* 0x000fe20000000800 */
[--C-:B------:R-:W-:Y:S02]  /*3890*/  FADD.FTZ R26, R26, -R4.reuse ;  /* 0x800000041a1a7221 */ /* 0x100fe40000010000 */
[--C-:B------:R-:W-:Y:S01]  /*38a0*/  FADD.FTZ R27, R27, -R4.reuse ;  /* 0x800000041b1b7221 */ /* 0x100fe20000010000 */
[----:B------:R-:W-:Y:S01]  /*38b0*/  F2FP.BF16.PACK_AB R11, R11, R32 ;  /* 0x000000200b0b723e */ /* 0x000fe200000010ff */
[----:B------:R1:W-:Y:S01]  /*38c0*/  STS [R230+0x1400], R5 ;  /* 0x00140005e6007388 */ /* 0x0003e20000000800 */
[----:B------:R-:W-:Y:S02]  /*38d0*/  FMUL.FTZ R24, R147, R24 ;  /* 0x0000001893187220 */ /* 0x000fe40000410000 */
[----:B------:R-:W-:Y:S02]  /*38e0*/  FMUL.FTZ R25, R146, R25 ;  /* 0x0000001992197220 */ /* 0x000fe40000410000 */
[----:B------:R-:W-:Y:S01]  /*38f0*/  STS [R230+0x1000], R6 ;  /* 0x00100006e6007388 */ /* 0x000fe20000000800 */
[----:B------:R-:W-:Y:S01]  /*3900*/  FMUL.FTZ R9, R10, R29 ;  /* 0x0000001d0a097220 */ /* 0x000fe20000410000 */
[----:B------:R-:W-:Y:S01]  /*3910*/  F2FP.BF16.PACK_AB R10, R35, R34 ;  /* 0x00000022230a723e */ /* 0x000fe200000010ff */
[----:B------:R-:W-:Y:S02]  /*3920*/  FMUL.FTZ R145, R145, R26 ;  /* 0x0000001a91917220 */ /* 0x000fe40000410000 */
[----:B------:R-:W-:Y:S01]  /*3930*/  STS [R231+0x1000], R7 ;  /* 0x00100007e7007388 */ /* 0x000fe20000000800 */
[----:B------:R-:W-:Y:S02]  /*3940*/  FMUL.FTZ R140, R140, R27 ;  /* 0x0000001b8c8c7220 */ /* 0x000fe40000410000 */
[--C-:B------:R-:W-:Y:S02]  /*3950*/  FADD.FTZ R30, R30, -R4.reuse ;  /* 0x800000041e1e7221 */ /* 0x100fe40000010000 */
[----:B------:R-:W-:Y:S02]  /*3960*/  FADD.FTZ R4, R31, -R4 ;  /* 0x800000041f047221 */ /* 0x000fe40000010000 */
[----:B------:R-:W-:Y:S01]  /*3970*/  FMUL.FTZ R28, R12, R28 ;  /* 0x0000001c0c1c7220 */ /* 0x000fe20000410000 */
[----:B------:R-:W-:Y:S01]  /*3980*/  F2FP.BF16.PACK_AB R12, R25, R24 ;  /* 0x00000018190c723e */ /* 0x000fe200000010ff */
[----:B--2---:R-:W-:Y:S03]  /*3990*/  FMUL.FTZ R4, R15, R4 ;  /* 0x000000040f047220 */ /* 0x004fe60000410000 */
[----:B------:R-:W-:Y:S02]  /*39a0*/  F2FP.BF16.PACK_AB R9, R9, R28 ;  /* 0x0000001c0909723e */ /* 0x000fe400000010ff */
[----:B-1----:R-:W-:Y:S01]  /*39b0*/  F2FP.BF16.PACK_AB R5, R15, R17 ;  /* 0x000000110f05723e */ /* 0x002fe200000010ff */
[----:B------:R-:W-:Y:S04]  /*39c0*/  FMUL.FTZ R17, R17, R30 ;  /* 0x0000001e11117220 */ /* 0x000fe80000410000 */
[----:B------:R1:W-:Y:S01]  /*39d0*/  STS [R231+0x1400], R5 ;  /* 0x00140005e7007388 */ /* 0x0003e20000000800 */
[----:B------:R-:W-:Y:S04]  /*39e0*/  F2FP.BF16.PACK_AB R4, R4, R17 ;  /* 0x000000110404723e */ /* 0x000fe800000010ff */
[----:B------:R-:W-:Y:S01]  /*39f0*/  BAR.SYNC.DEFER_BLOCKING 0x0 ;  /* 0x0000000000007b1d */ /* 0x000fe20000010000 */
[----:B-1----:R-:W-:Y:S05]  /*3a00*/  F2FP.BF16.PACK_AB R5, R140, R145 ;  /* 0x000000918c05723e */ /* 0x002fea00000010ff */
        /* <DEDUP_REMOVED lines=89> */
[----:B------:R-:W-:Y:S01]  /*3fa0*/  USHF.R.S32.HI UR18, URZ, 0x1f, UR9 ;  /* 0x0000001f3f127899 */ /* 0x000fe20008011409 */
[----:B------:R-:W-:Y:S01]  /*3fb0*/  IMAD.U32 R11, RZ, RZ, UR6 ;  /* 0x00000006ff0b7e24 */ /* 0x000fe2000f8e00ff */
[----:B------:R-:W-:Y:S01]  /*3fc0*/  ULDC.64 UR4, c[0x0][0x208] ;  /* 0x0000820000047ab9 */ /* 0x000fe20000000a00 */
[----:B------:R-:W-:Y:S01]  /*3fd0*/  IMAD.U32 R132, RZ, RZ, UR7 ;  /* 0x00000007ff847e24 */ /* 0x000fe2000f8e00ff */
[----:B------:R-:W-:Y:S02]  /*3fe0*/  UIMAD UR18, UR18, UR4, URZ ;  /* 0x00000004121272a4 */ /* 0x000fe4000f8e023f */
[----:B------:R-:W-:Y:S02]  /*3ff0*/  USHF.L.U32 UR19, UR9, 0x6, URZ ;  /* 0x0000000609137899 */ /* 0x000fe4000800063f */
[----:B------:R-:W-:Y:S02]  /*4000*/  UIMAD.WIDE.U32 UR20, UR9, UR4, URZ ;  /* 0x00000004091472a5 */ /* 0x000fe4000f8e003f */
[----:B------:R-:W-:Y:S02]  /*4010*/  UIMAD UR18, UR9, UR5, UR18 ;  /* 0x00000005091272a4 */ /* 0x000fe4000f8e0212 */
[----:B------:R-:W-:Y:S01]  /*4020*/  IADD3 R19, P0, R246, UR19, RZ ;  /* 0x00000013f6137c10 */ /* 0x000fe2000ff1e0ff */
[----:B------:R-:W-:Y:S01]  /*4030*/  USHF.L.U32 UR4, UR20, 0x6, URZ ;  /* 0x0000000614047899 */ /* 0x000fe2000800063f */
[----:B------:R-:W-:Y:S01]  /*4040*/  IMAD.U32 R8, RZ, RZ, UR19 ;  /* 0x00000013ff087e24 */ /* 0x000fe2000f8e00ff */
[----:B------:R-:W-:Y:S01]  /*4050*/  UIADD3 UR18, UR21, UR18, URZ ;  /* 0x0000001215127290 */ /* 0x000fe2000fffe03f */
[----:B------:R-:W-:Y:S03]  /*4060*/  IMAD.U32 R133, RZ, RZ, UR19 ;  /* 0x00000013ff857e24 */ /* 0x000fe6000f8e00ff */
[----:B------:R-:W-:Y:S01]  /*4070*/  IADD3 R8, -R236, c[0x0][0x168], -R8 ;  /* 0x00005a00ec087a10 */ /* 0x000fe20007ffe908 */
[----:B------:R-:W-:Y:S01]  /*4080*/  USHF.L.U64.HI UR18, UR20, 0x6, UR18 ;  /* 0x0000000614127899 */ /* 0x000fe20008010212 */
[----:B------:R-:W-:Y:S02]  /*4090*/  IADD3 R9, P2, R240, UR4, RZ ;  /* 0x00000004f0097c10 */ /* 0x000fe4000ff5e0ff */
[----:B------:R-:W-:Y:S02]  /*40a0*/  ISETP.LT.OR P6, PT, R8, 0x1, !P4 ;  /* 0x000000010800780c */ /* 0x000fe400067c1670 */
[----:B------:R-:W-:Y:S02]  /*40b0*/  LEA.HI.X.SX32 R133, R133, R250, 0x1, P0 ;  /* 0x000000fa85857211 */ /* 0x000fe400000f0eff */
[----:B------:R-:W-:Y:S02]  /*40c0*/  IADD3 R11, P1, P0, R240, UR4, R11 ;  /* 0x00000004f00b7c10 */ /* 0x000fe4000f83e00b */
[----:B------:R-:W-:Y:S02]  /*40d0*/  IADD3.X R17, R239, UR18, RZ, P2, !PT ;  /* 0x00000012ef117c10 */ /* 0x000fe400097fe4ff */
[----:B------:R-:W-:Y:S02]  /*40e0*/  LEA R16, P2, R9, c[0x0][0x1f0], 0x1 ;  /* 0x00007c0009107a11 */ /* 0x000fe400078408ff */
[----:B------:R-:W-:Y:S02]  /*40f0*/  IADD3.X R132, R239, UR18, R132, P1, P0 ;  /* 0x00000012ef847c10 */ /* 0x000fe40008fe0484 */
[----:B------:R-:W-:Y:S02]  /*4100*/  LEA R18, P0, R19, c[0x0][0x280], 0x2 ;  /* 0x0000a00013127a11 */ /* 0x000fe400078010ff */
[----:B------:R-:W-:Y:S02]  /*4110*/  LEA R10, P1, R11, c[0x0][0x1f0], 0x1 ;  /* 0x00007c000b0a7a11 */ /* 0x000fe400078208ff */
[----:B------:R-:W-:Y:S02]  /*4120*/  LEA.HI.X R17, R9, c[0x0][0x1f4], R17, 0x1, P2 ;  /* 0x00007d0009117a11 */ /* 0x000fe400010f0c11 */
[----:B------:R-:W-:Y:S02]  /*4130*/  LOP3.LUT P2, RZ, R233, 0x2, RZ, 0xc0, !PT ;  /* 0x00000002e9ff7812 */ /* 0x000fe4000784c0ff */
[----:B------:R-:W-:Y:S01]  /*4140*/  LEA.HI.X R19, R19, c[0x0][0x284], R133, 0x2, P0 ;  /* 0x0000a10013137a11 */ /* 0x000fe200000f1485 */
[----:B------:R-:W-:Y:S01]  /*4150*/  @!PT LDS RZ, [RZ] ;  /* 0x00000000fffff984 */ /* 0x000fe20000000800 */
[----:B------:R-:W-:Y:S01]  /*4160*/  @!PT LDS RZ, [RZ] ;  /* 0x00000000fffff984 */ /* 0x000fe20000000800 */
[----:B------:R-:W-:Y:S01]  /*4170*/  @!PT LDS RZ, [RZ] ;  /* 0x00000000fffff984 */ /* 0x000fe20000000800 */
[----:B------:R1:W-:Y:S01]  /*4180*/  LDGSTS.E.BYPASS.LTC128B.128 [R228+0xc080], [R16.64], !P6 ;  /* 0x0c08000010e47fae */ /* 0x0003e2000f101d50 */
[----:B------:R-:W-:Y:S02]  /*4190*/  LEA.HI.X R11, R11, c[0x0][0x1f4], R132, 0x1, P1 ;  /* 0x00007d000b0b7a11 */ /* 0x000fe400008f0c84 */
[C---:B------:R-:W-:Y:S02]  /*41a0*/  ISETP.LT.OR P1, PT, R8.reuse, 0x1, !P2 ;  /* 0x000000010800780c */ /* 0x040fe40005721670 */
        /* <DEDUP_REMOVED lines=12> */
.L_x_459:
        /* <DEDUP_REMOVED lines=73> */
[----:B------:R-:W-:Y:S02]  /*4700*/  USHF.R.S32.HI UR19, URZ, 0x1f, UR9 ;  /* 0x0000001f3f137899 */ /* 0x000fe40008011409 */
[----:B------:R-:W-:Y:S02]  /*4710*/  ULDC.64 UR4, c[0x0][0x178] ;  /* 0x00005e0000047ab9 */ /* 0x000fe40000000a00 */
        /* <DEDUP_REMOVED lines=8> */
[----:B------:R-:W-:Y:S01]  /*47a0*/  IMAD.U32 R6, RZ, RZ, UR18 ;  /* 0x00000012ff067e24 */ /* 0x000fe2000f8e00ff */
[----:B------:R-:W-:Y:S02]  /*47b0*/  ULEA UR18, UP0, UR4, UR20, 0x5 ;  /* 0x0000001404127291 */ /* 0x000fe4000f80283f */
[----:B------:R-:W-:Y:S01]  /*47c0*/  LEA.HI.X.SX32 R5, R5, R251, 0x1, P0 ;  /* 0x000000fb05057211 */ /* 0x000fe200000f0eff */
[----:B------:R-:W-:Y:S01]  /*47d0*/  USHF.L.U64.HI UR19, UR22, 0x6, UR19 ;  /* 0x0000000616137899 */ /* 0x000fe20008010213 */
[----:B------:R-:W-:Y:S02]  /*47e0*/  LEA R10, P0, R4, c[0x0][0x258], 0x2 ;  /* 0x00009600040a7a11 */ /* 0x000fe400078010ff */
[----:B------:R-:W-:Y:S01]  /*47f0*/  IADD3 R7, P1, R242, UR18, RZ ;  /* 0x00000012f2077c10 */ /* 0x000fe2000ff3e0ff */
[----:B------:R-:W-:Y:S01]  /*4800*/  ULEA.HI.X UR4, UR4, UR19, UR5, 0x5, UP0 ;  /* 0x0000001304047291 */ /* 0x000fe200080f2c05 */
[----:B------:R-:W-:Y:S02]  /*4810*/  LEA.HI.X R11, R4, c[0x0][0x25c], R5, 0x2, P0 ;  /* 0x00009700040b7a11 */ /* 0x000fe400000f1405 */
[----:B------:R-:W-:Y:S02]  /*4820*/  IADD3 R4, -R236, c[0x0][0x168], -R6 ;  /* 0x00005a00ec047a10 */ /* 0x000fe40007ffe906 */
[----:B------:R-:W-:Y:S02]  /*4830*/  IADD3 R5, P0, R242, UR20, RZ ;  /* 0x00000014f2057c10 */ /* 0x000fe4000ff1e0ff */
[----:B------:R-:W-:Y:S02]  /*4840*/  ISETP.LT.OR P6, PT, R4, 0x1, !P4 ;  /* 0x000000010400780c */ /* 0x000fe400067c1670 */
[----:B------:R-:W-:Y:S02]  /*4850*/  LEA R8, P2, R5, c[0x0][0x160], 0x1 ;  /* 0x0000580005087a11 */ /* 0x000fe400078408ff */
[C---:B------:R-:W-:Y:S02]  /*4860*/  IADD3.X R9, R244.reuse, UR19, RZ, P0, !PT ;  /* 0x00000013f4097c10 */ /* 0x040fe400087fe4ff */
[----:B------:R-:W-:Y:S02]  /*4870*/  IADD3.X R12, R244, UR4, RZ, P1, !PT ;  /* 0x00000004f40c7c10 */ /* 0x000fe40008ffe4ff */
[----:B------:R-:W-:Y:S02]  /*4880*/  LOP3.LUT P1, RZ, R238, 0x2, RZ, 0xc0, !PT ;  /* 0x00000002eeff7812 */ /* 0x000fe4000782c0ff */
[----:B------:R-:W-:Y:S02]  /*4890*/  LEA R6, P0, R7, c[0x0][0x160], 0x1 ;  /* 0x0000580007067a11 */ /* 0x000fe400078008ff */
[----:B------:R-:W-:Y:S02]  /*48a0*/  LEA.HI.X R9, R5, c[0x0][0x164], R9, 0x1, P2 ;  /* 0x0000590005097a11 */ /* 0x000fe400010f0c09 */
[C---:B------:R-:W-:Y:S02]  /*48b0*/  ISETP.LT.OR P2, PT, R4.reuse, 0x1, !P1 ;  /* 0x000000010400780c */ /* 0x040fe40004f41670 */
[----:B------:R-:W-:Y:S01]  /*48c0*/  LEA.HI.X R7, R7, c[0x0][0x164], R12, 0x1, P0 ;  /* 0x0000590007077a11 */ /* 0x000fe200000f0c0c */
[----:B------:R-:W-:Y:S01]  /*48d0*/  @!PT LDS RZ, [RZ] ;  /* 0x00000000fffff984 */ /* 0x000fe20000000800 */
[----:B------:R-:W-:Y:S01]  /*48e0*/  @!PT LDS RZ, [RZ] ;  /* 0x00000000fffff984 */ /* 0x000fe20000000800 */
[----:B------:R-:W-:Y:S01]  /*48f0*/  @!PT LDS RZ, [RZ] ;  /* 0x00000000fffff984 */ /* 0x000fe20000000800 */
[----:B------:R1:W-:Y:S01]  /*4900*/  LDGSTS.E.BYPASS.LTC128B.128 [R228+0x6080], [R8.64], !P6 ;  /* 0x0608000008e47fae */ /* 0x0003e2000f101d50 */
        /* <DEDUP_REMOVED lines=11> */
.L_x_460:
        /* <DEDUP_REMOVED lines=27> */
[C---:B------:R-:W-:Y:S01]  /*4b70*/  HMMA.16816.F32.BF16 R136, R208.reuse, R216, R136 ;  /* 0x000000d8d088723c */ /* 0x040fe20000041888 */
[----:B------:R-:W2:Y:S07]  /*4b80*/  LDL.64 R216, [R1] ;  /* 0x0000000001d87983 */ /* 0x000eae0000100a00 */
[-C--:B------:R-:W-:Y:S01]  /*4b90*/  HMMA.16816.F32.BF16 R140, R208, R218.reuse, R140 ;  /* 0x000000dad08c723c */ /* 0x080fe2000004188c */
[----:B------:R-:W3:Y:S07]  /*4ba0*/  LDSM.16.M88.4 R208, [R220+0x15280] ;  /* 0x01528000dcd0783b */ /* 0x000eee0000000200 */
[----:B------:R-:W-:Y:S01]  /*4bb0*/  HMMA.16816.F32.BF16 R144, R200, R218, R144 ;  /* 0x000000dac890723c */ /* 0x000fe20000041890 */
[----:B------:R-:W4:Y:S07]  /*4bc0*/  LDSM.16.MT88.4 R200, [R0+0x3080] ;  /* 0x0030800000c8783b */ /* 0x000f2e0000004200 */
[-C--:B-1----:R-:W-:Y:S08]  /*4bd0*/  HMMA.16816.F32.BF16 R4, R156, R204.reuse, R4 ;  /* 0x000000cc9c04723c */ /* 0x082ff00000041804 */
[C---:B---3--:R-:W-:Y:S08]  /*4be0*/  HMMA.16816.F32.BF16 R8, R208.reuse, R204, R8 ;  /* 0x000000ccd008723c */ /* 0x048ff00000041808 */
[-C--:B------:R-:W-:Y:S08]  /*4bf0*/  HMMA.16816.F32.BF16 R12, R208, R206.reuse, R12 ;  /* 0x000000ced00c723c */ /* 0x080ff0000004180c */
[C---:B------:R-:W-:Y:S01]  /*4c00*/  HMMA.16816.F32.BF16 R16, R156.reuse, R206, R16 ;  /* 0x000000ce9c10723c */ /* 0x040fe20000041810 */
[----:B------:R-:W-:Y:S07]  /*4c10*/  LDSM.16.MT88.4 R204, [R0+0x1880] ;  /* 0x0018800000cc783b */ /* 0x000fee0000004200 */
[-C--:B----4-:R-:W-:Y:S08]  /*4c20*/  HMMA.16816.F32.BF16 R20, R156, R200.reuse, R20 ;  /* 0x000000c89c14723c */ /* 0x090ff00000041814 */
[C---:B------:R-:W-:Y:S08]  /*4c30*/  HMMA.16816.F32.BF16 R24, R208.reuse, R200, R24 ;  /* 0x000000c8d018723c */ /* 0x040ff00000041818 */
[-C--:B------:R-:W-:Y:S08]  /*4c40*/  HMMA.16816.F32.BF16 R28, R208, R202.reuse, R28 ;  /* 0x000000cad01c723c */ /* 0x080ff0000004181c */
[C---:B------:R-:W-:Y:S01]  /*4c50*/  HMMA.16816.F32.BF16 R32, R156.reuse, R202, R32 ;  /* 0x000000ca9c20723c */ /* 0x040fe20000041820 */
[----:B------:R-:W1:Y:S07]  /*4c60*/  LDSM.16.M88.4 R200, [R3+0x14280] ;  /* 0x0142800003c8783b */ /* 0x000e6e0000000200 */
[-C--:B------:R-:W-:Y:S08]  /*4c70*/  HMMA.16816.F32.BF16 R132, R156, R212.reuse, R132 ;  /* 0x000000d49c84723c */ /* 0x080ff00000041884 */
[C---:B------:R-:W-:Y:S08]  /*4c80*/  HMMA.16816.F32.BF16 R136, R208.reuse, R212, R136 ;  /* 0x000000d4d088723c */ /* 0x040ff00000041888 */
[-C--:B------:R-:W-:Y:S01]  /*4c90*/  HMMA.16816.F32.BF16 R140, R208, R214.reuse, R140 ;  /* 0x000000d6d08c723c */ /* 0x080fe2000004188c */
[----:B------:R-:W3:Y:S07]  /*4ca0*/  LDSM.16.M88.4 R208, [R3+0x15280] ;  /* 0x0152800003d0783b */ /* 0x000eee0000000200 */
[----:B------:R-:W-:Y:S01]  /*4cb0*/  HMMA.16816.F32.BF16 R144, R156, R214, R144 ;  /* 0x000000d69c90723c */ /* 0x000fe20000041890 */
[----:B------:R-:W4:Y:S04]  /*4cc0*/  LDSM.16.MT88.4 R156, [R0+0x3880] ;  /* 0x00388000009c783b */ /* 0x000f280000004200 */
[----:B------:R-:W5:Y:S03]  /*4cd0*/  LDSM.16.MT88.4 R212, [R0+0x5880] ;  /* 0x0058800000d4783b */ /* 0x000f660000004200 */
[-C--:B-1----:R-:W-:Y:S08]  /*4ce0*/  HMMA.16816.F32.BF16 R4, R200, R204.reuse, R4 ;  /* 0x000000ccc804723c */ /* 0x082ff00000041804 */
[C---:B---3--:R-:W-:Y:S08]  /*4cf0*/  HMMA.16816.F32.BF16 R8, R208.reuse, R204, R8 ;  /* 0x000000ccd008723c */ /* 0x048ff00000041808 */
[-C--:B------:R-:W-:Y:S08]  /*4d00*/  HMMA.16816.F32.BF16 R12, R208, R206.reuse, R12 ;  /* 0x000000ced00c723c */ /* 0x080ff0000004180c */
[C---:B------:R-:W-:Y:S08]  /*4d10*/  HMMA.16816.F32.BF16 R16, R200.reuse, R206, R16 ;  /* 0x000000cec810723c */ /* 0x040ff00000041810 */
[-C--:B----4-:R-:W-:Y:S08]  /*4d20*/  HMMA.16816.F32.BF16 R20, R200, R156.reuse, R20 ;  /* 0x0000009cc814723c */ /* 0x090ff00000041814 */
[C---:B------:R-:W-:Y:S08]  /*4d30*/  HMMA.16816.F32.BF16 R24, R208.reuse, R156, R24 ;  /* 0x0000009cd018723c */ /* 0x040ff00000041818 */
[-C--:B------:R-:W-:Y:S08]  /*4d40*/  HMMA.16816.F32.BF16 R28, R208, R158.reuse, R28 ;  /* 0x0000009ed01c723c */ /* 0x080ff0000004181c */
[C---:B------:R-:W-:Y:S07]  /*4d50*/  HMMA.16816.F32.BF16 R32, R200.reuse, R158, R32 ;  /* 0x0000009ec820723c */ /* 0x040fee0000041820 */
[----:B------:R-:W-:Y:S01]  /*4d60*/  IMAD.U32 R158, RZ, RZ, UR11 ;  /* 0x0000000bff9e7e24 */ /* 0x000fe2000f8e00ff */
[-C--:B-----5:R-:W-:Y:S08]  /*4d70*/  HMMA.16816.F32.BF16 R132, R200, R212.reuse, R132 ;  /* 0x000000d4c884723c */ /* 0x0a0ff00000041884 */
[C---:B------:R-:W-:Y:S08]  /*4d80*/  HMMA.16816.F32.BF16 R136, R208.reuse, R212, R136 ;  /* 0x000000d4d088723c */ /* 0x040ff00000041888 */
[-C--:B------:R-:W-:Y:S08]  /*4d90*/  HMMA.16816.F32.BF16 R140, R208, R214.reuse, R140 ;  /* 0x000000d6d08c723c */ /* 0x080ff0000004188c */
[----:B------:R-:W-:Y:S04]  /*4da0*/  HMMA.16816.F32.BF16 R144, R200, R214, R144 ;  /* 0x000000d6c890723c */ /* 0x000fe80000041890 */
[----:B--2---:R-:W-:Y:S01]  /*4db0*/  IADD3 R157, P0, R216, UR11, RZ ;  /* 0x0000000bd89d7c10 */ /* 0x004fe2000ff1e0ff */
        /* <DEDUP_REMOVED lines=103> */
.L_x_458:
[----:B------:R-:W-:Y:S05]  /*5430*/  @P1 BRA `(.L_x_462) ;  /* 0x0000105000001947 */ /* 0x000fea0003800000 */
[----:B------:R-:W-:Y:S01]  /*5440*/  SHF.R.S32.HI R7, RZ, 0x1f, R234 ;  /* 0x0000001fff077819 */ /* 0x000fe200000114ea */
[----:B------:R-:W-:Y:S01]  /*5450*/  BAR.SYNC.DEFER_BLOCKING 0x1, 0x100 ;  /* 0x0044000000007b1d */ /* 0x000fe20000010000 */
[----:B------:R-:W-:Y:S01]  /*5460*/  F2FP.BF16.PACK_AB R36, R37, R36 ;  /* 0x000000242524723e */ /* 0x000fe200000010ff */
[----:B------:R-:W-:Y:S01]  /*5470*/  USHF.R.S32.HI UR6, URZ, 0x1f, UR13 ;  /* 0x0000001f3f067899 */ /* 0x000fe2000801140d */
[CC--:B------:R-:W-:Y:S01]  /*5480*/  LEA.HI R3, R7.reuse, R234.reuse, RZ, 0x2 ;  /* 0x000000ea07037211 */ /* 0x0c0fe200078f10ff */
[----:B------:R-:W-:Y:S01]  /*5490*/  USHF.R.S32.HI UR7, URZ, 0x1f, UR14 ;  /* 0x0000001f3f077899 */ /* 0x000fe2000801140e */
[----:B------:R-:W-:Y:S01]  /*54a0*/  LEA.HI R0, R7, R234, RZ, 0x5 ;  /* 0x000000ea07007211 */ /* 0x000fe200078f28ff */
[----:B------:R-:W-:Y:S01]  /*54b0*/  ULDC.64 UR4, c[0x0][0x338] ;  /* 0x0000ce0000047ab9 */ /* 0x000fe20000000a00 */
[--C-:B------:R-:W-:Y:S01]  /*54c0*/  SHF.R.S32.HI R5, RZ, 0x2, R3.reuse ;  /* 0x00000002ff057819 */ /* 0x100fe20000011403 */
[----:B------:R-:W-:Y:S01]  /*54d0*/  UIMAD UR4, UR6, UR4, URZ ;  /* 0x00000004060472a4 */ /* 0x000fe2000f8e023f */
[----:B------:R-:W-:Y:S01]  /*54e0*/  SHF.R.S32.HI R2, RZ, 0x1f, R3 ;  /* 0x0000001fff027819 */ /* 0x000fe20000011403 */
[----:B------:R-:W-:Y:S01]  /*54f0*/  BSSY B0, `(.L_x_463) ;  /* 0x00000b3000007945 */ /* 0x000fe20003800000 */
[----:B------:R-:W-:Y:S01]  /*5500*/  SHF.R.S32.HI R4, RZ, 0x5, R0 ;  /* 0x00000005ff047819 */ /* 0x000fe20000011400 */
[----:B------:R-:W-:Y:S01]  /*5510*/  UIMAD UR5, UR13, UR5, UR4 ;  /* 0x000000050d0572a4 */ /* 0x000fe2000f8e0204 */
[----:B------:R-:W-:-:S02]  /*5520*/  LEA.HI R2, R2, R5, RZ, 0x3 ;  /* 0x0000000502027211 */ /* 0x000fc400078f18ff */
[----:B------:R-:W-:Y:S01]  /*5530*/  LEA.HI R0, R0, R4, RZ, 0x1 ;  /* 0x0000000400007211 */ /* 0x000fe200078f08ff */
[----:B------:R-:W-:Y:S01]  /*5540*/  ULDC UR4, c[0x0][0x2f0] ;  /* 0x0000bc0000047ab9 */ /* 0x000fe20000000800 */
[----:B------:R-:W-:Y:S01]  /*5550*/  LOP3.LUT R6, R2, 0xfffffff8, RZ, 0xc0, !PT ;  /* 0xfffffff802067812 */ /* 0x000fe200078ec0ff */
[----:B------:R-:W-:Y:S01]  /*5560*/  UIADD3 UR10, -UR10, UR4, URZ ;  /* 0x000000040a0a7290 */ /* 0x000fe2000fffe13f */
        /* <DEDUP_REMOVED lines=13> */
[----:B------:R-:W-:Y:S01]  /*5640*/  LOP3.LUT R8, R0, 0x1ffffff8, RZ, 0xc0, !PT ;  /* 0x1ffffff800087812 */ /* 0x000fe200078ec0ff */
[----:B------:R-:W-:Y:S01]  /*5650*/  UISETP.LT.AND UP0, UPT, UR10, 0x40, UPT ;  /* 0x000000400a00788c */ /* 0x000fe2000bf01270 */
[----:B------:R-:W-:-:S02]  /*5660*/  SHF.R.S32.HI R14, RZ, 0x3, R0 ;  /* 0x00000003ff0e7819 */ /* 0x000fc40000011400 */
[----:B------:R-:W-:Y:S01]  /*5670*/  LOP3.LUT R4, R2, 0x18, R4, 0xf8, !PT ;  /* 0x0000001802047812 */ /* 0x000fe200078ef804 */
[----:B------:R-:W-:Y:S01]  /*5680*/  IMAD.IADD R8, R234, 0x1, -R8 ;  /* 0x00000001ea087824 */ /* 0x000fe200078e0a08 */
[----:B------:R-:W-:Y:S01]  /*5690*/  SHF.R.U32.HI R0, RZ, 0x3, R2 ;  /* 0x00000003ff007819 */ /* 0x000fe20000011602 */
[----:B------:R-:W-:Y:S01]  /*56a0*/  IMAD.SHL.U32 R2, R14, 0x40, RZ ;  /* 0x000000400e027824 */ /* 0x000fe200078e00ff */
[----:B------:R-:W-:Y:S01]  /*56b0*/  F2FP.BF16.PACK_AB R38, R39, R38 ;  /* 0x000000262726723e */ /* 0x000fe200000010ff */
[----:B------:R-:W-:Y:S01]  /*56c0*/  IMAD.SHL.U32 R8, R8, 0x8, RZ ;  /* 0x0000000808087824 */ /* 0x000fe200078e00ff */
[----:B------:R-:W-:Y:S01]  /*56d0*/  LOP3.LUT R0, R4, R0, RZ, 0x3c, !PT ;  /* 0x0000000004007212 */ /* 0x000fe200078e3cff */
[----:B------:R-:W-:Y:S01]  /*56e0*/  USEL UR10, UR10, 0x40, UP0 ;  /* 0x000000400a0a7887 */ /* 0x000fe20008000000 */
[----:B------:R-:W-:Y:S02]  /*56f0*/  LOP3.LUT R2, R2, 0x1c0, RZ, 0xc0, !PT ;  /* 0x000001c002027812 */ /* 0x000fe400078ec0ff */
[----:B------:R-:W-:Y:S01]  /*5700*/  F2FP.BF16.PACK_AB R48, R49, R48 ;  /* 0x000000303130723e */ /* 0x000fe200000010ff */
[----:B------:R-:W-:Y:S01]  /*5710*/  IMAD.U32 R0, R3, 0x2, R0 ;  /* 0x0000000203007824 */ /* 0x000fe200078e0000 */
[----:B------:R-:W-:-:S02]  /*5720*/  LOP3.LUT R5, R2, 0x38, R8, 0xf8, !PT ;  /* 0x0000003802057812 */ /* 0x000fc400078ef808 */
[----:B------:R-:W-:Y:S01]  /*5730*/  SHF.R.U32.HI R30, RZ, 0x3, R2 ;  /* 0x00000003ff1e7819 */ /* 0x000fe20000011602 */
        /* <DEDUP_REMOVED lines=68> */
[----:B------:R-:W-:Y:S02]  /*5b80*/  LOP3.LUT R30, R5, R30, RZ, 0x3c, !PT ;  /* 0x0000001e051e7212 */ /* 0x000fe400078e3cff */
        /* <DEDUP_REMOVED lines=25> */
[----:B------:R2:W-:Y:S04]  /*5d20*/  STS [R2+0x4080], R4 ;  /* 0x0040800402007388 */ /* 0x0005e80000000800 */
[----:B------:R-:W-:Y:S04]  /*5d30*/  STS [R2+0x4480], R3 ;  /* 0x0044800302007388 */ /* 0x000fe80000000800 */
[----:B------:R3:W-:Y:S01]  /*5d40*/  STS [R0+0x5080], R9 ;  /* 0x0050800900007388 */ /* 0x0007e20000000800 */
[----:B-1----:R-:W-:-:S03]  /*5d50*/  SHF.R.S32.HI R15, RZ, 0x1f, R14 ;  /* 0x0000001fff0f7819 */ /* 0x002fc6000001140e */
[----:B------:R1:W-:Y:S04]  /*5d60*/  STS [R0+0x5480], R7 ;  /* 0x0054800700007388 */ /* 0x0003e80000000800 */
[----:B------:R4:W-:Y:S04]  /*5d70*/  STS [R2+0x5080], R6 ;  /* 0x0050800602007388 */ /* 0x0009e80000000800 */
[----:B------:R5:W-:Y:S01]  /*5d80*/  STS [R2+0x5480], R5 ;  /* 0x0054800502007388 */ /* 0x000be20000000800 */
[----:B--2---:R-:W-:Y:S01]  /*5d90*/  IMAD.U32 R4, RZ, RZ, UR14 ;  /* 0x0000000eff047e24 */ /* 0x004fe2000f8e00ff */
[----:B---3--:R-:W-:Y:S01]  /*5da0*/  SHF.R.S32.HI R9, RZ, 0x1f, R8 ;  /* 0x0000001fff097819 */ /* 0x008fe20000011408 */
[----:B-1----:R-:W-:Y:S01]  /*5db0*/  IMAD.SHL.U32 R0, R10, 0x2, RZ ;  /* 0x000000020a007824 */ /* 0x002fe200078e00ff */
[----:B------:R-:W-:Y:S01]  /*5dc0*/  BAR.SYNC.DEFER_BLOCKING 0x1, 0x100 ;  /* 0x0044000000007b1d */ /* 0x000fe20000010000 */
[----:B----4-:R-:W-:-:S02]  /*5dd0*/  IMAD.U32 R6, RZ, RZ, UR15 ;  /* 0x0000000fff067e24 */ /* 0x010fc4000f8e00ff */
[----:B-----5:R-:W-:Y:S02]  /*5de0*/  IMAD.U32 R2, RZ, RZ, UR13 ;  /* 0x0000000dff027e24 */ /* 0x020fe4000f8e00ff */
[----:B------:R-:W-:-:S04]  /*5df0*/  IMAD.WIDE R6, R6, 0x40, R14 ;  /* 0x0000004006067825 */ /* 0x000fc800078e020e */
[----:B------:R-:W-:-:S05]  /*5e00*/  IMAD.WIDE.U32 R2, R2, c[0x0][0x338], R8 ;  /* 0x0000ce0002027a25 */ /* 0x000fca00078e0008 */
[----:B------:R-:W-:Y:S01]  /*5e10*/  IADD3 R3, R3, UR5, RZ ;  /* 0x0000000503037c10 */ /* 0x000fe2000fffe0ff */
[----:B------:R-:W-:Y:S02]  /*5e20*/  ULDC.64 UR4, c[0x0][0x340] ;  /* 0x0000d00000047ab9 */ /* 0x000fe40000000a00 */
[----:B------:R-:W-:Y:S02]  /*5e30*/  UIMAD UR4, UR7, UR4, URZ ;  /* 0x00000004070472a4 */ /* 0x000fe4000f8e023f */
[----:B------:R-:W-:Y:S01]  /*5e40*/  IMAD.WIDE.U32 R12, R4, c[0x0][0x340], R2 ;  /* 0x0000d000040c7a25 */ /* 0x000fe200078e0002 */
[----:B------:R1:W2:Y:S01]  /*5e50*/  LDS.128 R40, [R0+0x7080] ;  /* 0x0070800000287984 */ /* 0x0002a20000000c00 */
[----:B------:R-:W-:-:S03]  /*5e60*/  UIMAD UR4, UR14, UR5, UR4 ;  /* 0x000000050e0472a4 */ /* 0x000fc6000f8e0204 */
[----:B------:R1:W3:Y:S03]  /*5e70*/  LDS.128 R36, [R0+0x9080] ;  /* 0x0090800000247984 */ /* 0x0002e60000000c00 */
[----:B------:R-:W-:Y:S01]  /*5e80*/  IADD3 R5, R13, UR4, RZ ;  /* 0x000000040d057c10 */ /* 0x000fe2000fffe0ff */
[----:B------:R1:W4:Y:S04]  /*5e90*/  LDS.128 R32, [R0+0xb080] ;  /* 0x00b0800000207984 */ /* 0x0003280000000c00 */
[----:B------:R1:W1:Y:S04]  /*5ea0*/  LDS.128 R52, [R0+0x80] ;  /* 0x0000800000347984 */ /* 0x0002680000000c00 */
        /* <DEDUP_REMOVED lines=23> */
.L_x_464:
[----:B------:R-:W-:Y:S05]  /*6020*/  BSYNC B0 ;  /* 0x0000000000007941 */ /* 0x000fea0003800000 */
.L_x_463:
        /* <DEDUP_REMOVED lines=21> */
.L_x_466:
[----:B------:R-:W-:Y:S05]  /*6180*/  BSYNC B0 ;  /* 0x0000000000007941 */ /* 0x000fea0003800000 */
.L_x_465:
[----:B------:R-:W-:Y:S01]  /*6190*/  ULDC.64 UR4, c[0x0][0x308] ;  /* 0x0000c20000047ab9 */ /* 0x000fe20000000a00 */
[----:B-1----:R-:W-:Y:S01]  /*61a0*/  MOV R2, UR13 ;  /* 0x0000000d00027c02 */ /* 0x002fe20008000f00 */
[----:B------:R-:W-:Y:S01]  /*61b0*/  UIMAD UR4, UR6, UR4, URZ ;  /* 0x00000004060472a4 */ /* 0x000fe2000f8e023f */
[----:B------:R-:W-:Y:S01]  /*61c0*/  MOV R0, UR14 ;  /* 0x0000000e00007c02 */ /* 0x000fe20008000f00 */
[----:B------:R-:W-:Y:S02]  /*61d0*/  BSSY B0, `(.L_x_467) ;  /* 0x0000018000007945 */ /* 0x000fe40003800000 */
[----:B------:R-:W-:Y:S01]  /*61e0*/  UIMAD UR13, UR13, UR5, UR4 ;  /* 0x000000050d0d72a4 */ /* 0x000fe2000f8e0204 */
[----:B------:R-:W-:-:S02]  /*61f0*/  IMAD.WIDE.U32 R2, R2, c[0x0][0x308], R8 ;  /* 0x0000c20002027a25 */ /* 0x000fc400078e0008 */
[----:B------:R-:W-:Y:S02]  /*6200*/  ULDC.64 UR4, c[0x0][0x310] ;  /* 0x0000c40000047ab9 */ /* 0x000fe40000000a00 */
[----:B------:R-:W-:Y:S01]  /*6210*/  UIMAD UR4, UR7, UR4, URZ ;  /* 0x00000004070472a4 */ /* 0x000fe2000f8e023f */
[----:B------:R-:W-:-:S03]  /*6220*/  IADD3 R3, R3, UR13, RZ ;  /* 0x0000000d03037c10 */ /* 0x000fc6000fffe0ff */
[----:B------:R-:W-:Y:S02]  /*6230*/  UIMAD UR4, UR14, UR5, UR4 ;  /* 0x000000050e0472a4 */ /* 0x000fe4000f8e0204 */
[----:B------:R-:W-:-:S05]  /*6240*/  IMAD.WIDE.U32 R10, R0, c[0x0][0x310], R2 ;  /* 0x0000c400000a7a25 */ /* 0x000fca00078e0002 */
[----:B------:R-:W-:Y:S01]  /*6250*/  IADD3 R3, R11, UR4, RZ ;  /* 0x000000040b037c10 */ /* 0x000fe2000fffe0ff */
        /* <DEDUP_REMOVED lines=15> */
.L_x_468:
[----:B------:R-:W-:Y:S05]  /*6350*/  BSYNC B0 ;  /* 0x0000000000007941 */ /* 0x000fea0003800000 */
.L_x_467:
        /* <DEDUP_REMOVED lines=19> */
.L_x_462:
[----:B------:R-:W-:Y:S01]  /*6490*/  SHF.R.S32.HI R0, RZ, 0x1f, R234 ;  /* 0x0000001fff007819 */ /* 0x000fe200000114ea */
[----:B------:R-:W-:Y:S01]  /*64a0*/  USHF.R.S32.HI UR6, URZ, 0x1f, UR13 ;  /* 0x0000001f3f067899 */ /* 0x000fe2000801140d */
[----:B------:R-:W-:Y:S01]  /*64b0*/  IMAD.U32 R2, RZ, RZ, UR13 ;  /* 0x0000000dff027e24 */ /* 0x000fe2000f8e00ff */
[----:B------:R-:W-:Y:S01]  /*64c0*/  ULDC.64 UR4, c[0x0][0x308] ;  /* 0x0000c20000047ab9 */ /* 0x000fe20000000a00 */
[----:B------:R-:W-:Y:S01]  /*64d0*/  LEA.HI R8, R0, R234, RZ, 0x3 ;  /* 0x000000ea00087211 */ /* 0x000fe200078f18ff */
[----:B------:R-:W-:Y:S01]  /*64e0*/  UIMAD UR4, UR6, UR4, URZ ;  /* 0x00000004060472a4 */ /* 0x000fe2000f8e023f */
[----:B------:R-:W-:Y:S01]  /*64f0*/  IMAD.U32 R10, RZ, RZ, UR14 ;  /* 0x0000000eff0a7e24 */ /* 0x000fe2000f8e00ff */
[----:B------:R-:W-:Y:S01]  /*6500*/  ULDC UR8, c[0x0][0x2f0] ;  /* 0x0000bc0000087ab9 */ /* 0x000fe20000000800 */
[----:B------:R-:W-:Y:S01]  /*6510*/  LOP3.LUT R0, R8, 0x1ffffff8, RZ, 0xc0, !PT ;  /* 0x1ffffff808007812 */ /* 0x000fe200078ec0ff */
[----:B------:R-:W-:Y:S01]  /*6520*/  UIMAD UR5, UR13, UR5, UR4 ;  /* 0x000000050d0572a4 */ /* 0x000fe2000f8e0204 */
[----:B------:R-:W-:Y:S01]  /*6530*/  SHF.R.S32.HI R8, RZ, 0x3, R8 ;  /* 0x00000003ff087819 */ /* 0x000fe20000011408 */
[----:B------:R-:W-:Y:S01]  /*6540*/  UIADD3 UR8, -UR10, UR8, URZ ;  /* 0x000000080a087290 */ /* 0x000fe2000fffe13f */
[----:B------:R-:W-:Y:S01]  /*6550*/  IMAD.U32 R6, RZ, RZ, UR15 ;  /* 0x0000000fff067e24 */ /* 0x000fe2000f8e00ff */
[----:B------:R-:W-:Y:S01]  /*6560*/  USHF.R.S32.HI UR7, URZ, 0x1f, UR14 ;  /* 0x0000001f3f077899 */ /* 0x000fe2000801140e */
[----:B------:R-:W-:Y:S01]  /*6570*/  IMAD.IADD R0, R234, 0x1, -R0 ;  /* 0x00000001ea007824 */ /* 0x000fe200078e0a00 */
[----:B------:R-:W-:Y:S01]  /*6580*/  SHF.R.S32.HI R9, RZ, 0x1f, R8 ;  /* 0x0000001fff097819 */ /* 0x000fe20000011408 */
[----:B------:R-:W-:Y:S01]  /*6590*/  BSSY B0, `(.L_x_469) ;  /* 0x000001c000007945 */ /* 0x000fe20003800000 */
[----:B------:R-:W-:Y:S01]  /*65a0*/  ISETP.GE.AND P4, PT, R8, UR8, PT ;  /* 0x0000000808007c0c */ /* 0x000fe2000bf86270 */
[----:B------:R-:W-:-:S02]  /*65b0*/  IMAD.SHL.U32 R12, R0, 0x8, RZ ;  /* 0x00000008000c7824 */ /* 0x000fc400078e00ff */
[----:B------:R-:W-:-:S03]  /*65c0*/  IMAD.WIDE R6, R6, 0x40, R8 ;  /* 0x0000004006067825 */ /* 0x000fc600078e0208 */
[--C-:B------:R-:W-:Y:S02]  /*65d0*/  SHF.R.S32.HI R13, RZ, 0x1f, R12.reuse ;  /* 0x0000001fff0d7819 */ /* 0x100fe4000001140c */
[C---:B------:R-:W-:Y:S02]  /*65e0*/  IADD3 R16, R12.reuse, 0x40, RZ ;  /* 0x000000400c107810 */ /* 0x040fe40007ffe0ff */
[----:B------:R-:W-:Y:S01]  /*65f0*/  IADD3 R17, R12, 0x80, RZ ;  /* 0x000000800c117810 */ /* 0x000fe20007ffe0ff */
[----:B------:R-:W-:-:S05]  /*6600*/  IMAD.WIDE.U32 R2, R2, c[0x0][0x308], R12 ;  /* 0x0000c20002027a25 */ /* 0x000fca00078e000c */
[----:B------:R-:W-:Y:S01]  /*6610*/  IADD3 R3, R3, UR5, RZ ;  /* 0x0000000503037c10 */ /* 0x000fe2000fffe0ff */
[----:B------:R-:W-:Y:S02]  /*6620*/  ULDC.64 UR4, c[0x0][0x310] ;  /* 0x0000c40000047ab9 */ /* 0x000fe40000000a00 */
[----:B------:R-:W-:Y:S02]  /*6630*/  UIMAD UR4, UR7, UR4, URZ ;  /* 0x00000004070472a4 */ /* 0x000fe4000f8e023f */
[----:B------:R-:W-:Y:S02]  /*6640*/  IMAD.WIDE.U32 R10, R10, c[0x0][0x310], R2 ;  /* 0x0000c4000a0a7a25 */ /* 0x000fe400078e0002 */
[----:B------:R-:W-:-:S06]  /*6650*/  UIMAD UR4, UR14, UR5, UR4 ;  /* 0x000000050e0472a4 */ /* 0x000fcc000f8e0204 */
[----:B------:R-:W-:Y:S01]  /*6660*/  IADD3 R3, R11, UR4, RZ ;  /* 0x000000040b037c10 */ /* 0x000fe2000fffe0ff */
        /* <DEDUP_REMOVED lines=14> */
.L_x_470:
[----:B------:R-:W-:Y:S05]  /*6750*/  BSYNC B0 ;  /* 0x0000000000007941 */ /* 0x000fea0003800000 */
.L_x_469:
        /* <DEDUP_REMOVED lines=19> */
.L_x_472:
[----:B------:R-:W-:Y:S05]  /*6890*/  BSYNC B0 ;  /* 0x0000000000007941 */ /* 0x000fea0003800000 */
.L_x_471:
        /* <DEDUP_REMOVED lines=27> */
.L_x_474:
[----:B------:R-:W-:Y:S05]  /*6a50*/  BSYNC B0 ;  /* 0x0000000000007941 */ /* 0x000fea0003800000 */
.L_x_473:
        /* <DEDUP_REMOVED lines=18> */
.L_x_475:
        /* <DEDUP_REMOVED lines=16> */
.L_x_1391:


//--------------------- .text._ZN7cutlass13device_kernelIN5flash19enable_sm80_to_sm89INS1_16FlashAttnBwdSm80INS1_25CollectiveMainloopBwdSm80ILi1ELi1EN4cute5tupleIJNS5_1CILi64EEES8_NS7_ILi192EEEEEENS_10bfloat16_tEfNS_4arch4Sm80ELb1ELb0ELb0ELb0ELb1ELb0ELb0ELb0ELi2ELi2ELi2ELi2ELb1EEENS1_21CollectiveEpilogueBwdISA_SB_SD_Li256ELb0ELb0ELi4EEENS1_25SingleTileBwdLPTSchedulerILb0ELi64ELb1EEEEEEEEEvNT_6ParamsE --------------------------
	.section	.text._ZN7cutlass13device_kernelIN5flash19enable_sm80_to_sm89INS1_16FlashAttnBwdSm80INS1_25CollectiveMainloopBwdSm80ILi1ELi1EN4cute5tupleIJNS5_1CILi64EEES8_NS7_ILi192EEEEEENS_10bfloat16_tEfNS_4arch4Sm80ELb1ELb0ELb0ELb0ELb1ELb0ELb0ELb0ELi2ELi2ELi2ELi2ELb1EEENS1_21CollectiveEpilogueBwdISA_SB_SD_Li256ELb0ELb0ELi4EEENS1_25SingleTileBwdLPTSchedulerILb0ELi64ELb1EEEEEEEEEvNT_6ParamsE,"ax",@progbits
	.sectioninfo	@"SHI_REGISTERS=255"
	.align	128
.text._ZN7cutlass13device_kernelIN5flash19enable_sm80_to_sm89INS1_16FlashAttnBwdSm80INS1_25CollectiveMainloopBwdSm80ILi1ELi1EN4cute5tupleIJNS5_1CILi64EEES8_NS7_ILi192EEEEEENS_10bfloat16_tEfNS_4arch4Sm80ELb1ELb0ELb0ELb0ELb1ELb0ELb0ELb0ELi2ELi2ELi2ELi2ELb1EEENS1_21CollectiveEpilogueBwdISA_SB_SD_Li256ELb0ELb0ELi4EEENS1_25SingleTileBwdLPTSchedulerILb0ELi64ELb1EEEEEEEEEvNT_6ParamsE:
        .type           _ZN7cutlass13device_kernelIN5flash19enable_sm80_to_sm89INS1_16FlashAttnBwdSm80INS1_25CollectiveMainloopBwdSm80ILi1ELi1EN4cute5tupleIJNS5_1CILi64EEES8_NS7_ILi192EEEEEENS_10bfloat16_tEfNS_4arch4Sm80ELb1ELb0ELb0ELb0ELb1ELb0ELb0ELb0ELi2ELi2ELi2ELi2ELb1EEENS1_21CollectiveEpilogueBwdISA_SB_SD_Li256ELb0ELb0ELi4EEENS1_25SingleTileBwdLPTSchedulerILb0ELi64ELb1EEEEEEEEEvNT_6ParamsE,@function
        .size           _ZN7cutlass13device_kernelIN5flash19enable_sm80_to_sm89INS1_16FlashAttnBwdSm80INS1_25CollectiveMainloopBwdSm80ILi1ELi1EN4cute5tupleIJNS5_1CILi64EEES8_NS7_ILi192EEEEEENS_10bfloat16_tEfNS_4arch4Sm80ELb1ELb0ELb0ELb0ELb1ELb0ELb0ELb0ELi2ELi2ELi2ELi2ELb1EEENS1_21CollectiveEpilogueBwdISA_SB_SD_Li256ELb0ELb0ELi4EEENS1_25SingleTileBwdLPTSchedulerILb0ELi64ELb1EEEEEEEEEvNT_6ParamsE,(.L_x_1392 - _ZN7cutlass13device_kernelIN5flash19enable_sm80_to_sm89INS1_16FlashAttnBwdSm80INS1_25CollectiveMainloopBwdSm80ILi1ELi1EN4cute5tupleIJNS5_1CILi64EEES8_NS7_ILi192EEEEEENS_10bfloat16_tEfNS_4arch4Sm80ELb1ELb0ELb0ELb0ELb1ELb0ELb0ELb0ELi2ELi2ELi2ELi2ELb1EEENS1_21CollectiveEpilogueBwdISA_SB_SD_Li256ELb0ELb0ELi4EEENS1_25SingleTileBwdLPTSchedulerILb0ELi64ELb1EEEEEEEEEvNT_6ParamsE)
        .other          _ZN7cutlass13device_kernelIN5flash19enable_sm80_to_sm89INS1_16FlashAttnBwdSm80INS1_25CollectiveMainloopBwdSm80ILi1ELi1EN4cute5tupleIJNS5_1CILi64EEES8_NS7_ILi192EEEEEENS_10bfloat16_tEfNS_4arch4Sm80ELb1ELb0ELb0ELb0ELb1ELb0ELb0ELb0ELi2ELi2ELi2ELi2ELb1EEENS1_21CollectiveEpilogueBwdISA_SB_SD_Li256ELb0ELb0ELi4EEENS1_25SingleTileBwdLPTSchedulerILb0ELi64ELb1EEEEEEEEEvNT_6ParamsE,@"STO_CUDA_ENTRY STV_DEFAULT"
_ZN7cutlass13device_kernelIN5flash19enable_sm80_to_sm89INS1_16FlashAttnBwdSm80INS1_25CollectiveMainloopBwdSm80ILi1ELi1EN4cute5tupleIJNS5_1CILi64EEES8_NS7_ILi192EEEEEENS_10bfloat16_tEfNS_4arch4Sm80ELb1ELb0ELb0ELb0ELb1ELb0ELb0ELb0ELi2ELi2ELi2ELi2ELb1EEENS1_21CollectiveEpilogueBwdISA_SB_SD_Li256ELb0ELb0ELi4EEENS1_25SingleTileBwdLPTSchedulerILb0ELi64ELb1EEEEEEEEEvNT_6ParamsE:
        /* <DEDUP_REMOVED lines=28> */
.L_x_477:
[----:B------:R-:W-:Y:S02]  /*01c0*/  ULDC UR9, c[0x0][0x3ac] ;  /* 0x0000eb0000097ab9 */ /* 0x000fe40000000800 */
[----:B------:R-:W-:Y:S02]  /*01d0*/  UISETP.NE.AND UP0, UPT, UR9, 0x1, UPT ;  /* 0x000000010900788c */ /* 0x000fe4000bf05270 */
[----:B------:R-:W-:Y:S02]  /*01e0*/  ULDC.64 UR4, c[0x0][0x3b0] ;  /* 0x0000ec0000047ab9 */ /* 0x000fe40000000a00 */
[----:B------:R-:W-:Y:S02]  /*01f0*/  UIMAD.WIDE.U32 UR10, UR8, UR4, URZ ;  /* 0x00000004080a72a5 */ /* 0x000fe4000f8e003f */
[----:B------:R-:W-:-:S05]  /*0200*/  UMOV UR6, UR8 ;  /* 0x0000000800067c82 */ /* 0x000fca0008000000 */
[----:B------:R-:W-:-:S04]  /*0210*/  @UP0 USHF.R.U32.HI UR6, URZ, UR5, UR11 ;  /* 0x000000053f060299 */ /* 0x000fc8000801160b */
[----:B------:R-:W-:Y:S02]  /*0220*/  UIMAD UR9, UR6, UR9, URZ ;  /* 0x00000009060972a4 */ /* 0x000fe4000f8e023f */
.L_x_478:
[----:B------:R-:W-:Y:S02]  /*0230*/  ULDC.64 UR14, c[0x0][0x3a0] ;  /* 0x0000e800000e7ab9 */ /* 0x000fe40000000a00 */
[----:B------:R-:W-:Y:S02]  /*0240*/  UIADD3 UR8, UR8, -UR9, URZ ;  /* 0x8000000908087290 */ /* 0x000fe4000fffe03f */
[----:B------:R-:W-:Y:S02]  /*0250*/  UISETP.NE.AND UP0, UPT, UR14, 0x1, UPT ;  /* 0x000000010e00788c */ /* 0x000fe4000bf05270 */
[----:B------:R-:W-:Y:S02]  /*0260*/  ULDC.64 UR4, c[0x0][0x3a8] ;  /* 0x0000ea0000047ab9 */ /* 0x000fe40000000a00 */
[----:B------:R-:W-:Y:S02]  /*0270*/  UIMAD UR5, UR7, UR5, UR8 ;  /* 0x00000005070572a4 */ /* 0x000fe4000f8e0208 */
[----:B------:R-:W-:-:S02]  /*0280*/  ULOP3.LUT UR6, URZ, UR6, URZ, 0x33, !UPT ;  /* 0x000000063f067292 */ /* 0x000fc4000f8e333f */
[----:B------:R-:W-:Y:S02]  /*0290*/  UIMAD.WIDE.U32 UR8, UR5, UR15, URZ ;  /* 0x0000000f050872a5 */ /* 0x000fe4000f8e003f */
[----:B------:R-:W-:Y:S02]  /*02a0*/  ULDC UR13, c[0x0][0x394] ;  /* 0x0000e500000d7ab9 */ /* 0x000fe40000000800 */
[----:B------:R-:W-:Y:S02]  /*02b0*/  UMOV UR15, UR5 ;  /* 0x00000005000f7c82 */ /* 0x000fe40008000000 */
[----:B------:R-:W-:Y:S02]  /*02c0*/  @UP0 USHF.R.U32.HI UR15, URZ, UR4, UR9 ;  /* 0x000000043f0f0299 */ /* 0x000fe40008011609 */
[----:B------:R-:W-:Y:S02]  /*02d0*/  UIADD3 UR13, UR6, UR13, URZ ;  /* 0x0000000d060d7290 */ /* 0x000fe4000fffe03f */
[----:B------:R-:W-:-:S04]  /*02e0*/  UIADD3 UR4, -UR15, URZ, URZ ;  /* 0x0000003f0f047290 */ /* 0x000fc8000fffe13f */
[----:B------:R-:W-:Y:S01]  /*02f0*/  UIMAD UR14, UR4, UR14, UR5 ;  /* 0x0000000e040e72a4 */ /* 0x000fe2000f8e0205 */
[----:B------:R-:W-:Y:S05]  /*0300*/  BRA `(.L_x_479) ;  /* 0x0000028000007947 */ /* 0x000fea0003800000 */
.L_x_476:
        /* <DEDUP_REMOVED lines=20> */
.L_x_480:
[----:B------:R-:W-:Y:S02]  /*0450*/  ULDC UR9, c[0x0][0x3ac] ;  /* 0x0000eb0000097ab9 */ /* 0x000fe40000000800 */
[----:B------:R-:W-:Y:S02]  /*0460*/  UISETP.NE.AND UP0, UPT, UR9, 0x1, UPT ;  /* 0x000000010900788c */ /* 0x000fe4000bf05270 */
[----:B------:R-:W-:Y:S02]  /*0470*/  ULDC.64 UR4, c[0x0][0x3b0] ;  /* 0x0000ec0000047ab9 */ /* 0x000fe40000000a00 */
[----:B------:R-:W-:Y:S02]  /*0480*/  UIMAD.WIDE.U32 UR10, UR8, UR4, URZ ;  /* 0x00000004080a72a5 */ /* 0x000fe4000f8e003f */
[----:B------:R-:W-:-:S05]  /*0490*/  UMOV UR6, UR8 ;  /* 0x0000000800067c82 */ /* 0x000fca0008000000 */
[----:B------:R-:W-:-:S04]  /*04a0*/  @UP0 USHF.R.U32.HI UR6, URZ, UR5, UR11 ;  /* 0x000000053f060299 */ /* 0x000fc8000801160b */
[----:B------:R-:W-:Y:S02]  /*04b0*/  UIMAD UR9, UR6, UR9, URZ ;  /* 0x00000009060972a4 */ /* 0x000fe4000f8e023f */
.L_x_481:
        /* <DEDUP_REMOVED lines=12> */
[----:B------:R-:W-:Y:S02]  /*0580*/  UIMAD UR14, UR4, UR14, UR5 ;  /* 0x0000000e040e72a4 */ /* 0x000fe4000f8e0205 */
.L_x_479:
        /* <DEDUP_REMOVED lines=542> */
.L_x_485:
        /* <DEDUP_REMOVED lines=438> */
.L_x_483:
        /* <DEDUP_REMOVED lines=117> */
.L_x_484:
        /* <DEDUP_REMOVED lines=167> */
.L_x_482:
        /* <DEDUP_REMOVED lines=191> */
.L_x_488:
[----:B------:R-:W-:Y:S05]  /*6080*/  BSYNC B0 ;  /* 0x0000000000007941 */ /* 0x000fea0003800000 */
.L_x_487:
        /* <DEDUP_REMOVED lines=21> */
.L_x_490:
[----:B------:R-:W-:Y:S05]  /*61e0*/  BSYNC B0 ;  /* 0x0000000000007941 */ /* 0x000fea0003800000 */
.L_x_489:
        /* <DEDUP_REMOVED lines=28> */
.L_x_492:
[----:B------:R-:W-:Y:S05]  /*63b0*/  BSYNC B0 ;  /* 0x0000000000007941 */ /* 0x000fea0003800000 */
.L_x_491:
        /* <DEDUP_REMOVED lines=19> */
.L_x_486:
        /* <DEDUP_REMOVED lines=44> */
.L_x_494:
[----:B------:R-:W-:Y:S05]  /*67b0*/  BSYNC B0 ;  /* 0x0000000000007941 */ /* 0x000fea0003800000 */
.L_x_493:
        /* <DEDUP_REMOVED lines=19> */
.L_x_496:
[----:B------:R-:W-:Y:S05]  /*68f0*/  BSYNC B0 ;  /* 0x0000000000007941 */ /* 0x000fea0003800000 */
.L_x_495:
        /* <DEDUP_REMOVED lines=27> */
.L_x_498:
[----:B------:R-:W-:Y:S05]  /*6ab0*/  BSYNC B0 ;  /* 0x0000000000007941 */ /* 0x000fea0003800000 */
.L_x_497:
        /* <DEDUP_REMOVED lines=18> */
.L_x_499:
        /* <DEDUP_REMOVED lines=10> */
.L_x_1392:


//--------------------- .text._ZN7cutlass13device_kernelIN5flash19enable_sm80_to_sm89INS1_16FlashAttnBwdSm80INS1_25CollectiveMainloopBwdSm80ILi1ELi1EN4cute5tupleIJNS5_1CILi64EEES8_NS7_ILi192EEEEEENS_10bfloat16_tEfNS_4arch4Sm80ELb1ELb0ELb0ELb0ELb0ELb0ELb0ELb0ELi2ELi2ELi2ELi2ELb1EEENS1_24CollectiveEpilogueBwdGQAISA_fSD_Li256ELb0ELb0EEENS1_25SingleTileBwdLPTSchedulerILb0ELi64ELb0EEEEEEEEEvNT_6ParamsE --------------------------
	.section	.text._ZN7cutlass13device_kernelIN5flash19enable_sm80_to_sm89INS1_16FlashAttnBwdSm80INS1_25CollectiveMainloopBwdSm80ILi1ELi1EN4cute5tupleIJNS5_1CILi64EEES8_NS7_ILi192EEEEEENS_10bfloat16_tEfNS_4arch4Sm80ELb1ELb0ELb0ELb0ELb0ELb0ELb0ELb0ELi2ELi2ELi2ELi2ELb1EEENS1_24CollectiveEpilogueBwdGQAISA_fSD_Li256ELb0ELb0EEENS1_25SingleTileBwdLPTSchedulerILb0ELi64ELb0EEEEEEEEEvNT_6ParamsE,"ax",@progbits
	.sectioninfo	@"SHI_REGISTERS=255"
	.align	128
.text._ZN7cutlass13device_kernelIN5flash19enable_sm80_to_sm89INS1_16FlashAttnBwdSm80INS1_25CollectiveMainloopBwdSm80ILi1ELi1EN4cute5tupleIJNS5_1CILi64EEES8_NS7_ILi192EEEEEENS_10bfloat16_tEfNS_4arch4Sm80ELb1ELb0ELb0ELb0ELb0ELb0ELb0ELb0ELi2ELi2ELi2ELi2ELb1EEENS1_24CollectiveEpilogueBwdGQAISA_fSD_Li256ELb0ELb0EEENS1_25SingleTileBwdLPTSchedulerILb0ELi64ELb0EEEEEEEEEvNT_6ParamsE:
        .type           _ZN7cutlass13device_kernelIN5flash19enable_sm80_to_sm89INS1_16FlashAttnBwdSm80INS1_25CollectiveMainloopBwdSm80ILi1ELi1EN4cute5tupleIJNS5_1CILi64EEES8_NS7_ILi192EEEEEENS_10bfloat16_tEfNS_4arch4Sm80ELb1ELb0ELb0ELb0ELb0ELb0ELb0ELb0ELi2ELi2ELi2ELi2ELb1EEENS1_24CollectiveEpilogueBwdGQAISA_fSD_Li256ELb0ELb0EEENS1_25SingleTileBwdLPTSchedulerILb0ELi64ELb0EEEEEEEEEvNT_6ParamsE,@function
        .size           _ZN7cutlass13device_kernelIN5flash19enable_sm80_to_sm89INS1_16FlashAttnBwdSm80INS1_25CollectiveMainloopBwdSm80ILi1ELi1EN4cute5tupleIJNS5_1CILi64EEES8_NS7_ILi192EEEEEENS_10bfloat16_tEfNS_4arch4Sm80ELb1ELb0ELb0ELb0ELb0ELb0ELb0ELb0ELi2ELi2ELi2ELi2ELb1EEENS1_24CollectiveEpilogueBwdGQAISA_fSD_Li256ELb0ELb0EEENS1_25SingleTileBwdLPTSchedulerILb0ELi64ELb0EEEEEEEEEvNT_6ParamsE,(.L_x_1393 - _ZN7cutlass13device_kernelIN5flash19enable_sm80_to_sm89INS1_16FlashAttnBwdSm80INS1_25CollectiveMainloopBwdSm80ILi1ELi1EN4cute5tupleIJNS5_1CILi64EEES8_NS7_ILi192EEEEEENS_10bfloat16_tEfNS_4arch4Sm80ELb1ELb0ELb0ELb0ELb0ELb0ELb0ELb0ELi2ELi2ELi2ELi2ELb1EEENS1_24CollectiveEpilogueBwdGQAISA_fSD_Li256ELb0ELb0EEENS1_25SingleTileBwdLPTSchedulerILb0ELi64ELb0EEEEEEEEEvNT_6ParamsE)
        .other          _ZN7cutlass13device_kernelIN5flash19enable_sm80_to_sm89INS1_16FlashAttnBwdSm80INS1_25CollectiveMainloopBwdSm80ILi1ELi1EN4cute5tupleIJNS5_1CILi64EEES8_NS7_ILi192EEEEEENS_10bfloat16_tEfNS_4arch4Sm80ELb1ELb0ELb0ELb0ELb0ELb0ELb0ELb0ELi2ELi2ELi2ELi2ELb1EEENS1_24CollectiveEpilogueBwdGQAISA_fSD_Li256ELb0ELb0EEENS1_25SingleTileBwdLPTSchedulerILb0ELi64ELb0EEEEEEEEEvNT_6ParamsE,@"STO_CUDA_ENTRY STV_DEFAULT"
_ZN7cutlass13device_kernelIN5flash19enable_sm80_to_sm89INS1_16FlashAttnBwdSm80INS1_25CollectiveMainloopBwdSm80ILi1ELi1EN4cute5tupleIJNS5_1CILi64EEES8_NS7_ILi192EEEEEENS_10bfloat16_tEfNS_4arch4Sm80ELb1ELb0ELb0ELb0ELb0ELb0ELb0ELb0ELi2ELi2ELi2ELi2ELb1EEENS1_24CollectiveEpilogueBwdGQAISA_fSD_Li256ELb0ELb0EEENS1_25SingleTileBwdLPTSchedulerILb0ELi64ELb0EEEEEEEEEvNT_6ParamsE:
        /* <DEDUP_REMOVED lines=28> */
.L_x_501:
[----:B------:R-:W-:Y:S02]  /*01c0*/  ULDC UR7, c[0x0][0x3b4] ;  /* 0x0000ed0000077ab9 */ /* 0x000fe40000000800 */
[----:B------:R-:W-:Y:S02]  /*01d0*/  UISETP.NE.AND UP0, UPT, UR7, 0x1, UPT ;  /* 0x000000010700788c */ /* 0x000fe4000bf05270 */
[----:B------:R-:W-:Y:S02]  /*01e0*/  ULDC.64 UR4, c[0x0][0x3b8] ;  /* 0x0000ee0000047ab9 */ /* 0x000fe40000000a00 */
[----:B------:R-:W-:Y:S02]  /*01f0*/  UIMAD.WIDE.U32 UR10, UR6, UR4, URZ ;  /* 0x00000004060a72a5 */ /* 0x000fe4000f8e003f */
[----:B------:R-:W-:-:S05]  /*0200*/  UMOV UR15, UR6 ;  /* 0x00000006000f7c82 */ /* 0x000fca0008000000 */
[----:B------:R-:W-:-:S04]  /*0210*/  @UP0 USHF.R.U32.HI UR15, URZ, UR5, UR11 ;  /* 0x000000053f0f0299 */ /* 0x000fc8000801160b */
[----:B------:R-:W-:-:S04]  /*0220*/  UIMAD UR7, UR15, UR7, URZ ;  /* 0x000000070f0772a4 */ /* 0x000fc8000f8e023f */
.L_x_502:
        /* <DEDUP_REMOVED lines=11> */
.L_x_500:
        /* <DEDUP_REMOVED lines=20> */
.L_x_504:
[----:B------:R-:W-:Y:S02]  /*0420*/  ULDC UR7, c[0x0][0x3b4] ;  /* 0x0000ed0000077ab9 */ /* 0x000fe40000000800 */
[----:B------:R-:W-:Y:S02]  /*0430*/  UISETP.NE.AND UP0, UPT, UR7, 0x1, UPT ;  /* 0x000000010700788c */ /* 0x000fe4000bf05270 */
[----:B------:R-:W-:Y:S02]  /*0440*/  ULDC.64 UR4, c[0x0][0x3b8] ;  /* 0x0000ee0000047ab9 */ /* 0x000fe40000000a00 */
[----:B------:R-:W-:Y:S02]  /*0450*/  UIMAD.WIDE.U32 UR10, UR6, UR4, URZ ;  /* 0x00000004060a72a5 */ /* 0x000fe4000f8e003f */
[----:B------:R-:W-:-:S05]  /*0460*/  UMOV UR15, UR6 ;  /* 0x00000006000f7c82 */ /* 0x000fca0008000000 */
[----:B------:R-:W-:-:S04]  /*0470*/  @UP0 USHF.R.U32.HI UR15, URZ, UR5, UR11 ;  /* 0x000000053f0f0299 */ /* 0x000fc8000801160b */
[----:B------:R-:W-:-:S04]  /*0480*/  UIMAD UR7, UR15, UR7, URZ ;  /* 0x000000070f0772a4 */ /* 0x000fc8000f8e023f */
.L_x_505:
        /* <DEDUP_REMOVED lines=10> */
.L_x_503:
        /* <DEDUP_REMOVED lines=16> */
[----:B------:R-:W-:Y:S01]  /*0630*/  UIADD3 UR6, UR6, 0x3f, URZ ;  /* 0x0000003f06067890 */ /* 0x000fe2000fffe03f */
[----:B------:R-:W-:Y:S01]  /*0640*/  CS2R R118, SRZ ;  /* 0x0000000000767805 */ /* 0x000fe2000001ff00 */
[----:B------:R-:W-:Y:S01]  /*0650*/  USHF.R.S32.HI UR4, URZ, 0x1f, UR5 ;  /* 0x0000001f3f047899 */ /* 0x000fe20008011405 */
[----:B------:R-:W-:Y:S01]  /*0660*/  CS2R R116, SRZ ;  /* 0x0000000000747805 */ /* 0x000fe2000001ff00 */
[----:B------:R-:W-:Y:S01]  /*0670*/  ULDC.64 UR16, c[0x0][0x118] ;  /* 0x0000460000107ab9 */ /* 0x000fe20000000a00 */
[----:B------:R-:W-:Y:S01]  /*0680*/  CS2R R110, SRZ ;  /* 0x00000000006e7805 */ /* 0x000fe2000001ff00 */
[----:B------:R-:W-:Y:S01]  /*0690*/  ULEA.HI UR11, UR4, UR5, URZ, 0x6 ;  /* 0x00000005040b7291 */ /* 0x000fe2000f8f303f */
[----:B------:R-:W-:Y:S01]  /*06a0*/  CS2R R108, SRZ ;  /* 0x00000000006c7805 */ /* 0x000fe2000001ff00 */
[----:B------:R-:W-:Y:S01]  /*06b0*/  USHF.R.S32.HI UR4, URZ, 0x1f, UR6 ;  /* 0x0000001f3f047899 */ /* 0x000fe20008011406 */
[----:B------:R-:W-:Y:S01]  /*06c0*/  CS2R R114, SRZ ;  /* 0x0000000000727805 */ /* 0x000fe2000001ff00 */
[----:B------:R-:W-:Y:S01]  /*06d0*/  USHF.R.S32.HI UR11, URZ, 0x6, UR11 ;  /* 0x000000063f0b7899 */ /* 0x000fe2000801140b */
[----:B------:R-:W-:Y:S01]  /*06e0*/  CS2R R112, SRZ ;  /* 0x0000000000707805 */ /* 0x000fe2000001ff00 */
[----:B------:R-:W-:Y:S01]  /*06f0*/  ULEA.HI UR4, UR4, UR6, URZ, 0x6 ;  /* 0x0000000604047291 */ /* 0x000fe2000f8f303f */
[----:B------:R-:W-:Y:S01]  /*0700*/  CS2R R106, SRZ ;  /* 0x00000000006a7805 */ /* 0x000fe2000001ff00 */
[----:B------:R-:W-:Y:S01]  /*0710*/  UISETP.LT.AND UP0, UPT, URZ, UR11, UPT ;  /* 0x0000000b3f00728c */ /* 0x000fe2000bf01270 */
[----:B------:R-:W-:Y:S01]  /*0720*/  CS2R R104, SRZ ;  /* 0x0000000000687805 */ /* 0x000fe2000001ff00 */
[----:B------:R-:W-:Y:S01]  /*0730*/  USHF.R.S32.HI UR12, URZ, 0x6, UR4 ;  /* 0x000000063f0c7899 */ /* 0x000fe20008011404 */
        /* <DEDUP_REMOVED lines=498> */
.L_x_509:
        /* <DEDUP_REMOVED lines=438> */
.L_x_507:
        /* <DEDUP_REMOVED lines=117> */
.L_x_508:
        /* <DEDUP_REMOVED lines=167> */
.L_x_506:
[----:B------:R-:W-:Y:S05]  /*5380*/  @P1 EXIT ;  /* 0x000000000000194d */ /* 0x000fea0003800000 */
[----:B------:R-:W-:Y:S01]  /*5390*/  ULDC.64 UR4, c[0x0][0x338] ;  /* 0x0000ce0000047ab9 */ /* 0x000fe20000000a00 */
[----:B-1----:R-:W-:Y:S01]  /*53a0*/  IMAD.U32 R8, RZ, RZ, UR14 ;  /* 0x0000000eff087e24 */ /* 0x002fe2000f8e00ff */
[----:B------:R-:W-:Y:S01]  /*53b0*/  UISETP.NE.AND UP0, UPT, UR4, 0x1, UPT ;  /* 0x000000010400788c */ /* 0x000fe2000bf05270 */
[----:B------:R-:W-:Y:S01]  /*53c0*/  IMAD.U32 R6, RZ, RZ, UR14 ;  /* 0x0000000eff067e24 */ /* 0x000fe2000f8e00ff */
[----:B------:R-:W-:-:S02]  /*53d0*/  UIMAD.WIDE.U32 UR6, UR13, UR5, URZ ;  /* 0x000000050d0672a5 */ /* 0x000fc4000f8e003f */
[----:B------:R-:W-:Y:S02]  /*53e0*/  ULDC UR4, c[0x0][0x340] ;  /* 0x0000d00000047ab9 */ /* 0x000fe40000000800 */
[----:B------:R-:W-:Y:S02]  /*53f0*/  UIMAD UR15, UR15, 0x3000, URZ ;  /* 0x000030000f0f78a4 */ /* 0x000fe4000f8e023f */
[----:B------:R-:W-:-:S03]  /*5400*/  USHF.R.S32.HI UR8, URZ, 0x1f, UR14 ;  /* 0x0000001f3f087899 */ /* 0x000fc6000801140e */
[----:B------:R-:W-:Y:S01]  /*5410*/  @UP0 USHF.R.U32.HI UR13, URZ, UR4, UR7 ;  /* 0x000000043f0d0299 */ /* 0x000fe20008011607 */
[----:B------:R-:W-:Y:S01]  /*5420*/  BAR.SYNC.DEFER_BLOCKING 0x1, 0x100 ;  /* 0x0044000000007b1d */ /* 0x000fe20000010000 */
[----:B------:R-:W-:Y:S01]  /*5430*/  USHF.R.S32.HI UR7, URZ, 0x1f, UR15 ;  /* 0x0000001f3f077899 */ /* 0x000fe2000801140f */
[C---:B------:R-:W-:Y:S01]  /*5440*/  IADD3 R2, P0, R234.reuse, UR15, RZ ;  /* 0x0000000fea027c10 */ /* 0x040fe2000ff1e0ff */
[----:B------:R-:W-:Y:S02]  /*5450*/  USHF.R.S32.HI UR6, URZ, 0x1f, UR13 ;  /* 0x0000001f3f067899 */ /* 0x000fe4000801140d */
[----:B------:R-:W-:Y:S01]  /*5460*/  IMAD.U32 R4, RZ, RZ, UR13 ;  /* 0x0000000dff047e24 */ /* 0x000fe2000f8e00ff */
[----:B------:R-:W-:Y:S01]  /*5470*/  ULDC.64 UR4, c[0x0][0x328] ;  /* 0x0000ca0000047ab9 */ /* 0x000fe20000000a00 */
[----:B------:R-:W-:Y:S01]  /*5480*/  LEA.HI.X.SX32 R3, R234, UR7, 0x1, P0 ;  /* 0x00000007ea037c11 */ /* 0x000fe200080f0eff */
[----:B------:R-:W-:Y:S01]  /*5490*/  UIMAD UR4, UR6, UR4, URZ ;  /* 0x00000004060472a4 */ /* 0x000fe2000f8e023f */
[----:B------:R-:W-:-:S03]  /*54a0*/  IMAD.U32 R0, RZ, RZ, UR13 ;  /* 0x0000000dff007e24 */ /* 0x000fc6000f8e00ff */
[----:B------:R-:W-:Y:S01]  /*54b0*/  UIMAD UR7, UR13, UR5, UR4 ;  /* 0x000000050d0772a4 */ /* 0x000fe2000f8e0204 */
[--C-:B------:R-:W-:Y:S02]  /*54c0*/  IMAD.WIDE.U32 R4, R4, c[0x0][0x328], R2.reuse ;  /* 0x0000ca0004047a25 */ /* 0x100fe400078e0002 */
[----:B------:R-:W-:Y:S02]  /*54d0*/  ULDC.64 UR4, c[0x0][0x300] ;  /* 0x0000c00000047ab9 */ /* 0x000fe40000000a00 */
[----:B------:R-:W-:Y:S01]  /*54e0*/  UIMAD UR4, UR6, UR4, URZ ;  /* 0x00000004060472a4 */ /* 0x000fe2000f8e023f */
[----:B------:R-:W-:Y:S01]  /*54f0*/  IADD3 R5, R5, UR7, RZ ;  /* 0x0000000705057c10 */ /* 0x000fe2000fffe0ff */
[----:B------:R-:W-:Y:S01]  /*5500*/  IMAD.WIDE.U32 R2, R0, c[0x0][0x300], R2 ;  /* 0x0000c00000027a25 */ /* 0x000fe200078e0002 */
[----:B------:R-:W-:Y:S02]  /*5510*/  ULDC.64 UR6, c[0x0][0x330] ;  /* 0x0000cc0000067ab9 */ /* 0x000fe40000000a00 */
[----:B------:R-:W-:Y:S01]  /*5520*/  UIMAD UR6, UR8, UR6, URZ ;  /* 0x00000006080672a4 */ /* 0x000fe2000f8e023f */
[----:B------:R-:W-:Y:S01]  /*5530*/  IMAD.WIDE.U32 R8, R8, c[0x0][0x330], R4 ;  /* 0x0000cc0008087a25 */ /* 0x000fe200078e0004 */
[----:B------:R-:W-:-:S02]  /*5540*/  UIMAD UR13, UR13, UR5, UR4 ;  /* 0x000000050d0d72a4 */ /* 0x000fc4000f8e0204 */
[----:B------:R-:W-:Y:S02]  /*5550*/  UIMAD UR6, UR14, UR7, UR6 ;  /* 0x000000070e0672a4 */ /* 0x000fe4000f8e0206 */
[----:B------:R-:W-:Y:S01]  /*5560*/  LEA R4, P1, R8, c[0x0][0x310], 0x2 ;  /* 0x0000c40008047a11 */ /* 0x000fe200078210ff */
[----:B------:R-:W-:Y:S01]  /*5570*/  ULDC.64 UR4, c[0x0][0x308] ;  /* 0x0000c20000047ab9 */ /* 0x000fe20000000a00 */
[----:B------:R-:W-:Y:S01]  /*5580*/  IADD3 R3, R3, UR13, RZ ;  /* 0x0000000d03037c10 */ /* 0x000fe2000fffe0ff */
[----:B------:R-:W-:Y:S01]  /*5590*/  UIMAD UR4, UR8, UR4, URZ ;  /* 0x00000004080472a4 */ /* 0x000fe2000f8e023f */
[----:B------:R-:W-:-:S03]  /*55a0*/  IADD3 R0, R9, UR6, RZ ;  /* 0x0000000609007c10 */ /* 0x000fc6000fffe0ff */
[----:B------:R-:W-:Y:S01]  /*55b0*/  UIMAD UR4, UR14, UR5, UR4 ;  /* 0x000000050e0472a4 */ /* 0x000fe2000f8e0204 */
[----:B------:R-:W-:Y:S01]  /*55c0*/  LEA.HI.X R5, R8, c[0x0][0x314], R0, 0x2, P1 ;  /* 0x0000c50008057a11 */ /* 0x000fe200008f1400 */
[----:B------:R-:W-:-:S04]  /*55d0*/  IMAD.WIDE.U32 R6, R6, c[0x0][0x308], R2 ;  /* 0x0000c20006067a25 */ /* 0x000fc800078e0002 */
[----:B------:R-:W-:Y:S01]  /*55e0*/  RED.E.ADD.F32.FTZ.RN.STRONG.GPU [R4.64], R36 ;  /* 0x000000240400798e */ /* 0x000fe2000c10e790 */
[C---:B------:R-:W-:Y:S02]  /*55f0*/  LEA R2, P0, R6.reuse, c[0x0][0x2e8], 0x2 ;  /* 0x0000ba0006027a11 */ /* 0x040fe400078010ff */
[----:B------:R-:W-:Y:S01]  /*5600*/  IADD3 R3, R7, UR4, RZ ;  /* 0x0000000407037c10 */ /* 0x000fe2000fffe0ff */
[----:B------:R-:W-:Y:S03]  /*5610*/  RED.E.ADD.F32.FTZ.RN.STRONG.GPU [R4.64+0x400], R37 ;  /* 0x000400250400798e */ /* 0x000fe6000c10e790 */
        /* <DEDUP_REMOVED lines=96> */
.L_x_510:
        /* <DEDUP_REMOVED lines=14> */
.L_x_1393:


//--------------------- .text._ZN7cutlass13device_kernelIN5flash19enable_sm80_to_sm89INS1_16FlashAttnBwdSm80INS1_25CollectiveMainloopBwdSm80ILi1ELi1EN4cute5tupleIJNS5_1CILi64EEES8_NS7_ILi192EEEEEENS_10bfloat16_tEfNS_4arch4Sm80ELb1ELb0ELb0ELb0ELb1ELb0ELb0ELb0ELi2ELi2ELi2ELi2ELb1EEENS1_24CollectiveEpilogueBwdGQAISA_fSD_Li256ELb0ELb1EEENS1_25SingleTileBwdLPTSchedulerILb0ELi64ELb1EEEEEEEEEvNT_6ParamsE --------------------------
	.section	.text._ZN7cutlass13device_kernelIN5flash19enable_sm80_to_sm89INS1_16FlashAttnBwdSm80INS1_25CollectiveMainloopBwdSm80ILi1ELi1EN4cute5tupleIJNS5_1CILi64EEES8_NS7_ILi192EEEEEENS_10bfloat16_tEfNS_4arch4Sm80ELb1ELb0ELb0ELb0ELb1ELb0ELb0ELb0ELi2ELi2ELi2ELi2ELb1EEENS1_24CollectiveEpilogueBwdGQAISA_fSD_Li256ELb0ELb1EEENS1_25SingleTileBwdLPTSchedulerILb0ELi64ELb1EEEEEEEEEvNT_6ParamsE,"ax",@progbits
	.sectioninfo	@"SHI_REGISTERS=255"
	.align	128
.text._ZN7cutlass13device_kernelIN5flash19enable_sm80_to_sm89INS1_16FlashAttnBwdSm80INS1_25CollectiveMainloopBwdSm80ILi1ELi1EN4cute5tupleIJNS5_1CILi64EEES8_NS7_ILi192EEEEEENS_10bfloat16_tEfNS_4arch4Sm80ELb1ELb0ELb0ELb0ELb1ELb0ELb0ELb0ELi2ELi2ELi2ELi2ELb1EEENS1_24CollectiveEpilogueBwdGQAISA_fSD_Li256ELb0ELb1EEENS1_25SingleTileBwdLPTSchedulerILb0ELi64ELb1EEEEEEEEEvNT_6ParamsE:
        .type           _ZN7cutlass13device_kernelIN5flash19enable_sm80_to_sm89INS1_16FlashAttnBwdSm80INS1_25CollectiveMainloopBwdSm80ILi1ELi1EN4cute5tupleIJNS5_1CILi64EEES8_NS7_ILi192EEEEEENS_10bfloat16_tEfNS_4arch4Sm80ELb1ELb0ELb0ELb0ELb1ELb0ELb0ELb0ELi2ELi2ELi2ELi2ELb1EEENS1_24CollectiveEpilogueBwdGQAISA_fSD_Li256ELb0ELb1EEENS1_25SingleTileBwdLPTSchedulerILb0ELi64ELb1EEEEEEEEEvNT_6ParamsE,@function
        .size           _ZN7cutlass13device_kernelIN5flash19enable_sm80_to_sm89INS1_16FlashAttnBwdSm80INS1_25CollectiveMainloopBwdSm80ILi1ELi1EN4cute5tupleIJNS5_1CILi64EEES8_NS7_ILi192EEEEEENS_10bfloat16_tEfNS_4arch4Sm80ELb1ELb0ELb0ELb0ELb1ELb0ELb0ELb0ELi2ELi2ELi2ELi2ELb1EEENS1_24CollectiveEpilogueBwdGQAISA_fSD_Li256ELb0ELb1EEENS1_25SingleTileBwdLPTSchedulerILb0ELi64ELb1EEEEEEEEEvNT_6ParamsE,(.L_x_1394 - _ZN7cutlass13device_kernelIN5flash19enable_sm80_to_sm89INS1_16FlashAttnBwdSm80INS1_25CollectiveMainloopBwdSm80ILi1ELi1EN4cute5tupleIJNS5_1CILi64EEES8_NS7_ILi192EEEEEENS_10bfloat16_tEfNS_4arch4Sm80ELb1ELb0ELb0ELb0ELb1ELb0ELb0ELb0ELi2ELi2ELi2ELi2ELb1EEENS1_24CollectiveEpilogueBwdGQAISA_fSD_Li256ELb0ELb1EEENS1_25SingleTileBwdLPTSchedulerILb0ELi64ELb1EEEEEEEEEvNT_6ParamsE)
        .other          _ZN7cutlass13device_kernelIN5flash19enable_sm80_to_sm89INS1_16FlashAttnBwdSm80INS1_25CollectiveMainloopBwdSm80ILi1ELi1EN4cute5tupleIJNS5_1CILi64EEES8_NS7_ILi192EEEEEENS_10bfloat16_tEfNS_4arch4Sm80ELb1ELb0ELb0ELb0ELb1ELb0ELb0ELb0ELi2ELi2ELi2ELi2ELb1EEENS1_24CollectiveEpilogueBwdGQAISA_fSD_Li256ELb0ELb1EEENS1_25SingleTileBwdLPTSchedulerILb0ELi64ELb1EEEEEEEEEvNT_6ParamsE,@"STO_CUDA_ENTRY STV_DEFAULT"
_ZN7cutlass13device_kernelIN5flash19enable_sm80_to_sm89INS1_16FlashAttnBwdSm80INS1_25CollectiveMainloopBwdSm80ILi1ELi1EN4cute5tupleIJNS5_1CILi64EEES8_NS7_ILi192EEEEEENS_10bfloat16_tEfNS_4arch4Sm80ELb1ELb0ELb0ELb0ELb1ELb0ELb0ELb0ELi2ELi2ELi2ELi2ELb1EEENS1_24CollectiveEpilogueBwdGQAISA_fSD_Li256ELb0ELb1EEENS1_25SingleTileBwdLPTSchedulerILb0ELi64ELb1EEEEEEEEEvNT_6ParamsE:
        /* <DEDUP_REMOVED lines=28> */
.L_x_512:
[----:B------:R-:W-:Y:S02]  /*01c0*/  ULDC UR9, c[0x0][0x3b4] ;  /* 0x0000ed0000097ab9 */ /* 0x000fe40000000800 */
[----:B------:R-:W-:Y:S02]  /*01d0*/  UISETP.NE.AND UP0, UPT, UR9, 0x1, UPT ;  /* 0x000000010900788c */ /* 0x000fe4000bf05270 */
[----:B------:R-:W-:Y:S02]  /*01e0*/  ULDC.64 UR4, c[0x0][0x3b8] ;  /* 0x0000ee0000047ab9 */ /* 0x000fe40000000a00 */
[----:B------:R-:W-:Y:S02]  /*01f0*/  UIMAD.WIDE.U32 UR10, UR8, UR4, URZ ;  /* 0x00000004080a72a5 */ /* 0x000fe4000f8e003f */
[----:B------:R-:W-:-:S05]  /*0200*/  UMOV UR6, UR8 ;  /* 0x0000000800067c82 */ /* 0x000fca0008000000 */
[----:B------:R-:W-:-:S04]  /*0210*/  @UP0 USHF.R.U32.HI UR6, URZ, UR5, UR11 ;  /* 0x000000053f060299 */ /* 0x000fc8000801160b */
[----:B------:R-:W-:Y:S02]  /*0220*/  UIMAD UR9, UR6, UR9, URZ ;  /* 0x00000009060972a4 */ /* 0x000fe4000f8e023f */
.L_x_513:
        /* <DEDUP_REMOVED lines=14> */
.L_x_511:
        /* <DEDUP_REMOVED lines=20> */
.L_x_515:
[----:B------:R-:W-:Y:S02]  /*0450*/  ULDC UR9, c[0x0][0x3b4] ;  /* 0x0000ed0000097ab9 */ /* 0x000fe40000000800 */
[----:B------:R-:W-:Y:S02]  /*0460*/  UISETP.NE.AND UP0, UPT, UR9, 0x1, UPT ;  /* 0x000000010900788c */ /* 0x000fe4000bf05270 */
[----:B------:R-:W-:Y:S02]  /*0470*/  ULDC.64 UR4, c[0x0][0x3b8] ;  /* 0x0000ee0000047ab9 */ /* 0x000fe40000000a00 */
[----:B------:R-:W-:Y:S02]  /*0480*/  UIMAD.WIDE.U32 UR10, UR8, UR4, URZ ;  /* 0x00000004080a72a5 */ /* 0x000fe4000f8e003f */
[----:B------:R-:W-:-:S05]  /*0490*/  UMOV UR6, UR8 ;  /* 0x0000000800067c82 */ /* 0x000fca0008000000 */
[----:B------:R-:W-:-:S04]  /*04a0*/  @UP0 USHF.R.U32.HI UR6, URZ, UR5, UR11 ;  /* 0x000000053f060299 */ /* 0x000fc8000801160b */
[----:B------:R-:W-:Y:S02]  /*04b0*/  UIMAD UR9, UR6, UR9, URZ ;  /* 0x00000009060972a4 */ /* 0x000fe4000f8e023f */
.L_x_516:
        /* <DEDUP_REMOVED lines=13> */
.L_x_514:
        /* <DEDUP_REMOVED lines=531> */
.L_x_520:
        /* <DEDUP_REMOVED lines=438> */
.L_x_518:
        /* <DEDUP_REMOVED lines=117> */
.L_x_519:
        /* <DEDUP_REMOVED lines=167> */
.L_x_517:
[----:B------:R-:W-:Y:S05]  /*53e0*/  @P1 EXIT ;  /* 0x000000000000194d */ /* 0x000fea0003800000 */
[----:B------:R-:W-:Y:S01]  /*53f0*/  ULDC.64 UR10, c[0x0][0x338] ;  /* 0x0000ce00000a7ab9 */ /* 0x000fe20000000a00 */
[----:B------:R-:W-:Y:S01]  /*5400*/  BAR.SYNC.DEFER_BLOCKING 0x1, 0x100 ;  /* 0x0044000000007b1d */ /* 0x000fe20000010000 */
[----:B------:R-:W-:Y:S01]  /*5410*/  UISETP.NE.AND UP0, UPT, UR10, 0x1, UPT ;  /* 0x000000010a00788c */ /* 0x000fe2000bf05270 */
[----:B------:R-:W-:Y:S01]  /*5420*/  ISETP.NE.AND P1, PT, R234, RZ, PT ;  /* 0x000000ffea00720c */ /* 0x000fe20003f25270 */
[----:B------:R-:W-:-:S03]  /*5430*/  UIMAD.WIDE.U32 UR18, UR14, UR11, URZ ;  /* 0x0000000b0e1272a5 */ /* 0x000fc6000f8e003f */
[----:B------:R-:W-:Y:S01]  /*5440*/  ULDC UR6, c[0x0][0x358] ;  /* 0x0000d60000067ab9 */ /* 0x000fe20000000800 */
[----:B------:R-:W-:Y:S01]  /*5450*/  BSSY B0, `(.L_x_521) ;  /* 0x000001d000007945 */ /* 0x000fe20003800000 */
[----:B------:R-:W-:Y:S02]  /*5460*/  UIMAD UR6, UR13, UR6, URZ ;  /* 0x000000060d0672a4 */ /* 0x000fe4000f8e023f */
[----:B------:R-:W-:Y:S02]  /*5470*/  ULDC UR11, c[0x0][0x2f4] ;  /* 0x0000bd00000b7ab9 */ /* 0x000fe40000000800 */
[----:B------:R-:W-:Y:S02]  /*5480*/  ULDC UR4, c[0x0][0x340] ;  /* 0x0000d00000047ab9 */ /* 0x000fe40000000800 */
[----:B------:R-:W-:Y:S02]  /*5490*/  UIMAD UR5, UR15, UR11, URZ ;  /* 0x0000000b0f0572a4 */ /* 0x000fe4000f8e023f */
[----:B------:R-:W-:-:S02]  /*54a0*/  UMOV UR9, UR14 ;  /* 0x0000000e00097c82 */ /* 0x000fc40008000000 */
[----:B------:R-:W-:Y:S02]  /*54b0*/  UIMAD UR11, UR6, UR11, URZ ;  /* 0x0000000b060b72a4 */ /* 0x000fe4000f8e023f */
[----:B------:R-:W-:Y:S02]  /*54c0*/  @UP0 USHF.R.U32.HI UR9, URZ, UR4, UR19 ;  /* 0x000000043f090299 */ /* 0x000fe40008011613 */
[----:B------:R-:W-:Y:S02]  /*54d0*/  USHF.R.S32.HI UR4, URZ, 0x1f, UR5 ;  /* 0x0000001f3f047899 */ /* 0x000fe40008011405 */
[----:B------:R-:W-:Y:S02]  /*54e0*/  USHF.R.S32.HI UR7, URZ, 0x1f, UR11 ;  /* 0x0000001f3f077899 */ /* 0x000fe4000801140b */
[----:B------:R-:W-:Y:S02]  /*54f0*/  USHF.R.S32.HI UR8, URZ, 0x1f, UR9 ;  /* 0x0000001f3f087899 */ /* 0x000fe40008011409 */
[----:B------:R-:W-:-:S04]  /*5500*/  UIADD3 UR11, UP1, UP0, UR11, UR5, UR9 ;  /* 0x000000050b0b7290 */ /* 0x000fc8000f83e009 */
[----:B------:R-:W-:Y:S02]  /*5510*/  UIADD3.X UR7, UR7, UR4, UR8, UP1, UP0 ;  /* 0x0000000407077290 */ /* 0x000fe40008fe0408 */
[----:B------:R-:W-:Y:S02]  /*5520*/  USHF.L.U32 UR6, UR11, 0x2, URZ ;  /* 0x000000020b067899 */ /* 0x000fe4000800063f */
[----:B------:R-:W-:Y:S02]  /*5530*/  ULDC.64 UR4, c[0x0][0x350] ;  /* 0x0000d40000047ab9 */ /* 0x000fe40000000a00 */
[----:B------:R-:W-:Y:S02]  /*5540*/  USHF.L.U64.HI UR7, UR11, 0x2, UR7 ;  /* 0x000000020b077899 */ /* 0x000fe40008010207 */
[----:B------:R-:W-:Y:S02]  /*5550*/  UIADD3 UR4, UP0, UR6, UR4, URZ ;  /* 0x0000000406047290 */ /* 0x000fe4000ff1e03f */
[----:B------:R-:W-:-:S02]  /*5560*/  UIADD3 UR11, -UR9, URZ, URZ ;  /* 0x0000003f090b7290 */ /* 0x000fc4000fffe13f */
[----:B------:R-:W-:Y:S02]  /*5570*/  UIADD3.X UR5, UR7, UR5, URZ, UP0, !UPT ;  /* 0x0000000507057290 */ /* 0x000fe400087fe43f */
[----:B------:R-:W-:Y:S01]  /*5580*/  UIMAD UR11, UR11, UR10, UR14 ;  /* 0x0000000a0b0b72a4 */ /* 0x000fe2000f8e020e */
[----:B-1----:R-:W-:Y:S01]  /*5590*/  IMAD.U32 R4, RZ, RZ, UR4 ;  /* 0x00000004ff047e24 */ /* 0x002fe2000f8e00ff */
[----:B------:R-:W-:Y:S02]  /*55a0*/  USHF.R.S32.HI UR10, URZ, 0x1f, UR15 ;  /* 0x0000001f3f0a7899 */ /* 0x000fe4000801140f */
[----:B------:R-:W-:Y:S01]  /*55b0*/  MOV R5, UR5 ;  /* 0x0000000500057c02 */ /* 0x000fe20008000f00 */
[----:B------:R-:W-:Y:S05]  /*55c0*/  @P1 BRA `(.L_x_522) ;  /* 0x0000005000001947 */ /* 0x000fea0003800000 */
.L_x_523:
[----:B------:R-:W2:Y:S01]  /*55d0*/  LDG.E.STRONG.GPU R0, [R4.64] ;  /* 0x0000001004007981 */ /* 0x000ea2000c1ef900 */
[----:B------:R-:W-:Y:S01]  /*55e0*/  YIELD ;  /* 0x0000000000007946 */ /* 0x000fe20003800000 */
[----:B--2---:R-:W-:Y:S01]  /*55f0*/  ISETP.NE.AND P0, PT, R0, UR11, PT ;  /* 0x0000000b00007c0c */ /* 0x004fe2000bf05270 */
[----:B------:R-:W-:-:S12]  /*5600*/  CCTL.IVALL ;  /* 0x00000000ff00798f */ /* 0x000fd80002000000 */
[----:B------:R-:W-:Y:S05]  /*5610*/  @P0 BRA `(.L_x_523) ;  /* 0xffffffb000000947 */ /* 0x000fea000383ffff */
.L_x_522:
[----:B------:R-:W-:Y:S05]  /*5620*/  BSYNC B0 ;  /* 0x0000000000007941 */ /* 0x000fea0003800000 */
.L_x_521:
[----:B------:R-:W-:Y:S01]  /*5630*/  MOV R10, 0xffffffff ;  /* 0xffffffff000a7802 */ /* 0x000fe20000000f00 */
[----:B------:R-:W-:Y:S05]  /*5640*/  BRA.CONV ~URZ, `(.L_x_524) ;  /* 0x000000237f007947 */ /* 0x000fea000b800000 */
[----:B------:R-:W-:Y:S02]  /*5650*/  MOV R2, 0x5670 ;  /* 0x0000567000027802 */ /* 0x000fe40000000f00 */
[----:B------:R-:W-:Y:S05]  /*5660*/  CALL.REL.NOINC `($__internal_4_$__cuda_sm70_warpsync) ;  /* 0x00000b3000007944 */ /* 0x000fea0003c00000 */
.L_x_524:
[----:B------:R-:W-:Y:S01]  /*5670*/  UIMAD UR4, UR13, 0x3000, URZ ;  /* 0x000030000d0478a4 */ /* 0x000fe2000f8e023f */
        /* <DEDUP_REMOVED lines=14> */
[----:B------:R-:W-:-:S05]  /*5760*/  IMAD.WIDE.U32 R6, R6, c[0x0][0x330], R2 ;  /* 0x0000cc0006067a25 */ /* 0x000fca00078e0002 */
        /* <DEDUP_REMOVED lines=53> */
[----:B------:R-:W-:Y:S05]  /*5ac0*/  CALL.REL.NOINC `($__internal_4_$__cuda_sm70_warpsync) ;  /* 0x000006d000007944 */ /* 0x000fea0003c00000 */
.L_x_525:
        /* <DEDUP_REMOVED lines=12> */
.L_x_527:
[----:B------:R-:W-:Y:S05]  /*5b90*/  BSYNC B0 ;  /* 0x0000000000007941 */ /* 0x000fea0003800000 */
.L_x_526:
[----:B------:R-:W-:Y:S01]  /*5ba0*/  ULDC.64 UR4, c[0x0][0x348] ;  /* 0x0000d20000047ab9 */ /* 0x000fe20000000a00 */
[----:B------:R-:W-:Y:S01]  /*5bb0*/  BSSY B0, `(.L_x_528) ;  /* 0x000000b000007945 */ /* 0x000fe20003800000 */
[----:B------:R-:W-:-:S04]  /*5bc0*/  UIADD3 UR4, UP0, UR6, UR4, URZ ;  /* 0x0000000406047290 */ /* 0x000fc8000ff1e03f */
[----:B------:R-:W-:Y:S02]  /*5bd0*/  UIADD3.X UR5, UR7, UR5, URZ, UP0, !UPT ;  /* 0x0000000507057290 */ /* 0x000fe400087fe43f */
[----:B--2---:R-:W-:-:S04]  /*5be0*/  MOV R4, UR4 ;  /* 0x0000000400047c02 */ /* 0x004fc80008000f00 */
[----:B------:R-:W-:Y:S01]  /*5bf0*/  MOV R5, UR5 ;  /* 0x0000000500057c02 */ /* 0x000fe20008000f00 */
[----:B------:R-:W-:Y:S05]  /*5c00*/  @P1 BRA `(.L_x_529) ;  /* 0x0000005000001947 */ /* 0x000fea0003800000 */
.L_x_530:
[----:B------:R-:W2:Y:S01]  /*5c10*/  LDG.E.STRONG.GPU R0, [R4.64] ;  /* 0x0000001004007981 */ /* 0x000ea2000c1ef900 */
[----:B------:R-:W-:Y:S01]  /*5c20*/  YIELD ;  /* 0x0000000000007946 */ /* 0x000fe20003800000 */
[----:B--2---:R-:W-:Y:S01]  /*5c30*/  ISETP.NE.AND P0, PT, R0, UR11, PT ;  /* 0x0000000b00007c0c */ /* 0x004fe2000bf05270 */
[----:B------:R-:W-:-:S12]  /*5c40*/  CCTL.IVALL ;  /* 0x00000000ff00798f */ /* 0x000fd80002000000 */
[----:B------:R-:W-:Y:S05]  /*5c50*/  @P0 BRA `(.L_x_530) ;  /* 0xffffffb000000947 */ /* 0x000fea000383ffff */
.L_x_529:
[----:B------:R-:W-:Y:S05]  /*5c60*/  BSYNC B0 ;  /* 0x0000000000007941 */ /* 0x000fea0003800000 */
.L_x_528:
[----:B------:R-:W-:Y:S05]  /*5c70*/  BRA.CONV ~URZ, `(.L_x_531) ;  /* 0x000000237f007947 */ /* 0x000fea000b800000 */
[----:B-1----:R-:W-:Y:S02]  /*5c80*/  MOV R2, 0x5ca0 ;  /* 0x00005ca000027802 */ /* 0x002fe40000000f00 */
[----:B------:R-:W-:Y:S05]  /*5c90*/  CALL.REL.NOINC `($__internal_4_$__cuda_sm70_warpsync) ;  /* 0x0000050000007944 */ /* 0x000fea0003c00000 */
.L_x_531:
[----:B------:R-:W-:Y:S01]  /*5ca0*/  ULDC.64 UR4, c[0x0][0x300] ;  /* 0x0000c00000047ab9 */ /* 0x000fe20000000a00 */
[----:B-1----:R-:W-:Y:S01]  /*5cb0*/  MOV R3, R9 ;  /* 0x0000000900037202 */ /* 0x002fe20000000f00 */
[----:B------:R-:W-:Y:S01]  /*5cc0*/  UIMAD UR4, UR8, UR4, URZ ;  /* 0x00000004080472a4 */ /* 0x000fe2000f8e023f */
[----:B------:R-:W-:Y:S02]  /*5cd0*/  IMAD.U32 R0, RZ, RZ, UR9 ;  /* 0x00000009ff007e24 */ /* 0x000fe4000f8e00ff */
[----:B------:R-:W-:Y:S01]  /*5ce0*/  IMAD.MOV.U32 R2, RZ, RZ, R8 ;  /* 0x000000ffff027224 */ /* 0x000fe200078e0008 */
[----:B------:R-:W-:Y:S01]  /*5cf0*/  UIMAD UR12, UR9, UR5, UR4 ;  /* 0x00000005090c72a4 */ /* 0x000fe2000f8e0204 */
[----:B------:R-:W-:Y:S02]  /*5d00*/  IMAD.U32 R6, RZ, RZ, UR15 ;  /* 0x0000000fff067e24 */ /* 0x000fe4000f8e00ff */
[----:B------:R-:W-:Y:S01]  /*5d10*/  IMAD.WIDE.U32 R2, R0, c[0x0][0x300], R2 ;  /* 0x0000c00000027a25 */ /* 0x000fe200078e0002 */
[----:B------:R-:W-:-:S02]  /*5d20*/  ULDC.64 UR4, c[0x0][0x308] ;  /* 0x0000c20000047ab9 */ /* 0x000fc40000000a00 */
[----:B------:R-:W-:Y:S02]  /*5d30*/  UIMAD UR4, UR10, UR4, URZ ;  /* 0x000000040a0472a4 */ /* 0x000fe4000f8e023f */
[----:B------:R-:W-:Y:S02]  /*5d40*/  IADD3 R3, R3, UR12, RZ ;  /* 0x0000000c03037c10 */ /* 0x000fe4000fffe0ff */
[----:B------:R-:W-:-:S03]  /*5d50*/  UIMAD UR4, UR15, UR5, UR4 ;  /* 0x000000050f0472a4 */ /* 0x000fc6000f8e0204 */
        /* <DEDUP_REMOVED lines=56> */
.L_x_532:
        /* <DEDUP_REMOVED lines=12> */
        .weak           $__internal_4_$__cuda_sm70_warpsync
        .type           $__internal_4_$__cuda_sm70_warpsync,@function
        .size           $__internal_4_$__cuda_sm70_warpsync,(.L_x_1394 - $__internal_4_$__cuda_sm70_warpsync)
$__internal_4_$__cuda_sm70_warpsync:
[----:B------:R-:W-:Y:S01]  /*61a0*/  MOV R3, 0x0 ;  /* 0x0000000000037802 */ /* 0x000fe20000000f00 */
[----:B------:R-:W-:Y:S04]  /*61b0*/  WARPSYNC R10 ;  /* 0x0000000a00007348 */ /* 0x000fe80003800000 */
[----:B------:R-:W-:Y:S05]  /*61c0*/  RET.REL.NODEC R2 `(_ZN7cutlass13device_kernelIN5flash19enable_sm80_to_sm89INS1_16FlashAttnBwdSm80INS1_25CollectiveMainloopBwdSm80ILi1ELi1EN4cute5tupleIJNS5_1CILi64EEES8_NS7_ILi192EEEEEENS_10bfloat16_tEfNS_4arch4Sm80ELb1ELb0ELb0ELb0ELb1ELb0ELb0ELb0ELi2ELi2ELi2ELi2ELb1EEENS1_24CollectiveEpilogueBwdGQAISA_fSD_Li256ELb0ELb1EEENS1_25SingleTileBwdLPTSchedulerILb0ELi64ELb1EEEEEEEEEvNT_6ParamsE) ;  /* 0xffff9e3002007950 */ /* 0x000fea0003c3ffff */
.L_x_533:
        /* <DEDUP_REMOVED lines=11> */
.L_x_1394:


//--------------------- .text._ZN7cutlass13device_kernelIN5flash19enable_sm80_to_sm89INS1_16FlashAttnBwdSm80INS1_25CollectiveMainloopBwdSm80ILi1ELi1EN4cute5tupleIJNS5_1CILi64EEES8_NS7_ILi192EEEEEENS_10bfloat16_tEfNS_4arch4Sm80ELb1ELb0ELb0ELb1ELb0ELb0ELb0ELb0ELi2ELi2ELi2ELi2ELb1EEENS1_21CollectiveEpilogueBwdISA_SB_SD_Li256ELb1ELb0ELi4EEENS1_25SingleTileBwdLPTSchedulerILb1ELi64ELb0EEEEEEEEEvNT_6ParamsE --------------------------
	.section	.text._ZN7cutlass13device_kernelIN5flash19enable_sm80_to_sm89INS1_16FlashAttnBwdSm80INS1_25CollectiveMainloopBwdSm80ILi1ELi1EN4cute5tupleIJNS5_1CILi64EEES8_NS7_ILi192EEEEEENS_10bfloat16_tEfNS_4arch4Sm80ELb1ELb0ELb0ELb1ELb0ELb0ELb0ELb0ELi2ELi2ELi2ELi2ELb1EEENS1_21CollectiveEpilogueBwdISA_SB_SD_Li256ELb1ELb0ELi4EEENS1_25SingleTileBwdLPTSchedulerILb1ELi64ELb0EEEEEEEEEvNT_6ParamsE,"ax",@progbits
	.sectioninfo	@"SHI_REGISTERS=255"
	.align	128
.text._ZN7cutlass13device_kernelIN5flash19enable_sm80_to_sm89INS1_16FlashAttnBwdSm80INS1_25CollectiveMainloopBwdSm80ILi1ELi1EN4cute5tupleIJNS5_1CILi64EEES8_NS7_ILi192EEEEEENS_10bfloat16_tEfNS_4arch4Sm80ELb1ELb0ELb0ELb1ELb0ELb0ELb0ELb0ELi2ELi2ELi2ELi2ELb1EEENS1_21CollectiveEpilogueBwdISA_SB_SD_Li256ELb1ELb0ELi4EEENS1_25SingleTileBwdLPTSchedulerILb1ELi64ELb0EEEEEEEEEvNT_6ParamsE:
        .type           _ZN7cutlass13device_kernelIN5flash19enable_sm80_to_sm89INS1_16FlashAttnBwdSm80INS1_25CollectiveMainloopBwdSm80ILi1ELi1EN4cute5tupleIJNS5_1CILi64EEES8_NS7_ILi192EEEEEENS_10bfloat16_tEfNS_4arch4Sm80ELb1ELb0ELb0ELb1ELb0ELb0ELb0ELb0ELi2ELi2ELi2ELi2ELb1EEENS1_21CollectiveEpilogueBwdISA_SB_SD_Li256ELb1ELb0ELi4EEENS1_25SingleTileBwdLPTSchedulerILb1ELi64ELb0EEEEEEEEEvNT_6ParamsE,@function
        .size           _ZN7cutlass13device_kernelIN5flash19enable_sm80_to_sm89INS1_16FlashAttnBwdSm80INS1_25CollectiveMainloopBwdSm80ILi1ELi1EN4cute5tupleIJNS5_1CILi64EEES8_NS7_ILi192EEEEEENS_10bfloat16_tEfNS_4arch4Sm80ELb1ELb0ELb0ELb1ELb0ELb0ELb0ELb0ELi2ELi2ELi2ELi2ELb1EEENS1_21CollectiveEpilogueBwdISA_SB_SD_Li256ELb1ELb0ELi4EEENS1_25SingleTileBwdLPTSchedulerILb1ELi64ELb0EEEEEEEEEvNT_6ParamsE,(.L_x_1396 - _ZN7cutlass13device_kernelIN5flash19enable_sm80_to_sm89INS1_16FlashAttnBwdSm80INS1_25CollectiveMainloopBwdSm80ILi1ELi1EN4cute5tupleIJNS5_1CILi64EEES8_NS7_ILi192EEEEEENS_10bfloat16_tEfNS_4arch4Sm80ELb1ELb0ELb0ELb1ELb0ELb0ELb0ELb0ELi2ELi2ELi2ELi2ELb1EEENS1_21CollectiveEpilogueBwdISA_SB_SD_Li256ELb1ELb0ELi4EEENS1_25SingleTileBwdLPTSchedulerILb1ELi64ELb0EEEEEEEEEvNT_6ParamsE)
        .other          _ZN7cutlass13device_kernelIN5flash19enable_sm80_to_sm89INS1_16FlashAttnBwdSm80INS1_25CollectiveMainloopBwdSm80ILi1ELi1EN4cute5tupleIJNS5_1CILi64EEES8_NS7_ILi192EEEEEENS_10bfloat16_tEfNS_4arch4Sm80ELb1ELb0ELb0ELb1ELb0ELb0ELb0ELb0ELi2ELi2ELi2ELi2ELb1EEENS1_21CollectiveEpilogueBwdISA_SB_SD_Li256ELb1ELb0ELi4EEENS1_25SingleTileBwdLPTSchedulerILb1ELi64ELb0EEEEEEEEEvNT_6ParamsE,@"STO_CUDA_ENTRY STV_DEFAULT"
_ZN7cutlass13device_kernelIN5flash19enable_sm80_to_sm89INS1_16FlashAttnBwdSm80INS1_25CollectiveMainloopBwdSm80ILi1ELi1EN4cute5tupleIJNS5_1CILi64EEES8_NS7_ILi192EEEEEENS_10bfloat16_tEfNS_4arch4Sm80ELb1ELb0ELb0ELb1ELb0ELb0ELb0ELb0ELi2ELi2ELi2ELi2ELb1EEENS1_21CollectiveEpilogueBwdISA_SB_SD_Li256ELb1ELb0ELi4EEENS1_25SingleTileBwdLPTSchedulerILb1ELi64ELb0EEEEEEEEEvNT_6ParamsE:
[----:B------:R-:W-:Y:S02]  /*0000*/  MOV R1, c[0x0][0x28] ;  /* 0x00000a0000017a02 */ /* 0x000fe40000000f00 */
[----:B------:R-:W1:Y:S01]  /*0010*/  S2R R33, SR_TID.X ;  /* 0x0000000000217919 */ /* 0x000e620000002100 */
[----:B------:R-:W2:Y:S01]  /*0020*/  S2UR UR4, SR_CTAID.X ;  /* 0x00000000000479c3 */ /* 0x000ea20000002500 */
[----:B------:R-:W-:Y:S01]  /*0030*/  ULDC.64 UR20, c[0x0][0x118] ;  /* 0x0000460000147ab9 */ /* 0x000fe20000000a00 */
        /* <DEDUP_REMOVED lines=9> */
[----:B------:R-:W-:Y:S02]  /*00d0*/  @UP0 UMOV UR7, UR11 ;  /* 0x0000000b00070c82 */ /* 0x000fe40008000000 */
        /* <DEDUP_REMOVED lines=12> */
[----:B------:R-:W-:Y:S02]  /*01a0*/  @UP0 UMOV UR9, UR11 ;  /* 0x0000000b00090c82 */ /* 0x000fe40008000000 */
[----:B------:R-:W-:-:S04]  /*01b0*/  @UP0 USHF.R.U32.HI UR18, URZ, UR5, UR9 ;  /* 0x000000053f120299 */ /* 0x000fc80008011609 */
[----:B------:R-:W-:Y:S01]  /*01c0*/  UIMAD UR7, UR18, UR7, URZ ;  /* 0x00000007120772a4 */ /* 0x000fe2000f8e023f */
[----:B------:R-:W-:Y:S05]  /*01d0*/  BRA `(.L_x_536) ;  /* 0x0000008000007947 */ /* 0x000fea0003800000 */
.L_x_535:
[----:B------:R-:W-:Y:S02]  /*01e0*/  ULDC UR7, c[0x0][0x3ac] ;  /* 0x0000eb0000077ab9 */ /* 0x000fe40000000800 */
[----:B------:R-:W-:Y:S02]  /*01f0*/  UISETP.NE.AND UP0, UPT, UR7, 0x1, UPT ;  /* 0x000000010700788c */ /* 0x000fe4000bf05270 */
[----:B------:R-:W-:Y:S02]  /*0200*/  ULDC.64 UR4, c[0x0][0x3b0] ;  /* 0x0000ec0000047ab9 */ /* 0x000fe40000000a00 */
[----:B------:R-:W-:Y:S02]  /*0210*/  UIMAD.WIDE.U32 UR10, UR6, UR4, URZ ;  /* 0x00000004060a72a5 */ /* 0x000fe4000f8e003f */
[----:B------:R-:W-:-:S05]  /*0220*/  UMOV UR18, UR6 ;  /* 0x0000000600127c82 */ /* 0x000fca0008000000 */
[----:B------:R-:W-:Y:S02]  /*0230*/  @UP0 UMOV UR9, UR11 ;  /* 0x0000000b00090c82 */ /* 0x000fe40008000000 */
[----:B------:R-:W-:-:S04]  /*0240*/  @UP0 USHF.R.U32.HI UR18, URZ, UR5, UR9 ;  /* 0x000000053f120299 */ /* 0x000fc80008011609 */
[----:B------:R-:W-:-:S04]  /*0250*/  UIMAD UR7, UR18, UR7, URZ ;  /* 0x00000007120772a4 */ /* 0x000fc8000f8e023f */
.L_x_536:
[----:B------:R-:W-:Y:S01]  /*0260*/  UIADD3 UR9, UR6, -UR7, URZ ;  /* 0x8000000706097290 */ /* 0x000fe2000fffe03f */
[----:B------:R-:W-:Y:S01]  /*0270*/  ISETP.NE.U32.AND P0, PT, RZ, c[0x0][0x3e0], PT ;  /* 0x0000f800ff007a0c */ /* 0x000fe20003f05070 */
[----:B------:R-:W-:Y:S02]  /*0280*/  ULDC.64 UR4, c[0x0][0x3a8] ;  /* 0x0000ea0000047ab9 */ /* 0x000fe40000000a00 */
[----:B------:R-:W-:Y:S01]  /*0290*/  ULDC.64 UR6, c[0x0][0x3a0] ;  /* 0x0000e80000067ab9 */ /* 0x000fe20000000a00 */
[----:B------:R-:W-:Y:S01]  /*02a0*/  ISETP.NE.AND.EX P0, PT, RZ, c[0x0][0x3e4], PT, P0 ;  /* 0x0000f900ff007a0c */ /* 0x000fe20003f05300 */
[----:B------:R-:W-:Y:S02]  /*02b0*/  UISETP.NE.AND UP0, UPT, UR6, 0x1, UPT ;  /* 0x000000010600788c */ /* 0x000fe4000bf05270 */
[----:B------:R-:W-:-:S04]  /*02c0*/  UIMAD UR5, UR8, UR5, UR9 ;  /* 0x00000005080572a4 */ /* 0x000fc8000f8e0209 */
[----:B------:R-:W-:-:S03]  /*02d0*/  UIMAD.WIDE.U32 UR8, UR5, UR7, URZ ;  /* 0x00000007050872a5 */ /* 0x000fc6000f8e003f */
[----:B------:R-:W-:-:S04]  /*02e0*/  UMOV UR16, UR5 ;  /* 0x0000000500107c82 */ /* 0x000fc80008000000 */
[----:B------:R-:W-:Y:S02]  /*02f0*/  @UP0 UMOV UR7, UR9 ;  /* 0x0000000900070c82 */ /* 0x000fe40008000000 */
[----:B------:R-:W-:-:S04]  /*0300*/  @UP0 USHF.R.U32.HI UR16, URZ, UR4, UR7 ;  /* 0x000000043f100299 */ /* 0x000fc80008011607 */
[----:B------:R-:W-:-:S04]  /*0310*/  UIADD3 UR17, -UR16, URZ, URZ ;  /* 0x0000003f10117290 */ /* 0x000fc8000fffe13f */
[----:B------:R-:W-:Y:S01]  /*0320*/  UIMAD UR17, UR17, UR6, UR5 ;  /* 0x00000006111172a4 */ /* 0x000fe2000f8e0205 */
[----:B------:R-:W-:Y:S05]  /*0330*/  @!P0 BRA `(.L_x_537) ;  /* 0x0000008000008947 */ /* 0x000fea0003800000 */
[----:B------:R-:W-:Y:S02]  /*0340*/  UMOV UR4, 0x4 ;  /* 0x0000000400047882 */ /* 0x000fe40000000000 */
[----:B------:R-:W-:Y:S02]  /*0350*/  ULDC.64 UR6, c[0x0][0x3e0] ;  /* 0x0000f80000067ab9 */ /* 0x000fe40000000a00 */
[----:B------:R-:W-:-:S06]  /*0360*/  UIMAD.WIDE UR4, UR16, UR4, UR6 ;  /* 0x00000004100472a5 */ /* 0x000fcc000f8e0206 */
[----:B------:R-:W-:Y:S02]  /*0370*/  MOV R2, UR4 ;  /* 0x0000000400027c02 */ /* 0x000fe40008000f00 */
[----:B------:R-:W-:-:S05]  /*0380*/  MOV R3, UR5 ;  /* 0x0000000500037c02 */ /* 0x000fca0008000f00 */
[----:B------:R-:W2:Y:S02]  /*0390*/  LDG.E R0, [R2.64] ;  /* 0x0000001402007981 */ /* 0x000ea4000c1e1900 */
[----:B--2---:R1:W2:Y:S02]  /*03a0*/  R2UR UR5, R0 ;  /* 0x00000000000573c2 */ /* 0x0042a400000e0000 */
[----:B-12---:R-:W-:Y:S05]  /*03b0*/  BRA `(.L_x_538) ;  /* 0x000000f000007947 */ /* 0x006fea0003800000 */
.L_x_537:
[----:B------:R-:W-:-:S04]  /*03c0*/  ISETP.NE.U32.AND P0, PT, RZ, c[0x0][0x3d8], PT ;  /* 0x0000f600ff007a0c */ /* 0x000fc80003f05070 */
[----:B------:R-:W-:-:S13]  /*03d0*/  ISETP.NE.AND.EX P0, PT, RZ, c[0x0][0x3dc], PT, P0 ;  /* 0x0000f700ff007a0c */ /* 0x000fda0003f05300 */
[----:B------:R-:W-:Y:S05]  /*03e0*/  @!P0 BRA `(.L_x_539) ;  /* 0x000000b000008947 */ /* 0x000fea0003800000 */
[----:B------:R-:W-:Y:S02]  /*03f0*/  UMOV UR4, 0x4 ;  /* 0x0000000400047882 */ /* 0x000fe40000000000 */
[----:B------:R-:W-:Y:S02]  /*0400*/  ULDC.64 UR6, c[0x0][0x3d8] ;  /* 0x0000f60000067ab9 */ /* 0x000fe40000000a00 */
[----:B------:R-:W-:-:S06]  /*0410*/  UIMAD.WIDE UR4, UR16, UR4, UR6 ;  /* 0x00000004100472a5 */ /* 0x000fcc000f8e0206 */
[----:B------:R-:W-:Y:S02]  /*0420*/  MOV R2, UR4 ;  /* 0x0000000400027c02 */ /* 0x000fe40008000f00 */
[----:B------:R-:W-:-:S05]  /*0430*/  MOV R3, UR5 ;  /* 0x0000000500037c02 */ /* 0x000fca0008000f00 */
[----:B------:R-:W2:Y:S04]  /*0440*/  LDG.E R4, [R2.64] ;  /* 0x0000001402047981 */ /* 0x000ea8000c1e1900 */
[----:B------:R-:W3:Y:S01]  /*0450*/  LDG.E R0, [R2.64+0x4] ;  /* 0x0000041402007981 */ /* 0x000ee2000c1e1900 */
[----:B--2---:R-:W1:Y:S08]  /*0460*/  R2UR UR5, R4 ;  /* 0x00000000040573c2 */ /* 0x004e7000000e0000 */
[----:B---3--:R-:W1:Y:S02]  /*0470*/  R2UR UR4, R0 ;  /* 0x00000000000473c2 */ /* 0x008e6400000e0000 */
[----:B-1----:R-:W-:Y:S01]  /*0480*/  UIADD3 UR5, -UR5, UR4, URZ ;  /* 0x0000000405057290 */ /* 0x002fe2000fffe13f */
[----:B------:R-:W-:Y:S05]  /*0490*/  BRA `(.L_x_538) ;  /* 0x0000001000007947 */ /* 0x000fea0003800000 */
.L_x_539:
[----:B------:R-:W-:Y:S02]  /*04a0*/  ULDC UR5, c[0x0][0x3d4] ;  /* 0x0000f50000057ab9 */ /* 0x000fe40000000800 */
.L_x_538:
[----:B------:R-:W-:-:S04]  /*04b0*/  UIADD3 UR5, UR5, 0x3f, URZ ;  /* 0x0000003f05057890 */ /* 0x000fc8000fffe03f */
[----:B------:R-:W-:-:S04]  /*04c0*/  USHF.R.S32.HI UR4, URZ, 0x1f, UR5 ;  /* 0x0000001f3f047899 */ /* 0x000fc80008011405 */
[----:B------:R-:W-:-:S04]  /*04d0*/  ULEA.HI UR4, UR4, UR5, URZ, 0x6 ;  /* 0x0000000504047291 */ /* 0x000fc8000f8f303f */
[----:B------:R-:W-:-:S04]  /*04e0*/  USHF.R.S32.HI UR4, URZ, 0x6, UR4 ;  /* 0x000000063f047899 */ /* 0x000fc80008011404 */
[----:B------:R-:W-:-:S04]  /*04f0*/  UISETP.GE.AND UP0, UPT, UR18, UR4, UPT ;  /* 0x000000041200728c */ /* 0x000fc8000bf06270 */
[----:B------:R-:W-:Y:S01]  /*0500*/  USEL UR16, UR16, 0xffffffff, !UP0 ;  /* 0xffffffff10107887 */ /* 0x000fe2000c000000 */
[----:B------:R-:W-:Y:S05]  /*0510*/  BRA `(.L_x_540) ;  /* 0x0000049000007947 */ /* 0x000fea0003800000 */
.L_x_534:
        /* <DEDUP_REMOVED lines=22> */
.L_x_541:
        /* <DEDUP_REMOVED lines=8> */
.L_x_542:
        /* <DEDUP_REMOVED lines=22> */
.L_x_543:
        /* <DEDUP_REMOVED lines=14> */
.L_x_545:
[----:B------:R-:W-:Y:S02]  /*0940*/  ULDC UR5, c[0x0][0x3d4] ;  /* 0x0000f50000057ab9 */ /* 0x000fe40000000800 */
.L_x_544:
[----:B------:R-:W-:-:S04]  /*0950*/  UIADD3 UR5, UR5, 0x3f, URZ ;  /* 0x0000003f05057890 */ /* 0x000fc8000fffe03f */
[----:B------:R-:W-:-:S04]  /*0960*/  USHF.R.S32.HI UR4, URZ, 0x1f, UR5 ;  /* 0x0000001f3f047899 */ /* 0x000fc80008011405 */
[----:B------:R-:W-:-:S04]  /*0970*/  ULEA.HI UR4, UR4, UR5, URZ, 0x6 ;  /* 0x0000000504047291 */ /* 0x000fc8000f8f303f */
[----:B------:R-:W-:-:S04]  /*0980*/  USHF.R.S32.HI UR4, URZ, 0x6, UR4 ;  /* 0x000000063f047899 */ /* 0x000fc80008011404 */
[----:B------:R-:W-:-:S04]  /*0990*/  UISETP.GE.AND UP0, UPT, UR18, UR4, UPT ;  /* 0x000000041200728c */ /* 0x000fc8000bf06270 */
[----:B------:R-:W-:-:S06]  /*09a0*/  USEL UR16, UR16, 0xffffffff, !UP0 ;  /* 0xffffffff10107887 */ /* 0x000fcc000c000000 */
.L_x_540:
[----:B------:R-:W-:-:S13]  /*09b0*/  ISETP.LE.AND P0, PT, RZ, UR16, PT ;  /* 0x00000010ff007c0c */ /* 0x000fda000bf03270 */
[----:B------:R-:W-:Y:S05]  /*09c0*/  @!P0 EXIT ;  /* 0x000000000000894d */ /* 0x000fea0003800000 */
[----:B------:R-:W-:Y:S02]  /*09d0*/  ULDC.64 UR4, c[0x0][0x2c8] ;  /* 0x0000b20000047ab9 */ /* 0x000fe40000000a00 */
[----:B------:R-:W-:Y:S02]  /*09e0*/  UISETP.NE.U32.AND UP2, UPT, URZ, UR4, UPT ;  /* 0x000000043f00728c */ /* 0x000fe4000bf45070 */
[----:B------:R-:W-:Y:S02]  /*09f0*/  UMOV UR6, 0x4 ;  /* 0x0000000400067882 */ /* 0x000fe40000000000 */
[----:B------:R-:W-:Y:S02]  /*0a00*/  UISETP.NE.AND.EX UP2, UPT, URZ, UR5, UPT, UP2 ;  /* 0x000000053f00728c */ /* 0x000fe4000bf45320 */
[----:B------:R-:W-:Y:S02]  /*0a10*/  ULDC.64 UR8, c[0x0][0x2c8] ;  /* 0x0000b20000087ab9 */ /* 0x000fe40000000a00 */
[----:B------:R-:W-:-:S02]  /*0a20*/  UIMAD.WIDE UR8, UR16, UR6, UR8 ;  /* 0x00000006100872a5 */ /* 0x000fc4000f8e0208 */
[----:B------:R-:W-:Y:S01]  /*0a30*/  PLOP3.LUT P2, PT, PT, PT, UP2, 0x80, 0x0 ;  /* 0x000000000000781c */ /* 0x000fe20003f4f028 */
[----:B------:R-:W-:Y:S02]  /*0a40*/  ULDC.64 UR4, c[0x0][0x2d8] ;  /* 0x0000b60000047ab9 */ /* 0x000fe40000000a00 */
[----:B------:R-:W-:Y:S01]  /*0a50*/  UISETP.NE.U32.AND UP0, UPT, URZ, UR4, UPT ;  /* 0x000000043f00728c */ /* 0x000fe2000bf05070 */
[----:B------:R-:W-:Y:S02]  /*0a60*/  IMAD.U32 R6, RZ, RZ, UR8 ;  /* 0x00000008ff067e24 */ /* 0x000fe4000f8e00ff */
[----:B------:R-:W-:Y:S01]  /*0a70*/  IMAD.U32 R7, RZ, RZ, UR9 ;  /* 0x00000009ff077e24 */ /* 0x000fe2000f8e00ff */
[----:B------:R-:W-:-:S06]  /*0a80*/  UISETP.NE.AND.EX UP0, UPT, URZ, UR5, UPT, UP0 ;  /* 0x000000053f00728c */ /* 0x000fcc000bf05300 */
[----:B------:R-:W2:Y:S01]  /*0a90*/  @P2 LDG.E R4, [R6.64] ;  /* 0x0000001406042981 */ /* 0x000ea2000c1e1900 */
[----:B------:R-:W-:Y:S01]  /*0aa0*/  ULDC.64 UR4, c[0x0][0x2d8] ;  /* 0x0000b60000047ab9 */ /* 0x000fe20000000a00 */
[----:B------:R-:W-:-:S03]  /*0ab0*/  PLOP3.LUT P0, PT, PT, PT, UP0, 0x80, 0x0 ;  /* 0x000000000000781c */ /* 0x000fc60003f0f008 */
[----:B------:R-:W-:-:S06]  /*0ac0*/  @UP0 UIMAD.WIDE UR4, UR16, UR6, UR4 ;  /* 0x00000006100402a5 */ /* 0x000fcc000f8e0204 */
[----:B------:R-:W-:Y:S01]  /*0ad0*/  MOV R2, UR4 ;  /* 0x0000000400027c02 */ /* 0x000fe20008000f00 */
[----:B------:R-:W-:Y:S01]  /*0ae0*/  IMAD.U32 R3, RZ, RZ, UR5 ;  /* 0x00000005ff037e24 */ /* 0x000fe2000f8e00ff */
[----:B------:R-:W-:Y:S02]  /*0af0*/  ULDC.64 UR4, c[0x0][0x2d0] ;  /* 0x0000b40000047ab9 */ /* 0x000fe40000000a00 */
[----:B------:R-:W-:Y:S01]  /*0b00*/  UISETP.NE.U32.AND UP1, UPT, URZ, UR4, UPT ;  /* 0x000000043f00728c */ /* 0x000fe2000bf25070 */
[----:B------:R-:W-:Y:S01]  /*0b10*/  MOV R5, RZ ;  /* 0x000000ff00057202 */ /* 0x000fe20000000f00 */
[----:B------:R1:W3:Y:S01]  /*0b20*/  @P0 LDG.E R0, [R2.64] ;  /* 0x0000001402000981 */ /* 0x0002e2000c1e1900 */
[----:B------:R-:W-:Y:S01]  /*0b30*/  IMAD.MOV.U32 R8, RZ, RZ, RZ ;  /* 0x000000ffff087224 */ /* 0x000fe200078e00ff */
[----:B------:R-:W-:-:S03]  /*0b40*/  UISETP.NE.AND.EX UP1, UPT, URZ, UR5, UPT, UP1 ;  /* 0x000000053f00728c */ /* 0x000fc6000bf25310 */
[----:B------:R-:W-:Y:S01]  /*0b50*/  ULDC.64 UR4, c[0x0][0x2d0] ;  /* 0x0000b40000047ab9 */ /* 0x000fe20000000a00 */
[----:B------:R4:W5:Y:S01]  /*0b60*/  @P2 LDG.E R5, [R6.64] ;  /* 0x0000001406052981 */ /* 0x000962000c1e1900 */
[----:B------:R-:W-:Y:S01]  /*0b70*/  UIMAD.WIDE UR4, UR16, UR6, UR4 ;  /* 0x00000006100472a5 */ /* 0x000fe2000f8e0204 */
[----:B------:R-:W-:-:S05]  /*0b80*/  PLOP3.LUT P1, PT, PT, PT, UP1, 0x80, 0x0 ;  /* 0x000000000000781c */ /* 0x000fca0003f2f018 */
[----:B-1----:R-:W-:Y:S01]  /*0b90*/  MOV R2, UR4 ;  /* 0x0000000400027c02 */ /* 0x002fe20008000f00 */
[----:B------:R-:W-:-:S07]  /*0ba0*/  IMAD.U32 R3, RZ, RZ, UR5 ;  /* 0x00000005ff037e24 */ /* 0x000fce000f8e00ff */
[----:B------:R4:W5:Y:S01]  /*0bb0*/  @P1 LDG.E R8, [R2.64] ;  /* 0x0000001402081981 */ /* 0x000962000c1e1900 */
[----:B------:R-:W-:Y:S02]  /*0bc0*/  ULDC UR15, c[0x0][0x168] ;  /* 0x00005a00000f7ab9 */ /* 0x000fe40000000800 */
[----:B------:R-:W-:Y:S02]  /*0bd0*/  UMOV UR22, URZ ;  /* 0x0000003f00167c82 */ /* 0x000fe40008000000 */
[----:B------:R-:W-:Y:S01]  /*0be0*/  ULDC UR14, c[0x0][0x198] ;  /* 0x00006600000e7ab9 */ /* 0x000fe20000000800 */
[----:B--2---:R-:W1:Y:S02]  /*0bf0*/  @P2 R2UR UR5, R4 ;  /* 0x00000000040523c2 */ /* 0x004e6400000e0000 */
[----:B-1----:R-:W-:-:S04]  /*0c00*/  @UP2 ULEA UR5, UR16, UR5, 0x6 ;  /* 0x0000000510052291 */ /* 0x002fc8000f8e303f */
[----:B------:R-:W-:-:S04]  /*0c10*/  @UP2 USHF.R.S32.HI UR4, URZ, 0x1f, UR5 ;  /* 0x0000001f3f042899 */ /* 0x000fc80008011405 */
[----:B------:R-:W-:Y:S01]  /*0c20*/  @UP2 ULEA.HI UR4, UR4, UR5, URZ, 0x6 ;  /* 0x0000000504042291 */ /* 0x000fe2000f8f303f */
[----:B---3--:R4:W1:Y:S03]  /*0c30*/  @P0 R2UR UR15, R0 ;  /* 0x00000000000f03c2 */ /* 0x00886600000e0000 */
[----:B------:R-:W-:Y:S01]  /*0c40*/  @UP2 ULOP3.LUT UR22, UR4, 0xffffffc0, URZ, 0xc0, !UPT ;  /* 0xffffffc004162892 */ /* 0x000fe2000f8ec03f */
[----:B-1--4-:R-:W-:Y:S06]  /*0c50*/  @P0 BRA `(.L_x_546) ;  /* 0x0000006000000947 */ /* 0x012fec0003800000 */
[----:B------:R-:W-:Y:S05]  /*0c60*/  @!P2 BRA `(.L_x_546) ;  /* 0x000000500000a947 */ /* 0x000fea0003800000 */
[----:B------:R-:W2:Y:S04]  /*0c70*/  LDG.E R4, [R6.64] ;  /* 0x0000001406047981 */ /* 0x000ea8000c1e1900 */
[----:B------:R-:W3:Y:S01]  /*0c80*/  LDG.E R0, [R6.64+0x4] ;  /* 0x0000041406007981 */ /* 0x000ee2000c1e1900 */
[----:B--2---:R-:W1:Y:S08]  /*0c90*/  R2UR UR15, R4 ;  /* 0x00000000040f73c2 */ /* 0x004e7000000e0000 */
[----:B---3--:R-:W1:Y:S02]  /*0ca0*/  R2UR UR4, R0 ;  /* 0x00000000000473c2 */ /* 0x008e6400000e0000 */
[----:B-1----:R-:W-:-:S06]  /*0cb0*/  UIADD3 UR15, -UR15, UR4, URZ ;  /* 0x000000040f0f7290 */ /* 0x002fcc000fffe13f */
.L_x_546:
[----:B------:R-:W-:-:S04]  /*0cc0*/  ISETP.NE.U32.AND P0, PT, RZ, c[0x0][0x2e0], PT ;  /* 0x0000b800ff007a0c */ /* 0x000fc80003f05070 */
[----:B------:R-:W-:-:S13]  /*0cd0*/  ISETP.NE.AND.EX P0, PT, RZ, c[0x0][0x2e4], PT, P0 ;  /* 0x0000b900ff007a0c */ /* 0x000fda0003f05300 */
[----:B------:R-:W-:Y:S05]  /*0ce0*/  @!P0 BRA `(.L_x_547) ;  /* 0x0000007000008947 */ /* 0x000fea0003800000 */
[----:B------:R-:W-:Y:S02]  /*0cf0*/  ULDC.64 UR4, c[0x0][0x2e0] ;  /* 0x0000b80000047ab9 */ /* 0x000fe40000000a00 */
[----:B------:R-:W-:-:S06]  /*0d00*/  UIMAD.WIDE UR4, UR16, UR6, UR4 ;  /* 0x00000006100472a5 */ /* 0x000fcc000f8e0204 */
[----:B------:R-:W-:Y:S02]  /*0d10*/  MOV R2, UR4 ;  /* 0x0000000400027c02 */ /* 0x000fe40008000f00 */
[----:B------:R-:W-:-:S05]  /*0d20*/  MOV R3, UR5 ;  /* 0x0000000500037c02 */ /* 0x000fca0008000f00 */
[----:B------:R-:W2:Y:S02]  /*0d30*/  LDG.E R0, [R2.64] ;  /* 0x0000001402007981 */ /* 0x000ea4000c1e1900 */
[----:B--2---:R1:W2:Y:S02]  /*0d40*/  R2UR UR14, R0 ;  /* 0x00000000000e73c2 */ /* 0x0042a400000e0000 */
[----:B-12---:R-:W-:Y:S05]  /*0d50*/  BRA `(.L_x_548) ;  /* 0x0000006000007947 */ /* 0x006fea0003800000 */
.L_x_547:
[----:B------:R-:W-:Y:S05]  /*0d60*/  @!P1 BRA `(.L_x_548) ;  /* 0x0000005000009947 */ /* 0x000fea0003800000 */
[----:B------:R1:W2:Y:S04]  /*0d70*/  LDG.E R0, [R2.64] ;  /* 0x0000001402007981 */ /* 0x0002a8000c1e1900 */
[----:B-1----:R-:W3:Y:S01]  /*0d80*/  LDG.E R2, [R2.64+0x4] ;  /* 0x0000041402027981 */ /* 0x002ee2000c1e1900 */
[----:B--2---:R-:W1:Y:S08]  /*0d90*/  R2UR UR14, R0 ;  /* 0x00000000000e73c2 */ /* 0x004e7000000e0000 */
[----:B---3--:R-:W1:Y:S02]  /*0da0*/  R2UR UR4, R2 ;  /* 0x00000000020473c2 */ /* 0x008e6400000e0000 */
[----:B-1----:R-:W-:-:S06]  /*0db0*/  UIADD3 UR14, -UR14, UR4, URZ ;  /* 0x000000040e0e7290 */ /* 0x002fcc000fffe13f */
.L_x_548:
[----:B------:R-:W-:Y:S01]  /*0dc0*/  USHF.L.U32 UR9, UR18, 0x6, URZ ;  /* 0x0000000612097899 */ /* 0x000fe2000800063f */
[----:B------:R-:W-:Y:S01]  /*0dd0*/  PLOP3.LUT P1, PT, PT, PT, PT, 0x80, 0x0 ;  /* 0x000000000000781c */ /* 0x000fe20003f2f070 */
[----:B------:R-:W-:Y:S01]  /*0de0*/  ULDC UR4, c[0x0][0x2a4] ;  /* 0x0000a90000047ab9 */ /* 0x000fe20000000800 */
[----:B------:R-:W-:Y:S01]  /*0df0*/  CS2R R126, SRZ ;  /* 0x00000000007e7805 */ /* 0x000fe2000001ff00 */
[----:B------:R-:W-:Y:S01]  /*0e00*/  UIADD3 UR6, UR9, UR15, -UR14 ;  /* 0x0000000f09067290 */ /* 0x000fe2000fffe80e */
[----:B------:R-:W-:Y:S01]  /*0e10*/  CS2R R124, SRZ ;  /* 0x00000000007c7805 */ /* 0x000fe2000001ff00 */
[----:B------:R-:W-:Y:S01]  /*0e20*/  UIADD3 UR5, UR15, 0x3f, URZ ;  /* 0x0000003f0f057890 */ /* 0x000fe2000fffe03f */
[----:B------:R-:W-:Y:S01]  /*0e30*/  CS2R R130, SRZ ;  /* 0x0000000000827805 */ /* 0x000fe2000001ff00 */
[----:B------:R-:W-:Y:S01]  /*0e40*/  UIADD3 UR4, UR6, -UR4, URZ ;  /* 0x8000000406047290 */ /* 0x000fe2000fffe03f */
[----:B------:R-:W-:Y:S01]  /*0e50*/  CS2R R128, SRZ ;  /* 0x0000000000807805 */ /* 0x000fe2000001ff00 */
[----:B------:R-:W-:Y:S01]  /*0e60*/  CS2R R122, SRZ ;  /* 0x00000000007a7805 */ /* 0x000fe2000001ff00 */
[----:B------:R-:W-:Y:S01]  /*0e70*/  CS2R R120, SRZ ;  /* 0x0000000000787805 */ /* 0x000fe2000001ff00 */
[----:B------:R-:W-:Y:S01]  /*0e80*/  USHF.R.S32.HI UR13, URZ, 0x1f, UR4 ;  /* 0x0000001f3f0d7899 */ /* 0x000fe20008011404 */
[----:B------:R-:W-:Y:S01]  /*0e90*/  IMAD.MOV.U32 R9, RZ, RZ, RZ ;  /* 0x000000ffff097224 */ /* 0x000fe200078e00ff */
[----:B------:R-:W-:Y:S01]  /*0ea0*/  CS2R R10, SRZ ;  /* 0x00000000000a7805 */ /* 0x000fe2000001ff00 */
[----:B------:R-:W-:Y:S01]  /*0eb0*/  IMAD.MOV.U32 R118, RZ, RZ, RZ ;  /* 0x000000ffff767224 */ /* 0x000fe200078e00ff */
[----:B------:R-:W-:Y:S01]  /*0ec0*/  ULEA.HI UR13, UR13, UR4, URZ, 0x6 ;  /* 0x000000040d0d7291 */ /* 0x000fe2000f8f303f */
[----:B------:R-:W-:Y:S01]  /*0ed0*/  MOV R116, RZ ;  /* 0x000000ff00747202 */ /* 0x000fe20000000f00 */
[----:B------:R-:W-:Y:S01]  /*0ee0*/  USHF.R.S32.HI UR4, URZ, 0x1f, UR5 ;  /* 0x0000001f3f047899 */ /* 0x000fe20008011405 */
[----:B------:R-:W-:Y:S01]  /*0ef0*/  IMAD.MOV.U32 R110, RZ, RZ, RZ ;  /* 0x000000ffff6e7224 */ /* 0x000fe200078e00ff */
[----:B------:R-:W-:Y:S01]  /*0f00*/  USHF.R.S32.HI UR13, URZ, 0x6, UR13 ;  /* 0x000000063f0d7899 */ /* 0x000fe2000801140d */
[----:B------:R-:W-:Y:S01]  /*0f10*/  CS2R R12, SRZ ;  /* 0x00000000000c7805 */ /* 0x000fe2000001ff00 */
        /* <DEDUP_REMOVED lines=53> */
[--C-:B------:R-:W-:Y:S01]  /*1270*/  SHF.R.S32.HI R9, RZ, 0x1f, R33.reuse ;  /* 0x0000001fff097819 */ /* 0x100fe20000011421 */
[----:B------:R-:W-:Y:S01]  /*1280*/  UIMAD UR6, UR22, 0xc0, URZ ;  /* 0x000000c0160678a4 */ /* 0x000fe2000f8e023f */
[----:B------:R-:W-:Y:S01]  /*1290*/  SHF.R.S32.HI R10, RZ, 0x1f, R33 ;  /* 0x0000001fff0a7819 */ /* 0x000fe20000011421 */
[----:B------:R-:W-:Y:S01]  /*12a0*/  ULDC.64 UR4, c[0x0][0x248] ;  /* 0x0000920000047ab9 */ /* 0x000fe20000000a00 */
[CC--:B------:R-:W-:Y:S01]  /*12b0*/  LEA.HI R32, R9.reuse, R33.reuse, RZ, 0x5 ;  /* 0x0000002109207211 */ /* 0x0c0fe200078f28ff */
[----:B------:R-:W-:Y:S01]  /*12c0*/  UISETP.NE.AND UP0, UPT, UR4, 0x1, UPT ;  /* 0x000000010400788c */ /* 0x000fe2000bf05270 */
[----:B------:R-:W-:Y:S01]  /*12d0*/  LEA.HI R29, R9, R33, RZ, 0x3 ;  /* 0x00000021091d7211 */ /* 0x000fe200078f18ff */
[----:B------:R-:W-:Y:S01]  /*12e0*/  IMAD.U32 R0, RZ, RZ, UR6 ;  /* 0x00000006ff007e24 */ /* 0x000fe2000f8e00ff */
[----:B------:R-:W-:Y:S01]  /*12f0*/  SHF.R.S32.HI R4, RZ, 0x5, R32 ;  /* 0x00000005ff047819 */ /* 0x000fe20000011420 */
[----:B------:R-:W-:Y:S01]  /*1300*/  ULDC UR4, c[0x0][0x250] ;  /* 0x0000940000047ab9 */ /* 0x000fe20000000800 */
[----:B------:R-:W-:Y:S01]  /*1310*/  SHF.R.S32.HI R242, RZ, 0x3, R29 ;  /* 0x00000003fff27819 */ /* 0x000fe2000001141d */
[----:B------:R-:W-:Y:S01]  /*1320*/  UMOV UR8, UR17 ;  /* 0x0000001100087c82 */ /* 0x000fe20008000000 */
[----:B------:R-:W-:Y:S01]  /*1330*/  IADD3 R24, P1, R33, UR6, RZ ;  /* 0x0000000621187c10 */ /* 0x000fe2000ff3e0ff */
[----:B------:R-:W-:Y:S01]  /*1340*/  UIMAD.WIDE.U32 UR6, UR17, UR5, URZ ;  /* 0x00000005110672a5 */ /* 0x000fe2000f8e003f */
[----:B------:R-:W-:Y:S01]  /*1350*/  LEA.HI R3, R32, R4, RZ, 0x1 ;  /* 0x0000000420037211 */ /* 0x000fe200078f08ff */
[----:B------:R-:W-:Y:S01]  /*1360*/  USHF.R.S32.HI UR19, URZ, 0x1f, UR17 ;  /* 0x0000001f3f137899 */ /* 0x000fe20008011411 */
[----:B------:R-:W-:Y:S01]  /*1370*/  SHF.R.S32.HI R7, RZ, 0x1f, R242 ;  /* 0x0000001fff077819 */ /* 0x000fe200000114f2 */
[----:B------:R-:W-:Y:S01]  /*1380*/  IMAD.MOV.U32 R220, RZ, RZ, 0x20 ;  /* 0x00000020ffdc7424 */ /* 0x000fe200078e00ff */
[C---:B-----5:R-:W-:Y:S01]  /*1390*/  IADD3 R6, P2, R242.reuse, R5, RZ ;  /* 0x00000005f2067210 */ /* 0x060fe20007f5e0ff */
[----:B------:R-:W-:Y:S01]  /*13a0*/  IMAD.MOV.U32 R222, RZ, RZ, 0x40 ;  /* 0x00000040ffde7424 */ /* 0x000fe200078e00ff */
[----:B------:R-:W-:Y:S01]  /*13b0*/  IADD3 R2, P0, R242, R8, RZ ;  /* 0x00000008f2027210 */ /* 0x000fe20007f1e0ff */
[----:B------:R-:W-:Y:S01]  /*13c0*/  @UP0 UMOV UR5, UR7 ;  /* 0x0000000700050c82 */ /* 0x000fe20008000000 */
[----:B------:R-:W-:Y:S01]  /*13d0*/  LEA.HI R31, R9, R33, RZ, 0x4 ;  /* 0x00000021091f7211 */ /* 0x000fe200078f20ff */
[----:B------:R-:W-:Y:S01]  /*13e0*/  @UP0 USHF.R.U32.HI UR8, URZ, UR4, UR5 ;  /* 0x000000043f080299 */ /* 0x000fe20008011605 */
[----:B------:R-:W-:Y:S01]  /*13f0*/  LEA.HI.X.SX32 R25, R0, R10, 0x1, P1 ;  /* 0x0000000a00197211 */ /* 0x000fe200008f0eff */
[----:B------:R-:W-:Y:S01]  /*1400*/  ULDC.64 UR6, c[0x0][0x1e0] ;  /* 0x0000780000067ab9 */ /* 0x000fe20000000a00 */
[----:B------:R-:W-:Y:S01]  /*1410*/  LOP3.LUT R0, R3, 0xfffffffe, RZ, 0xc0, !PT ;  /* 0xfffffffe03007812 */ /* 0x000fe200078ec0ff */
[----:B------:R-:W-:Y:S01]  /*1420*/  USHF.R.S32.HI UR11, URZ, 0x1f, UR8 ;  /* 0x0000001f3f0b7899 */ /* 0x000fe20008011408 */
[-C--:B------:R-:W-:Y:S01]  /*1430*/  LEA.HI.X.SX32 R5, R5, R7.reuse, 0x1, P2 ;  /* 0x0000000705057211 */ /* 0x080fe200010f0eff */
[----:B------:R-:W-:Y:S01]  /*1440*/  IMAD.U32 R14, RZ, RZ, UR8 ;  /* 0x00000008ff0e7e24 */ /* 0x000fe2000f8e00ff */
[----:B------:R-:W-:Y:S01]  /*1450*/  LEA.HI.X.SX32 R3, R8, R7, 0x1, P0 ;  /* 0x0000000708037211 */ /* 0x000fe200000f0eff */
[----:B------:R-:W-:Y:S01]  /*1460*/  IMAD.IADD R229, R4, 0x1, -R0 ;  /* 0x0000000104e57824 */ /* 0x000fe200078e0a00 */
[----:B------:R-:W-:Y:S01]  /*1470*/  SHF.R.S32.HI R7, RZ, 0x4, R31 ;  /* 0x00000004ff077819 */ /* 0x000fe2000001141f */
[----:B------:R-:W-:Y:S01]  /*1480*/  UIMAD UR6, UR11, UR6, URZ ;  /* 0x000000060b0672a4 */ /* 0x000fe2000f8e023f */
[----:B------:R-:W-:Y:S01]  /*1490*/  LEA.HI R19, R9, R33, RZ, 0x2 ;  /* 0x0000002109137211 */ /* 0x000fe200078f10ff */
[----:B------:R-:W-:Y:S01]  /*14a0*/  ULDC.64 UR4, c[0x0][0x1b0] ;  /* 0x00006c0000047ab9 */ /* 0x000fe20000000a00 */
[----:B------:R-:W-:Y:S01]  /*14b0*/  LEA.HI R4, R31, R7, RZ, 0x1 ;  /* 0x000000071f047211 */ /* 0x000fe200078f08ff */
[----:B------:R-:W-:Y:S01]  /*14c0*/  UIMAD UR4, UR11, UR4, URZ ;  /* 0x000000040b0472a4 */ /* 0x000fe2000f8e023f */
[--C-:B------:R-:W-:Y:S01]  /*14d0*/  SHF.R.S32.HI R8, RZ, 0x2, R19.reuse ;  /* 0x00000002ff087819 */ /* 0x100fe20000011413 */
[----:B------:R-:W-:Y:S01]  /*14e0*/  UIMAD UR23, UR8, UR7, UR6 ;  /* 0x00000007081772a4 */ /* 0x000fe2000f8e0206 */
[----:B------:R-:W-:Y:S01]  /*14f0*/  SHF.R.S32.HI R0, RZ, 0x1f, R19 ;  /* 0x0000001fff007819 */ /* 0x000fe20000011413 */
[----:B------:R-:W-:Y:S01]  /*1500*/  USHF.R.S32.HI UR11, URZ, 0x1f, UR16 ;  /* 0x0000001f3f0b7899 */ /* 0x000fe20008011410 */
[----:B------:R-:W-:Y:S01]  /*1510*/  LOP3.LUT R4, R4, 0xfffffffe, RZ, 0xc0, !PT ;  /* 0xfffffffe04047812 */ /* 0x000fe200078ec0ff */
[----:B------:R-:W-:Y:S01]  /*1520*/  ULDC.64 UR6, c[0x0][0x180] ;  /* 0x0000600000067ab9 */ /* 0x000fe20000000a00 */
[----:B------:R-:W-:Y:S01]  /*1530*/  LEA.HI R0, R0, R8, RZ, 0x3 ;  /* 0x0000000800007211 */ /* 0x000fe200078f18ff */
[----:B------:R-:W-:Y:S01]  /*1540*/  UIMAD UR24, UR19, UR6, URZ ;  /* 0x00000006131872a4 */ /* 0x000fe2000f8e023f */
[----:B------:R-:W-:Y:S01]  /*1550*/  IMAD.SHL.U32 R28, R229, 0x400, RZ ;  /* 0x00000400e51c7824 */ /* 0x000fe200078e00ff */
[----:B------:R-:W-:Y:S01]  /*1560*/  USEL UR6, UR11, URZ, !UP1 ;  /* 0x0000003f0b067287 */ /* 0x000fe2000c800000 */
[----:B------:R-:W-:Y:S01]  /*1570*/  IMAD.IADD R22, R7, 0x1, -R4 ;  /* 0x0000000107167824 */ /* 0x000fe200078e0a04 */
[----:B------:R-:W-:Y:S01]  /*1580*/  LOP3.LUT R0, R0, 0xfffffff8, RZ, 0xc0, !PT ;  /* 0xfffffff800007812 */ /* 0x000fe200078ec0ff */
[----:B------:R-:W-:Y:S01]  /*1590*/  UIMAD UR12, UR8, UR5, UR4 ;  /* 0x00000005080c72a4 */ /* 0x000fe2000f8e0204 */
[----:B------:R-:W-:Y:S01]  /*15a0*/  LOP3.LUT R7, R29, 0xfffffff8, RZ, 0xc0, !PT ;  /* 0xfffffff81d077812 */ /* 0x000fe200078ec0ff */
[----:B------:R-:W-:Y:S01]  /*15b0*/  USEL UR8, UR16, URZ, !UP1 ;  /* 0x0000003f10087287 */ /* 0x000fe2000c800000 */
[----:B------:R-:W-:Y:S01]  /*15c0*/  LEA.HI R4, R9, R33, RZ, 0x6 ;  /* 0x0000002109047211 */ /* 0x000fe200078f30ff */
[----:B------:R-:W-:Y:S01]  /*15d0*/  IMAD.IADD R18, R8, 0x1, -R0 ;  /* 0x0000000108127824 */ /* 0x000fe200078e0a00 */
[----:B------:R-:W-:Y:S01]  /*15e0*/  ULDC.64 UR4, c[0x0][0x1e8] ;  /* 0x00007a0000047ab9 */ /* 0x000fe20000000a00 */
[----:B------:R-:W-:Y:S01]  /*15f0*/  IMAD.IADD R20, R33, 0x1, -R7 ;  /* 0x0000000121147824 */ /* 0x000fe200078e0a07 */
[----:B------:R-:W-:Y:S01]  /*1600*/  SHF.R.S32.HI R21, RZ, 0x6, R4 ;  /* 0x00000006ff157819 */ /* 0x000fe20000011404 */
[----:B------:R-:W-:Y:S01]  /*1610*/  IMAD.U32 R0, RZ, RZ, UR18 ;  /* 0x00000012ff007e24 */ /* 0x000fe2000f8e00ff */
[----:B------:R-:W-:Y:S01]  /*1620*/  UIMAD UR4, UR6, UR4, URZ ;  /* 0x00000004060472a4 */ /* 0x000fe2000f8e023f */
[----:B------:R-:W-:Y:S01]  /*1630*/  IMAD.SHL.U32 R16, R20, 0x8, RZ ;  /* 0x0000000814107824 */ /* 0x000fe200078e00ff */
[----:B------:R-:W-:Y:S01]  /*1640*/  LOP3.LUT P0, RZ, R18, 0x4, RZ, 0xc0, !PT ;  /* 0x0000000412ff7812 */ /* 0x000fe2000780c0ff */
[----:B------:R-:W-:Y:S01]  /*1650*/  IMAD.WIDE R12, R0, 0x40, R2 ;  /* 0x00000040000c7825 */ /* 0x000fe200078e0202 */
[----:B------:R-:W-:Y:S01]  /*1660*/  UIMAD UR7, UR17, UR7, UR24 ;  /* 0x00000007110772a4 */ /* 0x000fe2000f8e0218 */
[----:B------:R-:W-:Y:S01]  /*1670*/  CS2R R130, SRZ ;  /* 0x0000000000827805 */ /* 0x000fe2000001ff00 */
[----:B------:R-:W-:Y:S01]  /*1680*/  SHF.R.S32.HI R17, RZ, 0x1f, R16 ;  /* 0x0000001fff117819 */ /* 0x000fe20000011410 */
[----:B------:R-:W-:Y:S01]  /*1690*/  IMAD.SHL.U32 R0, R242, 0x40, RZ ;  /* 0x00000040f2007824 */ /* 0x000fe200078e00ff */
[----:B------:R-:W-:Y:S01]  /*16a0*/  USEL UR11, UR11, URZ, !UP2 ;  /* 0x0000003f0b0b7287 */ /* 0x000fe2000d000000 */
[C---:B------:R-:W-:Y:S01]  /*16b0*/  IMAD R2, R5.reuse, c[0x0][0x178], RZ ;  /* 0x00005e0005027a24 */ /* 0x040fe200078e02ff */
[----:B------:R-:W-:Y:S01]  /*16c0*/  USHF.R.S32.HI UR24, URZ, 0x1f, UR13 ;  /* 0x0000001f3f187899 */ /* 0x000fe2000801140d */
[----:B------:R-:W-:Y:S01]  /*16d0*/  IMAD R3, R5, c[0x0][0x208], RZ ;  /* 0x0000820005037a24 */ /* 0x000fe200078e02ff */
[----:B------:R-:W-:Y:S01]  /*16e0*/  LOP3.LUT R0, R0, 0x1c0, RZ, 0xc0, !PT ;  /* 0x000001c000007812 */ /* 0x000fe200078ec0ff */
[----:B------:R-:W-:Y:S01]  /*16f0*/  IMAD R8, R6, c[0x0][0x17c], R2 ;  /* 0x00005f0006087a24 */ /* 0x000fe200078e0202 */
[----:B------:R-:W-:Y:S01]  /*1700*/  ISETP.GE.AND P6, PT, R16, c[0x0][0x1cc], PT ;  /* 0x0000730010007a0c */ /* 0x000fe20003fc6270 */
[--C-:B------:R-:W-:Y:S01]  /*1710*/  IMAD.WIDE.U32 R4, R6, c[0x0][0x178], R16.reuse ;  /* 0x00005e0006047a25 */ /* 0x100fe200078e0010 */
[----:B------:R-:W-:Y:S01]  /*1720*/  LOP3.LUT R7, R0, 0x38, R16, 0xf8, !PT ;  /* 0x0000003800077812 */ /* 0x000fe200078ef810 */
[----:B------:R-:W-:Y:S01]  /*1730*/  CS2R R128, SRZ ;  /* 0x0000000000807805 */ /* 0x000fe2000001ff00 */
[----:B------:R-:W-:Y:S01]  /*1740*/  SHF.R.U32.HI R0, RZ, 0x3, R0 ;  /* 0x00000003ff007819 */ /* 0x000fe20000011600 */
[----:B------:R-:W-:Y:S01]  /*1750*/  IMAD.SHL.U32 R30, R21, 0x200, RZ ;  /* 0x00000200151e7824 */ /* 0x000fe200078e00ff */
[----:B------:R-:W-:Y:S01]  /*1760*/  IADD3 R23, R16, 0x40, RZ ;  /* 0x0000004010177810 */ /* 0x000fe20007ffe0ff */
[----:B------:R-:W-:Y:S01]  /*1770*/  IMAD.WIDE.U32 R10, R14, c[0x0][0x1e0], R16 ;  /* 0x000078000e0a7a25 */ /* 0x000fe200078e0010 */
[----:B------:R-:W-:Y:S01]  /*1780*/  IADD3 R26, R16, 0x80, RZ ;  /* 0x00000080101a7810 */ /* 0x000fe20007ffe0ff */
[----:B------:R-:W-:Y:S01]  /*1790*/  CS2R R126, SRZ ;  /* 0x00000000007e7805 */ /* 0x000fe2000001ff00 */
[----:B------:R-:W-:Y:S01]  /*17a0*/  LOP3.LUT R228, R30, R7, R0, 0xf6, !PT ;  /* 0x000000071ee47212 */ /* 0x000fe200078ef600 */
[----:B------:R-:W-:Y:S01]  /*17b0*/  IMAD.IADD R9, R5, 0x1, R8 ;  /* 0x0000000105097824 */ /* 0x000fe200078e0208 */
[----:B------:R-:W-:Y:S01]  /*17c0*/  IADD3 R5, R11, UR23, RZ ;  /* 0x000000170b057c10 */ /* 0x000fe2000fffe0ff */
[----:B------:R-:W-:Y:S01]  /*17d0*/  IMAD R15, R6, c[0x0][0x20c], R3 ;  /* 0x00008300060f7a24 */ /* 0x000fe200078e0203 */
[----:B------:R-:W-:Y:S01]  /*17e0*/  ISETP.GE.AND P5, PT, R23, c[0x0][0x1cc], PT ;  /* 0x0000730017007a0c */ /* 0x000fe20003fa6270 */
[----:B------:R-:W-:Y:S01]  /*17f0*/  IMAD.MOV.U32 R8, RZ, RZ, R4 ;  /* 0x000000ffff087224 */ /* 0x000fe200078e0004 */
[----:B------:R-:W-:Y:S01]  /*1800*/  ISETP.GE.AND P3, PT, R26, c[0x0][0x1cc], PT ;  /* 0x000073001a007a0c */ /* 0x000fe20003f66270 */
[----:B------:R-:W-:Y:S01]  /*1810*/  IMAD.WIDE.U32 R2, R6, c[0x0][0x208], R16 ;  /* 0x0000820006027a25 */ /* 0x000fe200078e0010 */
[----:B------:R-:W-:Y:S01]  /*1820*/  CS2R R124, SRZ ;  /* 0x00000000007c7805 */ /* 0x000fe2000001ff00 */
[----:B------:R-:W-:Y:S01]  /*1830*/  CS2R R122, SRZ ;  /* 0x00000000007a7805 */ /* 0x000fe2000001ff00 */
[----:B------:R-:W-:Y:S01]  /*1840*/  CS2R R120, SRZ ;  /* 0x0000000000787805 */ /* 0x000fe2000001ff00 */
[----:B------:R-:W-:Y:S01]  /*1850*/  IMAD.MOV.U32 R4, RZ, RZ, R10 ;  /* 0x000000ffff047224 */ /* 0x000fe200078e000a */
[----:B------:R-:W-:Y:S01]  /*1860*/  CS2R R118, SRZ ;  /* 0x0000000000767805 */ /* 0x000fe2000001ff00 */
[----:B------:R-:W-:Y:S01]  /*1870*/  IMAD.SHL.U32 R0, R18, 0x40, RZ ;  /* 0x0000004012007824 */ /* 0x000fe200078e00ff */
[----:B------:R-:W-:Y:S01]  /*1880*/  CS2R R116, SRZ ;  /* 0x0000000000747805 */ /* 0x000fe2000001ff00 */
[----:B------:R-:W-:Y:S01]  /*1890*/  IMAD.U32 R10, RZ, RZ, UR17 ;  /* 0x00000011ff0a7e24 */ /* 0x000fe2000f8e00ff */
[----:B------:R-:W-:Y:S01]  /*18a0*/  CS2R R114, SRZ ;  /* 0x0000000000727805 */ /* 0x000fe2000001ff00 */
[----:B------:R-:W-:Y:S01]  /*18b0*/  IMAD.MOV.U32 R6, RZ, RZ, R2 ;  /* 0x000000ffff067224 */ /* 0x000fe200078e0002 */
[----:B------:R-:W-:Y:S01]  /*18c0*/  LOP3.LUT R0, R0, 0x1c0, RZ, 0xc0, !PT ;  /* 0x000001c000007812 */ /* 0x000fe200078ec0ff */
[----:B------:R-:W-:Y:S01]  /*18d0*/  IMAD.SHL.U32 R2, R21, 0x8, RZ ;  /* 0x0000000815027824 */ /* 0x000fe200078e00ff */
[----:B------:R-:W-:Y:S01]  /*18e0*/  CS2R R112, SRZ ;  /* 0x0000000000707805 */ /* 0x000fe2000001ff00 */
[----:B------:R-:W-:Y:S01]  /*18f0*/  IMAD.WIDE.U32 R8, R10, c[0x0][0x180], R8 ;  /* 0x000060000a087a25 */ /* 0x000fe200078e0008 */
[----:B------:R-:W-:Y:S01]  /*1900*/  LOP3.LUT R10, R19, 0x3ffffffc, RZ, 0xc0, !PT ;  /* 0x3ffffffc130a7812 */ /* 0x000fe200078ec0ff */
[----:B------:R-:W-:Y:S01]  /*1910*/  CS2R R110, SRZ ;  /* 0x00000000006e7805 */ /* 0x000fe2000001ff00 */
[----:B------:R-:W-:Y:S01]  /*1920*/  LOP3.LUT R27, R2, 0x18, RZ, 0xc0, !PT ;  /* 0x00000018021b7812 */ /* 0x000fe200078ec0ff */
[----:B------:R-:W-:Y:S01]  /*1930*/  IMAD.IADD R7, R3, 0x1, R15 ;  /* 0x0000000103077824 */ /* 0x000fe200078e020f */
[----:B------:R-:W-:Y:S01]  /*1940*/  SHF.R.U32.HI R11, RZ, 0x3, R0 ;  /* 0x00000003ff0b7819 */ /* 0x000fe20000011600 */
[----:B------:R-:W-:Y:S01]  /*1950*/  IMAD.WIDE.U32 R14, R14, c[0x0][0x1b0], R16 ;  /* 0x00006c000e0e7a25 */ /* 0x000fe200078e0010 */
[----:B------:R-:W-:Y:S01]  /*1960*/  CS2R R108, SRZ ;  /* 0x00000000006c7805 */ /* 0x000fe2000001ff00 */
[----:B------:R-:W-:Y:S01]  /*1970*/  CS2R R106, SRZ ;  /* 0x00000000006a7805 */ /* 0x000fe2000001ff00 */
[----:B------:R-:W-:Y:S01]  /*1980*/  CS2R R104, SRZ ;  /* 0x0000000000687805 */ /* 0x000fe2000001ff00 */
[----:B------:R-:W-:Y:S01]  /*1990*/  IMAD.IADD R10, R33, 0x1, -R10 ;  /* 0x00000001210a7824 */ /* 0x000fe200078e0a0a */
[----:B------:R-:W-:Y:S01]  /*19a0*/  IADD3 R3, R15, UR12, RZ ;  /* 0x0000000c0f037c10 */ /* 0x000fe2000fffe0ff */
[----:B------:R-:W-:Y:S01]  /*19b0*/  IMAD.MOV.U32 R2, RZ, RZ, R14 ;  /* 0x000000ffff027224 */ /* 0x000fe200078e000e */
[----:B------:R-:W-:Y:S01]  /*19c0*/  LOP3.LUT R14, R11, R0, R27, 0x1e, !PT ;  /* 0x000000000b0e7212 */ /* 0x000fe200078e1e1b */
[----:B------:R-:W-:Y:S01]  /*19d0*/  IMAD.U32 R0, RZ, RZ, UR8 ;  /* 0x00000008ff007e24 */ /* 0x000fe2000f8e00ff */
[----:B------:R-:W-:Y:S01]  /*19e0*/  UIMAD UR12, UR8, UR5, UR4 ;  /* 0x00000005080c72a4 */ /* 0x000fe2000f8e0204 */
[----:B------:R-:W-:Y:S01]  /*19f0*/  IMAD R10, R10, 0x2, R28 ;  /* 0x000000020a0a7824 */ /* 0x000fe200078e021c */
[----:B------:R-:W-:Y:S01]  /*1a00*/  IADD3 R15, R9, UR7, RZ ;  /* 0x00000007090f7c10 */ /* 0x000fe2000fffe0ff */
[----:B------:R-:W-:Y:S01]  /*1a10*/  ULDC.64 UR4, c[0x0][0x1b8] ;  /* 0x00006e0000047ab9 */ /* 0x000fe20000000a00 */
[----:B------:R-:W-:Y:S01]  /*1a20*/  IMAD.WIDE.U32 R4, R0, c[0x0][0x1e8], R4 ;  /* 0x00007a0000047a25 */ /* 0x000fe200078e0004 */
[----:B------:R-:W-:Y:S01]  /*1a30*/  UIMAD UR4, UR6, UR4, URZ ;  /* 0x00000004060472a4 */ /* 0x000fe2000f8e023f */
[----:B------:R-:W-:Y:S01]  /*1a40*/  CS2R R102, SRZ ;  /* 0x0000000000667805 */ /* 0x000fe2000001ff00 */
[----:B------:R-:W-:Y:S01]  /*1a50*/  CS2R R100, SRZ ;  /* 0x0000000000647805 */ /* 0x000fe2000001ff00 */
[----:B------:R-:W-:Y:S01]  /*1a60*/  IMAD.IADD R10, R10, 0x1, R14 ;  /* 0x000000010a0a7824 */ /* 0x000fe200078e020e */
[----:B------:R-:W-:Y:S01]  /*1a70*/  UIMAD UR8, UR8, UR5, UR4 ;  /* 0x00000005080872a4 */ /* 0x000fe2000f8e0204 */
[----:B------:R-:W-:Y:S01]  /*1a80*/  IMAD.U32 R11, RZ, RZ, UR17 ;  /* 0x00000011ff0b7e24 */ /* 0x000fe2000f8e00ff */
[----:B------:R-:W-:Y:S01]  /*1a90*/  IADD3 R5, R5, UR12, RZ ;  /* 0x0000000c05057c10 */ /* 0x000fe2000fffe0ff */
[----:B------:R-:W-:Y:S01]  /*1aa0*/  IMAD.WIDE.U32 R2, R0, c[0x0][0x1b8], R2 ;  /* 0x00006e0000027a25 */ /* 0x000fe200078e0002 */
[----:B------:R-:W-:Y:S01]  /*1ab0*/  ULDC.64 UR4, c[0x0][0x210] ;  /* 0x0000840000047ab9 */ /* 0x000fe20000000a00 */
[----:B------:R-:W-:Y:S01]  /*1ac0*/  CS2R R98, SRZ ;  /* 0x0000000000627805 */ /* 0x000fe2000001ff00 */
[----:B------:R-:W-:Y:S01]  /*1ad0*/  UIMAD UR4, UR19, UR4, URZ ;  /* 0x00000004130472a4 */ /* 0x000fe2000f8e023f */
[----:B------:R-:W-:Y:S01]  /*1ae0*/  IMAD R0, R13, c[0x0][0x1a8], RZ ;  /* 0x00006a000d007a24 */ /* 0x000fe200078e02ff */
[----:B------:R-:W-:Y:S01]  /*1af0*/  IADD3 R3, R3, UR8, RZ ;  /* 0x0000000803037c10 */ /* 0x000fe2000fffe0ff */
[----:B------:R-:W-:Y:S01]  /*1b00*/  IMAD.SHL.U32 R230, R10, 0x2, RZ ;  /* 0x000000020ae67824 */ /* 0x000fe200078e00ff */
[----:B------:R-:W-:Y:S01]  /*1b10*/  UIMAD UR23, UR17, UR5, UR4 ;  /* 0x00000005111772a4 */ /* 0x000fe2000f8e0204 */
[----:B------:R-:W-:Y:S01]  /*1b20*/  IMAD.WIDE.U32 R18, R11, c[0x0][0x210], R6 ;  /* 0x000084000b127a25 */ /* 0x000fe200078e0006 */
[----:B------:R-:W-:Y:S01]  /*1b30*/  USEL UR12, UR16, URZ, !UP2 ;  /* 0x0000003f100c7287 */ /* 0x000fe2000d000000 */
[----:B------:R-:W-:Y:S01]  /*1b40*/  CS2R R96, SRZ ;  /* 0x0000000000607805 */ /* 0x000fe2000001ff00 */
[----:B------:R-:W-:Y:S01]  /*1b50*/  IADD3 R231, R230, 0x122c0, RZ ;  /* 0x000122c0e6e77810 */ /* 0x000fe20007ffe0ff */
[----:B------:R-:W-:Y:S01]  /*1b60*/  IMAD R6, R13, c[0x0][0x1d8], RZ ;  /* 0x000076000d067a24 */ /* 0x000fe200078e02ff */
[----:B------:R-:W-:Y:S01]  /*1b70*/  ULDC.64 UR4, c[0x0][0x188] ;  /* 0x0000620000047ab9 */ /* 0x000fe20000000a00 */
[----:B------:R-:W-:Y:S01]  /*1b80*/  IMAD R11, R12, c[0x0][0x1ac], R0 ;  /* 0x00006b000c0b7a24 */ /* 0x000fe200078e0200 */
[----:B------:R-:W-:Y:S01]  /*1b90*/  IADD3 R0, R230, 0x12280, RZ ;  /* 0x00012280e6007810 */ /* 0x000fe20007ffe0ff */
[----:B------:R-:W-:Y:S01]  /*1ba0*/  IMAD.MOV.U32 R14, RZ, RZ, R8 ;  /* 0x000000ffff0e7224 */ /* 0x000fe200078e0008 */
[----:B------:R-:W-:Y:S01]  /*1bb0*/  UIMAD UR4, UR11, UR4, URZ ;  /* 0x000000040b0472a4 */ /* 0x000fe2000f8e023f */
[----:B------:R-:W-:Y:S01]  /*1bc0*/  IMAD R10, R12, c[0x0][0x1dc], R6 ;  /* 0x000077000c0a7a24 */ /* 0x000fe200078e0206 */
[----:B------:R-:W-:Y:S01]  /*1bd0*/  @P0 IADD3 R231, R0, -0x40, RZ ;  /* 0xffffffc000e70810 */ /* 0x000fe20007ffe0ff */
[----:B------:R-:W-:Y:S01]  /*1be0*/  IMAD.WIDE.U32 R8, R12, c[0x0][0x1d8], R4 ;  /* 0x000076000c087a25 */ /* 0x000fe200078e0004 */
[----:B------:R-:W-:Y:S01]  /*1bf0*/  UIMAD UR25, UR12, UR5, UR4 ;  /* 0x000000050c1972a4 */ /* 0x000fe2000f8e0204 */
[----:B------:R-:W-:Y:S01]  /*1c00*/  CS2R R94, SRZ ;  /* 0x00000000005e7805 */ /* 0x000fe2000001ff00 */
[----:B------:R-:W-:Y:S01]  /*1c10*/  UIADD3 UR8, -UR9, UR14, URZ ;  /* 0x0000000e09087290 */ /* 0x000fe2000fffe13f */
[----:B------:R-:W-:Y:S01]  /*1c20*/  IMAD.IADD R0, R9, 0x1, R10 ;  /* 0x0000000109007824 */ /* 0x000fe200078e020a */
[----:B------:R-:W-:Y:S01]  /*1c30*/  LEA R4, P1, R8, c[0x0][0x1c0], 0x1 ;  /* 0x0000700008047a11 */ /* 0x000fe200078208ff */
[----:B------:R-:W-:Y:S01]  /*1c40*/  IMAD.WIDE.U32 R6, R12, c[0x0][0x1a8], R2 ;  /* 0x00006a000c067a25 */ /* 0x000fe200078e0002 */
[----:B------:R-:W-:Y:S01]  /*1c50*/  ULDC.64 UR6, c[0x0][0x218] ;  /* 0x0000860000067ab9 */ /* 0x000fe20000000a00 */
[----:B------:R-:W-:Y:S01]  /*1c60*/  CS2R R92, SRZ ;  /* 0x00000000005c7805 */ /* 0x000fe2000001ff00 */
[----:B------:R-:W-:Y:S01]  /*1c70*/  LEA.HI.X R5, R8, c[0x0][0x1c4], R0, 0x1, P1 ;  /* 0x0000710008057a11 */ /* 0x000fe200008f0c00 */
[----:B------:R-:W-:Y:S01]  /*1c80*/  IMAD.IADD R3, R7, 0x1, R11 ;  /* 0x0000000107037824 */ /* 0x000fe200078e020b */
[C---:B------:R-:W-:Y:S01]  /*1c90*/  LEA R2, P0, R6.reuse, c[0x0][0x190], 0x1 ;  /* 0x0000640006027a11 */ /* 0x040fe200078008ff */
[----:B------:R-:W-:Y:S01]  /*1ca0*/  IMAD.MOV.U32 R0, RZ, RZ, c[0x0][0x1a8] ;  /* 0x00006a00ff007624 */ /* 0x000fe200078e00ff */
[----:B------:R-:W-:Y:S01]  /*1cb0*/  ULDC.64 UR4, c[0x0][0x178] ;  /* 0x00005e0000047ab9 */ /* 0x000fe20000000a00 */
[----:B------:R-:W-:Y:S01]  /*1cc0*/  IMAD.MOV.U32 R8, RZ, RZ, c[0x0][0x1ac] ;  /* 0x00006b00ff087624 */ /* 0x000fe200078e00ff */
[----:B------:R-:W-:Y:S01]  /*1cd0*/  LEA.HI.X R3, R6, c[0x0][0x194], R3, 0x1, P0 ;  /* 0x0000650006037a11 */ /* 0x000fe200000f0c03 */
[----:B------:R-:W-:Y:S01]  /*1ce0*/  UIMAD UR28, UR11, UR6, URZ ;  /* 0x000000060b1c72a4 */ /* 0x000fe2000f8e023f */
[C---:B------:R-:W-:Y:S01]  /*1cf0*/  LEA R12, P0, R0.reuse, R2, 0x6 ;  /* 0x00000002000c7211 */ /* 0x040fe200078030ff */
[----:B------:R-:W-:Y:S01]  /*1d00*/  UIMAD UR6, UR24, UR4, URZ ;  /* 0x00000004180672a4 */ /* 0x000fe2000f8e023f */
[----:B------:R-:W-:Y:S01]  /*1d10*/  IMAD.MOV.U32 R7, RZ, RZ, c[0x0][0x1d8] ;  /* 0x00007600ff077624 */ /* 0x000fe200078e00ff */
[----:B------:R-:W-:Y:S01]  /*1d20*/  UIMAD.WIDE.U32 UR26, UR13, UR4, URZ ;  /* 0x000000040d1a72a5 */ /* 0x000fe2000f8e003f */
[----:B------:R-:W-:Y:S01]  /*1d30*/  LEA.HI.X R13, R0, R3, R8, 0x6, P0 ;  /* 0x00000003000d7211 */ /* 0x000fe200000f3408 */
[----:B------:R-:W-:Y:S01]  /*1d40*/  UIMAD UR5, UR13, UR5, UR6 ;  /* 0x000000050d0572a4 */ /* 0x000fe2000f8e0206 */
[----:B------:R-:W-:Y:S01]  /*1d50*/  IADD3 R0, -R242, UR8, RZ ;  /* 0x00000008f2007c10 */ /* 0x000fe2000fffe1ff */
[----:B------:R-:W-:Y:S01]  /*1d60*/  IMAD.U32 R17, RZ, RZ, UR12 ;  /* 0x0000000cff117e24 */ /* 0x000fe2000f8e00ff */
[----:B------:R-:W-:Y:S01]  /*1d70*/  LEA R6, P1, R7, R4, 0x6 ;  /* 0x0000000407067211 */ /* 0x000fe200078230ff */
[----:B------:R-:W-:Y:S01]  /*1d80*/  UIADD3 UR5, UR27, UR5, URZ ;  /* 0x000000051b057290 */ /* 0x000fe2000fffe03f */
[C---:B------:R-:W-:Y:S01]  /*1d90*/  ISETP.LT.OR P4, PT, R0.reuse, 0x1, P6 ;  /* 0x000000010000780c */ /* 0x040fe20003781670 */
[----:B------:R-:W-:Y:S01]  /*1da0*/  IMAD.MOV.U32 R9, RZ, RZ, c[0x0][0x1dc] ;  /* 0x00007700ff097624 */ /* 0x000fe200078e00ff */
[C---:B------:R-:W-:Y:S01]  /*1db0*/  ISETP.LT.OR P2, PT, R0.reuse, 0x1, P5 ;  /* 0x000000010000780c */ /* 0x040fe20002f41670 */
[----:B------:R-:W-:Y:S01]  /*1dc0*/  IMAD.U32 R10, RZ, RZ, UR26 ;  /* 0x0000001aff0a7e24 */ /* 0x000fe2000f8e00ff */
[C---:B------:R-:W-:Y:S01]  /*1dd0*/  ISETP.LT.OR P0, PT, R0.reuse, 0x1, P3 ;  /* 0x000000010000780c */ /* 0x040fe20001f01670 */
[----:B------:R-:W-:Y:S01]  /*1de0*/  IMAD.WIDE.U32 R240, R17, c[0x0][0x188], R14 ;  /* 0x0000620011f07a25 */ /* 0x000fe200078e000e */
[----:B------:R-:W-:Y:S01]  /*1df0*/  LEA.HI.X R7, R7, R5, R9, 0x6, P1 ;  /* 0x0000000507077211 */ /* 0x000fe200008f3409 */
[----:B------:R-:W-:Y:S01]  /*1e00*/  UIMAD UR4, UR12, UR7, UR28 ;  /* 0x000000070c0472a4 */ /* 0x000fe2000f8e021c */
[----:B------:R-:W-:Y:S01]  /*1e10*/  ISETP.LT.OR P3, PT, R0, 0x21, P3 ;  /* 0x000000210000780c */ /* 0x000fe20001f61670 */
[----:B------:R-:W-:Y:S01]  /*1e20*/  IMAD.U32 R11, RZ, RZ, UR27 ;  /* 0x0000001bff0b7e24 */ /* 0x000fe2000f8e00ff */
[----:B------:R-:W-:Y:S01]  /*1e30*/  IADD3 R235, R241, UR25, RZ ;  /* 0x00000019f1eb7c10 */ /* 0x000fe2000fffe0ff */
[----:B------:R-:W-:Y:S01]  /*1e40*/  IMAD.U32 R11, RZ, RZ, UR5 ;  /* 0x00000005ff0b7e24 */ /* 0x000fe2000f8e00ff */
[----:B------:R-:W-:Y:S01]  /*1e50*/  LEA R14, P1, R10, R240, 0x6 ;  /* 0x000000f00a0e7211 */ /* 0x000fe200078230ff */
[----:B------:R-:W-:Y:S01]  /*1e60*/  IMAD.SHL.U32 R228, R228, 0x2, RZ ;  /* 0x00000002e4e47824 */ /* 0x000fe200078e00ff */
[----:B------:R-:W-:Y:S01]  /*1e70*/  IADD3 R9, R19, UR23, RZ ;  /* 0x0000001713097c10 */ /* 0x000fe2000fffe0ff */
[----:B------:R-:W-:Y:S01]  /*1e80*/  IMAD.MOV.U32 R8, RZ, RZ, R18 ;  /* 0x000000ffff087224 */ /* 0x000fe200078e0012 */
[----:B------:R-:W-:Y:S01]  /*1e90*/  LEA.HI.X R11, R10, R235, R11, 0x6, P1 ;  /* 0x000000eb0a0b7211 */ /* 0x000fe200008f340b */
[----:B------:R-:W-:Y:S01]  /*1ea0*/  ULDC.64 UR6, c[0x0][0x208] ;  /* 0x0000820000067ab9 */ /* 0x000fe20000000a00 */
[C---:B------:R-:W-:Y:S01]  /*1eb0*/  ISETP.LT.OR P1, PT, R0.reuse, 0x21, P6 ;  /* 0x000000210000780c */ /* 0x040fe20003721670 */
[----:B------:R-:W-:Y:S01]  /*1ec0*/  @!PT LDS RZ, [RZ] ;  /* 0x00000000fffff984 */ /* 0x000fe20000000800 */
[----:B------:R-:W-:Y:S01]  /*1ed0*/  @!PT LDS RZ, [RZ] ;  /* 0x00000000fffff984 */ /* 0x000fe20000000800 */
[----:B------:R-:W-:Y:S01]  /*1ee0*/  @!PT LDS RZ, [RZ] ;  /* 0x00000000fffff984 */ /* 0x000fe20000000800 */
[----:B------:R1:W-:Y:S01]  /*1ef0*/  LDGSTS.E.BYPASS.LTC128B.128 [R228+0x6080], [R4.64], !P4 ;  /* 0x0608000004e47fae */ /* 0x0003e2000e101d54 */
[----:B------:R-:W-:Y:S01]  /*1f00*/  ISETP.LT.OR P4, PT, R0, 0x21, P5 ;  /* 0x000000210000780c */ /* 0x000fe20002f81670 */
[----:B------:R-:W-:Y:S01]  /*1f10*/  UMOV UR5, 0x6 ;  /* 0x0000000600057882 */ /* 0x000fe20000000000 */
[----:B------:R-:W-:Y:S01]  /*1f20*/  ISETP.GE.AND P6, PT, R23, c[0x0][0x19c], PT ;  /* 0x0000670017007a0c */ /* 0x000fe20003fc6270 */
[----:B------:R1:W-:Y:S01]  /*1f30*/  LDGSTS.E.BYPASS.LTC128B.128 [R228+0x8080], [R4.64+0x80], !P2 ;  /* 0x0808008004e47fae */ /* 0x0003e2000d101d54 */
[----:B------:R-:W-:Y:S01]  /*1f40*/  USHF.L.U32 UR23, UR6, 0x6, URZ ;  /* 0x0000000606177899 */ /* 0x000fe2000800063f */
[----:B------:R-:W-:Y:S01]  /*1f50*/  IMAD.WIDE.U32 R238, R17, c[0x0][0x218], R8 ;  /* 0x0000860011ee7a25 */ /* 0x000fe200078e0008 */
[----:B------:R-:W-:Y:S01]  /*1f60*/  USHF.L.U64.HI UR5, UR6, UR5, UR7 ;  /* 0x0000000506057299 */ /* 0x000fe20008010207 */
[----:B------:R1:W-:Y:S01]  /*1f70*/  LDGSTS.E.BYPASS.LTC128B.128 [R228+0xa080], [R4.64+0x100], !P0 ;  /* 0x0a08010004e47fae */ /* 0x0003e2000c101d54 */
[----:B------:R-:W-:Y:S01]  /*1f80*/  ISETP.GE.AND P0, PT, R16, c[0x0][0x19c], PT ;  /* 0x0000670010007a0c */ /* 0x000fe20003f06270 */
[----:B------:R-:W-:Y:S01]  /*1f90*/  IMAD.MOV.U32 R236, RZ, RZ, R238 ;  /* 0x000000ffffec7224 */ /* 0x000fe200078e00ee */
[----:B------:R-:W-:Y:S01]  /*1fa0*/  IADD3 R237, R239, UR4, RZ ;  /* 0x00000004efed7c10 */ /* 0x000fe2000fffe0ff */
[----:B------:R2:W-:Y:S01]  /*1fb0*/  LDGSTS.E.BYPASS.LTC128B.128 [R228+0x7080], [R6.64], !P1 ;  /* 0x0708000006e47fae */ /* 0x0005e2000c901d54 */
[C---:B------:R-:W-:Y:S01]  /*1fc0*/  ISETP.LT.OR P2, PT, R0.reuse, 0x1, P0 ;  /* 0x000000010000780c */ /* 0x040fe20000741670 */
[----:B------:R-:W-:Y:S01]  /*1fd0*/  UIMAD UR5, UR5, UR13, URZ ;  /* 0x0000000d050572a4 */ /* 0x000fe2000f8e023f */
[----:B------:R-:W-:Y:S01]  /*1fe0*/  ISETP.LT.OR P1, PT, R0, 0x1, P6 ;  /* 0x000000010000780c */ /* 0x000fe20003721670 */
[----:B------:R2:W-:Y:S01]  /*1ff0*/  LDGSTS.E.BYPASS.LTC128B.128 [R228+0x9080], [R6.64+0x80], !P4 ;  /* 0x0908008006e47fae */ /* 0x0005e2000e101d54 */
[----:B------:R-:W-:Y:S01]  /*2000*/  ISETP.GE.AND P4, PT, R26, c[0x0][0x19c], PT ;  /* 0x000067001a007a0c */ /* 0x000fe20003f86270 */
[----:B------:R-:W-:Y:S01]  /*2010*/  UIMAD UR5, UR24, UR23, UR5 ;  /* 0x00000017180572a4 */ /* 0x000fe2000f8e0205 */
[C---:B------:R-:W-:Y:S01]  /*2020*/  ISETP.LT.OR P0, PT, R0.reuse, 0x21, P0 ;  /* 0x000000210000780c */ /* 0x040fe20000701670 */
[----:B------:R2:W-:Y:S01]  /*2030*/  LDGSTS.E.BYPASS.LTC128B.128 [R228+0xb080], [R6.64+0x100], !P3 ;  /* 0x0b08010006e47fae */ /* 0x0005e2000d901d54 */
[C---:B------:R-:W-:Y:S01]  /*2040*/  ISETP.LT.OR P5, PT, R0.reuse, 0x1, P4 ;  /* 0x000000010000780c */ /* 0x040fe200027a1670 */
[----:B------:R-:W-:Y:S01]  /*2050*/  IMAD.MOV.U32 R10, RZ, RZ, c[0x0][0x17c] ;  /* 0x00005f00ff0a7624 */ /* 0x000fe200078e00ff */
[C---:B------:R-:W-:Y:S01]  /*2060*/  ISETP.LT.OR P6, PT, R0.reuse, 0x21, P6 ;  /* 0x000000210000780c */ /* 0x040fe200037c1670 */
[----:B------:R-:W0:Y:S01]  /*2070*/  LDGDEPBAR ;  /* 0x00000000000079af */ /* 0x000e220000000000 */
[----:B------:R-:W-:Y:S01]  /*2080*/  ISETP.LT.OR P4, PT, R0, 0x21, P4 ;  /* 0x000000210000780c */ /* 0x000fe20002781670 */
[----:B------:R-:W-:Y:S01]  /*2090*/  IMAD R0, R22, 0x800, R30 ;  /* 0x0000080016007824 */ /* 0x000fe200078e021e */
[----:B------:R-:W-:Y:S01]  /*20a0*/  USHF.R.S32.HI UR7, URZ, 0x1f, UR22 ;  /* 0x0000001f3f077899 */ /* 0x000fe20008011416 */
[----:B------:R3:W-:Y:S01]  /*20b0*/  LDGSTS.E.BYPASS.LTC128B.128 [R228+0x80], [R2.64], !P2 ;  /* 0x0008000002e47fae */ /* 0x0007e2000d101d54 */
[C---:B------:R-:W-:Y:S01]  /*20c0*/  LOP3.LUT P2, RZ, R20.reuse, 0x4, RZ, 0xc0, !PT ;  /* 0x0000000414ff7812 */ /* 0x040fe2000784c0ff */
[----:B------:R-:W-:Y:S01]  /*20d0*/  UMOV UR24, 0x5 ;  /* 0x0000000500187882 */ /* 0x000fe20000000000 */
[----:B------:R-:W-:Y:S01]  /*20e0*/  IMAD.U32 R18, RZ, RZ, UR17 ;  /* 0x00000011ff127e24 */ /* 0x000fe2000f8e00ff */
[----:B------:R3:W-:Y:S01]  /*20f0*/  LDGSTS.E.BYPASS.LTC128B.128 [R228+0x2080], [R2.64+0x80], !P1 ;  /* 0x0208008002e47fae */ /* 0x0007e2000c901d54 */
[----:B------:R-:W-:Y:S01]  /*2100*/  LOP3.LUT P1, RZ, R20, 0x2, RZ, 0xc0, !PT ;  /* 0x0000000214ff7812 */ /* 0x000fe2000782c0ff */
[----:B------:R-:W-:Y:S01]  /*2110*/  IMAD.SHL.U32 R229, R229, 0x10, RZ ;  /* 0x00000010e5e57824 */ /* 0x000fe200078e00ff */
[----:B------:R-:W-:Y:S01]  /*2120*/  SEL R222, R222, 0xffffffc0, !P2 ;  /* 0xffffffc0dede7807 */ /* 0x000fe20005000000 */
[----:B------:R3:W-:Y:S01]  /*2130*/  LDGSTS.E.BYPASS.LTC128B.128 [R228+0x4080], [R2.64+0x100], !P5 ;  /* 0x0408010002e47fae */ /* 0x0007e2000e901d54 */
[----:B-1----:R-:W-:Y:S01]  /*2140*/  IMAD.U32 R4, RZ, RZ, UR23 ;  /* 0x00000017ff047e24 */ /* 0x002fe2000f8e00ff */
[----:B------:R-:W-:Y:S01]  /*2150*/  ISETP.GE.AND P5, PT, R26, c[0x0][0x16c], PT ;  /* 0x00005b001a007a0c */ /* 0x000fe20003fa6270 */
[----:B------:R-:W-:Y:S01]  /*2160*/  ULDC UR23, c[0x0][0x20c] ;  /* 0x0000830000177ab9 */ /* 0x000fe20000000800 */
[----:B------:R1:W-:Y:S01]  /*2170*/  LDGSTS.E.BYPASS.LTC128B.128 [R228+0x1080], [R12.64], !P0 ;  /* 0x010800000ce47fae */ /* 0x0003e2000c101d54 */
[----:B------:R-:W-:Y:S01]  /*2180*/  IMAD.WIDE.U32 R4, R4, UR13, R236 ;  /* 0x0000000d04047c25 */ /* 0x000fe2000f8e00ec */
[----:B------:R-:W-:Y:S01]  /*2190*/  ISETP.GE.AND P0, PT, R23, c[0x0][0x16c], PT ;  /* 0x00005b0017007a0c */ /* 0x000fe20003f06270 */
[----:B------:R-:W-:Y:S01]  /*21a0*/  USHF.L.U64.HI UR23, UR6, UR24, UR23 ;  /* 0x0000001806177299 */ /* 0x000fe20008010217 */
[----:B------:R1:W-:Y:S01]  /*21b0*/  LDGSTS.E.BYPASS.LTC128B.128 [R228+0x3080], [R12.64+0x80], !P6 ;  /* 0x030800800ce47fae */ /* 0x0003e2000f101d54 */
[----:B------:R-:W-:Y:S01]  /*21c0*/  USHF.L.U32 UR24, UR13, 0x6, URZ ;  /* 0x000000060d187899 */ /* 0x000fe2000800063f */
[----:B------:R-:W-:Y:S01]  /*21d0*/  IADD3 R5, R5, UR5, RZ ;  /* 0x0000000505057c10 */ /* 0x000fe2000fffe0ff */
[----:B--2---:R-:W-:Y:S01]  /*21e0*/  IMAD.SHL.U32 R6, R20, 0x40, RZ ;  /* 0x0000004014067824 */ /* 0x004fe200078e00ff */
[----:B------:R1:W-:Y:S01]  /*21f0*/  LDGSTS.E.BYPASS.LTC128B.128 [R228+0x5080], [R12.64+0x100], !P4 ;  /* 0x050801000ce47fae */ /* 0x0003e2000e101d54 */
[----:B------:R-:W-:Y:S01]  /*2200*/  LEA R8, P3, R4, c[0x0][0x1f0], 0x1 ;  /* 0x00007c0004087a11 */ /* 0x000fe200078608ff */
[----:B------:R-:W-:Y:S01]  /*2210*/  ULDC.64 UR4, c[0x0][0x270] ;  /* 0x00009c0000047ab9 */ /* 0x000fe20000000a00 */
[----:B------:R-:W-:Y:S01]  /*2220*/  SEL R234, RZ, 0xffffffff, P0 ;  /* 0xffffffffffea7807 */ /* 0x000fe20000000000 */
[----:B------:R-:W0:Y:S01]  /*2230*/  LDGDEPBAR ;  /* 0x00000000000079af */ /* 0x000e220000000000 */
[----:B------:R-:W-:Y:S01]  /*2240*/  LOP3.LUT R15, R6, 0x1c0, RZ, 0xc0, !PT ;  /* 0x000001c0060f7812 */ /* 0x000fe200078ec0ff */
[----:B------:R-:W-:Y:S01]  /*2250*/  UIMAD UR4, UR19, UR4, URZ ;  /* 0x00000004130472a4 */ /* 0x000fe2000f8e023f */
[----:B------:R-:W-:Y:S01]  /*2260*/  LEA.HI.X R9, R4, c[0x0][0x1f4], R5, 0x1, P3 ;  /* 0x00007d0004097a11 */ /* 0x000fe200018f0c05 */
[----:B------:R-:W-:Y:S01]  /*2270*/  IMAD.MOV.U32 R5, RZ, RZ, c[0x0][0x178] ;  /* 0x00005e00ff057624 */ /* 0x000fe200078e00ff */
[----:B------:R-:W-:Y:S01]  /*2280*/  SHF.R.U32.HI R223, RZ, 0x3, R15 ;  /* 0x00000003ffdf7819 */ /* 0x000fe2000001160f */
[----:B------:R-:W-:Y:S01]  /*2290*/  UIMAD UR25, UR17, UR5, UR4 ;  /* 0x00000005111972a4 */ /* 0x000fe2000f8e0204 */
[----:B------:R-:W-:Y:S01]  /*22a0*/  ISETP.GE.AND P3, PT, R16, c[0x0][0x16c], PT ;  /* 0x00005b0010007a0c */ /* 0x000fe20003f66270 */
[----:B------:R-:W-:Y:S01]  /*22b0*/  IMAD.WIDE.U32 R18, R18, c[0x0][0x238], R24 ;  /* 0x00008e0012127a25 */ /* 0x000fe200078e0018 */
[----:B------:R-:W-:Y:S01]  /*22c0*/  SEL R4, RZ, 0x2, P0 ;  /* 0x00000002ff047807 */ /* 0x000fe20000000000 */
[----:B------:R-:W-:Y:S01]  /*22d0*/  ULDC.64 UR4, c[0x0][0x288] ;  /* 0x0000a20000047ab9 */ /* 0x000fe20000000a00 */
[----:B---3--:R-:W-:Y:S01]  /*22e0*/  LOP3.LUT R2, R15, 0x8, R29, 0xf8, !PT ;  /* 0x000000080f027812 */ /* 0x008fe200078ef81d */
[----:B------:R-:W-:Y:S01]  /*22f0*/  UIMAD UR4, UR19, UR4, URZ ;  /* 0x00000004130472a4 */ /* 0x000fe2000f8e023f */
[----:B------:R-:W-:Y:S01]  /*2300*/  SEL R20, RZ, 0x1, P3 ;  /* 0x00000001ff147807 */ /* 0x000fe20001800000 */
[----:B------:R-:W-:Y:S01]  /*2310*/  IMAD.SHL.U32 R234, R234, 0x2, RZ ;  /* 0x00000002eaea7824 */ /* 0x000fe200078e00ff */
[----:B------:R-:W-:Y:S01]  /*2320*/  LOP3.LUT R2, R2, R223, RZ, 0x3c, !PT ;  /* 0x000000df02027212 */ /* 0x000fe200078e3cff */
[----:B------:R-:W-:Y:S01]  /*2330*/  UIMAD UR26, UR17, UR5, UR4 ;  /* 0x00000005111a72a4 */ /* 0x000fe2000f8e0204 */
[----:B------:R-:W-:Y:S01]  /*2340*/  SEL R3, RZ, 0x4, P5 ;  /* 0x00000004ff037807 */ /* 0x000fe20002800000 */
[----:B------:R-:W-:Y:S01]  /*2350*/  CS2R R90, SRZ ;  /* 0x00000000005a7805 */ /* 0x000fe2000001ff00 */
[----:B------:R-:W-:Y:S01]  /*2360*/  LEA R6, P3, R14, c[0x0][0x160], 0x1 ;  /* 0x000058000e067a11 */ /* 0x000fe200078608ff */
[----:B------:R-:W-:Y:S01]  /*2370*/  IMAD.IADD R2, R0, 0x1, R2 ;  /* 0x0000000100027824 */ /* 0x000fe200078e0202 */
[----:B------:R-:W-:Y:S01]  /*2380*/  IADD3 R0, R3, R4, R20 ;  /* 0x0000000403007210 */ /* 0x000fe20007ffe014 */
[----:B------:R-:W-:Y:S01]  /*2390*/  IMAD.SHL.U32 R3, R33, 0x4, RZ ;  /* 0x0000000421037824 */ /* 0x000fe200078e00ff */
[----:B------:R-:W-:Y:S01]  /*23a0*/  LEA.HI.X R7, R14, c[0x0][0x164], R11, 0x1, P3 ;  /* 0x000059000e077a11 */ /* 0x000fe200018f0c0b */
[----:B------:R-:W-:-:S04]  /*23b0*/  DEPBAR.LE SB0, 0x1 ;  /* 0x000080400000791a */ /* 0x000fc80000000000 */
[C---:B------:R-:W-:Y:S01]  /*23c0*/  LEA R4, P3, R5.reuse, R6, 0x6 ;  /* 0x0000000605047211 */ /* 0x040fe200078630ff */
[----:B------:R-:W-:Y:S01]  /*23d0*/  IMAD.SHL.U32 R224, R2, 0x2, RZ ;  /* 0x0000000202e07824 */ /* 0x000fe200078e00ff */
[----:B------:R-:W-:Y:S01]  /*23e0*/  BAR.SYNC.DEFER_BLOCKING 0x0 ;  /* 0x0000000000007b1d */ /* 0x000fe20000010000 */
[----:B------:R-:W-:Y:S01]  /*23f0*/  LOP3.LUT P6, RZ, R0, 0x2, RZ, 0xc0, !PT ;  /* 0x0000000200ff7812 */ /* 0x000fe200078cc0ff */
[----:B------:R-:W-:Y:S01]  /*2400*/  IMAD.U32 R14, RZ, RZ, UR24 ;  /* 0x00000018ff0e7e24 */ /* 0x000fe2000f8e00ff */
[----:B------:R-:W-:Y:S01]  /*2410*/  LEA.HI.X R5, R5, R7, R10, 0x6, P3 ;  /* 0x0000000705057211 */ /* 0x000fe200018f340a */
[----:B------:R-:W-:Y:S01]  /*2420*/  IMAD.IADD R227, R224, 0x1, R222 ;  /* 0x00000001e0e37824 */ /* 0x000fe200078e02de */
[C---:B------:R-:W-:Y:S01]  /*2430*/  IADD3 R10, P3, R3.reuse, UR22, RZ ;  /* 0x00000016030a7c10 */ /* 0x040fe2000ff7e0ff */
[----:B-1----:R-:W-:Y:S01]  /*2440*/  IMAD.U32 R12, RZ, RZ, UR17 ;  /* 0x00000011ff0c7e24 */ /* 0x002fe2000f8e00ff */
[C---:B------:R-:W-:Y:S01]  /*2450*/  LOP3.LUT P4, RZ, R0.reuse, 0x4, RZ, 0xc0, !PT ;  /* 0x0000000400ff7812 */ /* 0x040fe2000788c0ff */
[----:B------:R-:W-:Y:S01]  /*2460*/  USHF.L.U32 UR22, UR6, 0x5, URZ ;  /* 0x0000000506167899 */ /* 0x000fe2000800063f */
[----:B------:R-:W-:Y:S01]  /*2470*/  LEA.HI.X.SX32 R11, R3, UR7, 0x1, P3 ;  /* 0x00000007030b7c11 */ /* 0x000fe200098f0eff */
[----:B------:R-:W-:Y:S01]  /*2480*/  IMAD.U32 R3, RZ, RZ, UR17 ;  /* 0x00000011ff037e24 */ /* 0x000fe2000f8e00ff */
[----:B------:R-:W-:Y:S01]  /*2490*/  LOP3.LUT P3, RZ, R0, 0x1, RZ, 0xc0, !PT ;  /* 0x0000000100ff7812 */ /* 0x000fe2000786c0ff */
[----:B------:R-:W-:Y:S01]  /*24a0*/  ULDC.64 UR6, c[0x0][0x278] ;  /* 0x00009e0000067ab9 */ /* 0x000fe20000000a00 */
[----:B------:R-:W-:Y:S01]  /*24b0*/  SEL R0, R220, 0xffffffe0, !P1 ;  /* 0xffffffe0dc007807 */ /* 0x000fe20004800000 */
[----:B------:R-:W-:Y:S01]  /*24c0*/  IMAD.WIDE.U32 R12, R12, c[0x0][0x270], R10 ;  /* 0x00009c000c0c7a25 */ /* 0x000fe200078e000a */
[----:B------:R-:W-:Y:S01]  /*24d0*/  IADD3 R2, -R242, UR15, -R14 ;  /* 0x0000000ff2027c10 */ /* 0x000fe2000fffe90e */
[----:B------:R-:W-:Y:S01]  /*24e0*/  UIMAD UR6, UR11, UR6, URZ ;  /* 0x000000060b0672a4 */ /* 0x000fe2000f8e023f */
[----:B------:R-:W-:Y:S01]  /*24f0*/  ISETP.GE.AND P0, PT, R23, c[0x0][0x1fc], PT ;  /* 0x00007f0017007a0c */ /* 0x000fe20003f06270 */
[----:B------:R-:W-:Y:S01]  /*2500*/  IMAD.IADD R225, R224, 0x1, R0 ;  /* 0x00000001e0e17824 */ /* 0x000fe200078e0200 */
[C---:B------:R-:W-:Y:S01]  /*2510*/  ISETP.LT.OR P1, PT, R2.reuse, 0x1, !P3 ;  /* 0x000000010200780c */ /* 0x040fe20005f21670 */
[----:B------:R-:W-:Y:S01]  /*2520*/  IMAD.WIDE.U32 R10, R3, c[0x0][0x288], R10 ;  /* 0x0000a200030a7a25 */ /* 0x000fe200078e000a */
[C---:B------:R-:W-:Y:S01]  /*2530*/  ISETP.LT.OR P2, PT, R2.reuse, 0x1, !P6 ;  /* 0x000000010200780c */ /* 0x040fe20007741670 */
[----:B------:R-:W-:Y:S01]  /*2540*/  UIMAD UR7, UR12, UR7, UR6 ;  /* 0x000000070c0772a4 */ /* 0x000fe2000f8e0206 */
[----:B------:R-:W-:Y:S01]  /*2550*/  ISETP.LT.OR P3, PT, R2, 0x21, !P3 ;  /* 0x000000210200780c */ /* 0x000fe20005f61670 */
[----:B------:R-:W-:Y:S01]  /*2560*/  IMAD.IADD R226, R222, 0x1, R225 ;  /* 0x00000001dee27824 */ /* 0x000fe200078e02e1 */
[----:B------:R1:W2:Y:S01]  /*2570*/  LDSM.16.M88.4 R148, [R224+0x6080] ;  /* 0x00608000e094783b */ /* 0x0002a20000000200 */
[----:B------:R-:W-:Y:S01]  /*2580*/  ISETP.LT.OR P6, PT, R2, 0x21, !P6 ;  /* 0x000000210200780c */ /* 0x000fe200077c1670 */
[----:B------:R-:W-:Y:S01]  /*2590*/  USHF.R.S32.HI UR6, URZ, 0x1f, UR24 ;  /* 0x0000001f3f067899 */ /* 0x000fe20008011418 */
[----:B------:R-:W-:Y:S01]  /*25a0*/  IADD3 R3, R13, UR25, RZ ;  /* 0x000000190d037c10 */ /* 0x000fe2000fffe0ff */
[----:B------:R1:W3:Y:S01]  /*25b0*/  LDSM.16.M88.4 R152, [R225+0x6080] ;  /* 0x00608000e198783b */ /* 0x0002e20000000200 */
[----:B------:R-:W-:Y:S01]  /*25c0*/  SHF.R.S32.HI R0, RZ, 0x1f, R21 ;  /* 0x0000001fff007819 */ /* 0x000fe20000011415 */
[----:B------:R-:W-:Y:S01]  /*25d0*/  ULDC.64 UR4, c[0x0][0x238] ;  /* 0x00008e0000047ab9 */ /* 0x000fe20000000a00 */
[----:B------:R-:W-:Y:S01]  /*25e0*/  LOP3.LUT R15, R15, 0x10, R229, 0xf8, !PT ;  /* 0x000000100f0f7812 */ /* 0x000fe200078ef8e5 */
[----:B------:R1:W4:Y:S01]  /*25f0*/  LDSM.16.M88.4 R160, [R227+0x6080] ;  /* 0x00608000e3a0783b */ /* 0x0003220000000200 */
[----:B------:R-:W-:Y:S01]  /*2600*/  LEA.HI R0, R0, R21, RZ, 0x2 ;  /* 0x0000001500007211 */ /* 0x000fe200078f10ff */
[----:B------:R-:W-:Y:S01]  /*2610*/  UIMAD UR4, UR19, UR4, URZ ;  /* 0x00000004130472a4 */ /* 0x000fe2000f8e023f */
[----:B------:R-:W-:Y:S01]  /*2620*/  IADD3 R11, R11, UR26, RZ ;  /* 0x0000001a0b0b7c10 */ /* 0x000fe2000fffe0ff */
[----:B------:R1:W1:Y:S01]  /*2630*/  LDSM.16.M88.4 R168, [R224+0x8080] ;  /* 0x00808000e0a8783b */ /* 0x0002620000000200 */
[----:B------:R-:W-:Y:S01]  /*2640*/  LOP3.LUT R234, R234, 0x2, R20, 0xe2, !PT ;  /* 0x00000002eaea7812 */ /* 0x000fe200078ee214 */
[----:B------:R-:W-:Y:S01]  /*2650*/  UIMAD UR4, UR17, UR5, UR4 ;  /* 0x00000005110472a4 */ /* 0x000fe2000f8e0204 */
[----:B------:R-:W-:Y:S01]  /*2660*/  CS2R R88, SRZ ;  /* 0x0000000000587805 */ /* 0x000fe2000001ff00 */
[----:B------:R1:W1:Y:S01]  /*2670*/  LDSM.16.M88.4 R172, [R225+0x8080] ;  /* 0x00808000e1ac783b */ /* 0x0002620000000200 */
[----:B------:R-:W-:Y:S01]  /*2680*/  IMAD.WIDE.U32 R244, R17, c[0x0][0x290], R10 ;  /* 0x0000a40011f47a25 */ /* 0x000fe200078e000a */
[----:B------:R-:W-:Y:S01]  /*2690*/  CS2R R86, SRZ ;  /* 0x0000000000567805 */ /* 0x000fe2000001ff00 */
[----:B------:R-:W-:Y:S01]  /*26a0*/  CS2R R84, SRZ ;  /* 0x0000000000547805 */ /* 0x000fe2000001ff00 */
[----:B------:R1:W1:Y:S01]  /*26b0*/  LDSM.16.M88.4 R176, [R227+0x8080] ;  /* 0x00808000e3b0783b */ /* 0x0002620000000200 */
[----:B------:R-:W-:Y:S01]  /*26c0*/  IMAD.SHL.U32 R10, R22, 0x20, RZ ;  /* 0x00000020160a7824 */ /* 0x000fe200078e00ff */
[----:B------:R-:W-:Y:S01]  /*26d0*/  CS2R R82, SRZ ;  /* 0x0000000000527805 */ /* 0x000fe2000001ff00 */
[----:B------:R-:W-:Y:S01]  /*26e0*/  CS2R R80, SRZ ;  /* 0x0000000000507805 */ /* 0x000fe2000001ff00 */
[----:B------:R1:W1:Y:S01]  /*26f0*/  LDSM.16.M88.4 R184, [R224+0xa080] ;  /* 0x00a08000e0b8783b */ /* 0x0002620000000200 */
[----:B------:R-:W-:Y:S01]  /*2700*/  CS2R R78, SRZ ;  /* 0x00000000004e7805 */ /* 0x000fe2000001ff00 */
[----:B------:R-:W-:Y:S01]  /*2710*/  LOP3.LUT R11, R27, 0x20, R10, 0xf8, !PT ;  /* 0x000000201b0b7812 */ /* 0x000fe200078ef80a */
[----:B------:R-:W-:Y:S01]  /*2720*/  CS2R R76, SRZ ;  /* 0x00000000004c7805 */ /* 0x000fe2000001ff00 */
[----:B------:R1:W1:Y:S01]  /*2730*/  LDSM.16.M88.4 R188, [R225+0xa080] ;  /* 0x00a08000e1bc783b */ /* 0x0002620000000200 */
[----:B------:R-:W-:Y:S01]  /*2740*/  CS2R R74, SRZ ;  /* 0x00000000004a7805 */ /* 0x000fe2000001ff00 */
[----:B------:R-:W-:Y:S01]  /*2750*/  CS2R R72, SRZ ;  /* 0x0000000000487805 */ /* 0x000fe2000001ff00 */
        /* <DEDUP_REMOVED lines=30> */
[----:B------:R-:W-:Y:S01]  /*2940*/  IMAD.MOV.U32 R2, RZ, RZ, R12 ;  /* 0x000000ffff027224 */ /* 0x000fe200078e000c */
[----:B------:R-:W-:-:S03]  /*2950*/  ISETP.GE.AND P2, PT, R16, c[0x0][0x1fc], PT ;  /* 0x00007f0010007a0c */ /* 0x000fc60003f46270 */
[----:B------:R-:W-:Y:S01]  /*2960*/  IMAD.WIDE.U32 R246, R17, c[0x0][0x278], R2 ;  /* 0x00009e0011f67a25 */ /* 0x000fe200078e0002 */
[----:B------:R-:W-:-:S03]  /*2970*/  LOP3.LUT R2, R0, 0x1ffffffc, RZ, 0xc0, !PT ;  /* 0x1ffffffc00027812 */ /* 0x000fc600078ec0ff */
[----:B------:R-:W-:Y:S01]  /*2980*/  IMAD.U32 R3, RZ, RZ, UR23 ;  /* 0x00000017ff037e24 */ /* 0x000fe2000f8e00ff */
[----:B------:R1:W-:Y:S01]  /*2990*/  LDGSTS.E.BYPASS.LTC128B.128 [R228+0xa080], [R6.64+0x100], !P1 ;  /* 0x0a08010006e47fae */ /* 0x0003e2000c901d54 */
[----:B------:R-:W-:Y:S01]  /*29a0*/  IADD3 R249, R247, UR7, RZ ;  /* 0x00000007f7f97c10 */ /* 0x000fe2000fffe0ff */
[----:B------:R-:W-:Y:S01]  /*29b0*/  IMAD.IADD R21, R21, 0x1, -R2 ;  /* 0x0000000115157824 */ /* 0x000fe200078e0a02 */
[----:B------:R-:W-:Y:S01]  /*29c0*/  ISETP.GE.AND P1, PT, R16, c[0x0][0x1fc], PT ;  /* 0x00007f0010007a0c */ /* 0x000fe20003f26270 */
[----:B------:R2:W-:Y:S01]  /*29d0*/  LDGSTS.E.BYPASS.LTC128B.128 [R228+0x7080], [R4.64], !P3 ;  /* 0x0708000004e47fae */ /* 0x0005e2000d901d54 */
[----:B------:R-:W-:-:S03]  /*29e0*/  ISETP.GT.AND P3, PT, R33, 0xf, PT ;  /* 0x0000000f2100780c */ /* 0x000fc60003f64270 */
[----:B------:R2:W-:Y:S04]  /*29f0*/  LDGSTS.E.BYPASS.LTC128B.128 [R228+0x9080], [R4.64+0x80], !P6 ;  /* 0x0908008004e47fae */ /* 0x0005e8000f101d54 */
[----:B------:R2:W-:Y:S06]  /*2a00*/  LDGSTS.E.BYPASS.LTC128B.128 [R228+0xb080], [R4.64+0x100], !P4 ;  /* 0x0b08010004e47fae */ /* 0x0005ec000e101d54 */
[----:B------:R-:W-:Y:S01]  /*2a10*/  @!P3 IADD3 R0, P6, R246, UR24, RZ ;  /* 0x00000018f600bc10 */ /* 0x000fe2000ffde0ff */
[----:B------:R-:W-:-:S03]  /*2a20*/  @!P3 IMAD.SHL.U32 R16, R33, 0x10, RZ ;  /* 0x000000102110b824 */ /* 0x000fc600078e00ff */
[----:B------:R-:W-:Y:S02]  /*2a30*/  @!P3 IADD3.X R2, R249, UR6, RZ, P6, !PT ;  /* 0x00000006f902bc10 */ /* 0x000fe4000b7fe4ff */
[----:B------:R-:W-:Y:S02]  /*2a40*/  ISETP.GE.AND P6, PT, R23, c[0x0][0x1fc], PT ;  /* 0x00007f0017007a0c */ /* 0x000fe40003fc6270 */
[----:B-1----:R-:W-:Y:S01]  /*2a50*/  IADD3 R7, R19, UR4, RZ ;  /* 0x0000000413077c10 */ /* 0x002fe2000fffe0ff */
[----:B------:R-:W-:Y:S01]  /*2a60*/  IMAD.MOV.U32 R6, RZ, RZ, R18 ;  /* 0x000000ffff067224 */ /* 0x000fe200078e0012 */
[----:B------:R-:W-:Y:S01]  /*2a70*/  SEL R233, RZ, 0xffffffff, P6 ;  /* 0xffffffffffe97807 */ /* 0x000fe20003000000 */
[----:B------:R-:W-:Y:S01]  /*2a80*/  ULDC.64 UR4, c[0x0][0x290] ;  /* 0x0000a40000047ab9 */ /* 0x000fe20000000a00 */
[C---:B------:R-:W-:Y:S01]  /*2a90*/  ISETP.GE.AND P6, PT, R26.reuse, c[0x0][0x1fc], PT ;  /* 0x00007f001a007a0c */ /* 0x040fe20003fc6270 */
[----:B------:R-:W-:Y:S01]  /*2aa0*/  IMAD.WIDE.U32 R250, R17, c[0x0][0x240], R6 ;  /* 0x0000900011fa7a25 */ /* 0x000fe200078e0006 */
[----:B------:R-:W-:Y:S01]  /*2ab0*/  SEL R18, RZ, 0x1, P1 ;  /* 0x00000001ff127807 */ /* 0x000fe20000800000 */
[----:B------:R-:W-:Y:S01]  /*2ac0*/  UIMAD UR4, UR11, UR4, URZ ;  /* 0x000000040b0472a4 */ /* 0x000fe2000f8e023f */
[----:B------:R-:W-:Y:S01]  /*2ad0*/  ISETP.GE.AND P1, PT, R26, c[0x0][0x1fc], PT ;  /* 0x00007f001a007a0c */ /* 0x000fe20003f26270 */
[----:B------:R-:W-:-:S02]  /*2ae0*/  IMAD.SHL.U32 R233, R233, 0x2, RZ ;  /* 0x00000002e9e97824 */ /* 0x000fc400078e00ff */
[----:B------:R-:W-:Y:S01]  /*2af0*/  UIMAD UR4, UR12, UR5, UR4 ;  /* 0x000000050c0472a4 */ /* 0x000fe2000f8e0204 */
[----:B--2---:R-:W-:Y:S02]  /*2b00*/  IMAD.U32 R4, RZ, RZ, UR22 ;  /* 0x00000016ff047e24 */ /* 0x004fe4000f8e00ff */
[----:B------:R-:W-:Y:S01]  /*2b10*/  IMAD.U32 R5, RZ, RZ, UR22 ;  /* 0x00000016ff057e24 */ /* 0x000fe2000f8e00ff */
[----:B------:R-:W-:Y:S02]  /*2b20*/  LOP3.LUT R233, R233, 0x2, R18, 0xe2, !PT ;  /* 0x00000002e9e97812 */ /* 0x000fe400078ee212 */
[----:B------:R-:W-:Y:S02]  /*2b30*/  LEA R4, P4, R4, R8, 0x1 ;  /* 0x0000000804047211 */ /* 0x000fe400078808ff */
[----:B------:R-:W-:Y:S01]  /*2b40*/  IADD3 R248, R245, UR4, RZ ;  /* 0x00000004f5f87c10 */ /* 0x000fe2000fffe0ff */
[----:B------:R-:W-:Y:S01]  /*2b50*/  ULDC.64 UR4, c[0x0][0x240] ;  /* 0x0000900000047ab9 */ /* 0x000fe20000000a00 */
[----:B------:R-:W-:Y:S01]  /*2b60*/  LEA.HI.X R5, R5, R9, R3, 0x1, P4 ;  /* 0x0000000905057211 */ /* 0x000fe200020f0c03 */
[----:B------:R-:W-:Y:S01]  /*2b70*/  UIMAD UR4, UR11, UR4, URZ ;  /* 0x000000040b0472a4 */ /* 0x000fe2000f8e023f */
[----:B------:R-:W-:-:S02]  /*2b80*/  @!P3 LEA R12, P4, R0, c[0x0][0x258], 0x2 ;  /* 0x00009600000cba11 */ /* 0x000fc400078810ff */
[----:B------:R-:W-:Y:S01]  /*2b90*/  LOP3.LUT R3, R31, 0xfffffff0, RZ, 0xc0, !PT ;  /* 0xfffffff01f037812 */ /* 0x000fe200078ec0ff */
[----:B------:R-:W-:Y:S01]  /*2ba0*/  UIMAD UR4, UR12, UR5, UR4 ;  /* 0x000000050c0472a4 */ /* 0x000fe2000f8e0204 */
[----:B------:R-:W-:Y:S02]  /*2bb0*/  @!P3 LEA.HI.X R13, R0, c[0x0][0x25c], R2, 0x2, P4 ;  /* 0x00009700000dba11 */ /* 0x000fe400020f1402 */
[----:B------:R-:W-:Y:S01]  /*2bc0*/  IADD3 R0, -R14, UR15, -R242 ;  /* 0x0000000f0e007c10 */ /* 0x000fe2000fffe9f2 */
[C---:B------:R-:W-:Y:S01]  /*2bd0*/  IMAD.IADD R3, R33.reuse, 0x1, -R3 ;  /* 0x0000000121037824 */ /* 0x040fe200078e0a03 */
[----:B------:R-:W-:Y:S01]  /*2be0*/  LOP3.LUT R2, R32, 0xffffffe0, RZ, 0xc0, !PT ;  /* 0xffffffe020027812 */ /* 0x000fe200078ec0ff */
[----:B------:R1:W-:Y:S01]  /*2bf0*/  @!P3 LDGSTS.E.BYPASS.LTC128B.128 [R16+0x12080], [R12.64] ;  /* 0x120800000c10bfae */ /* 0x0003e2000b901d54 */
[C---:B------:R-:W-:Y:S02]  /*2c00*/  ISETP.LT.OR P4, PT, R0.reuse, 0x1, P2 ;  /* 0x000000010000780c */ /* 0x040fe40001781670 */
[----:B------:R-:W-:Y:S01]  /*2c10*/  ISETP.LT.OR P2, PT, R0, 0x21, P2 ;  /* 0x000000210000780c */ /* 0x000fe20001741670 */
[----:B------:R-:W0:Y:S01]  /*2c20*/  LDGDEPBAR ;  /* 0x00000000000079af */ /* 0x000e220000000000 */
[----:B------:R-:W-:Y:S01]  /*2c30*/  IMAD.IADD R2, R33, 0x1, -R2 ;  /* 0x0000000121027824 */ /* 0x000fe200078e0a02 */
[----:B------:R-:W-:-:S04]  /*2c40*/  IADD3 R252, R251, UR4, RZ ;  /* 0x00000004fbfc7c10 */ /* 0x000fc8000fffe0ff */
[----:B------:R-:W-:-:S04]  /*2c50*/  SHF.R.S32.HI R14, RZ, 0x1f, R2 ;  /* 0x0000001fff0e7819 */ /* 0x000fc80000011402 */
[----:B------:R2:W-:Y:S01]  /*2c60*/  LDGSTS.E.BYPASS.LTC128B.128 [R228+0xc080], [R8.64], !P4 ;  /* 0x0c08000008e47fae */ /* 0x0005e2000e101d54 */
[C---:B------:R-:W-:Y:S02]  /*2c70*/  ISETP.LT.OR P4, PT, R0.reuse, 0x1, P0 ;  /* 0x000000010000780c */ /* 0x040fe40000781670 */
[----:B------:R-:W-:Y:S02]  /*2c80*/  ISETP.LT.OR P0, PT, R0, 0x21, P0 ;  /* 0x000000210000780c */ /* 0x000fe40000701670 */
[----:B-1----:R-:W-:-:S09]  /*2c90*/  SHF.R.S32.HI R13, RZ, 0x1f, R3 ;  /* 0x0000001fff0d7819 */ /* 0x002fd20000011403 */
[----:B------:R2:W-:Y:S01]  /*2ca0*/  LDGSTS.E.BYPASS.LTC128B.128 [R228+0xe080], [R8.64+0x80], !P4 ;  /* 0x0e08008008e47fae */ /* 0x0005e2000e101d54 */
[----:B------:R-:W-:Y:S02]  /*2cb0*/  ISETP.LT.OR P4, PT, R0, 0x1, P6 ;  /* 0x000000010000780c */ /* 0x000fe40003781670 */
[----:B------:R-:W-:Y:S02]  /*2cc0*/  LEA.HI R13, R13, R3, RZ, 0x3 ;  /* 0x000000030d0d7211 */ /* 0x000fe400078f18ff */
[----:B------:R-:W-:Y:S02]  /*2cd0*/  LEA.HI R12, R14, R2, RZ, 0x2 ;  /* 0x000000020e0c7211 */ /* 0x000fe400078f10ff */
[----:B------:R-:W-:Y:S02]  /*2ce0*/  LOP3.LUT R7, R13, 0xfffffff8, RZ, 0xc0, !PT ;  /* 0xfffffff80d077812 */ /* 0x000fe400078ec0ff */
[----:B------:R-:W-:Y:S02]  /*2cf0*/  ISETP.LT.OR P6, PT, R0, 0x21, P6 ;  /* 0x000000210000780c */ /* 0x000fe400037c1670 */
[----:B------:R-:W-:Y:S01]  /*2d00*/  LOP3.LUT R0, R15, 0x8, R29, 0xf8, !PT ;  /* 0x000000080f007812 */ /* 0x000fe200078ef81d */
[----:B------:R-:W-:Y:S01]  /*2d10*/  IMAD.IADD R3, R3, 0x1, -R7 ;  /* 0x0000000103037824 */ /* 0x000fe200078e0a07 */
[----:B------:R-:W-:Y:S01]  /*2d20*/  LOP3.LUT R6, R12, 0x7ffffffc, RZ, 0xc0, !PT ;  /* 0x7ffffffc0c067812 */ /* 0x000fe200078ec0ff */
[----:B------:R2:W-:Y:S01]  /*2d30*/  LDGSTS.E.BYPASS.LTC128B.128 [R228+0x10080], [R8.64+0x100], !P4 ;  /* 0x1008010008e47fae */ /* 0x0005e2000e101d54 */
[----:B------:R-:W-:Y:S01]  /*2d40*/  LOP3.LUT R223, R0, R223, RZ, 0x3c, !PT ;  /* 0x000000df00df7212 */ /* 0x000fe200078e3cff */
[----:B------:R-:W-:Y:S01]  /*2d50*/  IMAD.SHL.U32 R0, R3, 0x40, RZ ;  /* 0x0000004003007824 */ /* 0x000fe200078e00ff */
[----:B------:R-:W-:Y:S01]  /*2d60*/  LEA.HI.SX32 R229, R12, R229, 0x1e ;  /* 0x000000e50ce57211 */ /* 0x000fe200078ff2ff */
[----:B------:R-:W-:Y:S01]  /*2d70*/  IMAD.IADD R2, R2, 0x1, -R6 ;  /* 0x0000000102027824 */ /* 0x000fe200078e0a06 */
[----:B------:R-:W-:Y:S01]  /*2d80*/  SEL R12, RZ, 0x4, P1 ;  /* 0x00000004ff0c7807 */ /* 0x000fe20000800000 */
[----:B------:R1:W-:Y:S01]  /*2d90*/  LDGSTS.E.BYPASS.LTC128B.128 [R228+0xd080], [R4.64], !P2 ;  /* 0x0d08000004e47fae */ /* 0x0003e2000d101d54 */
[----:B------:R-:W-:Y:S01]  /*2da0*/  ISETP.GE.AND P1, PT, R33, 0x10, PT ;  /* 0x000000102100780c */ /* 0x000fe20003f26270 */
[----:B------:R-:W-:Y:S01]  /*2db0*/  IMAD R21, R21, 0x4, R2 ;  /* 0x0000000415157824 */ /* 0x000fe200078e0202 */
[C---:B------:R-:W-:Y:S01]  /*2dc0*/  LOP3.LUT P4, RZ, R3.reuse, 0x4, RZ, 0xc0, !PT ;  /* 0x0000000403ff7812 */ /* 0x040fe2000788c0ff */
[----:B------:R1:W-:Y:S01]  /*2dd0*/  LDGSTS.E.BYPASS.LTC128B.128 [R228+0xf080], [R4.64+0x80], !P0 ;  /* 0x0f08008004e47fae */ /* 0x0003e2000c101d54 */
[----:B------:R-:W-:Y:S01]  /*2de0*/  LOP3.LUT P2, RZ, R3, 0x2, RZ, 0xc0, !PT ;  /* 0x0000000203ff7812 */ /* 0x000fe2000784c0ff */
[----:B------:R-:W-:Y:S01]  /*2df0*/  IMAD.SHL.U32 R3, R22, 0x8, RZ ;  /* 0x0000000816037824 */ /* 0x000fe200078e00ff */
[----:B------:R-:W-:Y:S01]  /*2e00*/  LOP3.LUT R0, R0, 0x1c0, RZ, 0xc0, !PT ;  /* 0x000001c000007812 */ /* 0x000fe200078ec0ff */
[----:B------:R1:W-:Y:S01]  /*2e10*/  LDGSTS.E.BYPASS.LTC128B.128 [R228+0x11080], [R4.64+0x100], !P6 ;  /* 0x1108010004e47fae */ /* 0x0003e2000f101d54 */
[----:B------:R-:W-:Y:S01]  /*2e20*/  IADD3 R2, P0, R244, UR24, RZ ;  /* 0x00000018f4027c10 */ /* 0x000fe2000ff1e0ff */
[----:B------:R-:W-:Y:S01]  /*2e30*/  IMAD R223, R22, 0x200, R223 ;  /* 0x0000020016df7824 */ /* 0x000fe200078e02df */
[----:B------:R-:W-:Y:S01]  /*2e40*/  LOP3.LUT R7, R0, 0x8, R3, 0xf8, !PT ;  /* 0x0000000800077812 */ /* 0x000fe200078ef803 */
[----:B------:R-:W-:Y:S01]  /*2e50*/  IMAD.SHL.U32 R243, R21, 0x2, RZ ;  /* 0x0000000215f37824 */ /* 0x000fe200078e00ff */
[----:B------:R-:W-:Y:S01]  /*2e60*/  SHF.R.U32.HI R3, RZ, 0x3, R0 ;  /* 0x00000003ff037819 */ /* 0x000fe20000011600 */
[C---:B------:R-:W-:Y:S01]  /*2e70*/  IMAD R222, R223.reuse, 0x2, R222 ;  /* 0x00000002dfde7824 */ /* 0x040fe200078e02de */
[----:B------:R-:W-:Y:S01]  /*2e80*/  IADD3.X R10, R248, UR6, RZ, P0, !PT ;  /* 0x00000006f80a7c10 */ /* 0x000fe200087fe4ff */
[----:B------:R-:W-:Y:S01]  /*2e90*/  IMAD.SHL.U32 R223, R223, 0x2, RZ ;  /* 0x00000002dfdf7824 */ /* 0x000fe200078e00ff */
[----:B------:R-:W-:-:S02]  /*2ea0*/  LEA R6, P0, R2, c[0x0][0x280], 0x2 ;  /* 0x0000a00002067a11 */ /* 0x000fc400078010ff */
[----:B------:R-:W-:Y:S02]  /*2eb0*/  LOP3.LUT R0, R3, R11, R0, 0x1e, !PT ;  /* 0x0000000b03007212 */ /* 0x000fe400078e1e00 */
[----:B--2---:R-:W-:Y:S01]  /*2ec0*/  LOP3.LUT R9, R7, R3, RZ, 0x3c, !PT ;  /* 0x0000000307097212 */ /* 0x004fe200078e3cff */
[----:B------:R-:W-:Y:S01]  /*2ed0*/  @!P1 IMAD.SHL.U32 R3, R33, 0x10, RZ ;  /* 0x0000001021039824 */ /* 0x000fe200078e00ff */
[----:B------:R-:W-:Y:S01]  /*2ee0*/  LEA.HI.X R7, R2, c[0x0][0x284], R10, 0x2, P0 ;  /* 0x0000a10002077a11 */ /* 0x000fe200000f140a */
[----:B------:R-:W-:Y:S01]  /*2ef0*/  IMAD.SHL.U32 R8, R13, 0x40, RZ ;  /* 0x000000400d087824 */ /* 0x000fe200078e00ff */
[----:B------:R-:W-:Y:S02]  /*2f00*/  SEL R220, R220, 0xffffffe0, !P4 ;  /* 0xffffffe0dcdc7807 */ /* 0x000fe40006000000 */
[----:B------:R-:W-:Y:S01]  /*2f10*/  LOP3.LUT R233, R233, R12, RZ, 0xfc, !PT ;  /* 0x0000000ce9e97212 */ /* 0x000fe200078efcff */
[----:B------:R2:W-:Y:S01]  /*2f20*/  @!P1 LDGSTS.E.BYPASS.LTC128B.128 [R3+0x12180], [R6.64] ;  /* 0x1218000006039fae */ /* 0x0005e2000b901d54 */
[----:B------:R-:W-:-:S02]  /*2f30*/  LOP3.LUT R8, R8, 0xfffffe00, RZ, 0xc0, !PT ;  /* 0xfffffe0008087812 */ /* 0x000fc400078ec0ff */
[----:B------:R-:W-:Y:S01]  /*2f40*/  IADD3 R232, -R243, UR8, RZ ;  /* 0x00000008f3e87c10 */ /* 0x000fe2000fffe1ff */
[----:B------:R-:W0:Y:S01]  /*2f50*/  LDGDEPBAR ;  /* 0x00000000000079af */ /* 0x000e220000000000 */
[-C--:B------:R-:W-:Y:S02]  /*2f60*/  IADD3 R2, R9, R8.reuse, R28 ;  /* 0x0000000809027210 */ /* 0x080fe40007ffe01c */
[----:B------:R-:W-:Y:S01]  /*2f70*/  LOP3.LUT R0, R0, R8, RZ, 0xfc, !PT ;  /* 0x0000000800007212 */ /* 0x000fe200078efcff */
[----:B------:R-:W-:Y:S02]  /*2f80*/  IMAD.MOV.U32 R8, RZ, RZ, 0x10 ;  /* 0x00000010ff087424 */ /* 0x000fe400078e00ff */
[----:B------:R-:W-:Y:S02]  /*2f90*/  IMAD.SHL.U32 R2, R2, 0x2, RZ ;  /* 0x0000000202027824 */ /* 0x000fe400078e00ff */
[----:B------:R-:W-:Y:S02]  /*2fa0*/  IMAD.SHL.U32 R0, R0, 0x2, RZ ;  /* 0x0000000200007824 */ /* 0x000fe400078e00ff */
[----:B------:R-:W-:Y:S01]  /*2fb0*/  IMAD R221, R220, 0x2, R2 ;  /* 0x00000002dcdd7824 */ /* 0x000fe200078e0202 */
[----:B--2---:R-:W-:-:S05]  /*2fc0*/  SEL R3, R8, 0xfffffff0, !P2 ;  /* 0xfffffff008037807 */ /* 0x004fca0005000000 */
[----:B------:R-:W-:-:S04]  /*2fd0*/  IMAD R3, R3, 0x2, R2 ;  /* 0x0000000203037824 */ /* 0x000fc800078e0202 */
[----:B-1-34-:R-:W-:Y:S02]  /*2fe0*/  IMAD R220, R220, 0x2, R3 ;  /* 0x00000002dcdc7824 */ /* 0x01afe400078e0203 */
.L_x_552:
        /* <DEDUP_REMOVED lines=100> */
[----:B------:R-:W-:Y:S08]  /*3630*/  HMMA.16816.F32.BF16 R16, R24, R30, R16 ;  /* 0x0000001e1810723c */ /* 0x000ff00000041810 */
[-C--:B-1----:R-:W-:Y:S08]  /*3640*/  HMMA.16816.F32.BF16 R20, R140, R148.reuse, RZ ;  /* 0x000000948c14723c */ /* 0x082ff000000418ff */
[C---:B---3--:R-:W-:Y:S08]  /*3650*/  HMMA.16816.F32.BF16 R24, R144.reuse, R148, RZ ;  /* 0x000000949018723c */ /* 0x048ff000000418ff */
[-C--:B------:R-:W-:Y:S01]  /*3660*/  HMMA.16816.F32.BF16 R28, R144, R150.reuse, RZ ;  /* 0x00000096901c723c */ /* 0x080fe200000418ff */
[----:B------:R-:W1:Y:S07]  /*3670*/  LDSM.16.M88.4 R144, [R221+0xd080] ;  /* 0x00d08000dd90783b */ /* 0x000e6e0000000200 */
[----:B------:R-:W-:Y:S01]  /*3680*/  HMMA.16816.F32.BF16 R32, R140, R150, RZ ;  /* 0x000000968c20723c */ /* 0x000fe200000418ff */
[----:B------:R-:W3:Y:S07]  /*3690*/  LDSM.16.M88.4 R140, [R220+0xc080] ;  /* 0x00c08000dc8c783b */ /* 0x000eee0000000200 */
[-C--:B--2---:R-:W-:Y:S08]  /*36a0*/  HMMA.16816.F32.BF16 R20, R132, R152.reuse, R20 ;  /* 0x000000988414723c */ /* 0x084ff00000041814 */
[C---:B----4-:R-:W-:Y:S08]  /*36b0*/  HMMA.16816.F32.BF16 R24, R136.reuse, R152, R24 ;  /* 0x000000988818723c */ /* 0x050ff00000041818 */
[-C--:B------:R-:W-:Y:S01]  /*36c0*/  HMMA.16816.F32.BF16 R28, R136, R154.reuse, R28 ;  /* 0x0000009a881c723c */ /* 0x080fe2000004181c */
[----:B------:R-:W2:Y:S07]  /*36d0*/  LDSM.16.M88.4 R136, [R220+0xd080] ;  /* 0x00d08000dc88783b */ /* 0x000eae0000000200 */
[----:B------:R-:W-:Y:S01]  /*36e0*/  HMMA.16816.F32.BF16 R32, R132, R154, R32 ;  /* 0x0000009a8420723c */ /* 0x000fe20000041820 */
[----:B------:R-:W4:Y:S07]  /*36f0*/  LDSM.16.M88.4 R132, [R2+0xe080] ;  /* 0x00e080000284783b */ /* 0x000f2e0000000200 */
[-C--:B-----5:R-:W-:Y:S08]  /*3700*/  HMMA.16816.F32.BF16 R20, R156, R160.reuse, R20 ;  /* 0x000000a09c14723c */ /* 0x0a0ff00000041814 */
[C---:B-1----:R-:W-:Y:S08]  /*3710*/  HMMA.16816.F32.BF16 R24, R144.reuse, R160, R24 ;  /* 0x000000a09018723c */ /* 0x042ff00000041818 */
        /* <DEDUP_REMOVED lines=20> */
[----:B------:R-:W-:Y:S07]  /*3860*/  HMMA.16816.F32.BF16 R32, R156, R174, R32 ;  /* 0x000000ae9c20723c */ /* 0x000fee0000041820 */
[----:B------:R-:W-:Y:S01]  /*3870*/  IMAD.U32 R156, RZ, RZ, UR15 ;  /* 0x0000000fff9c7e24 */ /* 0x000fe2000f8e00ff */
[-C--:B---3--:R-:W-:Y:S05]  /*3880*/  HMMA.16816.F32.BF16 R20, R140, R176.reuse, R20 ;  /* 0x000000b08c14723c */ /* 0x088fea0000041814 */
[----:B------:R-:W-:Y:S03]  /*3890*/  IADD3 R156, R229, UR4, -R156 ;  /* 0x00000004e59c7c10 */ /* 0x000fe6000fffe89c */
[C---:B-1----:R-:W-:Y:S04]  /*38a0*/  HMMA.16816.F32.BF16 R24, R144.reuse, R176, R24 ;  /* 0x000000b09018723c */ /* 0x042fe80000041818 */
[----:B------:R-:W-:Y:S04]  /*38b0*/  IMAD.IADD R156, R156, 0x1, -R243 ;  /* 0x000000019c9c7824 */ /* 0x000fe800078e0af3 */
[-C--:B------:R-:W-:Y:S01]  /*38c0*/  HMMA.16816.F32.BF16 R28, R144, R178.reuse, R28 ;  /* 0x000000b2901c723c */ /* 0x080fe2000004181c */
[----:B------:R-:W1:Y:S03]  /*38d0*/  LDSM.16.M88.4 R144, [R2+0x10080] ;  /* 0x010080000290783b */ /* 0x000e660000000200 */
[----:B------:R-:W-:Y:S02]  /*38e0*/  IMNMX R159, R232, R156, PT ;  /* 0x0000009ce89f7217 */ /* 0x000fe40003800200 */
[----:B------:R-:W-:Y:S02]  /*38f0*/  IADD3 R158, R156, 0x8, RZ ;  /* 0x000000089c9e7810 */ /* 0x000fe40007ffe0ff */
[----:B------:R-:W-:Y:S01]  /*3900*/  HMMA.16816.F32.BF16 R32, R140, R178, R32 ;  /* 0x000000b28c20723c */ /* 0x000fe20000041820 */
[----:B------:R-:W3:Y:S03]  /*3910*/  LDSM.16.M88.4 R140, [R2+0x11080] ;  /* 0x01108000028c783b */ /* 0x000ee60000000200 */
[C---:B------:R-:W-:Y:S02]  /*3920*/  ISETP.GT.AND P0, PT, R159.reuse, RZ, PT ;  /* 0x000000ff9f00720c */ /* 0x040fe40003f04270 */
[----:B------:R-:W-:Y:S02]  /*3930*/  IMNMX R158, R232, R158, PT ;  /* 0x0000009ee89e7217 */ /* 0x000fe40003800200 */
[-C--:B----4-:R-:W-:Y:S05]  /*3940*/  HMMA.16816.F32.BF16 R20, R132, R180.reuse, R20 ;  /* 0x000000b48414723c */ /* 0x090fea0000041814 */
[----:B------:R-:W-:Y:S02]  /*3950*/  FSEL R4, R4, -INF , P0 ;  /* 0xff80000004047808 */ /* 0x000fe40000000000 */
[----:B------:R-:W-:Y:S01]  /*3960*/  ISETP.GT.AND P0, PT, R159, 0x1, PT ;  /* 0x000000019f00780c */ /* 0x000fe20003f04270 */
[C---:B--2---:R-:W-:Y:S04]  /*3970*/  HMMA.16816.F32.BF16 R24, R136.reuse, R180, R24 ;  /* 0x000000b48818723c */ /* 0x044fe80000041818 */
[--C-:B------:R-:W-:Y:S01]  /*3980*/  FFMA.FTZ R4, R4, c[0x0][0x29c], -R204.reuse ;  /* 0x0000a70004047a23 */ /* 0x100fe200000108cc */
[----:B------:R-:W-:Y:S03]  /*3990*/  IADD3 R157, R156, 0x20, RZ ;  /* 0x000000209c9d7810 */ /* 0x000fe60007ffe0ff */
[-C--:B------:R-:W-:Y:S01]  /*39a0*/  HMMA.16816.F32.BF16 R28, R136, R182.reuse, R28 ;  /* 0x000000b6881c723c */ /* 0x080fe2000004181c */
[----:B------:R2:W-:Y:S01]  /*39b0*/  MUFU.EX2 R203, R4 ;  /* 0x0000000400cb7308 */ /* 0x0005e20000000800 */
[----:B------:R-:W-:Y:S02]  /*39c0*/  LDSM.16.M88.4 R136, [R3+0x11080] ;  /* 0x011080000388783b */ /* 0x000fe40000000200 */
[----:B------:R-:W-:Y:S04]  /*39d0*/  IMNMX R157, R232, R157, PT ;  /* 0x0000009de89d7217 */ /* 0x000fe80003800200 */
[----:B------:R-:W-:Y:S01]  /*39e0*/  HMMA.16816.F32.BF16 R32, R132, R182, R32 ;  /* 0x000000b68420723c */ /* 0x000fe20000041820 */
[----:B------:R-:W4:Y:S03]  /*39f0*/  LDSM.16.M88.4 R132, [R3+0x10080] ;  /* 0x010080000384783b */ /* 0x000f260000000200 */
[----:B------:R-:W-:Y:S04]  /*3a00*/  ISETP.GT.AND P2, PT, R157, 0x21, PT ;  /* 0x000000219d00780c */ /* 0x000fe80003f44270 */
[-C--:B-1----:R-:W-:Y:S08]  /*3a10*/  HMMA.16816.F32.BF16 R20, R144, R184.reuse, R20 ;  /* 0x000000b89014723c */ /* 0x082ff00000041814 */
[C---:B---3--:R-:W-:Y:S04]  /*3a20*/  HMMA.16816.F32.BF16 R24, R140.reuse, R184, R24 ;  /* 0x000000b88c18723c */ /* 0x048fe80000041818 */
[----:B--2---:R-:W-:Y:S02]  /*3a30*/  FSEL R4, R5, -INF , P0 ;  /* 0xff80000005047808 */ /* 0x004fe40000000000 */
[----:B------:R-:W-:Y:S02]  /*3a40*/  ISETP.GT.AND P0, PT, R158, RZ, PT ;  /* 0x000000ff9e00720c */ /* 0x000fe40003f04270 */
[-C--:B------:R-:W-:Y:S01]  /*3a50*/  HMMA.16816.F32.BF16 R28, R140, R186.reuse, R28 ;  /* 0x000000ba8c1c723c */ /* 0x080fe2000004181c */
[----:B------:R-:W1:Y:S03]  /*3a60*/  LDSM.16.M88.4 R140, [R221+0x10080] ;  /* 0x01008000dd8c783b */ /* 0x000e660000000200 */
[----:B------:R-:W-:Y:S04]  /*3a70*/  FFMA.FTZ R4, R4, c[0x0][0x29c], -R204 ;  /* 0x0000a70004047a23 */ /* 0x000fe800000108cc */
[----:B------:R-:W-:Y:S01]  /*3a80*/  HMMA.16816.F32.BF16 R32, R144, R186, R32 ;  /* 0x000000ba9020723c */ /* 0x000fe20000041820 */
[----:B------:R2:W-:Y:S01]  /*3a90*/  MUFU.EX2 R201, R4 ;  /* 0x0000000400c97308 */ /* 0x0005e20000000800 */
[----:B------:R-:W3:Y:S06]  /*3aa0*/  LDSM.16.M88.4 R144, [R221+0x11080] ;  /* 0x01108000dd90783b */ /* 0x000eec0000000200 */
[-C--:B----4-:R-:W-:Y:S08]  /*3ab0*/  HMMA.16816.F32.BF16 R20, R132, R188.reuse, R20 ;  /* 0x000000bc8414723c */ /* 0x090ff00000041814 */
[C---:B------:R-:W-:Y:S08]  /*3ac0*/  HMMA.16816.F32.BF16 R24, R136.reuse, R188, R24 ;  /* 0x000000bc8818723c */ /* 0x040ff00000041818 */
[-C--:B------:R-:W-:Y:S04]  /*3ad0*/  HMMA.16816.F32.BF16 R28, R136, R190.reuse, R28 ;  /* 0x000000be881c723c */ /* 0x080fe8000004181c */
[----:B--2---:R-:W-:Y:S02]  /*3ae0*/  FSEL R4, R6, -INF , P0 ;  /* 0xff80000006047808 */ /* 0x004fe40000000000 */
[----:B------:R-:W-:Y:S02]  /*3af0*/  ISETP.GT.AND P0, PT, R158, 0x1, PT ;  /* 0x000000019e00780c */ /* 0x000fe40003f04270 */
[----:B------:R-:W-:Y:S01]  /*3b00*/  HMMA.16816.F32.BF16 R32, R132, R190, R32 ;  /* 0x000000be8420723c */ /* 0x000fe20000041820 */
[----:B------:R-:W-:Y:S03]  /*3b10*/  LDSM.16.M88.4 R132, [R220+0x11080] ;  /* 0x01108000dc84783b */ /* 0x000fe60000000200 */
[--C-:B------:R-:W-:Y:S01]  /*3b20*/  FFMA.FTZ R4, R4, c[0x0][0x29c], -R205.reuse ;  /* 0x0000a70004047a23 */ /* 0x100fe200000108cd */
[----:B------:R-:W-:Y:S02]  /*3b30*/  FSEL R7, R7, -INF , P0 ;  /* 0xff80000007077808 */ /* 0x000fe40000000000 */
[----:B------:R-:W-:Y:S01]  /*3b40*/  ISETP.GT.AND P0, PT, R157, RZ, PT ;  /* 0x000000ff9d00720c */ /* 0x000fe20003f04270 */
[-C--:B-1----:R-:W-:Y:S01]  /*3b50*/  HMMA.16816.F32.BF16 R20, R140, R192.reuse, R20 ;  /* 0x000000c08c14723c */ /* 0x082fe20000041814 */
[----:B------:R1:W-:Y:S04]  /*3b60*/  MUFU.EX2 R202, R4 ;  /* 0x0000000400ca7308 */ /* 0x0003e80000000800 */
[----:B------:R-:W-:Y:S01]  /*3b70*/  IADD3 R136, R156, 0x28, RZ ;  /* 0x000000289c887810 */ /* 0x000fe20007ffe0ff */
[----:B------:R-:W-:Y:S02]  /*3b80*/  FFMA.FTZ R200, R7, c[0x0][0x29c], -R205 ;  /* 0x0000a70007c87a23 */ /* 0x000fe400000108cd */
[C---:B---3--:R-:W-:Y:S04]  /*3b90*/  HMMA.16816.F32.BF16 R24, R144.reuse, R192, R24 ;  /* 0x000000c09018723c */ /* 0x048fe80000041818 */
[----:B------:R-:W-:Y:S01]  /*3ba0*/  IMNMX R136, R232, R136, PT ;  /* 0x00000088e8887217 */ /* 0x000fe20003800200 */
[----:B------:R-:W2:Y:S03]  /*3bb0*/  MUFU.EX2 R200, R200 ;  /* 0x000000c800c87308 */ /* 0x000ea60000000800 */
[-C--:B------:R-:W-:Y:S03]  /*3bc0*/  HMMA.16816.F32.BF16 R28, R144, R194.reuse, R28 ;  /* 0x000000c2901c723c */ /* 0x080fe6000004181c */
[----:B------:R-:W-:Y:S04]  /*3bd0*/  ISETP.GT.AND P1, PT, R136, 0x20, PT ;  /* 0x000000208800780c */ /* 0x000fe80003f24270 */
[----:B------:R-:W-:Y:S01]  /*3be0*/  FSEL R14, R14, -INF , P1 ;  /* 0xff8000000e0e7808 */ /* 0x000fe20000800000 */
[----:B------:R-:W-:Y:S04]  /*3bf0*/  HMMA.16816.F32.BF16 R32, R140, R194, R32 ;  /* 0x000000c28c20723c */ /* 0x000fe80000041820 */
[----:B-1----:R-:W-:Y:S02]  /*3c00*/  FSEL R4, R8, -INF , P0 ;  /* 0xff80000008047808 */ /* 0x002fe40000000000 */
[----:B------:R-:W-:Y:S01]  /*3c10*/  ISETP.GT.AND P0, PT, R157, 0x1, PT ;  /* 0x000000019d00780c */ /* 0x000fe20003f04270 */
[----:B------:R-:W-:Y:S02]  /*3c20*/  LDS R8, [R229.X4+0x121a0] ;  /* 0x0121a000e5087984 */ /* 0x000fe40000004800 */
[--C-:B------:R-:W-:Y:S03]  /*3c30*/  FFMA.FTZ R4, R4, c[0x0][0x29c], -R206.reuse ;  /* 0x0000a70004047a23 */ /* 0x100fe600000108ce */
[----:B------:R-:W-:Y:S01]  /*3c40*/  FSEL R9, R9, -INF , P0 ;  /* 0xff80000009097808 */ /* 0x000fe20000000000 */
[----:B------:R1:W-:Y:S01]  /*3c50*/  MUFU.EX2 R156, R4 ;  /* 0x00000004009c7308 */ /* 0x0003e20000000800 */
[----:B------:R-:W-:Y:S03]  /*3c60*/  ISETP.GT.AND P0, PT, R136, RZ, PT ;  /* 0x000000ff8800720c */ /* 0x000fe60003f04270 */
[--C-:B------:R-:W-:Y:S01]  /*3c70*/  FFMA.FTZ R139, R9, c[0x0][0x29c], -R206.reuse ;  /* 0x0000a700098b7a23 */ /* 0x100fe200000108ce */
[----:B------:R-:W-:Y:S01]  /*3c80*/  FSEL R10, R10, -INF , P0 ;  /* 0xff8000000a0a7808 */ /* 0x000fe20000000000 */
[----:B------:R-:W-:Y:S01]  /*3c90*/  LDS R9, [R229.X4+0x12180] ;  /* 0x01218000e5097984 */ /* 0x000fe20000004800 */
[----:B------:R-:W-:Y:S03]  /*3ca0*/  ISETP.GT.AND P0, PT, R136, 0x1, PT ;  /* 0x000000018800780c */ /* 0x000fe60003f04270 */
[--C-:B------:R-:W-:Y:S01]  /*3cb0*/  FFMA.FTZ R138, R10, c[0x0][0x29c], -R207.reuse ;  /* 0x0000a7000a8a7a23 */ /* 0x100fe200000108cf */
[----:B------:R-:W-:Y:S01]  /*3cc0*/  FSEL R11, R11, -INF , P0 ;  /* 0xff8000000b0b7808 */ /* 0x000fe20000000000 */
[----:B------:R-:W-:Y:S01]  /*3cd0*/  MUFU.EX2 R139, R139 ;  /* 0x0000008b008b7308 */ /* 0x000fe20000000800 */
[----:B------:R-:W-:Y:S02]  /*3ce0*/  ISETP.GT.AND P0, PT, R157, 0x20, PT ;  /* 0x000000209d00780c */ /* 0x000fe40003f04270 */
[----:B------:R-:W-:Y:S01]  /*3cf0*/  FSEL R10, R13, -INF , P2 ;  /* 0xff8000000d0a7808 */ /* 0x000fe20001000000 */
[--C-:B------:R-:W-:Y:S01]  /*3d00*/  FFMA.FTZ R137, R11, c[0x0][0x29c], -R207.reuse ;  /* 0x0000a7000b897a23 */ /* 0x100fe200000108cf */
[----:B------:R-:W-:Y:S02]  /*3d10*/  FSEL R12, R12, -INF , P0 ;  /* 0xff8000000c0c7808 */ /* 0x000fe40000000000 */
[C---:B------:R-:W-:Y:S01]  /*3d20*/  ISETP.GT.AND P0, PT, R159.reuse, 0x20, PT ;  /* 0x000000209f00780c */ /* 0x040fe20003f04270 */
[--C-:B------:R-:W-:Y:S02]  /*3d30*/  FFMA.FTZ R10, R10, c[0x0][0x29c], -R206.reuse ;  /* 0x0000a7000a0a7a23 */ /* 0x100fe400000108ce */
[----:B------:R-:W-:Y:S01]  /*3d40*/  MUFU.EX2 R138, R138 ;  /* 0x0000008a008a7308 */ /* 0x000fe20000000800 */
[----:B------:R-:W-:Y:S01]  /*3d50*/  FSEL R16, R16, -INF , P0 ;  /* 0xff80000010107808 */ /* 0x000fe20000000000 */
[----:B-1----:R-:W1:Y:S01]  /*3d60*/  LDSM.16.M88.4 R4, [R220+0x10080] ;  /* 0x01008000dc04783b */ /* 0x002e620000000200 */
[----:B------:R-:W-:Y:S01]  /*3d70*/  ISETP.GT.AND P0, PT, R159, 0x21, PT ;  /* 0x000000219f00780c */ /* 0x000fe20003f04270 */
[----:B------:R-:W-:Y:S02]  /*3d80*/  FFMA.FTZ R12, R12, c[0x0][0x29c], -R206 ;  /* 0x0000a7000c0c7a23 */ /* 0x000fe400000108ce */
[--C-:B------:R-:W-:Y:S01]  /*3d90*/  FFMA.FTZ R16, R16, c[0x0][0x29c], -R204.reuse ;  /* 0x0000a70010107a23 */ /* 0x100fe200000108cc */
[----:B------:R-:W-:Y:S02]  /*3da0*/  FSEL R17, R17, -INF , P0 ;  /* 0xff80000011117808 */ /* 0x000fe40000000000 */
[----:B------:R-:W-:Y:S01]  /*3db0*/  ISETP.GT.AND P0, PT, R158, 0x20, PT ;  /* 0x000000209e00780c */ /* 0x000fe20003f04270 */
[----:B------:R-:W-:Y:S02]  /*3dc0*/  MUFU.EX2 R137, R137 ;  /* 0x0000008900897308 */ /* 0x000fe40000000800 */
[----:B------:R-:W-:Y:S01]  /*3dd0*/  FFMA.FTZ R11, R17, c[0x0][0x29c], -R204 ;  /* 0x0000a700110b7a23 */ /* 0x000fe200000108cc */
[----:B------:R-:W-:Y:S01]  /*3de0*/  FSEL R18, R18, -INF , P0 ;  /* 0xff80000012127808 */ /* 0x000fe20000000000 */
[----:B------:R-:W-:Y:S01]  /*3df0*/  FFMA.FTZ R17, R14, c[0x0][0x29c], -R207 ;  /* 0x0000a7000e117a23 */ /* 0x000fe200000108cf */
[----:B------:R-:W-:Y:S02]  /*3e00*/  ISETP.GT.AND P0, PT, R158, 0x21, PT ;  /* 0x000000219e00780c */ /* 0x000fe40003f04270 */
[----:B--2---:R-:W-:Y:S01]  /*3e10*/  F2FP.BF16.PACK_AB R14, R200, R202 ;  /* 0x000000cac80e723e */ /* 0x004fe200000010ff */
[----:B------:R-:W-:Y:S02]  /*3e20*/  FFMA.FTZ R18, R18, c[0x0][0x29c], -R205 ;  /* 0x0000a70012127a23 */ /* 0x000fe400000108cd */
[----:B------:R-:W2:Y:S10]  /*3e30*/  MUFU.EX2 R16, R16 ;  /* 0x0000001000107308 */ /* 0x000eb40000000800 */
[----:B------:R-:W3:Y:S10]  /*3e40*/  MUFU.EX2 R11, R11 ;  /* 0x0000000b000b7308 */ /* 0x000ef40000000800 */
[----:B------:R-:W-:Y:S01]  /*3e50*/  MUFU.EX2 R12, R12 ;  /* 0x0000000c000c7308 */ /* 0x000fe20000000800 */
        /* <DEDUP_REMOVED lines=18> */
[--C-:B------:R-:W-:Y:S01]  /*3f80*/  FADD.FTZ R22, R22, -R8.reuse ;  /* 0x8000000816167221 */ /* 0x100fe20000010000 */
[----:B------:R-:W-:Y:S01]  /*3f90*/  PLOP3.LUT P0, PT, PT, PT, UP0, 0x80, 0x0 ;  /* 0x000000000000781c */ /* 0x000fe20003f0f008 */
[----:B------:R-:W1:Y:S01]  /*3fa0*/  MUFU.EX2 R6, R6 ;  /* 0x0000000600067308 */ /* 0x000e620000000800 */
[----:B------:R-:W-:Y:S01]  /*3fb0*/  STS [R230+0x12280], R19 ;  /* 0x01228013e6007388 */ /* 0x000fe20000000800 */
[----:B------:R-:W-:Y:S02]  /*3fc0*/  FFMA.FTZ R15, R15, c[0x0][0x29c], -R207 ;  /* 0x0000a7000f0f7a23 */ /* 0x000fe400000108cf */
[----:B------:R-:W-:Y:S02]  /*3fd0*/  FMUL.FTZ R20, R203, R20 ;  /* 0x00000014cb147220 */ /* 0x000fe40000410000 */
[----:B------:R-:W-:Y:S02]  /*3fe0*/  FADD.FTZ R32, R32, -R9 ;  /* 0x8000000920207221 */ /* 0x000fe40000010000 */
[--C-:B------:R-:W-:Y:S02]  /*3ff0*/  FADD.FTZ R35, R35, -R8.reuse ;  /* 0x8000000823237221 */ /* 0x100fe40000010000 */
[----:B--2---:R-:W-:Y:S01]  /*4000*/  FMUL.FTZ R32, R16, R32 ;  /* 0x0000002010207220 */ /* 0x004fe20000410000 */
[----:B---3--:R-:W-:Y:S01]  /*4010*/  F2FP.BF16.PACK_AB R16, R11, R16 ;  /* 0x000000100b10723e */ /* 0x008fe200000010ff */
[----:B------:R-:W2:Y:S01]  /*4020*/  MUFU.EX2 R15, R15 ;  /* 0x0000000f000f7308 */ /* 0x000ea20000000800 */
[----:B------:R-:W-:Y:S02]  /*4030*/  FADD.FTZ R34, R34, -R8 ;  /* 0x8000000822227221 */ /* 0x000fe40000010000 */
[----:B----4-:R-:W-:Y:S01]  /*4040*/  FMUL.FTZ R18, R201, R21 ;  /* 0x00000015c9127220 */ /* 0x010fe20000410000 */
[----:B------:R-:W-:Y:S01]  /*4050*/  STS [R231], R16 ;  /* 0x00000010e7007388 */ /* 0x000fe20000000800 */
[----:B-----5:R-:W-:Y:S02]  /*4060*/  FMUL.FTZ R34, R7, R34 ;  /* 0x0000002207227220 */ /* 0x020fe40000410000 */
[----:B------:R-:W-:Y:S01]  /*4070*/  FMUL.FTZ R22, R202, R22 ;  /* 0x00000016ca167220 */ /* 0x000fe20000410000 */
[----:B------:R-:W-:Y:S01]  /*4080*/  F2FP.BF16.PACK_AB R18, R18, R20 ;  /* 0x000000141212723e */ /* 0x000fe200000010ff */
[----:B------:R-:W-:Y:S02]  /*4090*/  FMUL.FTZ R8, R200, R23 ;  /* 0x00000017c8087220 */ /* 0x000fe40000410000 */
[--C-:B-1----:R-:W-:Y:S01]  /*40a0*/  FADD.FTZ R29, R29, -R5.reuse ;  /* 0x800000051d1d7221 */ /* 0x102fe20000010000 */
[----:B------:R-:W-:Y:S01]  /*40b0*/  F2FP.BF16.PACK_AB R13, R6, R7 ;  /* 0x00000007060d723e */ /* 0x000fe200000010ff */
[--C-:B------:R-:W-:Y:S01]  /*40c0*/  FADD.FTZ R24, R24, -R5.reuse ;  /* 0x8000000518187221 */ /* 0x100fe20000010000 */
[----:B------:R-:W-:Y:S01]  /*40d0*/  F2FP.BF16.PACK_AB R7, R10, R12 ;  /* 0x0000000c0a07723e */ /* 0x000fe200000010ff */
[--C-:B------:R-:W-:Y:S01]  /*40e0*/  FADD.FTZ R25, R25, -R5.reuse ;  /* 0x8000000519197221 */ /* 0x100fe20000010000 */
[----:B------:R-:W-:Y:S01]  /*40f0*/  F2FP.BF16.PACK_AB R8, R8, R22 ;  /* 0x000000160808723e */ /* 0x000fe200000010ff */
[----:B------:R-:W-:Y:S01]  /*4100*/  STS [R231+0x400], R13 ;  /* 0x0004000de7007388 */ /* 0x000fe20000000800 */
[----:B------:R-:W-:Y:S01]  /*4110*/  FADD.FTZ R28, R28, -R5 ;  /* 0x800000051c1c7221 */ /* 0x000fe20000010000 */
[----:B------:R-:W-:Y:S01]  /*4120*/  F2FP.BF16.PACK_AB R5, R137, R138 ;  /* 0x0000008a8905723e */ /* 0x000fe200000010ff */
[----:B------:R-:W-:Y:S01]  /*4130*/  FMUL.FTZ R35, R6, R35 ;  /* 0x0000002306237220 */ /* 0x000fe20000410000 */
[----:B------:R-:W-:Y:S01]  /*4140*/  F2FP.BF16.PACK_AB R6, R139, R156 ;  /* 0x0000009c8b06723e */ /* 0x000fe200000010ff */
[----:B------:R-:W-:Y:S02]  /*4150*/  FADD.FTZ R33, R33, -R9 ;  /* 0x8000000921217221 */ /* 0x000fe40000010000 */
[----:B------:R1:W-:Y:S01]  /*4160*/  STS [R230+0x13680], R5 ;  /* 0x01368005e6007388 */ /* 0x0003e20000000800 */
[--C-:B------:R-:W-:Y:S02]  /*4170*/  FADD.FTZ R26, R26, -R4.reuse ;  /* 0x800000041a1a7221 */ /* 0x100fe40000010000 */
[----:B------:R-:W-:Y:S02]  /*4180*/  FMUL.FTZ R11, R11, R33 ;  /* 0x000000210b0b7220 */ /* 0x000fe40000410000 */
[----:B------:R-:W-:Y:S01]  /*4190*/  STS [R230+0x13280], R6 ;  /* 0x01328006e6007388 */ /* 0x000fe20000000800 */
[--C-:B------:R-:W-:Y:S02]  /*41a0*/  FADD.FTZ R27, R27, -R4.reuse ;  /* 0x800000041b1b7221 */ /* 0x100fe40000010000 */
[----:B------:R-:W-:Y:S01]  /*41b0*/  FMUL.FTZ R24, R156, R24 ;  /* 0x000000189c187220 */ /* 0x000fe20000410000 */
[----:B------:R-:W-:Y:S01]  /*41c0*/  F2FP.BF16.PACK_AB R11, R11, R32 ;  /* 0x000000200b0b723e */ /* 0x000fe200000010ff */
[----:B------:R-:W-:Y:S01]  /*41d0*/  STS [R231+0x1000], R7 ;  /* 0x00100007e7007388 */ /* 0x000fe20000000800 */
[----:B------:R-:W-:Y:S02]  /*41e0*/  FMUL.FTZ R25, R139, R25 ;  /* 0x000000198b197220 */ /* 0x000fe40000410000 */
[----:B------:R-:W-:Y:S01]  /*41f0*/  FMUL.FTZ R9, R10, R29 ;  /* 0x0000001d0a097220 */ /* 0x000fe20000410000 */
[----:B------:R-:W-:Y:S01]  /*4200*/  F2FP.BF16.PACK_AB R10, R35, R34 ;  /* 0x00000022230a723e */ /* 0x000fe200000010ff */
[----:B------:R-:W-:Y:S02]  /*4210*/  FMUL.FTZ R138, R138, R26 ;  /* 0x0000001a8a8a7220 */ /* 0x000fe40000410000 */
[----:B------:R-:W-:Y:S02]  /*4220*/  FMUL.FTZ R137, R137, R27 ;  /* 0x0000001b89897220 */ /* 0x000fe40000410000 */
[--C-:B------:R-:W-:Y:S02]  /*4230*/  FADD.FTZ R30, R30, -R4.reuse ;  /* 0x800000041e1e7221 */ /* 0x100fe40000010000 */
[----:B------:R-:W-:Y:S02]  /*4240*/  FADD.FTZ R4, R31, -R4 ;  /* 0x800000041f047221 */ /* 0x000fe40000010000 */
[----:B------:R-:W-:Y:S01]  /*4250*/  FMUL.FTZ R28, R12, R28 ;  /* 0x0000001c0c1c7220 */ /* 0x000fe20000410000 */
[----:B------:R-:W-:Y:S01]  /*4260*/  F2FP.BF16.PACK_AB R12, R25, R24 ;  /* 0x00000018190c723e */ /* 0x000fe200000010ff */
[C---:B--2---:R-:W-:Y:S01]  /*4270*/  FMUL.FTZ R4, R15.reuse, R4 ;  /* 0x000000040f047220 */ /* 0x044fe20000410000 */
[----:B-1----:R-:W-:Y:S01]  /*4280*/  F2FP.BF16.PACK_AB R5, R15, R17 ;  /* 0x000000110f05723e */ /* 0x002fe200000010ff */
[----:B------:R-:W-:Y:S01]  /*4290*/  FMUL.FTZ R17, R17, R30 ;  /* 0x0000001e11117220 */ /* 0x000fe20000410000 */
[----:B------:R-:W-:Y:S03]  /*42a0*/  F2FP.BF16.PACK_AB R9, R9, R28 ;  /* 0x0000001c0909723e */ /* 0x000fe600000010ff */
        /* <DEDUP_REMOVED lines=97> */
[----:B------:R-:W-:Y:S01]  /*48c0*/  UIMAD UR7, UR7, UR4, URZ ;  /* 0x00000004070772a4 */ /* 0x000fe2000f8e023f */
[----:B------:R-:W1:Y:S01]  /*48d0*/  S2R R208, SR_TID.X ;  /* 0x0000000000d07919 */ /* 0x000e620000002100 */
        /* <DEDUP_REMOVED lines=8> */
[----:B------:R-:W-:Y:S01]  /*4960*/  IADD3 R8, -R242, UR15, -R8 ;  /* 0x0000000ff2087c10 */ /* 0x000fe2000fffe908 */
        /* <DEDUP_REMOVED lines=24> */
[----:B-1----:R-:W-:Y:S02]  /*4af0*/  @!P3 IMAD.SHL.U32 R8, R208, 0x10, RZ ;  /* 0x00000010d008b824 */ /* 0x002fe400078e00ff */
[----:B------:R2:W-:Y:S06]  /*4b00*/  LDGSTS.E.BYPASS.LTC128B.128 [R228+0xe080], [R16.64+0x80], !P1 ;  /* 0x0e08008010e47fae */ /* 0x0005ec000c901d54 */
[----:B------:R2:W-:Y:S04]  /*4b10*/  LDGSTS.E.BYPASS.LTC128B.128 [R228+0x10080], [R16.64+0x100], !P6 ;  /* 0x1008010010e47fae */ /* 0x0005e8000f101d54 */
[----:B------:R2:W-:Y:S04]  /*4b20*/  LDGSTS.E.BYPASS.LTC128B.128 [R228+0xd080], [R10.64], !P4 ;  /* 0x0d0800000ae47fae */ /* 0x0005e8000e101d54 */
[----:B------:R2:W-:Y:S04]  /*4b30*/  LDGSTS.E.BYPASS.LTC128B.128 [R228+0xf080], [R10.64+0x80], !P2 ;  /* 0x0f0800800ae47fae */ /* 0x0005e8000d101d54 */
[----:B------:R2:W-:Y:S04]  /*4b40*/  LDGSTS.E.BYPASS.LTC128B.128 [R228+0x11080], [R10.64+0x100], !P0 ;  /* 0x110801000ae47fae */ /* 0x0005e8000c101d54 */
[----:B------:R2:W-:Y:S02]  /*4b50*/  @!P3 LDGSTS.E.BYPASS.LTC128B.128 [R8+0x12180], [R18.64] ;  /* 0x121800001208bfae */ /* 0x0005e4000b901d54 */
.L_x_550:
        /* <DEDUP_REMOVED lines=74> */
[----:B------:R-:W1:Y:S01]  /*5000*/  S2R R21, SR_TID.X ;  /* 0x0000000000157919 */ /* 0x000e620000002100 */
        /* <DEDUP_REMOVED lines=17> */
[----:B------:R-:W-:Y:S02]  /*5120*/  IADD3 R4, -R242, UR15, -R6 ;  /* 0x0000000ff2047c10 */ /* 0x000fe4000fffe906 */
        /* <DEDUP_REMOVED lines=18> */
[----:B-1----:R-:W-:Y:S02]  /*5250*/  @!P3 IMAD.SHL.U32 R4, R21, 0x10, RZ ;  /* 0x000000101504b824 */ /* 0x002fe400078e00ff */
[----:B------:R2:W-:Y:S04]  /*5260*/  LDGSTS.E.BYPASS.LTC128B.128 [R228+0x8080], [R8.64+0x80], !P2 ;  /* 0x0808008008e47fae */ /* 0x0005e8000d101d54 */
[----:B------:R2:W-:Y:S04]  /*5270*/  LDGSTS.E.BYPASS.LTC128B.128 [R228+0xa080], [R8.64+0x100], !P0 ;  /* 0x0a08010008e47fae */ /* 0x0005e8000c101d54 */
[----:B------:R2:W-:Y:S04]  /*5280*/  LDGSTS.E.BYPASS.LTC128B.128 [R228+0x7080], [R6.64], !P4 ;  /* 0x0708000006e47fae */ /* 0x0005e8000e101d54 */
[----:B------:R2:W-:Y:S04]  /*5290*/  LDGSTS.E.BYPASS.LTC128B.128 [R228+0x9080], [R6.64+0x80], !P1 ;  /* 0x0908008006e47fae */ /* 0x0005e8000c901d54 */
[----:B------:R2:W-:Y:S04]  /*52a0*/  LDGSTS.E.BYPASS.LTC128B.128 [R228+0xb080], [R6.64+0x100], !P6 ;  /* 0x0b08010006e47fae */ /* 0x0005e8000f101d54 */
[----:B------:R2:W-:Y:S02]  /*52b0*/  @!P3 LDGSTS.E.BYPASS.LTC128B.128 [R4+0x12080], [R10.64] ;  /* 0x120800000a04bfae */ /* 0x0005e4000b901d54 */
.L_x_551:
        /* <DEDUP_REMOVED lines=31> */
[----:B------:R-:W3:Y:S07]  /*54b0*/  LDSM.16.MT88.4 R200, [R0+0x3080] ;  /* 0x0030800000c8783b */ /* 0x000eee0000004200 */
[-C--:B-1----:R-:W-:Y:S08]  /*54c0*/  HMMA.16816.F32.BF16 R4, R156, R204.reuse, R4 ;  /* 0x000000cc9c04723c */ /* 0x082ff00000041804 */
[C---:B--2---:R-:W-:Y:S08]  /*54d0*/  HMMA.16816.F32.BF16 R8, R208.reuse, R204, R8 ;  /* 0x000000ccd008723c */ /* 0x044ff00000041808 */
[-C--:B------:R-:W-:Y:S08]  /*54e0*/  HMMA.16816.F32.BF16 R12, R208, R206.reuse, R12 ;  /* 0x000000ced00c723c */ /* 0x080ff0000004180c */
[C---:B------:R-:W-:Y:S01]  /*54f0*/  HMMA.16816.F32.BF16 R16, R156.reuse, R206, R16 ;  /* 0x000000ce9c10723c */ /* 0x040fe20000041810 */
[----:B------:R-:W-:Y:S07]  /*5500*/  LDSM.16.MT88.4 R204, [R0+0x1880] ;  /* 0x0018800000cc783b */ /* 0x000fee0000004200 */
[-C--:B---3--:R-:W-:Y:S08]  /*5510*/  HMMA.16816.F32.BF16 R20, R156, R200.reuse, R20 ;  /* 0x000000c89c14723c */ /* 0x088ff00000041814 */
[C---:B------:R-:W-:Y:S08]  /*5520*/  HMMA.16816.F32.BF16 R24, R208.reuse, R200, R24 ;  /* 0x000000c8d018723c */ /* 0x040ff00000041818 */
[-C--:B------:R-:W-:Y:S08]  /*5530*/  HMMA.16816.F32.BF16 R28, R208, R202.reuse, R28 ;  /* 0x000000cad01c723c */ /* 0x080ff0000004181c */
[C---:B------:R-:W-:Y:S01]  /*5540*/  HMMA.16816.F32.BF16 R32, R156.reuse, R202, R32 ;  /* 0x000000ca9c20723c */ /* 0x040fe20000041820 */
[----:B------:R-:W1:Y:S07]  /*5550*/  LDSM.16.M88.4 R200, [R220+0x14280] ;  /* 0x01428000dcc8783b */ /* 0x000e6e0000000200 */
[-C--:B------:R-:W-:Y:S08]  /*5560*/  HMMA.16816.F32.BF16 R132, R156, R212.reuse, R132 ;  /* 0x000000d49c84723c */ /* 0x080ff00000041884 */
[C---:B------:R-:W-:Y:S08]  /*5570*/  HMMA.16816.F32.BF16 R136, R208.reuse, R212, R136 ;  /* 0x000000d4d088723c */ /* 0x040ff00000041888 */
[-C--:B------:R-:W-:Y:S01]  /*5580*/  HMMA.16816.F32.BF16 R140, R208, R214.reuse, R140 ;  /* 0x000000d6d08c723c */ /* 0x080fe2000004188c */
[----:B------:R-:W2:Y:S07]  /*5590*/  LDSM.16.M88.4 R208, [R220+0x15280] ;  /* 0x01528000dcd0783b */ /* 0x000eae0000000200 */
[----:B------:R-:W-:Y:S01]  /*55a0*/  HMMA.16816.F32.BF16 R144, R156, R214, R144 ;  /* 0x000000d69c90723c */ /* 0x000fe20000041890 */
[----:B------:R-:W3:Y:S04]  /*55b0*/  LDSM.16.MT88.4 R156, [R0+0x3880] ;  /* 0x00388000009c783b */ /* 0x000ee80000004200 */
[----:B------:R-:W4:Y:S03]  /*55c0*/  LDSM.16.MT88.4 R212, [R0+0x5880] ;  /* 0x0058800000d4783b */ /* 0x000f260000004200 */
[-C--:B-1----:R-:W-:Y:S08]  /*55d0*/  HMMA.16816.F32.BF16 R4, R200, R204.reuse, R4 ;  /* 0x000000ccc804723c */ /* 0x082ff00000041804 */
[C---:B--2---:R-:W-:Y:S08]  /*55e0*/  HMMA.16816.F32.BF16 R8, R208.reuse, R204, R8 ;  /* 0x000000ccd008723c */ /* 0x044ff00000041808 */
[-C--:B------:R-:W-:Y:S08]  /*55f0*/  HMMA.16816.F32.BF16 R12, R208, R206.reuse, R12 ;  /* 0x000000ced00c723c */ /* 0x080ff0000004180c */
[C---:B------:R-:W-:Y:S08]  /*5600*/  HMMA.16816.F32.BF16 R16, R200.reuse, R206, R16 ;  /* 0x000000cec810723c */ /* 0x040ff00000041810 */
[-C--:B---3--:R-:W-:Y:S08]  /*5610*/  HMMA.16816.F32.BF16 R20, R200, R156.reuse, R20 ;  /* 0x0000009cc814723c */ /* 0x088ff00000041814 */
[C---:B------:R-:W-:Y:S07]  /*5620*/  HMMA.16816.F32.BF16 R24, R208.reuse, R156, R24 ;  /* 0x0000009cd018723c */ /* 0x040fee0000041818 */
[----:B------:R-:W-:Y:S01]  /*5630*/  IADD3 R157, P0, R250, UR13, RZ ;  /* 0x0000000dfa9d7c10 */ /* 0x000fe2000ff1e0ff */
[-C--:B------:R-:W-:Y:S08]  /*5640*/  HMMA.16816.F32.BF16 R28, R208, R158.reuse, R28 ;  /* 0x0000009ed01c723c */ /* 0x080ff0000004181c */
[C---:B------:R-:W-:Y:S07]  /*5650*/  HMMA.16816.F32.BF16 R32, R200.reuse, R158, R32 ;  /* 0x0000009ec820723c */ /* 0x040fee0000041820 */
[----:B------:R-:W-:Y:S01]  /*5660*/  IMAD.U32 R158, RZ, RZ, UR13 ;  /* 0x0000000dff9e7e24 */ /* 0x000fe2000f8e00ff */
[-C--:B----4-:R-:W-:Y:S01]  /*5670*/  HMMA.16816.F32.BF16 R132, R200, R212.reuse, R132 ;  /* 0x000000d4c884723c */ /* 0x090fe20000041884 */
[----:B------:R-:W-:Y:S03]  /*5680*/  UMOV UR13, UR6 ;  /* 0x00000006000d7c82 */ /* 0x000fe60008000000 */
[----:B------:R-:W-:Y:S02]  /*5690*/  LEA.HI.X.SX32 R158, R158, R252, 0x1, P0 ;  /* 0x000000fc9e9e7211 */ /* 0x000fe400000f0eff */
[C---:B------:R-:W-:Y:S02]  /*56a0*/  LEA R156, P0, R157.reuse, c[0x0][0x220], 0x2 ;  /* 0x000088009d9c7a11 */ /* 0x040fe400078010ff */
[C---:B------:R-:W-:Y:S04]  /*56b0*/  HMMA.16816.F32.BF16 R136, R208.reuse, R212, R136 ;  /* 0x000000d4d088723c */ /* 0x040fe80000041888 */
[----:B------:R-:W-:Y:S02]  /*56c0*/  LEA.HI.X R157, R157, c[0x0][0x224], R158, 0x2, P0 ;  /* 0x000089009d9d7a11 */ /* 0x000fe400000f149e */
[----:B------:R-:W-:Y:S02]  /*56d0*/  PLOP3.LUT P0, PT, PT, PT, UP0, 0x80, 0x0 ;  /* 0x000000000000781c */ /* 0x000fe40003f0f008 */
[-C--:B------:R-:W-:Y:S01]  /*56e0*/  HMMA.16816.F32.BF16 R140, R208, R214.reuse, R140 ;  /* 0x000000d6d08c723c */ /* 0x080fe2000004188c */
[----:B------:R1:W-:Y:S04]  /*56f0*/  RED.E.ADD.F32.FTZ.RN.STRONG.GPU [R156.64], R4 ;  /* 0x000000049c00798e */ /* 0x0003e8000c10e794 */
        /* <DEDUP_REMOVED lines=98> */
.L_x_549:
[----:B------:R-:W-:Y:S05]  /*5d20*/  @P1 BRA `(.L_x_553) ;  /* 0x0000125000001947 */ /* 0x000fea0003800000 */
[----:B------:R-:W1:Y:S01]  /*5d30*/  S2R R29, SR_TID.X ;  /* 0x00000000001d7919 */ /* 0x000e620000002100 */
[----:B------:R-:W-:Y:S01]  /*5d40*/  F2FP.BF16.PACK_AB R36, R37, R36 ;  /* 0x000000242524723e */ /* 0x000fe200000010ff */
[----:B------:R-:W-:Y:S01]  /*5d50*/  ULDC.64 UR4, c[0x0][0x358] ;  /* 0x0000d60000047ab9 */ /* 0x000fe20000000a00 */
[----:B------:R-:W-:Y:S01]  /*5d60*/  F2FP.BF16.PACK_AB R38, R39, R38 ;  /* 0x000000262726723e */ /* 0x000fe200000010ff */
[----:B------:R-:W-:Y:S01]  /*5d70*/  UISETP.NE.U32.AND UP1, UPT, URZ, UR4, UPT ;  /* 0x000000043f00728c */ /* 0x000fe2000bf25070 */
[----:B------:R-:W-:Y:S01]  /*5d80*/  F2FP.BF16.PACK_AB R48, R49, R48 ;  /* 0x000000303130723e */ /* 0x000fe200000010ff */
[----:B------:R-:W-:Y:S01]  /*5d90*/  UMOV UR6, 0x4 ;  /* 0x0000000400067882 */ /* 0x000fe20000000000 */
[----:B------:R-:W-:Y:S01]  /*5da0*/  F2FP.BF16.PACK_AB R50, R51, R50 ;  /* 0x000000323332723e */ /* 0x000fe200000010ff */
[----:B------:R-:W-:Y:S01]  /*5db0*/  UISETP.NE.AND.EX UP1, UPT, URZ, UR5, UPT, UP1 ;  /* 0x000000053f00728c */ /* 0x000fe2000bf25310 */
[----:B------:R-:W-:-:S02]  /*5dc0*/  F2FP.BF16.PACK_AB R40, R41, R40 ;  /* 0x000000282928723e */ /* 0x000fc400000010ff */
[----:B------:R-:W-:Y:S01]  /*5dd0*/  F2FP.BF16.PACK_AB R42, R43, R42 ;  /* 0x0000002a2b2a723e */ /* 0x000fe200000010ff */
[----:B------:R-:W-:Y:S01]  /*5de0*/  ULDC.64 UR4, c[0x0][0x358] ;  /* 0x0000d60000047ab9 */ /* 0x000fe20000000a00 */
[----:B------:R-:W-:Y:S01]  /*5df0*/  F2FP.BF16.PACK_AB R44, R45, R44 ;  /* 0x0000002c2d2c723e */ /* 0x000fe200000010ff */
[----:B------:R-:W-:Y:S01]  /*5e00*/  UIMAD.WIDE UR4, UR16, UR6, UR4 ;  /* 0x00000006100472a5 */ /* 0x000fe2000f8e0204 */
[----:B------:R-:W-:Y:S02]  /*5e10*/  F2FP.BF16.PACK_AB R46, R47, R46 ;  /* 0x0000002e2f2e723e */ /* 0x000fe400000010ff */
[----:B------:R-:W-:Y:S02]  /*5e20*/  F2FP.BF16.PACK_AB R52, R53, R52 ;  /* 0x000000343534723e */ /* 0x000fe400000010ff */
[----:B------:R-:W-:Y:S02]  /*5e30*/  F2FP.BF16.PACK_AB R54, R55, R54 ;  /* 0x000000363736723e */ /* 0x000fe400000010ff */
[----:B------:R-:W-:-:S02]  /*5e40*/  F2FP.BF16.PACK_AB R64, R65, R64 ;  /* 0x000000404140723e */ /* 0x000fc400000010ff */
[----:B------:R-:W-:Y:S02]  /*5e50*/  F2FP.BF16.PACK_AB R66, R67, R66 ;  /* 0x000000424342723e */ /* 0x000fe400000010ff */
[----:B-1----:R-:W-:Y:S02]  /*5e60*/  SHF.R.S32.HI R28, RZ, 0x1f, R29 ;  /* 0x0000001fff1c7819 */ /* 0x002fe4000001141d */
[----:B------:R-:W-:Y:S02]  /*5e70*/  F2FP.BF16.PACK_AB R56, R57, R56 ;  /* 0x000000383938723e */ /* 0x000fe400000010ff */
[CC--:B-----5:R-:W-:Y:S02]  /*5e80*/  LEA.HI R5, R28.reuse, R29.reuse, RZ, 0x2 ;  /* 0x0000001d1c057211 */ /* 0x0e0fe400078f10ff */
[----:B------:R-:W-:Y:S02]  /*5e90*/  LEA.HI R2, R28, R29, RZ, 0x5 ;  /* 0x0000001d1c027211 */ /* 0x000fe400078f28ff */
[----:B------:R-:W-:-:S02]  /*5ea0*/  SHF.R.S32.HI R7, RZ, 0x2, R5 ;  /* 0x00000002ff077819 */ /* 0x000fc40000011405 */
[----:B------:R-:W-:Y:S02]  /*5eb0*/  SHF.R.S32.HI R0, RZ, 0x1f, R5 ;  /* 0x0000001fff007819 */ /* 0x000fe40000011405 */
[----:B------:R-:W-:Y:S02]  /*5ec0*/  SHF.R.S32.HI R3, RZ, 0x5, R2 ;  /* 0x00000005ff037819 */ /* 0x000fe40000011402 */
[----:B------:R-:W-:Y:S02]  /*5ed0*/  LEA.HI R0, R0, R7, RZ, 0x3 ;  /* 0x0000000700007211 */ /* 0x000fe400078f18ff */
[----:B------:R-:W-:Y:S02]  /*5ee0*/  LEA.HI R27, R28, R29, RZ, 0x6 ;  /* 0x0000001d1c1b7211 */ /* 0x000fe400078f30ff */
[----:B------:R-:W-:Y:S02]  /*5ef0*/  LOP3.LUT R0, R0, 0xfffffff8, RZ, 0xc0, !PT ;  /* 0xfffffff800007812 */ /* 0x000fe400078ec0ff */
[----:B------:R-:W-:-:S02]  /*5f00*/  SHF.R.S32.HI R27, RZ, 0x6, R27 ;  /* 0x00000006ff1b7819 */ /* 0x000fc4000001141b */
[----:B------:R-:W-:Y:S01]  /*5f10*/  LOP3.LUT R5, R5, 0x3ffffffc, RZ, 0xc0, !PT ;  /* 0x3ffffffc05057812 */ /* 0x000fe200078ec0ff */
[----:B------:R-:W-:Y:S01]  /*5f20*/  IMAD.IADD R7, R7, 0x1, -R0 ;  /* 0x0000000107077824 */ /* 0x000fe200078e0a00 */
[----:B------:R-:W-:Y:S01]  /*5f30*/  LEA.HI R0, R2, R3, RZ, 0x1 ;  /* 0x0000000302007211 */ /* 0x000fe200078f08ff */
[----:B------:R-:W-:Y:S01]  /*5f40*/  IMAD.SHL.U32 R6, R27, 0x8, RZ ;  /* 0x000000081b067824 */ /* 0x000fe200078e00ff */
[----:B------:R-:W-:Y:S01]  /*5f50*/  F2FP.BF16.PACK_AB R58, R59, R58 ;  /* 0x0000003a3b3a723e */ /* 0x000fe200000010ff */
[C---:B------:R-:W-:Y:S01]  /*5f60*/  IMAD.SHL.U32 R2, R7.reuse, 0x40, RZ ;  /* 0x0000004007027824 */ /* 0x040fe200078e00ff */
[----:B------:R-:W-:Y:S02]  /*5f70*/  LOP3.LUT R4, R0, 0x1ffffe, RZ, 0xc0, !PT ;  /* 0x001ffffe00047812 */ /* 0x000fe400078ec0ff */
[----:B------:R-:W-:Y:S02]  /*5f80*/  LOP3.LUT P0, RZ, R7, 0x4, RZ, 0xc0, !PT ;  /* 0x0000000407ff7812 */ /* 0x000fe4000780c0ff */
[----:B------:R-:W-:Y:S01]  /*5f90*/  LOP3.LUT R0, R2, 0x1c0, RZ, 0xc0, !PT ;  /* 0x000001c002007812 */ /* 0x000fe200078ec0ff */
[----:B------:R-:W-:Y:S01]  /*5fa0*/  IMAD.IADD R3, R3, 0x1, -R4 ;  /* 0x0000000103037824 */ /* 0x000fe200078e0a04 */
[----:B------:R-:W-:Y:S01]  /*5fb0*/  F2FP.BF16.PACK_AB R60, R61, R60 ;  /* 0x0000003c3d3c723e */ /* 0x000fe200000010ff */
[----:B------:R-:W-:Y:S01]  /*5fc0*/  IMAD.IADD R2, R29, 0x1, -R5 ;  /* 0x000000011d027824 */ /* 0x000fe200078e0a05 */
[----:B------:R-:W-:-:S02]  /*5fd0*/  LOP3.LUT R4, R0, 0x18, R6, 0xf8, !PT ;  /* 0x0000001800047812 */ /* 0x000fc400078ef806 */
[----:B------:R-:W-:Y:S01]  /*5fe0*/  SHF.R.U32.HI R0, RZ, 0x3, R0 ;  /* 0x00000003ff007819 */ /* 0x000fe20000011600 */
[----:B------:R-:W-:Y:S01]  /*5ff0*/  IMAD R2, R3, 0x200, R2 ;  /* 0x0000020003027824 */ /* 0x000fe200078e0202 */
[----:B------:R-:W-:Y:S02]  /*6000*/  F2FP.BF16.PACK_AB R62, R63, R62 ;  /* 0x0000003e3f3e723e */ /* 0x000fe400000010ff */
[----:B------:R-:W-:Y:S02]  /*6010*/  LOP3.LUT R0, R4, R0, RZ, 0x3c, !PT ;  /* 0x0000000004007212 */ /* 0x000fe400078e3cff */
[----:B------:R-:W-:Y:S02]  /*6020*/  F2FP.BF16.PACK_AB R68, R69, R68 ;  /* 0x000000444544723e */ /* 0x000fe400000010ff */
[----:B------:R-:W-:Y:S01]  /*6030*/  F2FP.BF16.PACK_AB R70, R71, R70 ;  /* 0x000000464746723e */ /* 0x000fe200000010ff */
[----:B------:R-:W-:Y:S01]  /*6040*/  IMAD.U32 R0, R2, 0x2, R0 ;  /* 0x0000000202007824 */ /* 0x000fe200078e0000 */
[----:B------:R-:W-:-:S02]  /*6050*/  F2FP.BF16.PACK_AB R80, R81, R80 ;  /* 0x000000505150723e */ /* 0x000fc400000010ff */
[----:B------:R-:W-:Y:S01]  /*6060*/  F2FP.BF16.PACK_AB R82, R83, R82 ;  /* 0x000000525352723e */ /* 0x000fe200000010ff */
[----:B------:R-:W-:Y:S01]  /*6070*/  IMAD.SHL.U32 R0, R0, 0x2, RZ ;  /* 0x0000000200007824 */ /* 0x000fe200078e00ff */
[----:B------:R-:W-:Y:S01]  /*6080*/  BAR.SYNC.DEFER_BLOCKING 0x1, 0x100 ;  /* 0x0044000000007b1d */ /* 0x000fe20000010000 */
[----:B------:R-:W-:Y:S02]  /*6090*/  F2FP.BF16.PACK_AB R72, R73, R72 ;  /* 0x000000484948723e */ /* 0x000fe400000010ff */
[----:B------:R-:W-:Y:S02]  /*60a0*/  F2FP.BF16.PACK_AB R74, R75, R74 ;  /* 0x0000004a4b4a723e */ /* 0x000fe400000010ff */
[C---:B------:R-:W-:Y:S02]  /*60b0*/  IADD3 R2, R0.reuse, 0x40, RZ ;  /* 0x0000004000027810 */ /* 0x040fe40007ffe0ff */
[----:B------:R-:W-:Y:S02]  /*60c0*/  @P0 IADD3 R2, R0, -0x40, RZ ;  /* 0xffffffc000020810 */ /* 0x000fe40007ffe0ff */
[----:B------:R-:W-:-:S02]  /*60d0*/  F2FP.BF16.PACK_AB R76, R77, R76 ;  /* 0x0000004c4d4c723e */ /* 0x000fc400000010ff */
[----:B------:R-:W-:Y:S02]  /*60e0*/  F2FP.BF16.PACK_AB R78, R79, R78 ;  /* 0x0000004e4f4e723e */ /* 0x000fe400000010ff */
[----:B------:R-:W-:Y:S02]  /*60f0*/  F2FP.BF16.PACK_AB R26, R26, R84 ;  /* 0x000000541a1a723e */ /* 0x000fe400000010ff */
[----:B------:R-:W-:Y:S02]  /*6100*/  F2FP.BF16.PACK_AB R25, R25, R86 ;  /* 0x000000561919723e */ /* 0x000fe400000010ff */
[----:B------:R-:W-:Y:S02]  /*6110*/  F2FP.BF16.PACK_AB R22, R22, R96 ;  /* 0x000000601616723e */ /* 0x000fe400000010ff */
[----:B------:R-:W-:Y:S02]  /*6120*/  F2FP.BF16.PACK_AB R21, R21, R98 ;  /* 0x000000621515723e */ /* 0x000fe400000010ff */
        /* <DEDUP_REMOVED lines=30> */
[----:B------:R-:W-:-:S03]  /*6310*/  PLOP3.LUT P1, PT, PT, PT, UP1, 0x80, 0x0 ;  /* 0x000000000000781c */ /* 0x000fc60003f2f018 */
        /* <DEDUP_REMOVED lines=34> */
[----:B------:R2:W-:Y:S04]  /*6540*/  STS [R0+0x5080], R8 ;  /* 0x0050800800007388 */ /* 0x0005e80000000800 */
[----:B------:R3:W-:Y:S04]  /*6550*/  STS [R0+0x5480], R7 ;  /* 0x0054800700007388 */ /* 0x0007e80000000800 */
[----:B------:R-:W-:Y:S04]  /*6560*/  STS [R2+0x5080], R4 ;  /* 0x0050800402007388 */ /* 0x000fe80000000800 */
[----:B------:R4:W-:Y:S01]  /*6570*/  STS [R2+0x5480], R3 ;  /* 0x0054800302007388 */ /* 0x0009e20000000800 */
[----:B-1----:R-:W-:-:S02]  /*6580*/  IMAD.U32 R9, RZ, RZ, UR5 ;  /* 0x00000005ff097e24 */ /* 0x002fc4000f8e00ff */
[----:B--2---:R-:W-:Y:S01]  /*6590*/  IMAD.U32 R8, RZ, RZ, UR4 ;  /* 0x00000004ff087e24 */ /* 0x004fe2000f8e00ff */
[----:B------:R-:W-:Y:S06]  /*65a0*/  BAR.SYNC.DEFER_BLOCKING 0x1, 0x100 ;  /* 0x0044000000007b1d */ /* 0x000fec0000010000 */
[----:B------:R-:W-:Y:S02]  /*65b0*/  ULDC.64 UR4, c[0x0][0x360] ;  /* 0x0000d80000047ab9 */ /* 0x000fe40000000a00 */
[----:B------:R-:W-:Y:S01]  /*65c0*/  UISETP.NE.U32.AND UP0, UPT, URZ, UR4, UPT ;  /* 0x000000043f00728c */ /* 0x000fe2000bf05070 */
[----:B---3--:R-:W2:Y:S03]  /*65d0*/  @P1 LDG.E R0, [R8.64] ;  /* 0x0000001408001981 */ /* 0x008ea6000c1e1900 */
[----:B------:R-:W-:Y:S01]  /*65e0*/  UISETP.NE.AND.EX UP0, UPT, URZ, UR5, UPT, UP0 ;  /* 0x000000053f00728c */ /* 0x000fe2000bf05300 */
[----:B------:R-:W-:-:S02]  /*65f0*/  IMAD.MOV.U32 R7, RZ, RZ, c[0x0][0x2f0] ;  /* 0x0000bc00ff077624 */ /* 0x000fc400078e00ff */
[----:B------:R-:W-:-:S03]  /*6600*/  ULDC.64 UR4, c[0x0][0x360] ;  /* 0x0000d80000047ab9 */ /* 0x000fc60000000a00 */
[----:B------:R-:W-:-:S05]  /*6610*/  PLOP3.LUT P0, PT, PT, PT, UP0, 0x80, 0x0 ;  /* 0x000000000000781c */ /* 0x000fca0003f0f008 */
[----:B------:R-:W-:-:S06]  /*6620*/  @UP0 UIMAD.WIDE UR4, UR16, UR6, UR4 ;  /* 0x00000006100402a5 */ /* 0x000fcc000f8e0204 */
[----:B----4-:R-:W-:Y:S02]  /*6630*/  IMAD.U32 R2, RZ, RZ, UR4 ;  /* 0x00000004ff027e24 */ /* 0x010fe4000f8e00ff */
[----:B------:R-:W-:-:S05]  /*6640*/  IMAD.U32 R3, RZ, RZ, UR5 ;  /* 0x00000005ff037e24 */ /* 0x000fca000f8e00ff */
[----:B------:R1:W5:Y:S01]  /*6650*/  @P0 LDG.E R7, [R2.64] ;  /* 0x0000001402070981 */ /* 0x000362000c1e1900 */
[----:B------:R-:W-:Y:S02]  /*6660*/  UMOV UR10, URZ ;  /* 0x0000003f000a7c82 */ /* 0x000fe40008000000 */
[----:B------:R-:W-:Y:S01]  /*6670*/  UMOV UR11, URZ ;  /* 0x0000003f000b7c82 */ /* 0x000fe20008000000 */
[----:B--2---:R-:W2:Y:S02]  /*6680*/  @P1 R2UR UR5, R0 ;  /* 0x00000000000513c2 */ /* 0x004ea400000e0000 */
[----:B--2---:R-:W-:Y:S02]  /*6690*/  @UP1 USHF.R.S32.HI UR4, URZ, 0x1f, UR5 ;  /* 0x0000001f3f041899 */ /* 0x004fe40008011405 */
[----:B------:R-:W-:-:S05]  /*66a0*/  @UP1 UMOV UR10, UR5 ;  /* 0x00000005000a1c82 */ /* 0x000fca0008000000 */
[----:B------:R-:W-:Y:S01]  /*66b0*/  @UP1 UMOV UR11, UR4 ;  /* 0x00000004000b1c82 */ /* 0x000fe20008000000 */
[----:B------:R-:W-:Y:S05]  /*66c0*/  @P0 BRA `(.L_x_554) ;  /* 0x0000004000000947 */ /* 0x000fea0003800000 */
[----:B-1----:R-:W-:Y:S05]  /*66d0*/  @!P1 BRA `(.L_x_554) ;  /* 0x0000003000009947 */ /* 0x002fea0003800000 */
[----:B------:R-:W2:Y:S04]  /*66e0*/  LDG.E R0, [R8.64] ;  /* 0x0000001408007981 */ /* 0x000ea8000c1e1900 */
[----:B------:R-:W2:Y:S02]  /*66f0*/  LDG.E R2, [R8.64+0x4] ;  /* 0x0000041408027981 */ /* 0x000ea4000c1e1900 */
[----:B--2--5:R-:W-:Y:S02]  /*6700*/  IADD3 R7, -R0, R2, RZ ;  /* 0x0000000200077210 */ /* 0x024fe40007ffe1ff */
.L_x_554:
[----:B-1----:R-:W-:Y:S01]  /*6710*/  LEA.HI R0, R28, R29, RZ, 0x3 ;  /* 0x0000001d1c007211 */ /* 0x002fe200078f18ff */
[----:B------:R-:W-:Y:S01]  /*6720*/  USHF.R.S32.HI UR6, URZ, 0x1f, UR17 ;  /* 0x0000001f3f067899 */ /* 0x000fe20008011411 */
[----:B------:R-:W-:Y:S01]  /*6730*/  IMAD.U32 R4, RZ, RZ, UR17 ;  /* 0x00000011ff047e24 */ /* 0x000fe2000f8e00ff */
[----:B------:R-:W-:Y:S01]  /*6740*/  ULDC.64 UR4, c[0x0][0x338] ;  /* 0x0000ce0000047ab9 */ /* 0x000fe20000000a00 */
[----:B------:R-:W-:Y:S01]  /*6750*/  LOP3.LUT R2, R0, 0x1ffffff8, RZ, 0xc0, !PT ;  /* 0x1ffffff800027812 */ /* 0x000fe200078ec0ff */
[----:B------:R-:W-:Y:S01]  /*6760*/  UIMAD UR4, UR6, UR4, URZ ;  /* 0x00000004060472a4 */ /* 0x000fe2000f8e023f */
[----:B------:R-:W-:Y:S01]  /*6770*/  SHF.R.S32.HI R14, RZ, 0x3, R0 ;  /* 0x00000003ff0e7819 */ /* 0x000fe20000011400 */
[----:B------:R-:W-:Y:S01]  /*6780*/  USHF.R.S32.HI UR7, URZ, 0x1f, UR16 ;  /* 0x0000001f3f077899 */ /* 0x000fe20008011410 */
[----:B-----5:R-:W-:Y:S01]  /*6790*/  IADD3 R7, R7, -UR9, RZ ;  /* 0x8000000907077c10 */ /* 0x020fe2000fffe0ff */
[----:B------:R-:W-:Y:S01]  /*67a0*/  IMAD.IADD R2, R29, 0x1, -R2 ;  /* 0x000000011d027824 */ /* 0x000fe200078e0a02 */
[----:B------:R-:W-:Y:S01]  /*67b0*/  UIMAD UR5, UR17, UR5, UR4 ;  /* 0x00000005110572a4 */ /* 0x000fe2000f8e0204 */
[----:B------:R-:W-:Y:S01]  /*67c0*/  IMAD.SHL.U32 R0, R14, 0x40, RZ ;  /* 0x000000400e007824 */ /* 0x000fe200078e00ff */
[----:B------:R-:W-:Y:S01]  /*67d0*/  IMNMX R15, R7, 0x40, PT ;  /* 0x00000040070f7817 */ /* 0x000fe20003800200 */
[----:B------:R-:W-:Y:S01]  /*67e0*/  IMAD.SHL.U32 R2, R2, 0x8, RZ ;  /* 0x0000000802027824 */ /* 0x000fe200078e00ff */
[----:B------:R-:W-:Y:S01]  /*67f0*/  USEL UR16, UR16, URZ, !UP1 ;  /* 0x0000003f10107287 */ /* 0x000fe2000c800000 */
[----:B------:R-:W-:Y:S01]  /*6800*/  IADD3 R6, P0, R14, UR10, RZ ;  /* 0x0000000a0e067c10 */ /* 0x000fe2000ff1e0ff */
[----:B------:R-:W-:Y:S01]  /*6810*/  USEL UR7, UR7, URZ, !UP1 ;  /* 0x0000003f07077287 */ /* 0x000fe2000c800000 */
[----:B------:R-:W-:Y:S01]  /*6820*/  LOP3.LUT R0, R0, 0x1c0, RZ, 0xc0, !PT ;  /* 0x000001c000007812 */ /* 0x000fe200078ec0ff */
[----:B------:R-:W-:Y:S01]  /*6830*/  IMAD.U32 R8, RZ, RZ, UR18 ;  /* 0x00000012ff087e24 */ /* 0x000fe2000f8e00ff */
[----:B------:R-:W-:Y:S01]  /*6840*/  ISETP.GE.AND P4, PT, R14, R15, PT ;  /* 0x0000000f0e00720c */ /* 0x000fe20003f86270 */
[----:B------:R-:W-:Y:S01]  /*6850*/  IMAD.U32 R29, RZ, RZ, UR16 ;  /* 0x00000010ff1d7e24 */ /* 0x000fe2000f8e00ff */
[----:B------:R-:W-:Y:S01]  /*6860*/  LOP3.LUT R3, R0, 0x38, R2, 0xf8, !PT ;  /* 0x0000003800037812 */ /* 0x000fe200078ef802 */
[----:B------:R-:W-:Y:S01]  /*6870*/  BSSY B0, `(.L_x_555) ;  /* 0x000002b000007945 */ /* 0x000fe20003800000 */
[----:B------:R-:W-:-:S02]  /*6880*/  SHF.R.U32.HI R0, RZ, 0x3, R0 ;  /* 0x00000003ff007819 */ /* 0x000fc40000011600 */
[----:B------:R-:W-:Y:S02]  /*6890*/  LEA.HI.X.SX32 R7, R14, UR11, 0x1, P0 ;  /* 0x0000000b0e077c11 */ /* 0x000fe400080f0eff */
[----:B------:R-:W-:Y:S02]  /*68a0*/  LOP3.LUT R0, R3, R0, RZ, 0x3c, !PT ;  /* 0x0000000003007212 */ /* 0x000fe400078e3cff */
[----:B------:R-:W-:Y:S02]  /*68b0*/  SHF.R.S32.HI R3, RZ, 0x1f, R2 ;  /* 0x0000001fff037819 */ /* 0x000fe40000011402 */
[----:B------:R-:W-:Y:S01]  /*68c0*/  IADD3 R28, R2, 0x40, RZ ;  /* 0x00000040021c7810 */ /* 0x000fe20007ffe0ff */
[----:B------:R-:W-:Y:S02]  /*68d0*/  IMAD R0, R27, 0x200, R0 ;  /* 0x000002001b007824 */ /* 0x000fe400078e0200 */
[----:B------:R-:W-:-:S04]  /*68e0*/  IMAD.WIDE.U32 R4, R4, c[0x0][0x338], R2 ;  /* 0x0000ce0004047a25 */ /* 0x000fc800078e0002 */
[----:B------:R-:W-:Y:S01]  /*68f0*/  IMAD.SHL.U32 R0, R0, 0x2, RZ ;  /* 0x0000000200007824 */ /* 0x000fe200078e00ff */
[----:B------:R-:W-:Y:S01]  /*6900*/  IADD3 R5, R5, UR5, RZ ;  /* 0x0000000505057c10 */ /* 0x000fe2000fffe0ff */
[----:B------:R-:W-:Y:S02]  /*6910*/  ULDC.64 UR4, c[0x0][0x340] ;  /* 0x0000d00000047ab9 */ /* 0x000fe40000000a00 */
[----:B------:R-:W-:Y:S01]  /*6920*/  UIMAD UR4, UR7, UR4, URZ ;  /* 0x00000004070472a4 */ /* 0x000fe2000f8e023f */
[----:B------:R1:W2:Y:S01]  /*6930*/  LDS.128 R40, [R0+0x7080] ;  /* 0x0070800000287984 */ /* 0x0002a20000000c00 */
[----:B------:R-:W-:Y:S02]  /*6940*/  IMAD.WIDE.U32 R12, R29, c[0x0][0x340], R4 ;  /* 0x0000d0001d0c7a25 */ /* 0x000fe400078e0004 */
[----:B------:R-:W-:Y:S01]  /*6950*/  UIMAD UR4, UR16, UR5, UR4 ;  /* 0x00000005100472a4 */ /* 0x000fe2000f8e0204 */
[----:B------:R1:W3:Y:S01]  /*6960*/  LDS.128 R36, [R0+0x9080] ;  /* 0x0090800000247984 */ /* 0x0002e20000000c00 */
[----:B------:R-:W-:-:S03]  /*6970*/  IMAD.WIDE R4, R8, 0x40, R6 ;  /* 0x0000004008047825 */ /* 0x000fc600078e0206 */
[----:B------:R1:W4:Y:S01]  /*6980*/  LDS.128 R32, [R0+0xb080] ;  /* 0x00b0800000207984 */ /* 0x0003220000000c00 */
[----:B------:R-:W-:-:S03]  /*6990*/  IADD3 R9, R13, UR4, RZ ;  /* 0x000000040d097c10 */ /* 0x000fc6000fffe0ff */
        /* <DEDUP_REMOVED lines=24> */
.L_x_556:
[----:B------:R-:W-:Y:S05]  /*6b20*/  BSYNC B0 ;  /* 0x0000000000007941 */ /* 0x000fea0003800000 */
.L_x_555:
        /* <DEDUP_REMOVED lines=21> */
.L_x_558:
[----:B------:R-:W-:Y:S05]  /*6c80*/  BSYNC B0 ;  /* 0x0000000000007941 */ /* 0x000fea0003800000 */
.L_x_557:
[----:B------:R-:W-:Y:S01]  /*6c90*/  ULDC.64 UR4, c[0x0][0x308] ;  /* 0x0000c20000047ab9 */ /* 0x000fe20000000a00 */
[----:B-1----:R-:W-:Y:S01]  /*6ca0*/  MOV R0, UR17 ;  /* 0x0000001100007c02 */ /* 0x002fe20008000f00 */
[----:B------:R-:W-:Y:S01]  /*6cb0*/  UIMAD UR4, UR6, UR4, URZ ;  /* 0x00000004060472a4 */ /* 0x000fe2000f8e023f */
[----:B------:R-:W-:Y:S03]  /*6cc0*/  BSSY B0, `(.L_x_559) ;  /* 0x0000018000007945 */ /* 0x000fe60003800000 */
        /* <DEDUP_REMOVED lines=23> */
.L_x_560:
[----:B------:R-:W-:Y:S05]  /*6e40*/  BSYNC B0 ;  /* 0x0000000000007941 */ /* 0x000fea0003800000 */
.L_x_559:
        /* <DEDUP_REMOVED lines=19> */
.L_x_553:
[----:B------:R-:W-:Y:S02]  /*6f80*/  ULDC.64 UR4, c[0x0][0x358] ;  /* 0x0000d60000047ab9 */ /* 0x000fe40000000a00 */
[----:B------:R-:W-:-:S02]  /*6f90*/  UISETP.NE.U32.AND UP1, UPT, URZ, UR4, UPT ;  /* 0x000000043f00728c */ /* 0x000fc4000bf25070 */
[----:B------:R-:W-:Y:S02]  /*6fa0*/  UMOV UR6, 0x4 ;  /* 0x0000000400067882 */ /* 0x000fe40000000000 */
[----:B------:R-:W-:-:S03]  /*6fb0*/  UISETP.NE.AND.EX UP1, UPT, URZ, UR5, UPT, UP1 ;  /* 0x000000053f00728c */ /* 0x000fc6000bf25310 */
[----:B------:R-:W-:Y:S02]  /*6fc0*/  ULDC.64 UR4, c[0x0][0x358] ;  /* 0x0000d60000047ab9 */ /* 0x000fe40000000a00 */
[----:B------:R-:W-:Y:S01]  /*6fd0*/  UIMAD.WIDE UR4, UR16, UR6, UR4 ;  /* 0x00000006100472a5 */ /* 0x000fe2000f8e0204 */
[----:B------:R-:W-:-:S05]  /*6fe0*/  PLOP3.LUT P1, PT, PT, PT, UP1, 0x80, 0x0 ;  /* 0x000000000000781c */ /* 0x000fca0003f2f018 */
[----:B------:R-:W-:Y:S01]  /*6ff0*/  IMAD.U32 R4, RZ, RZ, UR4 ;  /* 0x00000004ff047e24 */ /* 0x000fe2000f8e00ff */
[----:B-----5:R-:W-:Y:S01]  /*7000*/  MOV R5, UR5 ;  /* 0x0000000500057c02 */ /* 0x020fe20008000f00 */
[----:B------:R-:W-:-:S06]  /*7010*/  ULDC.64 UR4, c[0x0][0x360] ;  /* 0x0000d80000047ab9 */ /* 0x000fcc0000000a00 */
[----:B------:R-:W2:Y:S01]  /*7020*/  @P1 LDG.E R0, [R4.64] ;  /* 0x0000001404001981 */ /* 0x000ea2000c1e1900 */
[----:B------:R-:W-:Y:S01]  /*7030*/  UISETP.NE.U32.AND UP0, UPT, URZ, UR4, UPT ;  /* 0x000000043f00728c */ /* 0x000fe2000bf05070 */
[----:B------:R-:W-:-:S03]  /*7040*/  IMAD.MOV.U32 R6, RZ, RZ, c[0x0][0x2f0] ;  /* 0x0000bc00ff067624 */ /* 0x000fc600078e00ff */
[----:B------:R-:W-:-:S03]  /*7050*/  UISETP.NE.AND.EX UP0, UPT, URZ, UR5, UPT, UP0 ;  /* 0x000000053f00728c */ /* 0x000fc6000bf05300 */
[----:B------:R-:W-:-:S03]  /*7060*/  ULDC.64 UR4, c[0x0][0x360] ;  /* 0x0000d80000047ab9 */ /* 0x000fc60000000a00 */
[----:B------:R-:W-:-:S05]  /*7070*/  PLOP3.LUT P0, PT, PT, PT, UP0, 0x80, 0x0 ;  /* 0x000000000000781c */ /* 0x000fca0003f0f008 */
[----:B------:R-:W-:-:S06]  /*7080*/  @UP0 UIMAD.WIDE UR4, UR16, UR6, UR4 ;  /* 0x00000006100402a5 */ /* 0x000fcc000f8e0204 */
[----:B------:R-:W-:Y:S01]  /*7090*/  MOV R2, UR4 ;  /* 0x0000000400027c02 */ /* 0x000fe20008000f00 */
        /* <DEDUP_REMOVED lines=13> */
.L_x_561:
[----:B-1----:R-:W1:Y:S01]  /*7170*/  S2R R2, SR_TID.X ;  /* 0x0000000000027919 */ /* 0x002e620000002100 */
[----:B------:R-:W-:Y:S01]  /*7180*/  USHF.R.S32.HI UR6, URZ, 0x1f, UR17 ;  /* 0x0000001f3f067899 */ /* 0x000fe20008011411 */
[----:B-----5:R-:W-:Y:S01]  /*7190*/  IADD3 R14, R6, -UR9, RZ ;  /* 0x80000009060e7c10 */ /* 0x020fe2000fffe0ff */
[----:B------:R-:W-:Y:S01]  /*71a0*/  ULDC.64 UR4, c[0x0][0x308] ;  /* 0x0000c20000047ab9 */ /* 0x000fe20000000a00 */
[----:B------:R-:W-:Y:S01]  /*71b0*/  IMAD.U32 R6, RZ, RZ, UR18 ;  /* 0x00000012ff067e24 */ /* 0x000fe2000f8e00ff */
[----:B------:R-:W-:Y:S01]  /*71c0*/  UIMAD UR4, UR6, UR4, URZ ;  /* 0x00000004060472a4 */ /* 0x000fe2000f8e023f */
[----:B------:R-:W-:Y:S01]  /*71d0*/  BSSY B0, `(.L_x_562) ;  /* 0x0000029000007945 */ /* 0x000fe20003800000 */
[----:B------:R-:W-:-:S02]  /*71e0*/  USHF.R.S32.HI UR7, URZ, 0x1f, UR16 ;  /* 0x0000001f3f077899 */ /* 0x000fc40008011410 */
[----:B------:R-:W-:Y:S02]  /*71f0*/  UIMAD UR5, UR17, UR5, UR4 ;  /* 0x00000005110572a4 */ /* 0x000fe4000f8e0204 */
[----:B------:R-:W-:Y:S02]  /*7200*/  USEL UR16, UR16, URZ, !UP1 ;  /* 0x0000003f10107287 */ /* 0x000fe4000c800000 */
[----:B------:R-:W-:-:S04]  /*7210*/  USEL UR7, UR7, URZ, !UP1 ;  /* 0x0000003f07077287 */ /* 0x000fc8000c800000 */
[----:B------:R-:W-:Y:S01]  /*7220*/  IMAD.U32 R17, RZ, RZ, UR16 ;  /* 0x00000010ff117e24 */ /* 0x000fe2000f8e00ff */
[----:B-1----:R-:W-:-:S04]  /*7230*/  SHF.R.S32.HI R4, RZ, 0x1f, R2 ;  /* 0x0000001fff047819 */ /* 0x002fc80000011402 */
[----:B------:R-:W-:-:S04]  /*7240*/  LEA.HI R4, R4, R2, RZ, 0x3 ;  /* 0x0000000204047211 */ /* 0x000fc800078f18ff */
[----:B------:R-:W-:-:S05]  /*7250*/  LOP3.LUT R0, R4, 0x1ffffff8, RZ, 0xc0, !PT ;  /* 0x1ffffff804007812 */ /* 0x000fca00078ec0ff */
[----:B------:R-:W-:Y:S02]  /*7260*/  IMAD.IADD R0, R2, 0x1, -R0 ;  /* 0x0000000102007824 */ /* 0x000fe400078e0a00 */
[----:B------:R-:W-:Y:S02]  /*7270*/  IMAD.U32 R2, RZ, RZ, UR17 ;  /* 0x00000011ff027e24 */ /* 0x000fe4000f8e00ff */
[----:B------:R-:W-:Y:S01]  /*7280*/  IMAD.SHL.U32 R12, R0, 0x8, RZ ;  /* 0x00000008000c7824 */ /* 0x000fe200078e00ff */
[----:B------:R-:W-:-:S04]  /*7290*/  SHF.R.S32.HI R0, RZ, 0x3, R4 ;  /* 0x00000003ff007819 */ /* 0x000fc80000011404 */
[--C-:B------:R-:W-:Y:S02]  /*72a0*/  SHF.R.S32.HI R13, RZ, 0x1f, R12.reuse ;  /* 0x0000001fff0d7819 */ /* 0x100fe4000001140c */
[C---:B------:R-:W-:Y:S02]  /*72b0*/  ISETP.GE.AND P4, PT, R0.reuse, R14, PT ;  /* 0x0000000e0000720c */ /* 0x040fe40003f86270 */
[----:B------:R-:W-:Y:S01]  /*72c0*/  IADD3 R4, P0, R0, UR10, RZ ;  /* 0x0000000a00047c10 */ /* 0x000fe2000ff1e0ff */
[----:B------:R-:W-:Y:S01]  /*72d0*/  IMAD.WIDE.U32 R2, R2, c[0x0][0x308], R12 ;  /* 0x0000c20002027a25 */ /* 0x000fe200078e000c */
[----:B------:R-:W-:Y:S02]  /*72e0*/  IADD3 R15, R12, 0x40, RZ ;  /* 0x000000400c0f7810 */ /* 0x000fe40007ffe0ff */
[----:B------:R-:W-:Y:S02]  /*72f0*/  LEA.HI.X.SX32 R5, R0, UR11, 0x1, P0 ;  /* 0x0000000b00057c11 */ /* 0x000fe400080f0eff */
[----:B------:R-:W-:Y:S01]  /*7300*/  IADD3 R3, R3, UR5, RZ ;  /* 0x0000000503037c10 */ /* 0x000fe2000fffe0ff */
[----:B------:R-:W-:Y:S01]  /*7310*/  ULDC.64 UR4, c[0x0][0x310] ;  /* 0x0000c40000047ab9 */ /* 0x000fe20000000a00 */
[----:B------:R-:W-:Y:S01]  /*7320*/  IADD3 R16, R12, 0x80, RZ ;  /* 0x000000800c107810 */ /* 0x000fe20007ffe0ff */
[----:B------:R-:W-:Y:S01]  /*7330*/  UIMAD UR4, UR7, UR4, URZ ;  /* 0x00000004070472a4 */ /* 0x000fe2000f8e023f */
[----:B------:R-:W-:-:S03]  /*7340*/  IMAD.WIDE R6, R6, 0x40, R4 ;  /* 0x0000004006067825 */ /* 0x000fc600078e0204 */
[----:B------:R-:W-:Y:S01]  /*7350*/  UIMAD UR4, UR16, UR5, UR4 ;  /* 0x00000005100472a4 */ /* 0x000fe2000f8e0204 */
        /* <DEDUP_REMOVED lines=16> */
.L_x_563:
[----:B------:R-:W-:Y:S05]  /*7460*/  BSYNC B0 ;  /* 0x0000000000007941 */ /* 0x000fea0003800000 */
.L_x_562:
        /* <DEDUP_REMOVED lines=19> */
.L_x_565:
[----:B------:R-:W-:Y:S05]  /*75a0*/  BSYNC B0 ;  /* 0x0000000000007941 */ /* 0x000fea0003800000 */
.L_x_564:
        /* <DEDUP_REMOVED lines=26> */
.L_x_567:
[----:B------:R-:W-:Y:S05]  /*7750*/  BSYNC B0 ;  /* 0x0000000000007941 */ /* 0x000fea0003800000 */
.L_x_566:
        /* <DEDUP_REMOVED lines=18> */
.L_x_568:
        /* <DEDUP_REMOVED lines=16> */
.L_x_1396:


//--------------------- .text._ZN7cutlass13device_kernelIN5flash19enable_sm80_to_sm89INS1_16FlashAttnBwdSm80INS1_25CollectiveMainloopBwdSm80ILi1ELi1EN4cute5tupleIJNS5_1CILi64EEES8_NS7_ILi192EEEEEENS_10bfloat16_tEfNS_4arch4Sm80ELb1ELb0ELb0ELb1ELb1ELb0ELb0ELb0ELi2ELi2ELi2ELi2ELb1EEENS1_21CollectiveEpilogueBwdISA_SB_SD_Li256ELb1ELb0ELi4EEENS1_25SingleTileBwdLPTSchedulerILb1ELi64ELb1EEEEEEEEEvNT_6ParamsE --------------------------
	.section	.text._ZN7cutlass13device_kernelIN5flash19enable_sm80_to_sm89INS1_16FlashAttnBwdSm80INS1_25CollectiveMainloopBwdSm80ILi1ELi1EN4cute5tupleIJNS5_1CILi64EEES8_NS7_ILi192EEEEEENS_10bfloat16_tEfNS_4arch4Sm80ELb1ELb0ELb0ELb1ELb1ELb0ELb0ELb0ELi2ELi2ELi2ELi2ELb1EEENS1_21CollectiveEpilogueBwdISA_SB_SD_Li256ELb1ELb0ELi4EEENS1_25SingleTileBwdLPTSchedulerILb1ELi64ELb1EEEEEEEEEvNT_6ParamsE,"ax",@progbits
	.sectioninfo	@"SHI_REGISTERS=255"
	.align	128
.text._ZN7cutlass13device_kernelIN5flash19enable_sm80_to_sm89INS1_16FlashAttnBwdSm80INS1_25CollectiveMainloopBwdSm80ILi1ELi1EN4cute5tupleIJNS5_1CILi64EEES8_NS7_ILi192EEEEEENS_10bfloat16_tEfNS_4arch4Sm80ELb1ELb0ELb0ELb1ELb1ELb0ELb0ELb0ELi2ELi2ELi2ELi2ELb1EEENS1_21CollectiveEpilogueBwdISA_SB_SD_Li256ELb1ELb0ELi4EEENS1_25SingleTileBwdLPTSchedulerILb1ELi64ELb1EEEEEEEEEvNT_6ParamsE:
        .type           _ZN7cutlass13device_kernelIN5flash19enable_sm80_to_sm89INS1_16FlashAttnBwdSm80INS1_25CollectiveMainloopBwdSm80ILi1ELi1EN4cute5tupleIJNS5_1CILi64EEES8_NS7_ILi192EEEEEENS_10bfloat16_tEfNS_4arch4Sm80ELb1ELb0ELb0ELb1ELb1ELb0ELb0ELb0ELi2ELi2ELi2ELi2ELb1EEENS1_21CollectiveEpilogueBwdISA_SB_SD_Li256ELb1ELb0ELi4EEENS1_25SingleTileBwdLPTSchedulerILb1ELi64ELb1EEEEEEEEEvNT_6ParamsE,@function
        .size           _ZN7cutlass13device_kernelIN5flash19enable_sm80_to_sm89INS1_16FlashAttnBwdSm80INS1_25CollectiveMainloopBwdSm80ILi1ELi1EN4cute5tupleIJNS5_1CILi64EEES8_NS7_ILi192EEEEEENS_10bfloat16_tEfNS_4arch4Sm80ELb1ELb0ELb0ELb1ELb1ELb0ELb0ELb0ELi2ELi2ELi2ELi2ELb1EEENS1_21CollectiveEpilogueBwdISA_SB_SD_Li256ELb1ELb0ELi4EEENS1_25SingleTileBwdLPTSchedulerILb1ELi64ELb1EEEEEEEEEvNT_6ParamsE,(.L_x_1397 - _ZN7cutlass13device_kernelIN5flash19enable_sm80_to_sm89INS1_16FlashAttnBwdSm80INS1_25CollectiveMainloopBwdSm80ILi1ELi1EN4cute5tupleIJNS5_1CILi64EEES8_NS7_ILi192EEEEEENS_10bfloat16_tEfNS_4arch4Sm80ELb1ELb0ELb0ELb1ELb1ELb0ELb0ELb0ELi2ELi2ELi2ELi2ELb1EEENS1_21CollectiveEpilogueBwdISA_SB_SD_Li256ELb1ELb0ELi4EEENS1_25SingleTileBwdLPTSchedulerILb1ELi64ELb1EEEEEEEEEvNT_6ParamsE)
        .other          _ZN7cutlass13device_kernelIN5flash19enable_sm80_to_sm89INS1_16FlashAttnBwdSm80INS1_25CollectiveMainloopBwdSm80ILi1ELi1EN4cute5tupleIJNS5_1CILi64EEES8_NS7_ILi192EEEEEENS_10bfloat16_tEfNS_4arch4Sm80ELb1ELb0ELb0ELb1ELb1ELb0ELb0ELb0ELi2ELi2ELi2ELi2ELb1EEENS1_21CollectiveEpilogueBwdISA_SB_SD_Li256ELb1ELb0ELi4EEENS1_25SingleTileBwdLPTSchedulerILb1ELi64ELb1EEEEEEEEEvNT_6ParamsE,@"STO_CUDA_ENTRY STV_DEFAULT"
_ZN7cutlass13device_kernelIN5flash19enable_sm80_to_sm89INS1_16FlashAttnBwdSm80INS1_25CollectiveMainloopBwdSm80ILi1ELi1EN4cute5tupleIJNS5_1CILi64EEES8_NS7_ILi192EEEEEENS_10bfloat16_tEfNS_4arch4Sm80ELb1ELb0ELb0ELb1ELb1ELb0ELb0ELb0ELi2ELi2ELi2ELi2ELb1EEENS1_21CollectiveEpilogueBwdISA_SB_SD_Li256ELb1ELb0ELi4EEENS1_25SingleTileBwdLPTSchedulerILb1ELi64ELb1EEEEEEEEEvNT_6ParamsE:
[----:B------:R-:W-:Y:S02]  /*0000*/  MOV R1, c[0x0][0x28] ;  /* 0x00000a0000017a02 */ /* 0x000fe40000000f00 */
[----:B------:R-:W1:Y:S01]  /*0010*/  S2R R34, SR_TID.X ;  /* 0x0000000000227919 */ /* 0x000e620000002100 */
[----:B------:R-:W2:Y:S01]  /*0020*/  S2UR UR4, SR_CTAID.X ;  /* 0x00000000000479c3 */ /* 0x000ea20000002500 */
[----:B------:R-:W-:Y:S01]  /*0030*/  ULDC.64 UR18, c[0x0][0x118] ;  /* 0x0000460000127ab9 */ /* 0x000fe20000000a00 */
        /* <DEDUP_REMOVED lines=26> */
.L_x_570:
[----:B------:R-:W-:Y:S02]  /*01e0*/  ULDC UR7, c[0x0][0x3ac] ;  /* 0x0000eb0000077ab9 */ /* 0x000fe40000000800 */
[----:B------:R-:W-:Y:S02]  /*01f0*/  UISETP.NE.AND UP0, UPT, UR7, 0x1, UPT ;  /* 0x000000010700788c */ /* 0x000fe4000bf05270 */
[----:B------:R-:W-:Y:S02]  /*0200*/  ULDC.64 UR4, c[0x0][0x3b0] ;  /* 0x0000ec0000047ab9 */ /* 0x000fe40000000a00 */
[----:B------:R-:W-:Y:S02]  /*0210*/  UIMAD.WIDE.U32 UR10, UR6, UR4, URZ ;  /* 0x00000004060a72a5 */ /* 0x000fe4000f8e003f */
[----:B------:R-:W-:-:S05]  /*0220*/  UMOV UR9, UR6 ;  /* 0x0000000600097c82 */ /* 0x000fca0008000000 */
[----:B------:R-:W-:-:S04]  /*0230*/  @UP0 USHF.R.U32.HI UR9, URZ, UR5, UR11 ;  /* 0x000000053f090299 */ /* 0x000fc8000801160b */
[----:B------:R-:W-:-:S04]  /*0240*/  UIMAD UR7, UR9, UR7, URZ ;  /* 0x00000007090772a4 */ /* 0x000fc8000f8e023f */
.L_x_571:
        /* <DEDUP_REMOVED lines=12> */
[----:B------:R-:W-:-:S06]  /*0310*/  UIMAD UR4, UR4, UR6, UR5 ;  /* 0x00000006040472a4 */ /* 0x000fcc000f8e0205 */
[----:B------:R-:W-:Y:S01]  /*0320*/  IMAD.U32 R243, RZ, RZ, UR4 ;  /* 0x00000004fff37e24 */ /* 0x000fe2000f8e00ff */
        /* <DEDUP_REMOVED lines=9> */
.L_x_572:
        /* <DEDUP_REMOVED lines=14> */
.L_x_574:
[----:B------:R-:W-:Y:S02]  /*04a0*/  ULDC UR5, c[0x0][0x3d4] ;  /* 0x0000f50000057ab9 */ /* 0x000fe40000000800 */
.L_x_573:
[----:B------:R-:W-:Y:S02]  /*04b0*/  UIADD3 UR5, UR5, 0x3f, URZ ;  /* 0x0000003f05057890 */ /* 0x000fe4000fffe03f */
[----:B------:R-:W-:-:S02]  /*04c0*/  ULOP3.LUT UR16, URZ, UR9, URZ, 0x33, !UPT ;  /* 0x000000093f107292 */ /* 0x000fc4000f8e333f */
[----:B------:R-:W-:-:S04]  /*04d0*/  USHF.R.S32.HI UR4, URZ, 0x1f, UR5 ;  /* 0x0000001f3f047899 */ /* 0x000fc80008011405 */
[----:B------:R-:W-:-:S04]  /*04e0*/  ULEA.HI UR4, UR4, UR5, URZ, 0x6 ;  /* 0x0000000504047291 */ /* 0x000fc8000f8f303f */
[----:B------:R-:W-:-:S04]  /*04f0*/  USHF.R.S32.HI UR4, URZ, 0x6, UR4 ;  /* 0x000000063f047899 */ /* 0x000fc80008011404 */
[----:B------:R-:W-:Y:S02]  /*0500*/  UISETP.GT.AND UP0, UPT, UR4, UR9, UPT ;  /* 0x000000090400728c */ /* 0x000fe4000bf04270 */
[----:B------:R-:W-:Y:S02]  /*0510*/  UIADD3 UR16, UR4, UR16, URZ ;  /* 0x0000001004107290 */ /* 0x000fe4000fffe03f */
[----:B------:R-:W-:Y:S01]  /*0520*/  USEL UR15, UR15, 0xffffffff, UP0 ;  /* 0xffffffff0f0f7887 */ /* 0x000fe20008000000 */
[----:B------:R-:W-:Y:S05]  /*0530*/  BRA `(.L_x_575) ;  /* 0x000004a000007947 */ /* 0x000fea0003800000 */
.L_x_569:
[----:B------:R-:W-:Y:S02]  /*0540*/  ULDC.64 UR6, c[0x0][0x3b8] ;  /* 0x0000ee0000067ab9 */ /* 0x000fe40000000a00 */
[----:B------:R-:W-:Y:S02]  /*0550*/  UISETP.NE.AND UP0, UPT, UR6, 0x1, UPT ;  /* 0x000000010600788c */ /* 0x000fe4000bf05270 */
[----:B------:R-:W-:Y:S02]  /*0560*/  UIMAD.WIDE.U32 UR10, UR4, UR7, URZ ;  /* 0x00000007040a72a5 */ /* 0x000fe4000f8e003f */
[----:B------:R-:W-:-:S02]  /*0570*/  ULDC UR5, c[0x0][0x3c0] ;  /* 0x0000f00000057ab9 */ /* 0x000fc40000000800 */
        /* <DEDUP_REMOVED lines=17> */
.L_x_576:
[----:B------:R-:W-:Y:S02]  /*0690*/  ULDC UR7, c[0x0][0x3ac] ;  /* 0x0000eb0000077ab9 */ /* 0x000fe40000000800 */
[----:B------:R-:W-:Y:S02]  /*06a0*/  UISETP.NE.AND UP0, UPT, UR7, 0x1, UPT ;  /* 0x000000010700788c */ /* 0x000fe4000bf05270 */
[----:B------:R-:W-:Y:S02]  /*06b0*/  ULDC.64 UR4, c[0x0][0x3b0] ;  /* 0x0000ec0000047ab9 */ /* 0x000fe40000000a00 */
[----:B------:R-:W-:Y:S02]  /*06c0*/  UIMAD.WIDE.U32 UR10, UR6, UR4, URZ ;  /* 0x00000004060a72a5 */ /* 0x000fe4000f8e003f */
[----:B------:R-:W-:-:S05]  /*06d0*/  UMOV UR9, UR6 ;  /* 0x0000000600097c82 */ /* 0x000fca0008000000 */
[----:B------:R-:W-:-:S04]  /*06e0*/  @UP0 USHF.R.U32.HI UR9, URZ, UR5, UR11 ;  /* 0x000000053f090299 */ /* 0x000fc8000801160b */
[----:B------:R-:W-:-:S04]  /*06f0*/  UIMAD UR7, UR9, UR7, URZ ;  /* 0x00000007090772a4 */ /* 0x000fc8000f8e023f */
.L_x_577:
        /* <DEDUP_REMOVED lines=23> */
.L_x_578:
        /* <DEDUP_REMOVED lines=14> */
.L_x_580:
[----:B------:R-:W-:Y:S02]  /*0950*/  ULDC UR5, c[0x0][0x3d4] ;  /* 0x0000f50000057ab9 */ /* 0x000fe40000000800 */
.L_x_579:
[----:B------:R-:W-:Y:S02]  /*0960*/  UIADD3 UR5, UR5, 0x3f, URZ ;  /* 0x0000003f05057890 */ /* 0x000fe4000fffe03f */
[----:B------:R-:W-:-:S02]  /*0970*/  ULOP3.LUT UR16, URZ, UR9, URZ, 0x33, !UPT ;  /* 0x000000093f107292 */ /* 0x000fc4000f8e333f */
[----:B------:R-:W-:-:S04]  /*0980*/  USHF.R.S32.HI UR4, URZ, 0x1f, UR5 ;  /* 0x0000001f3f047899 */ /* 0x000fc80008011405 */
[----:B------:R-:W-:-:S04]  /*0990*/  ULEA.HI UR4, UR4, UR5, URZ, 0x6 ;  /* 0x0000000504047291 */ /* 0x000fc8000f8f303f */
[----:B------:R-:W-:-:S04]  /*09a0*/  USHF.R.S32.HI UR4, URZ, 0x6, UR4 ;  /* 0x000000063f047899 */ /* 0x000fc80008011404 */
[----:B------:R-:W-:Y:S02]  /*09b0*/  UISETP.GT.AND UP0, UPT, UR4, UR9, UPT ;  /* 0x000000090400728c */ /* 0x000fe4000bf04270 */
[----:B------:R-:W-:Y:S02]  /*09c0*/  UIADD3 UR16, UR4, UR16, URZ ;  /* 0x0000001004107290 */ /* 0x000fe4000fffe03f */
[----:B------:R-:W-:-:S06]  /*09d0*/  USEL UR15, UR15, 0xffffffff, UP0 ;  /* 0xffffffff0f0f7887 */ /* 0x000fcc0008000000 */
.L_x_575:
        /* <DEDUP_REMOVED lines=49> */
.L_x_581:
        /* <DEDUP_REMOVED lines=10> */
.L_x_582:
[----:B------:R-:W-:Y:S05]  /*0d90*/  @!P1 BRA `(.L_x_583) ;  /* 0x0000005000009947 */ /* 0x000fea0003800000 */
[----:B------:R1:W2:Y:S04]  /*0da0*/  LDG.E R0, [R2.64] ;  /* 0x0000001202007981 */ /* 0x0002a8000c1e1900 */
[----:B-1----:R-:W3:Y:S01]  /*0db0*/  LDG.E R2, [R2.64+0x4] ;  /* 0x0000041202027981 */ /* 0x002ee2000c1e1900 */
[----:B--2---:R-:W1:Y:S08]  /*0dc0*/  R2UR UR13, R0 ;  /* 0x00000000000d73c2 */ /* 0x004e7000000e0000 */
[----:B---3--:R-:W1:Y:S02]  /*0dd0*/  R2UR UR4, R2 ;  /* 0x00000000020473c2 */ /* 0x008e6400000e0000 */
[----:B-1----:R-:W-:-:S06]  /*0de0*/  UIADD3 UR13, -UR13, UR4, URZ ;  /* 0x000000040d0d7290 */ /* 0x002fcc000fffe13f */
.L_x_583:
        /* <DEDUP_REMOVED lines=11> */
[----:B------:R-:W-:Y:S01]  /*0ea0*/  IMAD.MOV.U32 R8, RZ, RZ, RZ ;  /* 0x000000ffff087224 */ /* 0x000fe200078e00ff */
[----:B------:R-:W-:Y:S01]  /*0eb0*/  USHF.R.S32.HI UR17, URZ, 0x1f, UR4 ;  /* 0x0000001f3f117899 */ /* 0x000fe20008011404 */
[----:B------:R-:W-:Y:S01]  /*0ec0*/  IMAD.MOV.U32 R120, RZ, RZ, RZ ;  /* 0x000000ffff787224 */ /* 0x000fe200078e00ff */
[----:B------:R-:W-:Y:S01]  /*0ed0*/  CS2R R118, SRZ ;  /* 0x0000000000767805 */ /* 0x000fe2000001ff00 */
[----:B------:R-:W-:Y:S01]  /*0ee0*/  CS2R R10, SRZ ;  /* 0x00000000000a7805 */ /* 0x000fe2000001ff00 */
        /* <DEDUP_REMOVED lines=61> */
[----:B------:R-:W-:Y:S01]  /*12c0*/  IMAD.MOV.U32 R8, RZ, RZ, R243 ;  /* 0x000000ffff087224 */ /* 0x000fe200078e00f3 */
[----:B------:R-:W-:Y:S01]  /*12d0*/  USHF.R.S32.HI UR11, URZ, 0x1f, UR15 ;  /* 0x0000001f3f0b7899 */ /* 0x000fe2000801140f */
[----:B------:R-:W-:Y:S01]  /*12e0*/  IMAD.MOV.U32 R20, RZ, RZ, c[0x0][0x1d8] ;  /* 0x00007600ff147624 */ /* 0x000fe200078e00ff */
[----:B------:R-:W-:Y:S01]  /*12f0*/  ISETP.NE.AND P0, PT, R0, 0x1, PT ;  /* 0x000000010000780c */ /* 0x000fe20003f05270 */
[----:B------:R-:W-:Y:S01]  /*1300*/  USEL UR12, UR15, URZ, !UP1 ;  /* 0x0000003f0f0c7287 */ /* 0x000fe2000c800000 */
[CC--:B------:R-:W-:Y:S01]  /*1310*/  LEA.HI R29, R14.reuse, R34.reuse, RZ, 0x3 ;  /* 0x000000220e1d7211 */ /* 0x0c0fe200078f18ff */
[----:B------:R-:W-:Y:S01]  /*1320*/  USEL UR7, UR11, URZ, !UP1 ;  /* 0x0000003f0b077287 */ /* 0x000fe2000c800000 */
[----:B------:R-:W-:Y:S01]  /*1330*/  LEA.HI R33, R14, R34, RZ, 0x5 ;  /* 0x000000220e217211 */ /* 0x000fe200078f28ff */
[----:B------:R-:W-:Y:S01]  /*1340*/  ULDC.64 UR4, c[0x0][0x1e8] ;  /* 0x00007a0000047ab9 */ /* 0x000fe20000000a00 */
[----:B------:R-:W-:Y:S01]  /*1350*/  SHF.R.S32.HI R242, RZ, 0x3, R29 ;  /* 0x00000003fff27819 */ /* 0x000fe2000001141d */
[----:B------:R-:W-:Y:S01]  /*1360*/  UIMAD UR4, UR7, UR4, URZ ;  /* 0x00000004070472a4 */ /* 0x000fe2000f8e023f */
[----:B------:R-:W-:Y:S01]  /*1370*/  LOP3.LUT R3, R29, 0xfffffff8, RZ, 0xc0, !PT ;  /* 0xfffffff81d037812 */ /* 0x000fe200078ec0ff */
[----:B------:R-:W-:Y:S01]  /*1380*/  IMAD.U32 R15, RZ, RZ, UR12 ;  /* 0x0000000cff0f7e24 */ /* 0x000fe2000f8e00ff */
[----:B------:R-:W-:Y:S01]  /*1390*/  SHF.R.S32.HI R4, RZ, 0x5, R33 ;  /* 0x00000005ff047819 */ /* 0x000fe20000011421 */
[----:B------:R-:W-:Y:S01]  /*13a0*/  UIMAD UR4, UR12, UR5, UR4 ;  /* 0x000000050c0472a4 */ /* 0x000fe2000f8e0204 */
[----:B-----5:R-:W-:Y:S01]  /*13b0*/  IADD3 R19, P1, R242, R5, RZ ;  /* 0x00000005f2137210 */ /* 0x020fe20007f3e0ff */
[----:B------:R-:W-:Y:S01]  /*13c0*/  @P0 IMAD.HI.U32 R0, R243, c[0x0][0x24c], RZ ;  /* 0x00009300f3000a27 */ /* 0x000fe200078e00ff */
[----:B------:R-:W-:Y:S01]  /*13d0*/  LEA.HI R2, R33, R4, RZ, 0x1 ;  /* 0x0000000421027211 */ /* 0x000fe200078f08ff */
[----:B------:R-:W-:Y:S01]  /*13e0*/  UIADD3 UR8, -UR9, UR13, URZ ;  /* 0x0000000d09087290 */ /* 0x000fe2000fffe13f */
[----:B------:R-:W-:Y:S01]  /*13f0*/  LEA.HI R32, R14, R34, RZ, 0x4 ;  /* 0x000000220e207211 */ /* 0x000fe200078f20ff */
[----:B------:R-:W-:Y:S01]  /*1400*/  IMAD.IADD R16, R34, 0x1, -R3 ;  /* 0x0000000122107824 */ /* 0x000fe200078e0a03 */
[----:B------:R-:W-:Y:S01]  /*1410*/  @P0 SHF.R.U32.HI R8, RZ, c[0x0][0x250], R0 ;  /* 0x00009400ff080a19 */ /* 0x000fe20000011600 */
[----:B------:R-:W-:Y:S01]  /*1420*/  USEL UR11, UR11, URZ, !UP2 ;  /* 0x0000003f0b0b7287 */ /* 0x000fe2000d000000 */
[----:B------:R-:W-:Y:S01]  /*1430*/  SHF.R.S32.HI R0, RZ, 0x1f, R242 ;  /* 0x0000001fff007819 */ /* 0x000fe200000114f2 */
[----:B------:R-:W-:Y:S01]  /*1440*/  IMAD.SHL.U32 R12, R16, 0x8, RZ ;  /* 0x00000008100c7824 */ /* 0x000fe200078e00ff */
[----:B------:R-:W-:Y:S01]  /*1450*/  IADD3 R6, P0, R242, R9, RZ ;  /* 0x00000009f2067210 */ /* 0x000fe20007f1e0ff */
[----:B------:R-:W-:Y:S01]  /*1460*/  USHF.R.S32.HI UR21, URZ, 0x1f, UR17 ;  /* 0x0000001f3f157899 */ /* 0x000fe20008011411 */
[-C--:B------:R-:W-:Y:S01]  /*1470*/  LEA.HI.X.SX32 R21, R5, R0.reuse, 0x1, P1 ;  /* 0x0000000005157211 */ /* 0x080fe200008f0eff */
[----:B------:R-:W-:Y:S01]  /*1480*/  IMAD.MOV.U32 R220, RZ, RZ, 0x20 ;  /* 0x00000020ffdc7424 */ /* 0x000fe200078e00ff */
[----:B------:R-:W-:Y:S01]  /*1490*/  LEA.HI.X.SX32 R7, R9, R0, 0x1, P0 ;  /* 0x0000000009077211 */ /* 0x000fe200000f0eff */
[----:B------:R-:W-:Y:S01]  /*14a0*/  IMAD.MOV.U32 R222, RZ, RZ, 0x40 ;  /* 0x00000040ffde7424 */ /* 0x000fe200078e00ff */
[----:B------:R-:W-:Y:S01]  /*14b0*/  LOP3.LUT R0, R2, 0xfffffffe, RZ, 0xc0, !PT ;  /* 0xfffffffe02007812 */ /* 0x000fe200078ec0ff */
[----:B------:R-:W-:Y:S01]  /*14c0*/  USHF.L.U32 UR20, UR17, 0x6, URZ ;  /* 0x0000000611147899 */ /* 0x000fe2000800063f */
[----:B------:R-:W-:Y:S01]  /*14d0*/  SHF.R.S32.HI R5, RZ, 0x1f, R8 ;  /* 0x0000001fff057819 */ /* 0x000fe20000011408 */
[----:B------:R-:W-:Y:S01]  /*14e0*/  CS2R R130, SRZ ;  /* 0x0000000000827805 */ /* 0x000fe2000001ff00 */
[----:B------:R-:W-:Y:S01]  /*14f0*/  SHF.R.S32.HI R9, RZ, 0x4, R32 ;  /* 0x00000004ff097819 */ /* 0x000fe20000011420 */
[----:B------:R-:W-:Y:S01]  /*1500*/  IMAD.IADD R28, R4, 0x1, -R0 ;  /* 0x00000001041c7824 */ /* 0x000fe200078e0a00 */
[----:B------:R-:W-:Y:S01]  /*1510*/  SHF.R.S32.HI R13, RZ, 0x1f, R12 ;  /* 0x0000001fff0d7819 */ /* 0x000fe2000001140c */
[C---:B------:R-:W-:Y:S01]  /*1520*/  IMAD R0, R5.reuse, c[0x0][0x1e0], RZ ;  /* 0x0000780005007a24 */ /* 0x040fe200078e02ff */
[-C--:B------:R-:W-:Y:S01]  /*1530*/  LEA.HI R23, R14, R34.reuse, RZ, 0x2 ;  /* 0x000000220e177211 */ /* 0x080fe200078f10ff */
[----:B------:R-:W-:Y:S01]  /*1540*/  IMAD R5, R5, c[0x0][0x1b0], RZ ;  /* 0x00006c0005057a24 */ /* 0x000fe200078e02ff */
[----:B------:R-:W-:Y:S01]  /*1550*/  LEA.HI R4, R32, R9, RZ, 0x1 ;  /* 0x0000000920047211 */ /* 0x000fe200078f08ff */
[C---:B------:R-:W-:Y:S01]  /*1560*/  IMAD R0, R8.reuse, c[0x0][0x1e4], R0 ;  /* 0x0000790008007a24 */ /* 0x040fe200078e0200 */
[----:B------:R-:W-:Y:S01]  /*1570*/  SHF.R.S32.HI R11, RZ, 0x2, R23 ;  /* 0x00000002ff0b7819 */ /* 0x000fe20000011417 */
[----:B------:R-:W-:Y:S01]  /*1580*/  IMAD.WIDE.U32 R2, R8, c[0x0][0x1e0], R12 ;  /* 0x0000780008027a25 */ /* 0x000fe200078e000c */
[----:B------:R-:W-:Y:S01]  /*1590*/  SHF.R.S32.HI R10, RZ, 0x1f, R23 ;  /* 0x0000001fff0a7819 */ /* 0x000fe20000011417 */
[----:B------:R-:W-:Y:S01]  /*15a0*/  CS2R R128, SRZ ;  /* 0x0000000000807805 */ /* 0x000fe2000001ff00 */
[----:B------:R-:W-:Y:S01]  /*15b0*/  LOP3.LUT R4, R4, 0xfffffffe, RZ, 0xc0, !PT ;  /* 0xfffffffe04047812 */ /* 0x000fe200078ec0ff */
[----:B------:R-:W-:Y:S01]  /*15c0*/  IMAD.IADD R3, R3, 0x1, R0 ;  /* 0x0000000103037824 */ /* 0x000fe200078e0200 */
[----:B------:R-:W-:Y:S01]  /*15d0*/  LEA.HI R0, R10, R11, RZ, 0x3 ;  /* 0x0000000b0a007211 */ /* 0x000fe200078f18ff */
[----:B------:R-:W-:Y:S01]  /*15e0*/  IMAD.U32 R27, RZ, RZ, UR20 ;  /* 0x00000014ff1b7e24 */ /* 0x000fe2000f8e00ff */
[----:B------:R-:W-:Y:S01]  /*15f0*/  IADD3 R30, R12, 0x40, RZ ;  /* 0x000000400c1e7810 */ /* 0x000fe20007ffe0ff */
[----:B------:R-:W-:Y:S01]  /*1600*/  IMAD.IADD R22, R9, 0x1, -R4 ;  /* 0x0000000109167824 */ /* 0x000fe200078e0a04 */
[----:B------:R-:W-:Y:S01]  /*1610*/  LOP3.LUT R4, R0, 0xfffffff8, RZ, 0xc0, !PT ;  /* 0xfffffff800047812 */ /* 0x000fe200078ec0ff */
[----:B------:R-:W-:Y:S01]  /*1620*/  IMAD.U32 R0, RZ, RZ, UR16 ;  /* 0x00000010ff007e24 */ /* 0x000fe2000f8e00ff */
[----:B------:R-:W-:Y:S01]  /*1630*/  LEA.HI R9, R14, R34, RZ, 0x6 ;  /* 0x000000220e097211 */ /* 0x000fe200078f30ff */
[----:B------:R-:W-:Y:S01]  /*1640*/  IMAD.WIDE.U32 R2, R15, c[0x0][0x1e8], R2 ;  /* 0x00007a000f027a25 */ /* 0x000fe200078e0002 */
[----:B------:R-:W-:Y:S01]  /*1650*/  IADD3 R31, R12, 0x80, RZ ;  /* 0x000000800c1f7810 */ /* 0x000fe20007ffe0ff */
[----:B------:R-:W-:Y:S01]  /*1660*/  CS2R R126, SRZ ;  /* 0x00000000007e7805 */ /* 0x000fe2000001ff00 */
[----:B------:R-:W-:Y:S01]  /*1670*/  SHF.R.S32.HI R18, RZ, 0x6, R9 ;  /* 0x00000006ff127819 */ /* 0x000fe20000011409 */
[----:B------:R-:W-:Y:S01]  /*1680*/  IMAD.IADD R17, R11, 0x1, -R4 ;  /* 0x000000010b117824 */ /* 0x000fe200078e0a04 */
[----:B------:R-:W-:Y:S01]  /*1690*/  IADD3 R3, R3, UR4, RZ ;  /* 0x0000000403037c10 */ /* 0x000fe2000fffe0ff */
[----:B------:R-:W-:Y:S01]  /*16a0*/  IMAD.SHL.U32 R4, R242, 0x40, RZ ;  /* 0x00000040f2047824 */ /* 0x000fe200078e00ff */
[----:B------:R-:W-:Y:S01]  /*16b0*/  ISETP.GE.AND P6, PT, R12, c[0x0][0x1cc], PT ;  /* 0x000073000c007a0c */ /* 0x000fe20003fc6270 */
[----:B------:R-:W-:Y:S01]  /*16c0*/  IMAD.WIDE R6, R0, 0x40, R6 ;  /* 0x0000004000067825 */ /* 0x000fe200078e0206 */
[----:B------:R-:W-:Y:S01]  /*16d0*/  IADD3 R0, -R242, UR8, RZ ;  /* 0x00000008f2007c10 */ /* 0x000fe2000fffe1ff */
[----:B------:R-:W-:Y:S01]  /*16e0*/  ULDC.64 UR4, c[0x0][0x1b8] ;  /* 0x00006e0000047ab9 */ /* 0x000fe20000000a00 */
[----:B------:R-:W-:Y:S01]  /*16f0*/  LOP3.LUT R4, R4, 0x1c0, RZ, 0xc0, !PT ;  /* 0x000001c004047812 */ /* 0x000fe200078ec0ff */
[----:B------:R-:W-:Y:S01]  /*1700*/  IMAD R11, R8, c[0x0][0x1b4], R5 ;  /* 0x00006d00080b7a24 */ /* 0x000fe200078e0205 */
[----:B------:R-:W-:Y:S01]  /*1710*/  ISETP.GE.AND P1, PT, R30, c[0x0][0x1cc], PT ;  /* 0x000073001e007a0c */ /* 0x000fe20003f26270 */
[----:B------:R-:W-:Y:S01]  /*1720*/  IMAD.SHL.U32 R25, R18, 0x200, RZ ;  /* 0x0000020012197824 */ /* 0x000fe200078e00ff */
[--C-:B------:R-:W-:Y:S01]  /*1730*/  LOP3.LUT R14, R4, 0x38, R12.reuse, 0xf8, !PT ;  /* 0x00000038040e7812 */ /* 0x100fe200078ef80c */
[----:B------:R-:W-:Y:S01]  /*1740*/  IMAD.WIDE.U32 R8, R8, c[0x0][0x1b0], R12 ;  /* 0x00006c0008087a25 */ /* 0x000fe200078e000c */
[----:B------:R-:W-:Y:S01]  /*1750*/  SHF.R.U32.HI R228, RZ, 0x3, R4 ;  /* 0x00000003ffe47819 */ /* 0x000fe20000011604 */
[----:B------:R-:W-:Y:S01]  /*1760*/  UIMAD UR4, UR7, UR4, URZ ;  /* 0x00000004070472a4 */ /* 0x000fe2000f8e023f */
[----:B------:R-:W-:Y:S01]  /*1770*/  ISETP.GE.AND P0, PT, R31, c[0x0][0x1cc], PT ;  /* 0x000073001f007a0c */ /* 0x000fe20003f06270 */
[----:B------:R-:W-:Y:S01]  /*1780*/  IMAD R4, R7, c[0x0][0x1d8], RZ ;  /* 0x0000760007047a24 */ /* 0x000fe200078e02ff */
[C---:B------:R-:W-:Y:S01]  /*1790*/  ISETP.LT.OR P5, PT, R0.reuse, 0x1, P6 ;  /* 0x000000010000780c */ /* 0x040fe200037a1670 */
[----:B------:R-:W-:Y:S01]  /*17a0*/  UIMAD UR4, UR12, UR5, UR4 ;  /* 0x000000050c0472a4 */ /* 0x000fe2000f8e0204 */
[----:B------:R-:W-:Y:S01]  /*17b0*/  ISETP.LT.OR P4, PT, R0, 0x1, P1 ;  /* 0x000000010000780c */ /* 0x000fe20000f81670 */
[----:B------:R-:W-:Y:S01]  /*17c0*/  IMAD R10, R6, c[0x0][0x1dc], R4 ;  /* 0x00007700060a7a24 */ /* 0x000fe200078e0204 */
[----:B------:R-:W-:Y:S01]  /*17d0*/  ISETP.LT.OR P3, PT, R0, 0x1, P0 ;  /* 0x000000010000780c */ /* 0x000fe20000761670 */
[----:B------:R-:W-:Y:S01]  /*17e0*/  IMAD.WIDE.U32 R4, R6, c[0x0][0x1d8], R2 ;  /* 0x0000760006047a25 */ /* 0x000fe200078e0002 */
[----:B------:R-:W-:Y:S01]  /*17f0*/  LOP3.LUT R228, R25, R14, R228, 0xf6, !PT ;  /* 0x0000000e19e47212 */ /* 0x000fe200078ef6e4 */
[----:B------:R-:W-:Y:S01]  /*1800*/  USEL UR12, UR15, URZ, !UP2 ;  /* 0x0000003f0f0c7287 */ /* 0x000fe2000d000000 */
[----:B------:R-:W-:Y:S01]  /*1810*/  ISETP.LT.OR P1, PT, R0, 0x21, P1 ;  /* 0x000000210000780c */ /* 0x000fe20000f21670 */
[----:B------:R-:W-:Y:S01]  /*1820*/  IMAD.IADD R10, R5, 0x1, R10 ;  /* 0x00000001050a7824 */ /* 0x000fe200078e020a */
[----:B------:R-:W-:Y:S01]  /*1830*/  LEA R2, P2, R4, c[0x0][0x1c0], 0x1 ;  /* 0x0000700004027a11 */ /* 0x000fe200078408ff */
[----:B------:R-:W-:Y:S01]  /*1840*/  IMAD.IADD R5, R9, 0x1, R11 ;  /* 0x0000000109057824 */ /* 0x000fe200078e020b */
[----:B------:R-:W-:Y:S01]  /*1850*/  ISETP.LT.OR P0, PT, R0, 0x21, P0 ;  /* 0x000000210000780c */ /* 0x000fe20000701670 */
[----:B------:R-:W-:Y:S01]  /*1860*/  IMAD.MOV.U32 R9, RZ, RZ, c[0x0][0x1dc] ;  /* 0x00007700ff097624 */ /* 0x000fe200078e00ff */
[----:B------:R-:W-:Y:S01]  /*1870*/  LEA.HI.X R3, R4, c[0x0][0x1c4], R10, 0x1, P2 ;  /* 0x0000710004037a11 */ /* 0x000fe200010f0c0a */
[----:B------:R-:W-:Y:S01]  /*1880*/  IMAD.SHL.U32 R228, R228, 0x2, RZ ;  /* 0x00000002e4e47824 */ /* 0x000fe200078e00ff */
[C---:B------:R-:W-:Y:S01]  /*1890*/  LEA R10, P2, R20.reuse, R2, 0x6 ;  /* 0x00000002140a7211 */ /* 0x040fe200078430ff */
[----:B------:R-:W-:Y:S01]  /*18a0*/  IMAD.MOV.U32 R4, RZ, RZ, R8 ;  /* 0x000000ffff047224 */ /* 0x000fe200078e0008 */
[----:B------:R-:W-:Y:S01]  /*18b0*/  SHF.R.S32.HI R26, RZ, 0x1f, R243 ;  /* 0x0000001fff1a7819 */ /* 0x000fe200000114f3 */
[----:B------:R-:W-:Y:S01]  /*18c0*/  CS2R R124, SRZ ;  /* 0x00000000007c7805 */ /* 0x000fe2000001ff00 */
[----:B------:R-:W-:Y:S01]  /*18d0*/  LEA.HI.X R11, R20, R3, R9, 0x6, P2 ;  /* 0x00000003140b7211 */ /* 0x000fe200010f3409 */
[----:B------:R-:W-:Y:S01]  /*18e0*/  @!PT LDS RZ, [RZ] ;  /* 0x00000000fffff984 */ /* 0x000fe20000000800 */
[----:B------:R-:W-:Y:S01]  /*18f0*/  @!PT LDS RZ, [RZ] ;  /* 0x00000000fffff984 */ /* 0x000fe20000000800 */
[----:B------:R-:W-:Y:S01]  /*1900*/  @!PT LDS RZ, [RZ] ;  /* 0x00000000fffff984 */ /* 0x000fe20000000800 */
[----:B------:R1:W-:Y:S01]  /*1910*/  LDGSTS.E.BYPASS.LTC128B.128 [R228+0x6080], [R2.64], !P5 ;  /* 0x0608000002e47fae */ /* 0x0003e2000e901d52 */
[----:B------:R-:W-:Y:S01]  /*1920*/  ISETP.LT.OR P2, PT, R0, 0x21, P6 ;  /* 0x000000210000780c */ /* 0x000fe20003741670 */
[----:B------:R-:W-:Y:S01]  /*1930*/  IMAD.WIDE.U32 R4, R15, c[0x0][0x1b8], R4 ;  /* 0x00006e000f047a25 */ /* 0x000fe200078e0004 */
[----:B------:R-:W-:Y:S01]  /*1940*/  ISETP.GE.AND P6, PT, R12, c[0x0][0x19c], PT ;  /* 0x000067000c007a0c */ /* 0x000fe20003fc6270 */
[----:B------:R1:W-:Y:S01]  /*1950*/  LDGSTS.E.BYPASS.LTC128B.128 [R228+0x8080], [R2.64+0x80], !P4 ;  /* 0x0808008002e47fae */ /* 0x0003e2000e101d52 */
[----:B------:R-:W-:Y:S01]  /*1960*/  ISETP.GE.AND P5, PT, R30, c[0x0][0x19c], PT ;  /* 0x000067001e007a0c */ /* 0x000fe20003fa6270 */
[----:B------:R-:W-:Y:S01]  /*1970*/  IMAD.U32 R20, RZ, RZ, UR12 ;  /* 0x0000000cff147e24 */ /* 0x000fe2000f8e00ff */
[----:B------:R-:W-:Y:S01]  /*1980*/  ISETP.GE.AND P4, PT, R31, c[0x0][0x19c], PT ;  /* 0x000067001f007a0c */ /* 0x000fe20003f86270 */
[----:B------:R1:W-:Y:S01]  /*1990*/  LDGSTS.E.BYPASS.LTC128B.128 [R228+0xa080], [R2.64+0x100], !P3 ;  /* 0x0a08010002e47fae */ /* 0x0003e2000d901d52 */
[C---:B------:R-:W-:Y:S01]  /*19a0*/  ISETP.LT.OR P3, PT, R0.reuse, 0x1, P6 ;  /* 0x000000010000780c */ /* 0x040fe20003761670 */
[----:B------:R-:W-:Y:S01]  /*19b0*/  CS2R R122, SRZ ;  /* 0x00000000007a7805 */ /* 0x000fe2000001ff00 */
[C---:B------:R-:W-:Y:S01]  /*19c0*/  ISETP.LT.OR P6, PT, R0.reuse, 0x21, P6 ;  /* 0x000000210000780c */ /* 0x040fe200037c1670 */
[----:B------:R-:W-:Y:S01]  /*19d0*/  CS2R R120, SRZ ;  /* 0x0000000000787805 */ /* 0x000fe2000001ff00 */
[----:B------:R-:W-:Y:S01]  /*19e0*/  SHF.R.S32.HI R15, RZ, 0x1f, R34 ;  /* 0x0000001fff0f7819 */ /* 0x000fe20000011422 */
[----:B------:R2:W-:Y:S01]  /*19f0*/  LDGSTS.E.BYPASS.LTC128B.128 [R228+0x7080], [R10.64], !P2 ;  /* 0x070800000ae47fae */ /* 0x0005e2000d101d52 */
[C---:B------:R-:W-:Y:S01]  /*1a00*/  ISETP.LT.OR P2, PT, R0.reuse, 0x1, P5 ;  /* 0x000000010000780c */ /* 0x040fe20002f41670 */
[----:B------:R-:W-:Y:S01]  /*1a10*/  CS2R R118, SRZ ;  /* 0x0000000000767805 */ /* 0x000fe2000001ff00 */
[C---:B------:R-:W-:Y:S01]  /*1a20*/  ISETP.LT.OR P5, PT, R0.reuse, 0x21, P5 ;  /* 0x000000210000780c */ /* 0x040fe20002fa1670 */
[----:B------:R2:W-:Y:S01]  /*1a30*/  LDGSTS.E.BYPASS.LTC128B.128 [R228+0x9080], [R10.64+0x80], !P1 ;  /* 0x090800800ae47fae */ /* 0x0005e2000c901d52 */
[C---:B------:R-:W-:Y:S01]  /*1a40*/  ISETP.LT.OR P1, PT, R0.reuse, 0x1, P4 ;  /* 0x000000010000780c */ /* 0x040fe20002721670 */
[----:B------:R-:W-:Y:S01]  /*1a50*/  CS2R R116, SRZ ;  /* 0x0000000000747805 */ /* 0x000fe2000001ff00 */
[----:B------:R-:W-:Y:S01]  /*1a60*/  ISETP.LT.OR P4, PT, R0, 0x21, P4 ;  /* 0x000000210000780c */ /* 0x000fe20002781670 */
[----:B------:R-:W-:Y:S01]  /*1a70*/  IMAD R0, R7, c[0x0][0x1a8], RZ ;  /* 0x00006a0007007a24 */ /* 0x000fe200078e02ff */
[----:B------:R2:W-:Y:S01]  /*1a80*/  LDGSTS.E.BYPASS.LTC128B.128 [R228+0xb080], [R10.64+0x100], !P0 ;  /* 0x0b0801000ae47fae */ /* 0x0005e2000c101d52 */
[----:B------:R-:W-:Y:S01]  /*1a90*/  CS2R R114, SRZ ;  /* 0x0000000000727805 */ /* 0x000fe2000001ff00 */
[----:B------:R-:W-:Y:S01]  /*1aa0*/  CS2R R112, SRZ ;  /* 0x0000000000707805 */ /* 0x000fe2000001ff00 */
[C---:B------:R-:W-:Y:S01]  /*1ab0*/  IMAD R0, R6.reuse, c[0x0][0x1ac], R0 ;  /* 0x00006b0006007a24 */ /* 0x040fe200078e0200 */
[----:B------:R-:W0:Y:S01]  /*1ac0*/  LDGDEPBAR ;  /* 0x00000000000079af */ /* 0x000e220000000000 */
[----:B------:R-:W-:Y:S01]  /*1ad0*/  CS2R R110, SRZ ;  /* 0x00000000006e7805 */ /* 0x000fe2000001ff00 */
[----:B------:R-:W-:Y:S01]  /*1ae0*/  CS2R R108, SRZ ;  /* 0x00000000006c7805 */ /* 0x000fe2000001ff00 */
[----:B------:R-:W-:Y:S01]  /*1af0*/  CS2R R106, SRZ ;  /* 0x00000000006a7805 */ /* 0x000fe2000001ff00 */
[----:B------:R-:W-:Y:S01]  /*1b00*/  CS2R R104, SRZ ;  /* 0x0000000000687805 */ /* 0x000fe2000001ff00 */
[----:B------:R-:W-:Y:S01]  /*1b10*/  CS2R R102, SRZ ;  /* 0x0000000000667805 */ /* 0x000fe2000001ff00 */
[----:B------:R-:W-:Y:S01]  /*1b20*/  CS2R R100, SRZ ;  /* 0x0000000000647805 */ /* 0x000fe2000001ff00 */
[----:B------:R-:W-:Y:S01]  /*1b30*/  CS2R R98, SRZ ;  /* 0x0000000000627805 */ /* 0x000fe2000001ff00 */
[----:B-1----:R-:W-:Y:S01]  /*1b40*/  IMAD R2, R21, c[0x0][0x178], RZ ;  /* 0x00005e0015027a24 */ /* 0x002fe200078e02ff */
        /* <DEDUP_REMOVED lines=10> */
[----:B------:R-:W-:Y:S01]  /*1bf0*/  IADD3 R3, R5, UR4, RZ ;  /* 0x0000000405037c10 */ /* 0x000fe2000fffe0ff */
[----:B------:R-:W-:Y:S01]  /*1c00*/  IMAD.MOV.U32 R8, RZ, RZ, R2 ;  /* 0x000000ffff087224 */ /* 0x000fe200078e0002 */
[----:B------:R-:W-:Y:S01]  /*1c10*/  ULDC.64 UR4, c[0x0][0x188] ;  /* 0x0000620000047ab9 */ /* 0x000fe20000000a00 */
[----:B------:R-:W-:Y:S01]  /*1c20*/  IMAD.MOV.U32 R2, RZ, RZ, R4 ;  /* 0x000000ffff027224 */ /* 0x000fe200078e0004 */
[----:B------:R-:W-:Y:S01]  /*1c30*/  UIMAD UR4, UR11, UR4, URZ ;  /* 0x000000040b0472a4 */ /* 0x000fe2000f8e023f */
[----:B------:R-:W-:Y:S01]  /*1c40*/  CS2R R82, SRZ ;  /* 0x0000000000527805 */ /* 0x000fe2000001ff00 */
[----:B------:R-:W-:Y:S01]  /*1c50*/  CS2R R80, SRZ ;  /* 0x0000000000507805 */ /* 0x000fe2000001ff00 */
[----:B------:R-:W-:Y:S01]  /*1c60*/  IMAD.WIDE.U32 R4, R6, c[0x0][0x1a8], R2 ;  /* 0x00006a0006047a25 */ /* 0x000fe200078e0002 */
[----:B------:R-:W-:Y:S01]  /*1c70*/  UIMAD UR7, UR12, UR5, UR4 ;  /* 0x000000050c0772a4 */ /* 0x000fe2000f8e0204 */
[----:B------:R-:W-:Y:S01]  /*1c80*/  CS2R R78, SRZ ;  /* 0x00000000004e7805 */ /* 0x000fe2000001ff00 */
[----:B------:R-:W-:Y:S01]  /*1c90*/  CS2R R76, SRZ ;  /* 0x00000000004c7805 */ /* 0x000fe2000001ff00 */
[----:B------:R-:W-:Y:S01]  /*1ca0*/  IMAD R3, R26, c[0x0][0x180], RZ ;  /* 0x000060001a037a24 */ /* 0x000fe200078e02ff */
[C---:B------:R-:W-:Y:S01]  /*1cb0*/  LEA R2, P0, R4.reuse, c[0x0][0x190], 0x1 ;  /* 0x0000640004027a11 */ /* 0x040fe200078008ff */
[----:B------:R-:W-:Y:S01]  /*1cc0*/  IMAD.IADD R0, R5, 0x1, R0 ;  /* 0x0000000105007824 */ /* 0x000fe200078e0200 */
[----:B------:R-:W-:Y:S01]  /*1cd0*/  ULDC.64 UR4, c[0x0][0x178] ;  /* 0x00005e0000047ab9 */ /* 0x000fe20000000a00 */
[C---:B------:R-:W-:Y:S01]  /*1ce0*/  IMAD R5, R243.reuse, c[0x0][0x184], R3 ;  /* 0x00006100f3057a24 */ /* 0x040fe200078e0203 */
[----:B------:R-:W-:Y:S01]  /*1cf0*/  UIMAD.WIDE.U32 UR22, UR17, UR4, URZ ;  /* 0x00000004111672a5 */ /* 0x000fe2000f8e003f */
[----:B------:R-:W-:Y:S01]  /*1d00*/  IMAD.WIDE.U32 R6, R243, c[0x0][0x180], R8 ;  /* 0x00006000f3067a25 */ /* 0x000fe200078e0008 */
[----:B------:R-:W-:Y:S01]  /*1d10*/  LEA.HI.X R3, R4, c[0x0][0x194], R0, 0x1, P0 ;  /* 0x0000650004037a11 */ /* 0x000fe200000f0c00 */
[----:B------:R-:W-:Y:S01]  /*1d20*/  UIMAD UR4, UR21, UR4, URZ ;  /* 0x00000004150472a4 */ /* 0x000fe2000f8e023f */
[----:B------:R-:W-:Y:S01]  /*1d30*/  CS2R R74, SRZ ;  /* 0x00000000004a7805 */ /* 0x000fe2000001ff00 */
[----:B------:R-:W-:Y:S01]  /*1d40*/  IMAD.MOV.U32 R0, RZ, RZ, c[0x0][0x1a8] ;  /* 0x00006a00ff007624 */ /* 0x000fe200078e00ff */
[----:B------:R-:W-:Y:S01]  /*1d50*/  CS2R R72, SRZ ;  /* 0x0000000000487805 */ /* 0x000fe2000001ff00 */
[----:B------:R-:W-:Y:S01]  /*1d60*/  IMAD.IADD R5, R7, 0x1, R5 ;  /* 0x0000000107057824 */ /* 0x000fe200078e0205 */
[----:B------:R1:W-:Y:S01]  /*1d70*/  LDGSTS.E.BYPASS.LTC128B.128 [R228+0x80], [R2.64], !P3 ;  /* 0x0008000002e47fae */ /* 0x0003e2000d901d52 */
[----:B------:R-:W-:Y:S01]  /*1d80*/  IMAD.MOV.U32 R7, RZ, RZ, c[0x0][0x1ac] ;  /* 0x00006b00ff077624 */ /* 0x000fe200078e00ff */
[C---:B------:R-:W-:Y:S01]  /*1d90*/  LEA R8, P0, R0.reuse, R2, 0x6 ;  /* 0x0000000200087211 */ /* 0x040fe200078030ff */
[----:B------:R-:W-:Y:S01]  /*1da0*/  UIMAD UR4, UR17, UR5, UR4 ;  /* 0x00000005110472a4 */ /* 0x000fe2000f8e0204 */
[----:B------:R1:W-:Y:S01]  /*1db0*/  LDGSTS.E.BYPASS.LTC128B.128 [R228+0x2080], [R2.64+0x80], !P2 ;  /* 0x0208008002e47fae */ /* 0x0003e2000d101d52 */
[----:B------:R-:W-:Y:S01]  /*1dc0*/  IMAD.MOV.U32 R4, RZ, RZ, R6 ;  /* 0x000000ffff047224 */ /* 0x000fe200078e0006 */
[----:B------:R-:W-:Y:S01]  /*1dd0*/  LEA.HI.X R9, R0, R3, R7, 0x6, P0 ;  /* 0x0000000300097211 */ /* 0x000fe200000f3407 */
[----:B------:R-:W-:Y:S01]  /*1de0*/  IMAD.SHL.U32 R0, R17, 0x40, RZ ;  /* 0x0000004011007824 */ /* 0x000fe200078e00ff */
[----:B------:R1:W-:Y:S01]  /*1df0*/  LDGSTS.E.BYPASS.LTC128B.128 [R228+0x4080], [R2.64+0x100], !P1 ;  /* 0x0408010002e47fae */ /* 0x0003e2000c901d52 */
[----:B------:R-:W-:Y:S01]  /*1e00*/  IMAD.SHL.U32 R6, R18, 0x8, RZ ;  /* 0x0000000812067824 */ /* 0x000fe200078e00ff */
[----:B------:R-:W-:Y:S01]  /*1e10*/  UIADD3 UR4, UR23, UR4, URZ ;  /* 0x0000000417047290 */ /* 0x000fe2000fffe03f */
[----:B------:R-:W-:Y:S01]  /*1e20*/  IMAD.WIDE.U32 R240, R20, c[0x0][0x188], R4 ;  /* 0x0000620014f07a25 */ /* 0x000fe200078e0004 */
[----:B------:R3:W-:Y:S01]  /*1e30*/  LDGSTS.E.BYPASS.LTC128B.128 [R228+0x1080], [R8.64], !P6 ;  /* 0x0108000008e47fae */ /* 0x0007e2000f101d52 */
[----:B------:R-:W-:Y:S01]  /*1e40*/  LOP3.LUT R0, R0, 0x1c0, RZ, 0xc0, !PT ;  /* 0x000001c000007812 */ /* 0x000fe200078ec0ff */
[----:B------:R-:W-:Y:S01]  /*1e50*/  UIMAD UR5, UR6, 0xc0, URZ ;  /* 0x000000c0060578a4 */ /* 0x000fe2000f8e023f */
[----:B------:R-:W-:Y:S01]  /*1e60*/  IMAD.SHL.U32 R5, R16, 0x40, RZ ;  /* 0x0000004010057824 */ /* 0x000fe200078e00ff */
[----:B------:R3:W-:Y:S01]  /*1e70*/  LDGSTS.E.BYPASS.LTC128B.128 [R228+0x3080], [R8.64+0x80], !P5 ;  /* 0x0308008008e47fae */ /* 0x0007e2000e901d52 */
[----:B------:R-:W-:Y:S01]  /*1e80*/  LOP3.LUT R7, R23, 0x3ffffffc, RZ, 0xc0, !PT ;  /* 0x3ffffffc17077812 */ /* 0x000fe200078ec0ff */
[----:B------:R-:W-:Y:S01]  /*1e90*/  CS2R R70, SRZ ;  /* 0x0000000000467805 */ /* 0x000fe2000001ff00 */
[----:B------:R-:W-:Y:S01]  /*1ea0*/  LOP3.LUT R24, R6, 0x18, RZ, 0xc0, !PT ;  /* 0x0000001806187812 */ /* 0x000fe200078ec0ff */
[----:B------:R3:W-:Y:S01]  /*1eb0*/  LDGSTS.E.BYPASS.LTC128B.128 [R228+0x5080], [R8.64+0x100], !P4 ;  /* 0x0508010008e47fae */ /* 0x0007e2000e101d52 */
[----:B------:R-:W-:Y:S01]  /*1ec0*/  SHF.R.U32.HI R4, RZ, 0x3, R0 ;  /* 0x00000003ff047819 */ /* 0x000fe20000011600 */
[----:B------:R-:W-:Y:S01]  /*1ed0*/  CS2R R68, SRZ ;  /* 0x0000000000447805 */ /* 0x000fe2000001ff00 */
[C---:B------:R-:W-:Y:S01]  /*1ee0*/  LOP3.LUT P2, RZ, R16.reuse, 0x4, RZ, 0xc0, !PT ;  /* 0x0000000410ff7812 */ /* 0x040fe2000784c0ff */
[----:B------:R-:W0:Y:S01]  /*1ef0*/  LDGDEPBAR ;  /* 0x00000000000079af */ /* 0x000e220000000000 */
[----:B------:R-:W-:Y:S01]  /*1f00*/  IADD3 R235, R241, UR7, RZ ;  /* 0x00000007f1eb7c10 */ /* 0x000fe2000fffe0ff */
[----:B------:R-:W-:Y:S01]  /*1f10*/  CS2R R66, SRZ ;  /* 0x0000000000427805 */ /* 0x000fe2000001ff00 */
[----:B------:R-:W-:Y:S01]  /*1f20*/  LOP3.LUT P1, RZ, R16, 0x2, RZ, 0xc0, !PT ;  /* 0x0000000210ff7812 */ /* 0x000fe2000782c0ff */
[----:B------:R-:W-:Y:S01]  /*1f30*/  CS2R R64, SRZ ;  /* 0x0000000000407805 */ /* 0x000fe2000001ff00 */
[----:B------:R-:W-:Y:S01]  /*1f40*/  LOP3.LUT R16, R5, 0x1c0, RZ, 0xc0, !PT ;  /* 0x000001c005107812 */ /* 0x000fe200078ec0ff */
[----:B------:R-:W-:Y:S01]  /*1f50*/  IMAD R5, R22, 0x800, R25 ;  /* 0x0000080016057824 */ /* 0x000fe200078e0219 */
[----:B------:R-:W-:Y:S01]  /*1f60*/  LOP3.LUT R4, R4, R0, R24, 0x1e, !PT ;  /* 0x0000000004047212 */ /* 0x000fe200078e1e18 */
[----:B------:R-:W-:Y:S01]  /*1f70*/  IMAD.IADD R0, R34, 0x1, -R7 ;  /* 0x0000000122007824 */ /* 0x000fe200078e0a07 */
[----:B------:R-:W-:Y:S01]  /*1f80*/  SHF.R.U32.HI R223, RZ, 0x3, R16 ;  /* 0x00000003ffdf7819 */ /* 0x000fe20000011610 */
[----:B------:R-:W-:Y:S01]  /*1f90*/  IMAD.SHL.U32 R25, R28, 0x400, RZ ;  /* 0x000004001c197824 */ /* 0x000fe200078e00ff */
[----:B------:R-:W-:Y:S01]  /*1fa0*/  LOP3.LUT P3, RZ, R17, 0x4, RZ, 0xc0, !PT ;  /* 0x0000000411ff7812 */ /* 0x000fe2000786c0ff */
[----:B-1----:R-:W-:Y:S01]  /*1fb0*/  IMAD.U32 R2, RZ, RZ, UR22 ;  /* 0x00000016ff027e24 */ /* 0x002fe2000f8e00ff */
[----:B------:R-:W-:Y:S01]  /*1fc0*/  ISETP.GE.AND P6, PT, R30, c[0x0][0x16c], PT ;  /* 0x00005b001e007a0c */ /* 0x000fe20003fc6270 */
[----:B------:R-:W-:Y:S01]  /*1fd0*/  IMAD.U32 R3, RZ, RZ, UR23 ;  /* 0x00000017ff037e24 */ /* 0x000fe2000f8e00ff */
[----:B------:R-:W-:Y:S01]  /*1fe0*/  ISETP.GE.AND P5, PT, R31, c[0x0][0x16c], PT ;  /* 0x00005b001f007a0c */ /* 0x000fe20003fa6270 */
[----:B------:R-:W-:Y:S01]  /*1ff0*/  IMAD.U32 R3, RZ, RZ, UR4 ;  /* 0x00000004ff037e24 */ /* 0x000fe2000f8e00ff */
[----:B------:R-:W-:Y:S01]  /*2000*/  LEA R6, P0, R2, R240, 0x6 ;  /* 0x000000f002067211 */ /* 0x000fe200078030ff */
[----:B------:R-:W-:Y:S01]  /*2010*/  IMAD R0, R0, 0x2, R25 ;  /* 0x0000000200007824 */ /* 0x000fe200078e0219 */
[----:B------:R-:W-:Y:S01]  /*2020*/  SEL R7, RZ, 0x2, P6 ;  /* 0x00000002ff077807 */ /* 0x000fe20003000000 */
[----:B------:R-:W-:Y:S01]  /*2030*/  USHF.R.S32.HI UR4, URZ, 0x1f, UR6 ;  /* 0x0000001f3f047899 */ /* 0x000fe20008011406 */
[----:B--2---:R-:W-:Y:S01]  /*2040*/  LEA.HI.X R11, R2, R235, R3, 0x6, P0 ;  /* 0x000000eb020b7211 */ /* 0x004fe200000f3403 */
[----:B------:R-:W-:Y:S01]  /*2050*/  IMAD.IADD R4, R0, 0x1, R4 ;  /* 0x0000000100047824 */ /* 0x000fe200078e0204 */
[----:B------:R-:W-:Y:S01]  /*2060*/  LOP3.LUT R2, R16, 0x8, R29, 0xf8, !PT ;  /* 0x0000000810027812 */ /* 0x000fe200078ef81d */
[----:B------:R-:W-:-:S04]  /*2070*/  DEPBAR.LE SB0, 0x1 ;  /* 0x000080400000791a */ /* 0x000fc80000000000 */
[----:B------:R-:W-:Y:S01]  /*2080*/  ISETP.GE.AND P0, PT, R12, c[0x0][0x16c], PT ;  /* 0x00005b000c007a0c */ /* 0x000fe20003f06270 */
[----:B------:R-:W-:Y:S01]  /*2090*/  IMAD.SHL.U32 R230, R4, 0x2, RZ ;  /* 0x0000000204e67824 */ /* 0x000fe200078e00ff */
[----:B------:R-:W-:Y:S01]  /*20a0*/  LOP3.LUT R2, R2, R223, RZ, 0x3c, !PT ;  /* 0x000000df02027212 */ /* 0x000fe200078e3cff */
[----:B------:R-:W-:Y:S01]  /*20b0*/  IMAD R17, R26, c[0x0][0x210], RZ ;  /* 0x000084001a117a24 */ /* 0x000fe200078e02ff */
[----:B------:R-:W-:Y:S01]  /*20c0*/  SEL R23, RZ, 0x1, P0 ;  /* 0x00000001ff177807 */ /* 0x000fe20000000000 */
[----:B------:R-:W-:Y:S01]  /*20d0*/  UMOV UR22, 0x5 ;  /* 0x0000000500167882 */ /* 0x000fe20000000000 */
[C---:B------:R-:W-:Y:S01]  /*20e0*/  LEA R10, P0, R6.reuse, c[0x0][0x160], 0x1 ;  /* 0x00005800060a7a11 */ /* 0x040fe200078008ff */
[----:B------:R-:W-:Y:S01]  /*20f0*/  IMAD.IADD R2, R5, 0x1, R2 ;  /* 0x0000000105027824 */ /* 0x000fe200078e0202 */
[----:B------:R-:W-:Y:S01]  /*2100*/  SEL R3, RZ, 0x4, P5 ;  /* 0x00000004ff037807 */ /* 0x000fe20002800000 */
[----:B------:R-:W-:Y:S01]  /*2110*/  IMAD.MOV.U32 R5, RZ, RZ, c[0x0][0x178] ;  /* 0x00005e00ff057624 */ /* 0x000fe200078e00ff */
[----:B------:R-:W-:Y:S01]  /*2120*/  LEA.HI.X R11, R6, c[0x0][0x164], R11, 0x1, P0 ;  /* 0x00005900060b7a11 */ /* 0x000fe200000f0c0b */
[----:B------:R-:W-:Y:S01]  /*2130*/  IMAD.MOV.U32 R6, RZ, RZ, c[0x0][0x17c] ;  /* 0x00005f00ff067624 */ /* 0x000fe200078e00ff */
[----:B------:R-:W-:Y:S01]  /*2140*/  IADD3 R0, R3, R7, R23 ;  /* 0x0000000703007210 */ /* 0x000fe20007ffe017 */
[----:B------:R-:W-:Y:S01]  /*2150*/  IMAD.SHL.U32 R224, R2, 0x2, RZ ;  /* 0x0000000202e07824 */ /* 0x000fe200078e00ff */
[----:B------:R-:W-:Y:S01]  /*2160*/  BAR.SYNC.DEFER_BLOCKING 0x0 ;  /* 0x0000000000007b1d */ /* 0x000fe20000010000 */
[C---:B------:R-:W-:Y:S01]  /*2170*/  IADD3 R3, R230.reuse, 0x12280, RZ ;  /* 0x00012280e6037810 */ /* 0x040fe20007ffe0ff */
[----:B------:R-:W-:Y:S01]  /*2180*/  CS2R R62, SRZ ;  /* 0x00000000003e7805 */ /* 0x000fe2000001ff00 */
[----:B------:R-:W-:Y:S01]  /*2190*/  LEA R4, P0, R5, R10, 0x6 ;  /* 0x0000000a05047211 */ /* 0x000fe200078030ff */
[----:B------:R-:W-:Y:S01]  /*21a0*/  CS2R R60, SRZ ;  /* 0x00000000003c7805 */ /* 0x000fe2000001ff00 */
[----:B------:R-:W-:Y:S01]  /*21b0*/  IADD3 R231, R230, 0x122c0, RZ ;  /* 0x000122c0e6e77810 */ /* 0x000fe20007ffe0ff */
[----:B------:R-:W-:Y:S01]  /*21c0*/  CS2R R58, SRZ ;  /* 0x00000000003a7805 */ /* 0x000fe2000001ff00 */
[----:B------:R-:W-:Y:S01]  /*21d0*/  @P3 IADD3 R231, R3, -0x40, RZ ;  /* 0xffffffc003e73810 */ /* 0x000fe20007ffe0ff */
[----:B------:R-:W-:Y:S01]  /*21e0*/  IMAD R3, R21, c[0x0][0x208], RZ ;  /* 0x0000820015037a24 */ /* 0x000fe200078e02ff */
[----:B------:R-:W-:Y:S01]  /*21f0*/  LEA.HI.X R5, R5, R11, R6, 0x6, P0 ;  /* 0x0000000b05057211 */ /* 0x000fe200000f3406 */
[C---:B------:R-:W-:Y:S01]  /*2200*/  IMAD.WIDE.U32 R6, R19.reuse, c[0x0][0x208], R12 ;  /* 0x0000820013067a25 */ /* 0x040fe200078e000c */
[C---:B------:R-:W-:Y:S01]  /*2210*/  LOP3.LUT P0, RZ, R0.reuse, 0x1, RZ, 0xc0, !PT ;  /* 0x0000000100ff7812 */ /* 0x040fe2000780c0ff */
[----:B------:R-:W-:Y:S01]  /*2220*/  CS2R R56, SRZ ;  /* 0x0000000000387805 */ /* 0x000fe2000001ff00 */
[----:B------:R-:W-:Y:S01]  /*2230*/  LOP3.LUT P3, RZ, R0, 0x2, RZ, 0xc0, !PT ;  /* 0x0000000200ff7812 */ /* 0x000fe2000786c0ff */
[----:B------:R-:W-:Y:S01]  /*2240*/  IMAD.SHL.U32 R13, R34, 0x4, RZ ;  /* 0x00000004220d7824 */ /* 0x000fe200078e00ff */
[----:B------:R-:W-:Y:S01]  /*2250*/  LOP3.LUT P4, RZ, R0, 0x4, RZ, 0xc0, !PT ;  /* 0x0000000400ff7812 */ /* 0x000fe2000788c0ff */
[----:B---3--:R-:W-:Y:S01]  /*2260*/  IMAD R9, R19, c[0x0][0x20c], R3 ;  /* 0x0000830013097a24 */ /* 0x008fe200078e0203 */
[----:B------:R-:W-:Y:S01]  /*2270*/  SEL R0, R220, 0xffffffe0, !P1 ;  /* 0xffffffe0dc007807 */ /* 0x000fe20004800000 */
[----:B------:R-:W-:Y:S01]  /*2280*/  CS2R R54, SRZ ;  /* 0x0000000000367805 */ /* 0x000fe2000001ff00 */
[----:B------:R-:W-:Y:S01]  /*2290*/  SEL R222, R222, 0xffffffc0, !P2 ;  /* 0xffffffc0dede7807 */ /* 0x000fe20005000000 */
[----:B------:R-:W-:Y:S01]  /*22a0*/  IMAD.IADD R7, R7, 0x1, R9 ;  /* 0x0000000107077824 */ /* 0x000fe200078e0209 */
[----:B------:R-:W-:Y:S01]  /*22b0*/  IADD3 R2, -R242, UR14, -R27 ;  /* 0x0000000ef2027c10 */ /* 0x000fe2000fffe91b */
[C---:B------:R-:W-:Y:S01]  /*22c0*/  IMAD.IADD R225, R224.reuse, 0x1, R0 ;  /* 0x00000001e0e17824 */ /* 0x040fe200078e0200 */
[----:B------:R-:W-:Y:S01]  /*22d0*/  SHF.R.S32.HI R3, RZ, 0x1f, R18 ;  /* 0x0000001fff037819 */ /* 0x000fe20000011412 */
[----:B------:R-:W-:Y:S01]  /*22e0*/  IMAD.IADD R227, R224, 0x1, R222 ;  /* 0x00000001e0e37824 */ /* 0x000fe200078e02de */
[----:B------:R1:W2:Y:S01]  /*22f0*/  LDSM.16.M88.4 R148, [R224+0x6080] ;  /* 0x00608000e094783b */ /* 0x0002a20000000200 */
[----:B------:R-:W-:Y:S01]  /*2300*/  IMAD.IADD R226, R222, 0x1, R225 ;  /* 0x00000001dee27824 */ /* 0x000fe200078e02e1 */
[C---:B------:R-:W-:Y:S01]  /*2310*/  ISETP.LT.OR P2, PT, R2.reuse, 0x1, !P0 ;  /* 0x000000010200780c */ /* 0x040fe20004741670 */
[----:B------:R-:W-:Y:S01]  /*2320*/  IMAD.U32 R0, RZ, RZ, UR5 ;  /* 0x00000005ff007e24 */ /* 0x000fe2000f8e00ff */
[----:B------:R1:W3:Y:S01]  /*2330*/  LDSM.16.M88.4 R152, [R225+0x6080] ;  /* 0x00608000e198783b */ /* 0x0002e20000000200 */
[C---:B------:R-:W-:Y:S01]  /*2340*/  ISETP.LT.OR P1, PT, R2.reuse, 0x1, !P3 ;  /* 0x000000010200780c */ /* 0x040fe20005f21670 */
[----:B------:R-:W-:Y:S01]  /*2350*/  IMAD.WIDE.U32 R6, R243, c[0x0][0x210], R6 ;  /* 0x00008400f3067a25 */ /* 0x000fe200078e0006 */
[----:B------:R-:W-:Y:S01]  /*2360*/  LEA.HI R3, R3, R18, RZ, 0x2 ;  /* 0x0000001203037211 */ /* 0x000fe200078f10ff */
[----:B------:R1:W4:Y:S01]  /*2370*/  LDSM.16.M88.4 R160, [R227+0x6080] ;  /* 0x00608000e3a0783b */ /* 0x0003220000000200 */
[C---:B------:R-:W-:Y:S01]  /*2380*/  ISETP.LT.OR P0, PT, R2.reuse, 0x21, !P0 ;  /* 0x000000210200780c */ /* 0x040fe20004701670 */
[----:B------:R-:W-:Y:S01]  /*2390*/  CS2R R52, SRZ ;  /* 0x0000000000347805 */ /* 0x000fe2000001ff00 */
[----:B------:R-:W-:Y:S01]  /*23a0*/  ISETP.LT.OR P3, PT, R2, 0x21, !P3 ;  /* 0x000000210200780c */ /* 0x000fe20005f61670 */
[----:B------:R1:W1:Y:S01]  /*23b0*/  LDSM.16.M88.4 R168, [R224+0x8080] ;  /* 0x00808000e0a8783b */ /* 0x0002620000000200 */
[----:B------:R-:W-:Y:S01]  /*23c0*/  SEL R234, RZ, 0xffffffff, P6 ;  /* 0xffffffffffea7807 */ /* 0x000fe20003000000 */
[----:B------:R-:W-:Y:S01]  /*23d0*/  CS2R R50, SRZ ;  /* 0x0000000000327805 */ /* 0x000fe2000001ff00 */
[----:B------:R-:W-:Y:S01]  /*23e0*/  CS2R R48, SRZ ;  /* 0x0000000000307805 */ /* 0x000fe2000001ff00 */
[----:B------:R1:W1:Y:S01]  /*23f0*/  LDSM.16.M88.4 R172, [R225+0x8080] ;  /* 0x00808000e1ac783b */ /* 0x0002620000000200 */
[----:B------:R-:W-:Y:S01]  /*2400*/  CS2R R46, SRZ ;  /* 0x00000000002e7805 */ /* 0x000fe2000001ff00 */
[----:B------:R-:W-:Y:S01]  /*2410*/  IMAD.SHL.U32 R234, R234, 0x2, RZ ;  /* 0x00000002eaea7824 */ /* 0x000fe200078e00ff */
[----:B------:R-:W-:Y:S01]  /*2420*/  CS2R R44, SRZ ;  /* 0x00000000002c7805 */ /* 0x000fe2000001ff00 */
[----:B------:R1:W1:Y:S01]  /*2430*/  LDSM.16.M88.4 R176, [R227+0x8080] ;  /* 0x00808000e3b0783b */ /* 0x0002620000000200 */
[----:B------:R-:W-:Y:S01]  /*2440*/  CS2R R42, SRZ ;  /* 0x00000000002a7805 */ /* 0x000fe2000001ff00 */
[----:B------:R-:W-:Y:S01]  /*2450*/  CS2R R40, SRZ ;  /* 0x0000000000287805 */ /* 0x000fe2000001ff00 */
[----:B------:R-:W-:Y:S01]  /*2460*/  LOP3.LUT R234, R234, 0x2, R23, 0xe2, !PT ;  /* 0x00000002eaea7812 */ /* 0x000fe200078ee217 */
[----:B------:R1:W1:Y:S01]  /*2470*/  LDSM.16.M88.4 R184, [R224+0xa080] ;  /* 0x00a08000e0b8783b */ /* 0x0002620000000200 */
[----:B------:R-:W-:Y:S01]  /*2480*/  CS2R R38, SRZ ;  /* 0x0000000000267805 */ /* 0x000fe2000001ff00 */
[----:B------:R-:W-:-:S02]  /*2490*/  CS2R R36, SRZ ;  /* 0x0000000000247805 */ /* 0x000fc4000001ff00 */
        /* <DEDUP_REMOVED lines=11> */
[----:B------:R-:W-:Y:S01]  /*2550*/  ISETP.LT.OR P4, PT, R2, 0x21, !P4 ;  /* 0x000000210200780c */ /* 0x000fe20006781670 */
[----:B------:R1:W-:Y:S01]  /*2560*/  LDGSTS.E.BYPASS.LTC128B.128 [R228+0x8080], [R10.64+0x80], !P1 ;  /* 0x080800800ae47fae */ /* 0x0003e2000c901d52 */
[----:B------:R-:W-:-:S04]  /*2570*/  IADD3 R14, P1, R34, UR5, RZ ;  /* 0x00000005220e7c10 */ /* 0x000fc8000ff3e0ff */
[----:B------:R-:W-:Y:S02]  /*2580*/  LEA.HI.X.SX32 R15, R0, R15, 0x1, P1 ;  /* 0x0000000f000f7211 */ /* 0x000fe400008f0eff */
[----:B------:R-:W-:Y:S02]  /*2590*/  ISETP.GE.AND P1, PT, R12, c[0x0][0x1fc], PT ;  /* 0x00007f000c007a0c */ /* 0x000fe40003f26270 */
[----:B------:R-:W-:Y:S01]  /*25a0*/  LOP3.LUT R0, R3, 0x1ffffffc, RZ, 0xc0, !PT ;  /* 0x1ffffffc03007812 */ /* 0x000fe200078ec0ff */
[----:B------:R1:W-:Y:S01]  /*25b0*/  LDGSTS.E.BYPASS.LTC128B.128 [R228+0xa080], [R10.64+0x100], !P2 ;  /* 0x0a0801000ae47fae */ /* 0x0003e2000d101d52 */
[C---:B------:R-:W-:Y:S01]  /*25c0*/  IADD3 R8, P2, R13.reuse, UR6, RZ ;  /* 0x000000060d087c10 */ /* 0x040fe2000ff5e0ff */
[----:B------:R-:W-:Y:S01]  /*25d0*/  ULDC.64 UR6, c[0x0][0x208] ;  /* 0x0000820000067ab9 */ /* 0x000fe20000000a00 */
[----:B------:R-:W-:Y:S01]  /*25e0*/  IMAD R3, R26, c[0x0][0x270], RZ ;  /* 0x00009c001a037a24 */ /* 0x000fe200078e02ff */
[----:B------:R1:W-:Y:S01]  /*25f0*/  LDGSTS.E.BYPASS.LTC128B.128 [R228+0x7080], [R4.64], !P0 ;  /* 0x0708000004e47fae */ /* 0x0003e2000c101d52 */
[----:B------:R-:W-:Y:S01]  /*2600*/  LEA.HI.X.SX32 R9, R13, UR4, 0x1, P2 ;  /* 0x000000040d097c11 */ /* 0x000fe200090f0eff */
[----:B------:R-:W-:Y:S01]  /*2610*/  ULDC.64 UR4, c[0x0][0x218] ;  /* 0x0000860000047ab9 */ /* 0x000fe20000000a00 */
[----:B------:R-:W-:Y:S01]  /*2620*/  ISETP.GE.AND P2, PT, R12, c[0x0][0x1fc], PT ;  /* 0x00007f000c007a0c */ /* 0x000fe20003f46270 */
[----:B------:R-:W-:Y:S01]  /*2630*/  UIMAD UR4, UR11, UR4, URZ ;  /* 0x000000040b0472a4 */ /* 0x000fe2000f8e023f */
[C---:B------:R-:W-:Y:S01]  /*2640*/  IMAD.WIDE.U32 R12, R243.reuse, c[0x0][0x238], R14 ;  /* 0x00008e00f30c7a25 */ /* 0x040fe200078e000e */
[----:B------:R1:W-:Y:S01]  /*2650*/  LDGSTS.E.BYPASS.LTC128B.128 [R228+0x9080], [R4.64+0x80], !P3 ;  /* 0x0908008004e47fae */ /* 0x0003e2000d901d52 */
[----:B------:R-:W-:Y:S01]  /*2660*/  ISETP.GT.AND P3, PT, R34, 0xf, PT ;  /* 0x0000000f2200780c */ /* 0x000fe20003f64270 */
[----:B------:R-:W-:Y:S01]  /*2670*/  UIMAD UR5, UR12, UR5, UR4 ;  /* 0x000000050c0572a4 */ /* 0x000fe2000f8e0204 */
[----:B------:R-:W-:Y:S01]  /*2680*/  IMAD R14, R243, c[0x0][0x214], R17 ;  /* 0x00008500f30e7a24 */ /* 0x000fe200078e0211 */
[----:B------:R2:W-:Y:S01]  /*2690*/  LDGSTS.E.BYPASS.LTC128B.128 [R228+0xb080], [R4.64+0x100], !P4 ;  /* 0x0b08010004e47fae */ /* 0x0005e2000e101d52 */
[----:B------:R-:W-:Y:S01]  /*26a0*/  IMAD.IADD R19, R18, 0x1, -R0 ;  /* 0x0000000112137824 */ /* 0x000fe200078e0a00 */
[----:B------:R-:W-:Y:S01]  /*26b0*/  UMOV UR4, 0x6 ;  /* 0x0000000600047882 */ /* 0x000fe20000000000 */
[----:B------:R-:W-:Y:S01]  /*26c0*/  IMAD.IADD R7, R7, 0x1, R14 ;  /* 0x0000000107077824 */ /* 0x000fe200078e020e */
[----:B------:R-:W-:Y:S01]  /*26d0*/  USHF.L.U64.HI UR7, UR6, UR4, UR7 ;  /* 0x0000000406077299 */ /* 0x000fe20008010207 */
[----:B------:R-:W-:Y:S01]  /*26e0*/  IMAD R0, R26, c[0x0][0x238], RZ ;  /* 0x00008e001a007a24 */ /* 0x000fe200078e02ff */
[----:B------:R-:W-:Y:S01]  /*26f0*/  USHF.L.U32 UR4, UR6, 0x6, URZ ;  /* 0x0000000606047899 */ /* 0x000fe2000800063f */
[----:B------:R-:W-:Y:S01]  /*2700*/  IMAD.WIDE.U32 R238, R20, c[0x0][0x218], R6 ;  /* 0x0000860014ee7a25 */ /* 0x000fe200078e0006 */
[----:B------:R-:W-:Y:S01]  /*2710*/  UIMAD UR23, UR7, UR17, URZ ;  /* 0x00000011071772a4 */ /* 0x000fe2000f8e023f */
[----:B------:R-:W-:Y:S01]  /*2720*/  LOP3.LUT R14, R32, 0xfffffff0, RZ, 0xc0, !PT ;  /* 0xfffffff0200e7812 */ /* 0x000fe200078ec0ff */
[----:B------:R-:W-:Y:S01]  /*2730*/  USHF.L.U32 UR7, UR6, 0x5, URZ ;  /* 0x0000000506077899 */ /* 0x000fe2000800063f */
[----:B------:R-:W-:Y:S01]  /*2740*/  IMAD R0, R243, c[0x0][0x23c], R0 ;  /* 0x00008f00f3007a24 */ /* 0x000fe200078e0200 */
[----:B------:R-:W-:Y:S01]  /*2750*/  IADD3 R237, R239, UR5, RZ ;  /* 0x00000005efed7c10 */ /* 0x000fe2000fffe0ff */
[----:B------:R-:W-:Y:S01]  /*2760*/  IMAD.U32 R6, RZ, RZ, UR4 ;  /* 0x00000004ff067e24 */ /* 0x000fe2000f8e00ff */
[----:B------:R-:W-:Y:S01]  /*2770*/  UIMAD UR23, UR21, UR4, UR23 ;  /* 0x00000004151772a4 */ /* 0x000fe2000f8e0217 */
[----:B------:R-:W-:Y:S01]  /*2780*/  IMAD.IADD R13, R13, 0x1, R0 ;  /* 0x000000010d0d7824 */ /* 0x000fe200078e0200 */
[----:B------:R-:W-:Y:S01]  /*2790*/  SEL R233, RZ, 0x1, P1 ;  /* 0x00000001ffe97807 */ /* 0x000fe20000800000 */
[----:B------:R-:W-:Y:S01]  /*27a0*/  IMAD R0, R26, c[0x0][0x288], RZ ;  /* 0x0000a2001a007a24 */ /* 0x000fe200078e02ff */
[----:B------:R-:W-:Y:S01]  /*27b0*/  ULDC.64 UR4, c[0x0][0x278] ;  /* 0x00009e0000047ab9 */ /* 0x000fe20000000a00 */
[----:B------:R-:W-:Y:S01]  /*27c0*/  IMAD.MOV.U32 R236, RZ, RZ, R238 ;  /* 0x000000ffffec7224 */ /* 0x000fe200078e00ee */
[----:B------:R-:W-:Y:S01]  /*27d0*/  ULDC UR21, c[0x0][0x20c] ;  /* 0x0000830000157ab9 */ /* 0x000fe20000000800 */
[C---:B------:R-:W-:Y:S01]  /*27e0*/  IMAD R3, R243.reuse, c[0x0][0x274], R3 ;  /* 0x00009d00f3037a24 */ /* 0x040fe200078e0203 */
[----:B------:R-:W-:Y:S01]  /*27f0*/  UIMAD UR4, UR11, UR4, URZ ;  /* 0x000000040b0472a4 */ /* 0x000fe2000f8e023f */
[----:B-1----:R-:W-:Y:S01]  /*2800*/  IMAD.WIDE.U32 R10, R243, c[0x0][0x270], R8 ;  /* 0x00009c00f30a7a25 */ /* 0x002fe200078e0008 */
[----:B------:R-:W-:Y:S01]  /*2810*/  USHF.L.U64.HI UR6, UR6, UR22, UR21 ;  /* 0x0000001606067299 */ /* 0x000fe20008010215 */
[----:B------:R-:W-:Y:S01]  /*2820*/  ISETP.GE.AND P1, PT, R31, c[0x0][0x1fc], PT ;  /* 0x00007f001f007a0c */ /* 0x000fe20003f26270 */
[----:B------:R-:W-:Y:S01]  /*2830*/  UIMAD UR4, UR12, UR5, UR4 ;  /* 0x000000050c0472a4 */ /* 0x000fe2000f8e0204 */
[C---:B------:R-:W-:Y:S01]  /*2840*/  IMAD R0, R243.reuse, c[0x0][0x28c], R0 ;  /* 0x0000a300f3007a24 */ /* 0x040fe200078e0200 */
[----:B------:R-:W-:Y:S01]  /*2850*/  USHF.R.S32.HI UR21, URZ, 0x1f, UR20 ;  /* 0x0000001f3f157899 */ /* 0x000fe20008011414 */
[----:B------:R-:W-:-:S04]  /*2860*/  IMAD.WIDE.U32 R8, R243, c[0x0][0x288], R8 ;  /* 0x0000a200f3087a25 */ /* 0x000fc800078e0008 */
[----:B------:R-:W-:-:S04]  /*2870*/  IMAD.WIDE.U32 R6, R6, UR17, R236 ;  /* 0x0000001106067c25 */ /* 0x000fc8000f8e00ec */
[----:B------:R-:W-:Y:S01]  /*2880*/  IMAD.IADD R11, R11, 0x1, R3 ;  /* 0x000000010b0b7824 */ /* 0x000fe200078e0203 */
[----:B------:R-:W-:Y:S01]  /*2890*/  LEA R2, P0, R6, c[0x0][0x1f0], 0x1 ;  /* 0x00007c0006027a11 */ /* 0x000fe200078008ff */
[----:B------:R-:W-:Y:S01]  /*28a0*/  IMAD.IADD R9, R9, 0x1, R0 ;  /* 0x0000000109097824 */ /* 0x000fe200078e0200 */
[----:B------:R-:W-:Y:S01]  /*28b0*/  IADD3 R0, R7, UR23, RZ ;  /* 0x0000001707007c10 */ /* 0x000fe2000fffe0ff */
[----:B--2---:R-:W-:Y:S01]  /*28c0*/  IMAD.U32 R4, RZ, RZ, UR7 ;  /* 0x00000007ff047e24 */ /* 0x004fe2000f8e00ff */
[----:B------:R-:W-:Y:S01]  /*28d0*/  LOP3.LUT R7, R33, 0xffffffe0, RZ, 0xc0, !PT ;  /* 0xffffffe021077812 */ /* 0x000fe200078ec0ff */
[----:B------:R-:W-:Y:S01]  /*28e0*/  IMAD.WIDE.U32 R246, R20, c[0x0][0x278], R10 ;  /* 0x00009e0014f67a25 */ /* 0x000fe200078e000a */
[----:B------:R-:W-:Y:S02]  /*28f0*/  LEA.HI.X R3, R6, c[0x0][0x1f4], R0, 0x1, P0 ;  /* 0x00007d0006037a11 */ /* 0x000fe400000f0c00 */
[----:B------:R-:W-:Y:S01]  /*2900*/  LEA R4, P4, R4, R2, 0x1 ;  /* 0x0000000204047211 */ /* 0x000fe200078808ff */
[----:B------:R-:W-:Y:S01]  /*2910*/  IMAD.U32 R6, RZ, RZ, UR7 ;  /* 0x00000007ff067e24 */ /* 0x000fe2000f8e00ff */
[----:B------:R-:W-:Y:S01]  /*2920*/  IADD3 R252, R247, UR4, RZ ;  /* 0x00000004f7fc7c10 */ /* 0x000fe2000fffe0ff */
[----:B------:R-:W-:Y:S01]  /*2930*/  IMAD.U32 R5, RZ, RZ, UR6 ;  /* 0x00000006ff057e24 */ /* 0x000fe2000f8e00ff */
[----:B------:R-:W-:Y:S01]  /*2940*/  @!P3 IADD3 R0, P0, R246, UR20, RZ ;  /* 0x00000014f600bc10 */ /* 0x000fe2000ff1e0ff */
[----:B------:R-:W-:Y:S01]  /*2950*/  ULDC.64 UR4, c[0x0][0x290] ;  /* 0x0000a40000047ab9 */ /* 0x000fe20000000a00 */
[----:B------:R-:W-:Y:S01]  /*2960*/  IMAD.WIDE.U32 R244, R20, c[0x0][0x290], R8 ;  /* 0x0000a40014f47a25 */ /* 0x000fe200078e0008 */
[----:B------:R-:W-:Y:S01]  /*2970*/  UIMAD UR4, UR11, UR4, URZ ;  /* 0x000000040b0472a4 */ /* 0x000fe2000f8e023f */
[----:B------:R-:W-:-:S02]  /*2980*/  LEA.HI.X R5, R6, R3, R5, 0x1, P4 ;  /* 0x0000000306057211 */ /* 0x000fc400020f0c05 */
[----:B------:R-:W-:Y:S01]  /*2990*/  @!P3 IADD3.X R6, R252, UR21, RZ, P0, !PT ;  /* 0x00000015fc06bc10 */ /* 0x000fe200087fe4ff */
[----:B------:R-:W-:Y:S01]  /*29a0*/  UIMAD UR4, UR12, UR5, UR4 ;  /* 0x000000050c0472a4 */ /* 0x000fe2000f8e0204 */
[----:B------:R-:W-:Y:S01]  /*29b0*/  @!P3 LEA R10, P6, R0, c[0x0][0x258], 0x2 ;  /* 0x00009600000aba11 */ /* 0x000fe200078c10ff */
[----:B------:R-:W-:Y:S01]  /*29c0*/  IMAD.WIDE.U32 R250, R20, c[0x0][0x240], R12 ;  /* 0x0000900014fa7a25 */ /* 0x000fe200078e000c */
[----:B------:R-:W-:Y:S02]  /*29d0*/  ISETP.GE.AND P4, PT, R30, c[0x0][0x1fc], PT ;  /* 0x00007f001e007a0c */ /* 0x000fe40003f86270 */
[----:B------:R-:W-:Y:S01]  /*29e0*/  @!P3 LEA.HI.X R11, R0, c[0x0][0x25c], R6, 0x2, P6 ;  /* 0x00009700000bba11 */ /* 0x000fe200030f1406 */
[C---:B------:R-:W-:Y:S01]  /*29f0*/  IMAD.IADD R6, R34.reuse, 0x1, -R7 ;  /* 0x0000000122067824 */ /* 0x040fe200078e0a07 */
[----:B------:R-:W-:Y:S01]  /*2a00*/  IADD3 R0, -R27, UR14, -R242 ;  /* 0x0000000e1b007c10 */ /* 0x000fe2000fffe9f2 */
[----:B------:R-:W-:Y:S01]  /*2a10*/  IMAD.IADD R7, R34, 0x1, -R14 ;  /* 0x0000000122077824 */ /* 0x000fe200078e0a0e */
[----:B------:R-:W-:Y:S01]  /*2a20*/  ISETP.GE.AND P0, PT, R30, c[0x0][0x1fc], PT ;  /* 0x00007f001e007a0c */ /* 0x000fe20003f06270 */
[----:B------:R-:W-:Y:S01]  /*2a30*/  @!P3 IMAD.SHL.U32 R14, R34, 0x10, RZ ;  /* 0x00000010220eb824 */ /* 0x000fe200078e00ff */
[----:B------:R-:W-:Y:S01]  /*2a40*/  ISETP.LT.OR P6, PT, R0, 0x1, P2 ;  /* 0x000000010000780c */ /* 0x000fe200017c1670 */
[----:B------:R-:W-:Y:S01]  /*2a50*/  IMAD.SHL.U32 R17, R22, 0x20, RZ ;  /* 0x0000002016117824 */ /* 0x000fe200078e00ff */
[----:B------:R-:W-:-:S02]  /*2a60*/  SEL R18, RZ, 0xffffffff, P4 ;  /* 0xffffffffff127807 */ /* 0x000fc40002000000 */
[C---:B------:R-:W-:Y:S01]  /*2a70*/  ISETP.LT.OR P4, PT, R0.reuse, 0x1, P0 ;  /* 0x000000010000780c */ /* 0x040fe20000781670 */
[----:B------:R1:W-:Y:S01]  /*2a80*/  @!P3 LDGSTS.E.BYPASS.LTC128B.128 [R14+0x12080], [R10.64] ;  /* 0x120800000a0ebfae */ /* 0x0003e2000b901d52 */
[----:B------:R-:W-:Y:S02]  /*2a90*/  SHF.R.S32.HI R15, RZ, 0x1f, R7 ;  /* 0x0000001fff0f7819 */ /* 0x000fe40000011407 */
[----:B------:R-:W-:Y:S01]  /*2aa0*/  SHF.R.S32.HI R229, RZ, 0x1f, R6 ;  /* 0x0000001fffe57819 */ /* 0x000fe20000011406 */
[----:B------:R-:W0:Y:S01]  /*2ab0*/  LDGDEPBAR ;  /* 0x00000000000079af */ /* 0x000e220000000000 */
[----:B------:R-:W-:Y:S02]  /*2ac0*/  ISETP.LT.OR P2, PT, R0, 0x21, P2 ;  /* 0x000000210000780c */ /* 0x000fe40001741670 */
[----:B------:R-:W-:Y:S01]  /*2ad0*/  LEA.HI R229, R229, R6, RZ, 0x2 ;  /* 0x00000006e5e57211 */ /* 0x000fe200078f10ff */
[----:B------:R2:W-:Y:S01]  /*2ae0*/  LDGSTS.E.BYPASS.LTC128B.128 [R228+0xc080], [R2.64], !P6 ;  /* 0x0c08000002e47fae */ /* 0x0005e2000f101d52 */
[----:B------:R-:W-:-:S02]  /*2af0*/  ISETP.GE.AND P6, PT, R31, c[0x0][0x1fc], PT ;  /* 0x00007f001f007a0c */ /* 0x000fc40003fc6270 */
[C---:B------:R-:W-:Y:S01]  /*2b00*/  ISETP.LT.OR P0, PT, R0.reuse, 0x21, P0 ;  /* 0x000000210000780c */ /* 0x040fe20000701670 */
[----:B------:R2:W-:Y:S01]  /*2b10*/  LDGSTS.E.BYPASS.LTC128B.128 [R228+0xe080], [R2.64+0x80], !P4 ;  /* 0x0e08008002e47fae */ /* 0x0005e2000e101d52 */
[C---:B------:R-:W-:Y:S02]  /*2b20*/  ISETP.LT.OR P4, PT, R0.reuse, 0x1, P6 ;  /* 0x000000010000780c */ /* 0x040fe40003781670 */
[----:B------:R-:W-:Y:S02]  /*2b30*/  ISETP.LT.OR P6, PT, R0, 0x21, P6 ;  /* 0x000000210000780c */ /* 0x000fe400037c1670 */
[----:B------:R-:W-:Y:S02]  /*2b40*/  SEL R12, RZ, 0x4, P1 ;  /* 0x00000004ff0c7807 */ /* 0x000fe40000800000 */
[----:B------:R-:W-:Y:S02]  /*2b50*/  ISETP.GE.AND P1, PT, R34, 0x10, PT ;  /* 0x000000102200780c */ /* 0x000fe40003f26270 */
[----:B------:R-:W-:Y:S01]  /*2b60*/  IADD3 R249, R245, UR4, RZ ;  /* 0x00000004f5f97c10 */ /* 0x000fe2000fffe0ff */
[----:B------:R-:W-:Y:S01]  /*2b70*/  ULDC.64 UR4, c[0x0][0x240] ;  /* 0x0000900000047ab9 */ /* 0x000fe20000000a00 */
[----:B------:R-:W-:Y:S01]  /*2b80*/  LOP3.LUT R17, R24, 0x20, R17, 0xf8, !PT ;  /* 0x0000002018117812 */ /* 0x000fe200078ef811 */
[----:B------:R-:W-:-:S02]  /*2b90*/  UIMAD UR4, UR11, UR4, URZ ;  /* 0x000000040b0472a4 */ /* 0x000fc4000f8e023f */
[----:B------:R2:W-:Y:S01]  /*2ba0*/  LDGSTS.E.BYPASS.LTC128B.128 [R228+0x10080], [R2.64+0x100], !P4 ;  /* 0x1008010002e47fae */ /* 0x0005e2000e101d52 */
[----:B-1----:R-:W-:Y:S01]  /*2bb0*/  IMAD.SHL.U32 R10, R28, 0x10, RZ ;  /* 0x000000101c0a7824 */ /* 0x002fe200078e00ff */
[----:B------:R-:W-:Y:S01]  /*2bc0*/  LEA.HI R11, R15, R7, RZ, 0x3 ;  /* 0x000000070f0b7211 */ /* 0x000fe200078f18ff */
[----:B------:R-:W-:Y:S01]  /*2bd0*/  UIMAD UR4, UR12, UR5, UR4 ;  /* 0x000000050c0472a4 */ /* 0x000fe2000f8e0204 */
[----:B------:R-:W-:Y:S01]  /*2be0*/  LOP3.LUT R14, R229, 0x7ffffffc, RZ, 0xc0, !PT ;  /* 0x7ffffffce50e7812 */ /* 0x000fe200078ec0ff */
[----:B------:R1:W-:Y:S01]  /*2bf0*/  LDGSTS.E.BYPASS.LTC128B.128 [R228+0xd080], [R4.64], !P2 ;  /* 0x0d08000004e47fae */ /* 0x0003e2000d101d52 */
[C---:B------:R-:W-:Y:S01]  /*2c00*/  LOP3.LUT R15, R11.reuse, 0xfffffff8, RZ, 0xc0, !PT ;  /* 0xfffffff80b0f7812 */ /* 0x040fe200078ec0ff */
[----:B------:R-:W-:Y:S01]  /*2c10*/  IMAD.SHL.U32 R8, R11, 0x40, RZ ;  /* 0x000000400b087824 */ /* 0x000fe200078e00ff */
[----:B------:R-:W-:Y:S01]  /*2c20*/  LOP3.LUT R16, R16, 0x10, R10, 0xf8, !PT ;  /* 0x0000001010107812 */ /* 0x000fe200078ef80a */
[----:B------:R-:W-:Y:S01]  /*2c30*/  IMAD.IADD R6, R6, 0x1, -R14 ;  /* 0x0000000106067824 */ /* 0x000fe200078e0a0e */
[----:B------:R1:W-:Y:S01]  /*2c40*/  LDGSTS.E.BYPASS.LTC128B.128 [R228+0xf080], [R4.64+0x80], !P0 ;  /* 0x0f08008004e47fae */ /* 0x0003e2000c101d52 */
[----:B------:R-:W-:Y:S01]  /*2c50*/  IMAD.IADD R7, R7, 0x1, -R15 ;  /* 0x0000000107077824 */ /* 0x000fe200078e0a0f */
[----:B------:R-:W-:Y:S01]  /*2c60*/  LOP3.LUT R0, R16, 0x8, R29, 0xf8, !PT ;  /* 0x0000000810007812 */ /* 0x000fe200078ef81d */
[----:B------:R-:W-:Y:S01]  /*2c70*/  IMAD R19, R19, 0x4, R6 ;  /* 0x0000000413137824 */ /* 0x000fe200078e0206 */
[----:B------:R-:W-:Y:S01]  /*2c80*/  LEA.HI.SX32 R229, R229, R10, 0x1e ;  /* 0x0000000ae5e57211 */ /* 0x000fe200078ff2ff */
[----:B------:R-:W-:Y:S01]  /*2c90*/  IMAD.SHL.U32 R6, R18, 0x2, RZ ;  /* 0x0000000212067824 */ /* 0x000fe200078e00ff */
[----:B------:R-:W-:Y:S01]  /*2ca0*/  LOP3.LUT R223, R0, R223, RZ, 0x3c, !PT ;  /* 0x000000df00df7212 */ /* 0x000fe200078e3cff */
[C---:B------:R-:W-:Y:S01]  /*2cb0*/  IMAD.SHL.U32 R0, R7.reuse, 0x40, RZ ;  /* 0x0000004007007824 */ /* 0x040fe200078e00ff */
[C---:B------:R-:W-:Y:S01]  /*2cc0*/  LOP3.LUT P4, RZ, R7.reuse, 0x4, RZ, 0xc0, !PT ;  /* 0x0000000407ff7812 */ /* 0x040fe2000788c0ff */
[----:B------:R1:W-:Y:S01]  /*2cd0*/  LDGSTS.E.BYPASS.LTC128B.128 [R228+0x11080], [R4.64+0x100], !P6 ;  /* 0x1108010004e47fae */ /* 0x0003e2000f101d52 */
[----:B------:R-:W-:Y:S01]  /*2ce0*/  LOP3.LUT P2, RZ, R7, 0x2, RZ, 0xc0, !PT ;  /* 0x0000000207ff7812 */ /* 0x000fe2000784c0ff */
[----:B------:R-:W-:Y:S01]  /*2cf0*/  IMAD R223, R22, 0x200, R223 ;  /* 0x0000020016df7824 */ /* 0x000fe200078e02df */
[----:B------:R-:W-:Y:S01]  /*2d00*/  LOP3.LUT R0, R0, 0x1c0, RZ, 0xc0, !PT ;  /* 0x000001c000007812 */ /* 0x000fe200078ec0ff */
[----:B------:R-:W-:Y:S01]  /*2d10*/  IMAD.SHL.U32 R248, R19, 0x2, RZ ;  /* 0x0000000213f87824 */ /* 0x000fe200078e00ff */
[----:B------:R-:W-:Y:S01]  /*2d20*/  LOP3.LUT R233, R6, 0x2, R233, 0xe2, !PT ;  /* 0x0000000206e97812 */ /* 0x000fe200078ee2e9 */
[C---:B------:R-:W-:Y:S01]  /*2d30*/  IMAD R222, R223.reuse, 0x2, R222 ;  /* 0x00000002dfde7824 */ /* 0x040fe200078e02de */
[----:B------:R-:W-:Y:S01]  /*2d40*/  LOP3.LUT R8, R8, 0xfffffe00, RZ, 0xc0, !PT ;  /* 0xfffffe0008087812 */ /* 0x000fe200078ec0ff */
[----:B--2---:R-:W-:Y:S01]  /*2d50*/  IMAD.SHL.U32 R3, R22, 0x8, RZ ;  /* 0x0000000816037824 */ /* 0x004fe200078e00ff */
[----:B------:R-:W-:Y:S01]  /*2d60*/  IADD3 R2, P0, R244, UR20, RZ ;  /* 0x00000014f4027c10 */ /* 0x000fe2000ff1e0ff */
[----:B------:R-:W-:Y:S01]  /*2d70*/  IMAD.SHL.U32 R223, R223, 0x2, RZ ;  /* 0x00000002dfdf7824 */ /* 0x000fe200078e00ff */
[----:B------:R-:W-:-:S02]  /*2d80*/  SEL R220, R220, 0xffffffe0, !P4 ;  /* 0xffffffe0dcdc7807 */ /* 0x000fc40006000000 */
[----:B------:R-:W-:Y:S02]  /*2d90*/  LOP3.LUT R7, R0, 0x8, R3, 0xf8, !PT ;  /* 0x0000000800077812 */ /* 0x000fe400078ef803 */
[--C-:B------:R-:W-:Y:S02]  /*2da0*/  SHF.R.U32.HI R3, RZ, 0x3, R0.reuse ;  /* 0x00000003ff037819 */ /* 0x100fe40000011600 */
[----:B------:R-:W-:Y:S02]  /*2db0*/  IADD3.X R10, R249, UR21, RZ, P0, !PT ;  /* 0x00000015f90a7c10 */ /* 0x000fe400087fe4ff */
[----:B------:R-:W-:Y:S02]  /*2dc0*/  LEA R6, P0, R2, c[0x0][0x280], 0x2 ;  /* 0x0000a00002067a11 */ /* 0x000fe400078010ff */
[----:B------:R-:W-:Y:S02]  /*2dd0*/  LOP3.LUT R9, R7, R3, RZ, 0x3c, !PT ;  /* 0x0000000307097212 */ /* 0x000fe400078e3cff */
[----:B------:R-:W-:Y:S01]  /*2de0*/  LOP3.LUT R0, R3, R17, R0, 0x1e, !PT ;  /* 0x0000001103007212 */ /* 0x000fe200078e1e00 */
[----:B------:R-:W-:Y:S01]  /*2df0*/  @!P1 IMAD.SHL.U32 R3, R34, 0x10, RZ ;  /* 0x0000001022039824 */ /* 0x000fe200078e00ff */
[----:B------:R-:W-:-:S02]  /*2e00*/  LEA.HI.X R7, R2, c[0x0][0x284], R10, 0x2, P0 ;  /* 0x0000a10002077a11 */ /* 0x000fc400000f140a */
[----:B-1----:R-:W-:Y:S02]  /*2e10*/  IADD3 R4, R251, UR4, RZ ;  /* 0x00000004fb047c10 */ /* 0x002fe4000fffe0ff */
[-C--:B------:R-:W-:Y:S01]  /*2e20*/  IADD3 R2, R9, R8.reuse, R25 ;  /* 0x0000000809027210 */ /* 0x080fe20007ffe019 */
[----:B------:R1:W-:Y:S01]  /*2e30*/  @!P1 LDGSTS.E.BYPASS.LTC128B.128 [R3+0x12180], [R6.64] ;  /* 0x1218000006039fae */ /* 0x0003e2000b901d52 */
[----:B------:R-:W-:Y:S01]  /*2e40*/  LOP3.LUT R0, R0, R8, RZ, 0xfc, !PT ;  /* 0x0000000800007212 */ /* 0x000fe200078efcff */
[----:B------:R-:W-:Y:S01]  /*2e50*/  IMAD.MOV.U32 R8, RZ, RZ, 0x10 ;  /* 0x00000010ff087424 */ /* 0x000fe200078e00ff */
[----:B------:R-:W-:Y:S01]  /*2e60*/  LOP3.LUT R233, R233, R12, RZ, 0xfc, !PT ;  /* 0x0000000ce9e97212 */ /* 0x000fe200078efcff */
[----:B------:R-:W0:Y:S01]  /*2e70*/  LDGDEPBAR ;  /* 0x00000000000079af */ /* 0x000e220000000000 */
[----:B------:R-:W-:Y:S01]  /*2e80*/  IMAD.SHL.U32 R2, R2, 0x2, RZ ;  /* 0x0000000202027824 */ /* 0x000fe200078e00ff */
[----:B------:R-:W-:Y:S01]  /*2e90*/  IADD3 R232, -R248, UR8, RZ ;  /* 0x00000008f8e87c10 */ /* 0x000fe2000fffe1ff */
[----:B------:R-:W-:Y:S01]  /*2ea0*/  IMAD.SHL.U32 R0, R0, 0x2, RZ ;  /* 0x0000000200007824 */ /* 0x000fe200078e00ff */
[----:B------:R2:W-:Y:S01]  /*2eb0*/  STL [R1], R4 ;  /* 0x0000000401007387 */ /* 0x0005e20000100800 */
[----:B------:R-:W-:Y:S01]  /*2ec0*/  IMAD R221, R220, 0x2, R2 ;  /* 0x00000002dcdd7824 */ /* 0x000fe200078e0202 */
[----:B-1----:R-:W-:-:S05]  /*2ed0*/  SEL R3, R8, 0xfffffff0, !P2 ;  /* 0xfffffff008037807 */ /* 0x002fca0005000000 */
[----:B------:R-:W-:-:S04]  /*2ee0*/  IMAD R3, R3, 0x2, R2 ;  /* 0x0000000203037824 */ /* 0x000fc800078e0202 */
[----:B--234-:R-:W-:Y:S02]  /*2ef0*/  IMAD R220, R220, 0x2, R3 ;  /* 0x00000002dcdc7824 */ /* 0x01cfe400078e0203 */
.L_x_587:
        /* <DEDUP_REMOVED lines=439> */
.L_x_585:
        /* <DEDUP_REMOVED lines=118> */
.L_x_586:
        /* <DEDUP_REMOVED lines=28> */
[----:B------:R-:W2:Y:S07]  /*5390*/  LDL R217, [R1] ;  /* 0x0000000001d97983 */ /* 0x000eae0000100800 */
        /* <DEDUP_REMOVED lines=26> */
[C---:B------:R-:W-:Y:S07]  /*5540*/  HMMA.16816.F32.BF16 R24, R208.reuse, R156, R24 ;  /* 0x0000009cd018723c */ /* 0x040fee0000041818 */
[----:B------:R-:W-:Y:S01]  /*5550*/  IADD3 R157, P0, R250, UR17, RZ ;  /* 0x00000011fa9d7c10 */ /* 0x000fe2000ff1e0ff */
[-C--:B------:R-:W-:Y:S08]  /*5560*/  HMMA.16816.F32.BF16 R28, R208, R158.reuse, R28 ;  /* 0x0000009ed01c723c */ /* 0x080ff0000004181c */
[C---:B------:R-:W-:Y:S07]  /*5570*/  HMMA.16816.F32.BF16 R32, R200.reuse, R158, R32 ;  /* 0x0000009ec820723c */ /* 0x040fee0000041820 */
[----:B------:R-:W-:Y:S01]  /*5580*/  IMAD.U32 R158, RZ, RZ, UR17 ;  /* 0x00000011ff9e7e24 */ /* 0x000fe2000f8e00ff */
[-C--:B-----5:R-:W-:Y:S01]  /*5590*/  HMMA.16816.F32.BF16 R132, R200, R212.reuse, R132 ;  /* 0x000000d4c884723c */ /* 0x0a0fe20000041884 */
[----:B------:R-:W-:Y:S07]  /*55a0*/  UMOV UR17, UR8 ;  /* 0x0000000800117c82 */ /* 0x000fee0008000000 */
[C---:B------:R-:W-:Y:S08]  /*55b0*/  HMMA.16816.F32.BF16 R136, R208.reuse, R212, R136 ;  /* 0x000000d4d088723c */ /* 0x040ff00000041888 */
[-C--:B------:R-:W-:Y:S08]  /*55c0*/  HMMA.16816.F32.BF16 R140, R208, R214.reuse, R140 ;  /* 0x000000d6d08c723c */ /* 0x080ff0000004188c */
[----:B------:R-:W-:Y:S04]  /*55d0*/  HMMA.16816.F32.BF16 R144, R200, R214, R144 ;  /* 0x000000d6c890723c */ /* 0x000fe80000041890 */
[----:B--2---:R-:W-:Y:S02]  /*55e0*/  LEA.HI.X.SX32 R158, R158, R217, 0x1, P0 ;  /* 0x000000d99e9e7211 */ /* 0x004fe400000f0eff */
[C---:B------:R-:W-:Y:S06]  /*55f0*/  LEA R156, P0, R157.reuse, c[0x0][0x220], 0x2 ;  /* 0x000088009d9c7a11 */ /* 0x040fec00078010ff */
        /* <DEDUP_REMOVED lines=100> */
.L_x_584:
        /* <DEDUP_REMOVED lines=159> */
.L_x_589:
[----:B-1----:R-:W-:Y:S01]  /*6630*/  LEA.HI R0, R28, R29, RZ, 0x3 ;  /* 0x0000001d1c007211 */ /* 0x002fe200078f18ff */
[----:B------:R-:W-:Y:S01]  /*6640*/  USHF.R.S32.HI UR6, URZ, 0x1f, UR15 ;  /* 0x0000001f3f067899 */ /* 0x000fe2000801140f */
[----:B-----5:R-:W-:Y:S01]  /*6650*/  IADD3 R7, R7, -UR9, RZ ;  /* 0x8000000907077c10 */ /* 0x020fe2000fffe0ff */
[----:B------:R-:W-:Y:S01]  /*6660*/  USEL UR15, UR15, URZ, !UP1 ;  /* 0x0000003f0f0f7287 */ /* 0x000fe2000c800000 */
[----:B------:R-:W-:Y:S01]  /*6670*/  LOP3.LUT R2, R0, 0x1ffffff8, RZ, 0xc0, !PT ;  /* 0x1ffffff800027812 */ /* 0x000fe200078ec0ff */
[----:B------:R-:W-:Y:S01]  /*6680*/  USEL UR6, UR6, URZ, !UP1 ;  /* 0x0000003f06067287 */ /* 0x000fe2000c800000 */
[----:B------:R-:W-:Y:S01]  /*6690*/  SHF.R.S32.HI R14, RZ, 0x3, R0 ;  /* 0x00000003ff0e7819 */ /* 0x000fe20000011400 */
[----:B------:R-:W-:Y:S01]  /*66a0*/  ULDC.64 UR4, c[0x0][0x340] ;  /* 0x0000d00000047ab9 */ /* 0x000fe20000000a00 */
[----:B------:R-:W-:Y:S01]  /*66b0*/  IMNMX R15, R7, 0x40, PT ;  /* 0x00000040070f7817 */ /* 0x000fe20003800200 */
[----:B------:R-:W-:Y:S01]  /*66c0*/  IMAD.IADD R2, R29, 0x1, -R2 ;  /* 0x000000011d027824 */ /* 0x000fe200078e0a02 */
[----:B------:R-:W-:Y:S01]  /*66d0*/  SHF.R.S32.HI R29, RZ, 0x1f, R243 ;  /* 0x0000001fff1d7819 */ /* 0x000fe200000114f3 */
[C---:B------:R-:W-:Y:S01]  /*66e0*/  IMAD.SHL.U32 R0, R14.reuse, 0x40, RZ ;  /* 0x000000400e007824 */ /* 0x040fe200078e00ff */
[----:B------:R-:W-:Y:S01]  /*66f0*/  ISETP.GE.AND P4, PT, R14, R15, PT ;  /* 0x0000000f0e00720c */ /* 0x000fe20003f86270 */
[----:B------:R-:W-:Y:S01]  /*6700*/  IMAD.SHL.U32 R2, R2, 0x8, RZ ;  /* 0x0000000802027824 */ /* 0x000fe200078e00ff */
[----:B------:R-:W-:Y:S01]  /*6710*/  UIMAD UR4, UR6, UR4, URZ ;  /* 0x00000004060472a4 */ /* 0x000fe2000f8e023f */
[----:B------:R-:W-:Y:S01]  /*6720*/  IMAD R4, R29, c[0x0][0x338], RZ ;  /* 0x0000ce001d047a24 */ /* 0x000fe200078e02ff */
[----:B------:R-:W-:Y:S01]  /*6730*/  LOP3.LUT R0, R0, 0x1c0, RZ, 0xc0, !PT ;  /* 0x000001c000007812 */ /* 0x000fe200078ec0ff */
[----:B------:R-:W-:Y:S01]  /*6740*/  IMAD.U32 R30, RZ, RZ, UR15 ;  /* 0x0000000fff1e7e24 */ /* 0x000fe2000f8e00ff */
[----:B------:R-:W-:Y:S01]  /*6750*/  UIMAD UR4, UR15, UR5, UR4 ;  /* 0x000000050f0472a4 */ /* 0x000fe2000f8e0204 */
[----:B------:R-:W-:Y:S01]  /*6760*/  IMAD R6, R243, c[0x0][0x33c], R4 ;  /* 0x0000cf00f3067a24 */ /* 0x000fe200078e0204 */
[----:B------:R-:W-:Y:S01]  /*6770*/  LOP3.LUT R3, R0, 0x38, R2, 0xf8, !PT ;  /* 0x0000003800037812 */ /* 0x000fe200078ef802 */
[----:B------:R-:W-:Y:S01]  /*6780*/  IMAD.U32 R8, RZ, RZ, UR16 ;  /* 0x00000010ff087e24 */ /* 0x000fe2000f8e00ff */
[----:B------:R-:W-:Y:S01]  /*6790*/  SHF.R.U32.HI R0, RZ, 0x3, R0 ;  /* 0x00000003ff007819 */ /* 0x000fe20000011600 */
[----:B------:R-:W-:Y:S01]  /*67a0*/  BSSY B0, `(.L_x_590) ;  /* 0x0000028000007945 */ /* 0x000fe20003800000 */
[----:B------:R-:W-:-:S02]  /*67b0*/  IADD3 R28, R2, 0x40, RZ ;  /* 0x00000040021c7810 */ /* 0x000fc40007ffe0ff */
[----:B------:R-:W-:Y:S02]  /*67c0*/  LOP3.LUT R0, R3, R0, RZ, 0x3c, !PT ;  /* 0x0000000003007212 */ /* 0x000fe400078e3cff */
[----:B------:R-:W-:-:S03]  /*67d0*/  SHF.R.S32.HI R3, RZ, 0x1f, R2 ;  /* 0x0000001fff037819 */ /* 0x000fc60000011402 */
[----:B------:R-:W-:Y:S02]  /*67e0*/  IMAD R0, R27, 0x200, R0 ;  /* 0x000002001b007824 */ /* 0x000fe400078e0200 */
[----:B------:R-:W-:-:S04]  /*67f0*/  IMAD.WIDE.U32 R4, R243, c[0x0][0x338], R2 ;  /* 0x0000ce00f3047a25 */ /* 0x000fc800078e0002 */
[----:B------:R-:W-:Y:S02]  /*6800*/  IMAD.SHL.U32 R0, R0, 0x2, RZ ;  /* 0x0000000200007824 */ /* 0x000fe400078e00ff */
[----:B------:R-:W-:Y:S01]  /*6810*/  IMAD.IADD R5, R5, 0x1, R6 ;  /* 0x0000000105057824 */ /* 0x000fe200078e0206 */
[----:B------:R-:W-:Y:S02]  /*6820*/  IADD3 R6, P0, R14, UR10, RZ ;  /* 0x0000000a0e067c10 */ /* 0x000fe4000ff1e0ff */
[----:B------:R1:W2:Y:S01]  /*6830*/  LDS.128 R40, [R0+0x7080] ;  /* 0x0070800000287984 */ /* 0x0002a20000000c00 */
[----:B------:R-:W-:Y:S01]  /*6840*/  IMAD.WIDE.U32 R12, R30, c[0x0][0x340], R4 ;  /* 0x0000d0001e0c7a25 */ /* 0x000fe200078e0004 */
[----:B------:R-:W-:Y:S02]  /*6850*/  LEA.HI.X.SX32 R7, R14, UR11, 0x1, P0 ;  /* 0x0000000b0e077c11 */ /* 0x000fe400080f0eff */
[----:B------:R1:W3:Y:S02]  /*6860*/  LDS.128 R36, [R0+0x9080] ;  /* 0x0090800000247984 */ /* 0x0002e40000000c00 */
[----:B------:R-:W-:Y:S01]  /*6870*/  IADD3 R9, R13, UR4, RZ ;  /* 0x000000040d097c10 */ /* 0x000fe2000fffe0ff */
[----:B------:R-:W-:Y:S01]  /*6880*/  IMAD.WIDE R4, R8, 0x40, R6 ;  /* 0x0000004008047825 */ /* 0x000fe200078e0206 */
        /* <DEDUP_REMOVED lines=25> */
.L_x_591:
[----:B------:R-:W-:Y:S05]  /*6a20*/  BSYNC B0 ;  /* 0x0000000000007941 */ /* 0x000fea0003800000 */
.L_x_590:
        /* <DEDUP_REMOVED lines=21> */
.L_x_593:
[----:B------:R-:W-:Y:S05]  /*6b80*/  BSYNC B0 ;  /* 0x0000000000007941 */ /* 0x000fea0003800000 */
.L_x_592:
[----:B-1----:R-:W-:Y:S01]  /*6b90*/  IMAD R0, R29, c[0x0][0x308], RZ ;  /* 0x0000c2001d007a24 */ /* 0x002fe200078e02ff */
[----:B------:R-:W-:Y:S01]  /*6ba0*/  ULDC.64 UR4, c[0x0][0x310] ;  /* 0x0000c40000047ab9 */ /* 0x000fe20000000a00 */
[C---:B------:R-:W-:Y:S01]  /*6bb0*/  IMAD.WIDE.U32 R6, R243.reuse, c[0x0][0x308], R2 ;  /* 0x0000c200f3067a25 */ /* 0x040fe200078e0002 */
[----:B------:R-:W-:Y:S01]  /*6bc0*/  UIMAD UR4, UR6, UR4, URZ ;  /* 0x00000004060472a4 */ /* 0x000fe2000f8e023f */
[----:B------:R-:W-:Y:S02]  /*6bd0*/  BSSY B0, `(.L_x_594) ;  /* 0x0000015000007945 */ /* 0x000fe40003800000 */
[----:B------:R-:W-:Y:S01]  /*6be0*/  IMAD R0, R243, c[0x0][0x30c], R0 ;  /* 0x0000c300f3007a24 */ /* 0x000fe200078e0200 */
[----:B------:R-:W-:-:S04]  /*6bf0*/  UIMAD UR4, UR15, UR5, UR4 ;  /* 0x000000050f0472a4 */ /* 0x000fc8000f8e0204 */
[----:B------:R-:W-:-:S05]  /*6c00*/  IADD3 R7, R7, R0, RZ ;  /* 0x0000000007077210 */ /* 0x000fca0007ffe0ff */
        /* <DEDUP_REMOVED lines=17> */
.L_x_595:
[----:B------:R-:W-:Y:S05]  /*6d20*/  BSYNC B0 ;  /* 0x0000000000007941 */ /* 0x000fea0003800000 */
.L_x_594:
        /* <DEDUP_REMOVED lines=19> */
.L_x_588:
        /* <DEDUP_REMOVED lines=31> */
.L_x_596:
[----:B-1----:R-:W1:Y:S01]  /*7050*/  S2R R2, SR_TID.X ;  /* 0x0000000000027919 */ /* 0x002e620000002100 */
[----:B------:R-:W-:Y:S01]  /*7060*/  SHF.R.S32.HI R18, RZ, 0x1f, R243 ;  /* 0x0000001fff127819 */ /* 0x000fe200000114f3 */
[----:B------:R-:W-:Y:S01]  /*7070*/  USHF.R.S32.HI UR6, URZ, 0x1f, UR15 ;  /* 0x0000001f3f067899 */ /* 0x000fe2000801140f */
[----:B-----5:R-:W-:Y:S01]  /*7080*/  IADD3 R14, R6, -UR9, RZ ;  /* 0x80000009060e7c10 */ /* 0x020fe2000fffe0ff */
[----:B------:R-:W-:Y:S01]  /*7090*/  USEL UR15, UR15, URZ, !UP1 ;  /* 0x0000003f0f0f7287 */ /* 0x000fe2000c800000 */
[----:B------:R-:W-:Y:S01]  /*70a0*/  IMAD.U32 R6, RZ, RZ, UR16 ;  /* 0x00000010ff067e24 */ /* 0x000fe2000f8e00ff */
[----:B------:R-:W-:Y:S01]  /*70b0*/  USEL UR6, UR6, URZ, !UP1 ;  /* 0x0000003f06067287 */ /* 0x000fe2000c800000 */
[----:B------:R-:W-:Y:S01]  /*70c0*/  BSSY B0, `(.L_x_597) ;  /* 0x0000026000007945 */ /* 0x000fe20003800000 */
[----:B------:R-:W-:-:S02]  /*70d0*/  ULDC.64 UR4, c[0x0][0x310] ;  /* 0x0000c40000047ab9 */ /* 0x000fc40000000a00 */
[----:B------:R-:W-:Y:S01]  /*70e0*/  UIMAD UR4, UR6, UR4, URZ ;  /* 0x00000004060472a4 */ /* 0x000fe2000f8e023f */
[----:B------:R-:W-:-:S03]  /*70f0*/  IMAD.U32 R17, RZ, RZ, UR15 ;  /* 0x0000000fff117e24 */ /* 0x000fc6000f8e00ff */
[----:B------:R-:W-:Y:S01]  /*7100*/  UIMAD UR4, UR15, UR5, UR4 ;  /* 0x000000050f0472a4 */ /* 0x000fe2000f8e0204 */
[----:B-1----:R-:W-:-:S04]  /*7110*/  SHF.R.S32.HI R4, RZ, 0x1f, R2 ;  /* 0x0000001fff047819 */ /* 0x002fc80000011402 */
[----:B------:R-:W-:-:S04]  /*7120*/  LEA.HI R4, R4, R2, RZ, 0x3 ;  /* 0x0000000204047211 */ /* 0x000fc800078f18ff */
[----:B------:R-:W-:-:S05]  /*7130*/  LOP3.LUT R0, R4, 0x1ffffff8, RZ, 0xc0, !PT ;  /* 0x1ffffff804007812 */ /* 0x000fca00078ec0ff */
[----:B------:R-:W-:-:S04]  /*7140*/  IMAD.IADD R0, R2, 0x1, -R0 ;  /* 0x0000000102007824 */ /* 0x000fc800078e0a00 */
[----:B------:R-:W-:Y:S02]  /*7150*/  IMAD.SHL.U32 R12, R0, 0x8, RZ ;  /* 0x00000008000c7824 */ /* 0x000fe400078e00ff */
[----:B------:R-:W-:-:S03]  /*7160*/  IMAD R0, R18, c[0x0][0x308], RZ ;  /* 0x0000c20012007a24 */ /* 0x000fc600078e02ff */
[----:B------:R-:W-:Y:S01]  /*7170*/  SHF.R.S32.HI R13, RZ, 0x1f, R12 ;  /* 0x0000001fff0d7819 */ /* 0x000fe2000001140c */
[C---:B------:R-:W-:Y:S01]  /*7180*/  IMAD R0, R243.reuse, c[0x0][0x30c], R0 ;  /* 0x0000c300f3007a24 */ /* 0x040fe200078e0200 */
[C---:B------:R-:W-:Y:S02]  /*7190*/  IADD3 R15, R12.reuse, 0x40, RZ ;  /* 0x000000400c0f7810 */ /* 0x040fe40007ffe0ff */
[----:B------:R-:W-:Y:S01]  /*71a0*/  IADD3 R16, R12, 0x80, RZ ;  /* 0x000000800c107810 */ /* 0x000fe20007ffe0ff */
[----:B------:R-:W-:-:S04]  /*71b0*/  IMAD.WIDE.U32 R2, R243, c[0x0][0x308], R12 ;  /* 0x0000c200f3027a25 */ /* 0x000fc800078e000c */
[----:B------:R-:W-:Y:S01]  /*71c0*/  IMAD.IADD R3, R3, 0x1, R0 ;  /* 0x0000000103037824 */ /* 0x000fe200078e0200 */
[----:B------:R-:W-:-:S03]  /*71d0*/  SHF.R.S32.HI R0, RZ, 0x3, R4 ;  /* 0x00000003ff007819 */ /* 0x000fc60000011404 */
[----:B------:R-:W-:Y:S01]  /*71e0*/  IMAD.WIDE.U32 R10, R17, c[0x0][0x310], R2 ;  /* 0x0000c400110a7a25 */ /* 0x000fe200078e0002 */
[C---:B------:R-:W-:Y:S02]  /*71f0*/  ISETP.GE.AND P4, PT, R0.reuse, R14, PT ;  /* 0x0000000e0000720c */ /* 0x040fe40003f86270 */
[C---:B------:R-:W-:Y:S02]  /*7200*/  IADD3 R4, P0, R0.reuse, UR10, RZ ;  /* 0x0000000a00047c10 */ /* 0x040fe4000ff1e0ff */
[----:B------:R-:W-:Y:S02]  /*7210*/  IADD3 R3, R11, UR4, RZ ;  /* 0x000000040b037c10 */ /* 0x000fe4000fffe0ff */
[----:B------:R-:W-:-:S05]  /*7220*/  LEA.HI.X.SX32 R5, R0, UR11, 0x1, P0 ;  /* 0x0000000b00057c11 */ /* 0x000fca00080f0eff */
[----:B------:R-:W-:Y:S02]  /*7230*/  IMAD.WIDE R6, R6, 0x40, R4 ;  /* 0x0000004006067825 */ /* 0x000fe400078e0204 */
        /* <DEDUP_REMOVED lines=14> */
.L_x_598:
[----:B------:R-:W-:Y:S05]  /*7320*/  BSYNC B0 ;  /* 0x0000000000007941 */ /* 0x000fea0003800000 */
.L_x_597:
        /* <DEDUP_REMOVED lines=19> */
.L_x_600:
[----:B------:R-:W-:Y:S05]  /*7460*/  BSYNC B0 ;  /* 0x0000000000007941 */ /* 0x000fea0003800000 */
.L_x_599:
[----:B------:R-:W-:Y:S01]  /*7470*/  IMAD R0, R18, c[0x0][0x338], RZ ;  /* 0x0000ce0012007a24 */ /* 0x000fe200078e02ff */
[----:B------:R-:W-:Y:S01]  /*7480*/  ULDC.64 UR4, c[0x0][0x340] ;  /* 0x0000d00000047ab9 */ /* 0x000fe20000000a00 */
[C---:B-1----:R-:W-:Y:S01]  /*7490*/  IMAD.WIDE.U32 R2, R243.reuse, c[0x0][0x338], R12 ;  /* 0x0000ce00f3027a25 */ /* 0x042fe200078e000c */
        /* <DEDUP_REMOVED lines=21> */
.L_x_602:
[----:B------:R-:W-:Y:S05]  /*75f0*/  BSYNC B0 ;  /* 0x0000000000007941 */ /* 0x000fea0003800000 */
.L_x_601:
        /* <DEDUP_REMOVED lines=18> */
.L_x_603:
        /* <DEDUP_REMOVED lines=14> */
.L_x_1397:


//--------------------- .text._ZN7cutlass13device_kernelIN5flash19enable_sm80_to_sm89INS1_16FlashAttnBwdSm80INS1_25CollectiveMainloopBwdSm80ILi1ELi1EN4cute5tupleIJNS5_1CILi64EEES8_NS7_ILi192EEEEEENS_10bfloat16_tEfNS_4arch4Sm80ELb1ELb0ELb0ELb1ELb0ELb0ELb0ELb0ELi2ELi2ELi2ELi2ELb1EEENS1_24CollectiveEpilogueBwdGQAISA_fSD_Li256ELb1ELb0EEENS1_25SingleTileBwdLPTSchedulerILb1ELi64ELb0EEEEEEEEEvNT_6ParamsE --------------------------
	.section	.text._ZN7cutlass13device_kernelIN5flash19enable_sm80_to_sm89INS1_16FlashAttnBwdSm80INS1_25CollectiveMainloopBwdSm80ILi1ELi1EN4cute5tupleIJNS5_1CILi64EEES8_NS7_ILi192EEEEEENS_10bfloat16_tEfNS_4arch4Sm80ELb1ELb0ELb0ELb1ELb0ELb0ELb0ELb0ELi2ELi2ELi2ELi2ELb1EEENS1_24CollectiveEpilogueBwdGQAISA_fSD_Li256ELb1ELb0EEENS1_25SingleTileBwdLPTSchedulerILb1ELi64ELb0EEEEEEEEEvNT_6ParamsE,"ax",@progbits
	.sectioninfo	@"SHI_REGISTERS=255"
	.align	128
.text._ZN7cutlass13device_kernelIN5flash19enable_sm80_to_sm89INS1_16FlashAttnBwdSm80INS1_25CollectiveMainloopBwdSm80ILi1ELi1EN4cute5tupleIJNS5_1CILi64EEES8_NS7_ILi192EEEEEENS_10bfloat16_tEfNS_4arch4Sm80ELb1ELb0ELb0ELb1ELb0ELb0ELb0ELb0ELi2ELi2ELi2ELi2ELb1EEENS1_24CollectiveEpilogueBwdGQAISA_fSD_Li256ELb1ELb0EEENS1_25SingleTileBwdLPTSchedulerILb1ELi64ELb0EEEEEEEEEvNT_6ParamsE:
        .type           _ZN7cutlass13device_kernelIN5flash19enable_sm80_to_sm89INS1_16FlashAttnBwdSm80INS1_25CollectiveMainloopBwdSm80ILi1ELi1EN4cute5tupleIJNS5_1CILi64EEES8_NS7_ILi192EEEEEENS_10bfloat16_tEfNS_4arch4Sm80ELb1ELb0ELb0ELb1ELb0ELb0ELb0ELb0ELi2ELi2ELi2ELi2ELb1EEENS1_24CollectiveEpilogueBwdGQAISA_fSD_Li256ELb1ELb0EEENS1_25SingleTileBwdLPTSchedulerILb1ELi64ELb0EEEEEEEEEvNT_6ParamsE,@function
        .size           _ZN7cutlass13device_kernelIN5flash19enable_sm80_to_sm89INS1_16FlashAttnBwdSm80INS1_25CollectiveMainloopBwdSm80ILi1ELi1EN4cute5tupleIJNS5_1CILi64EEES8_NS7_ILi192EEEEEENS_10bfloat16_tEfNS_4arch4Sm80ELb1ELb0ELb0ELb1ELb0ELb0ELb0ELb0ELi2ELi2ELi2ELi2ELb1EEENS1_24CollectiveEpilogueBwdGQAISA_fSD_Li256ELb1ELb0EEENS1_25SingleTileBwdLPTSchedulerILb1ELi64ELb0EEEEEEEEEvNT_6ParamsE,(.L_x_1398 - _ZN7cutlass13device_kernelIN5flash19enable_sm80_to_sm89INS1_16FlashAttnBwdSm80INS1_25CollectiveMainloopBwdSm80ILi1ELi1EN4cute5tupleIJNS5_1CILi64EEES8_NS7_ILi192EEEEEENS_10bfloat16_tEfNS_4arch4Sm80ELb1ELb0ELb0ELb1ELb0ELb0ELb0ELb0ELi2ELi2ELi2ELi2ELb1EEENS1_24CollectiveEpilogueBwdGQAISA_fSD_Li256ELb1ELb0EEENS1_25SingleTileBwdLPTSchedulerILb1ELi64ELb0EEEEEEEEEvNT_6ParamsE)
        .other          _ZN7cutlass13device_kernelIN5flash19enable_sm80_to_sm89INS1_16FlashAttnBwdSm80INS1_25CollectiveMainloopBwdSm80ILi1ELi1EN4cute5tupleIJNS5_1CILi64EEES8_NS7_ILi192EEEEEENS_10bfloat16_tEfNS_4arch4Sm80ELb1ELb0ELb0ELb1ELb0ELb0ELb0ELb0ELi2ELi2ELi2ELi2ELb1EEENS1_24CollectiveEpilogueBwdGQAISA_fSD_Li256ELb1ELb0EEENS1_25SingleTileBwdLPTSchedulerILb1ELi64ELb0EEEEEEEEEvNT_6ParamsE,@"STO_CUDA_ENTRY STV_DEFAULT"
_ZN7cutlass13device_kernelIN5flash19enable_sm80_to_sm89INS1_16FlashAttnBwdSm80INS1_25CollectiveMainloopBwdSm80ILi1ELi1EN4cute5tupleIJNS5_1CILi64EEES8_NS7_ILi192EEEEEENS_10bfloat16_tEfNS_4arch4Sm80ELb1ELb0ELb0ELb1ELb0ELb0ELb0ELb0ELi2ELi2ELi2ELi2ELb1EEENS1_24CollectiveEpilogueBwdGQAISA_fSD_Li256ELb1ELb0EEENS1_25SingleTileBwdLPTSchedulerILb1ELi64ELb0EEEEEEEEEvNT_6ParamsE:
        /* <DEDUP_REMOVED lines=31> */
.L_x_605:
        /* <DEDUP_REMOVED lines=8> */
.L_x_606:
        /* <DEDUP_REMOVED lines=8> */
[----:B------:R-:W-:Y:S02]  /*02f0*/  UMOV UR7, UR5 ;  /* 0x0000000500077c82 */ /* 0x000fe40008000000 */
        /* <DEDUP_REMOVED lines=12> */
.L_x_607:
        /* <DEDUP_REMOVED lines=14> */
.L_x_609:
[----:B------:R-:W-:Y:S02]  /*04a0*/  ULDC UR5, c[0x0][0x3dc] ;  /* 0x0000f70000057ab9 */ /* 0x000fe40000000800 */
.L_x_608:
[----:B------:R-:W-:-:S04]  /*04b0*/  UIADD3 UR5, UR5, 0x3f, URZ ;  /* 0x0000003f05057890 */ /* 0x000fc8000fffe03f */
[----:B------:R-:W-:-:S04]  /*04c0*/  USHF.R.S32.HI UR4, URZ, 0x1f, UR5 ;  /* 0x0000001f3f047899 */ /* 0x000fc80008011405 */
[----:B------:R-:W-:-:S04]  /*04d0*/  ULEA.HI UR4, UR4, UR5, URZ, 0x6 ;  /* 0x0000000504047291 */ /* 0x000fc8000f8f303f */
[----:B------:R-:W-:-:S04]  /*04e0*/  USHF.R.S32.HI UR4, URZ, 0x6, UR4 ;  /* 0x000000063f047899 */ /* 0x000fc80008011404 */
[----:B------:R-:W-:-:S04]  /*04f0*/  UISETP.GE.AND UP0, UPT, UR13, UR4, UPT ;  /* 0x000000040d00728c */ /* 0x000fc8000bf06270 */
[----:B------:R-:W-:-:S06]  /*0500*/  USEL UR7, UR7, 0xffffffff, !UP0 ;  /* 0xffffffff07077887 */ /* 0x000fcc000c000000 */
[----:B------:R-:W-:-:S05]  /*0510*/  MOV R0, UR7 ;  /* 0x0000000700007c02 */ /* 0x000fca0008000f00 */
[----:B------:R1:W-:Y:S01]  /*0520*/  STL [R1], R0 ;  /* 0x0000000001007387 */ /* 0x0003e20000100800 */
[----:B------:R-:W-:Y:S05]  /*0530*/  BRA `(.L_x_610) ;  /* 0x000004a000007947 */ /* 0x000fea0003800000 */
.L_x_604:
        /* <DEDUP_REMOVED lines=22> */
.L_x_611:
        /* <DEDUP_REMOVED lines=8> */
.L_x_612:
        /* <DEDUP_REMOVED lines=21> */
.L_x_613:
        /* <DEDUP_REMOVED lines=14> */
.L_x_615:
[----:B------:R-:W-:Y:S02]  /*0950*/  ULDC UR5, c[0x0][0x3dc] ;  /* 0x0000f70000057ab9 */ /* 0x000fe40000000800 */
.L_x_614:
[----:B------:R-:W-:-:S04]  /*0960*/  UIADD3 UR5, UR5, 0x3f, URZ ;  /* 0x0000003f05057890 */ /* 0x000fc8000fffe03f */
[----:B------:R-:W-:-:S04]  /*0970*/  USHF.R.S32.HI UR4, URZ, 0x1f, UR5 ;  /* 0x0000001f3f047899 */ /* 0x000fc80008011405 */
[----:B------:R-:W-:-:S04]  /*0980*/  ULEA.HI UR4, UR4, UR5, URZ, 0x6 ;  /* 0x0000000504047291 */ /* 0x000fc8000f8f303f */
[----:B------:R-:W-:-:S04]  /*0990*/  USHF.R.S32.HI UR4, URZ, 0x6, UR4 ;  /* 0x000000063f047899 */ /* 0x000fc80008011404 */
[----:B------:R-:W-:-:S04]  /*09a0*/  UISETP.GE.AND UP0, UPT, UR13, UR4, UPT ;  /* 0x000000040d00728c */ /* 0x000fc8000bf06270 */
[----:B------:R-:W-:-:S06]  /*09b0*/  USEL UR7, UR7, 0xffffffff, !UP0 ;  /* 0xffffffff07077887 */ /* 0x000fcc000c000000 */
[----:B------:R-:W-:-:S05]  /*09c0*/  MOV R0, UR7 ;  /* 0x0000000700007c02 */ /* 0x000fca0008000f00 */
[----:B------:R1:W-:Y:S02]  /*09d0*/  STL [R1], R0 ;  /* 0x0000000001007387 */ /* 0x0003e40000100800 */
.L_x_610:
[----:B------:R-:W2:Y:S02]  /*09e0*/  LDL R23, [R1] ;  /* 0x0000000001177983 */ /* 0x000ea40000100800 */
[----:B--2---:R-:W-:-:S13]  /*09f0*/  ISETP.GE.AND P0, PT, R23, RZ, PT ;  /* 0x000000ff1700720c */ /* 0x004fda0003f06270 */
[----:B------:R-:W-:Y:S05]  /*0a00*/  @!P0 EXIT ;  /* 0x000000000000894d */ /* 0x000fea0003800000 */
[----:B------:R-:W-:Y:S01]  /*0a10*/  ISETP.NE.U32.AND P1, PT, RZ, c[0x0][0x2d8], PT ;  /* 0x0000b600ff007a0c */ /* 0x000fe20003f25070 */
[----:B------:R-:W-:Y:S01]  /*0a20*/  IMAD.MOV.U32 R13, RZ, RZ, 0x4 ;  /* 0x00000004ff0d7424 */ /* 0x000fe200078e00ff */
[----:B------:R-:W-:Y:S02]  /*0a30*/  ISETP.NE.U32.AND P3, PT, RZ, c[0x0][0x2c8], PT ;  /* 0x0000b200ff007a0c */ /* 0x000fe40003f65070 */
[----:B------:R-:W-:Y:S01]  /*0a40*/  ISETP.NE.AND.EX P1, PT, RZ, c[0x0][0x2dc], PT, P1 ;  /* 0x0000b700ff007a0c */ /* 0x000fe20003f25310 */
[----:B------:R-:W-:Y:S01]  /*0a50*/  IMAD.WIDE R4, R23, R13, c[0x0][0x2c8] ;  /* 0x0000b20017047625 */ /* 0x000fe200078e020d */
[----:B------:R-:W-:Y:S02]  /*0a60*/  ISETP.NE.AND.EX P3, PT, RZ, c[0x0][0x2cc], PT, P3 ;  /* 0x0000b300ff007a0c */ /* 0x000fe40003f65330 */
[----:B------:R-:W-:-:S04]  /*0a70*/  ISETP.NE.U32.AND P0, PT, RZ, c[0x0][0x2d0], PT ;  /* 0x0000b400ff007a0c */ /* 0x000fc80003f05070 */
[----:B------:R-:W-:-:S05]  /*0a80*/  ISETP.NE.AND.EX P0, PT, RZ, c[0x0][0x2d4], PT, P0 ;  /* 0x0000b500ff007a0c */ /* 0x000fca0003f05300 */
[CC--:B------:R-:W-:Y:S02]  /*0a90*/  @P1 IMAD.WIDE R2, R23.reuse, R13.reuse, c[0x0][0x2d8] ;  /* 0x0000b60017021625 */ /* 0x0c0fe400078e020d */
[----:B-1----:R-:W2:Y:S04]  /*0aa0*/  @P3 LDG.E R0, [R4.64] ;  /* 0x0000000e04003981 */ /* 0x002ea8000c1e1900 */
[----:B------:R1:W3:Y:S04]  /*0ab0*/  @P1 LDG.E R8, [R2.64] ;  /* 0x0000000e02081981 */ /* 0x0002e8000c1e1900 */
[----:B------:R-:W4:Y:S01]  /*0ac0*/  @P3 LDG.E R7, [R4.64] ;  /* 0x0000000e04073981 */ /* 0x000f22000c1e1900 */
[----:B-1----:R-:W-:-:S05]  /*0ad0*/  IMAD.WIDE R2, R23, R13, c[0x0][0x2d0] ;  /* 0x0000b40017027625 */ /* 0x002fca00078e020d */
[----:B------:R-:W5:Y:S01]  /*0ae0*/  @P0 LDG.E R6, [R2.64] ;  /* 0x0000000e02060981 */ /* 0x000f62000c1e1900 */
[----:B------:R-:W-:Y:S01]  /*0af0*/  ULDC UR11, c[0x0][0x168] ;  /* 0x00005a00000b7ab9 */ /* 0x000fe20000000800 */
[----:B------:R-:W-:Y:S01]  /*0b00*/  CS2R R10, SRZ ;  /* 0x00000000000a7805 */ /* 0x000fe2000001ff00 */
[----:B------:R-:W-:Y:S01]  /*0b10*/  ULDC UR10, c[0x0][0x198] ;  /* 0x00006600000a7ab9 */ /* 0x000fe20000000800 */
[----:B------:R-:W-:Y:S02]  /*0b20*/  IMAD.MOV.U32 R12, RZ, RZ, RZ ;  /* 0x000000ffff0c7224 */ /* 0x000fe400078e00ff */
        /* <DEDUP_REMOVED lines=17> */
.L_x_616:
[----:B------:R-:W-:-:S04]  /*0c40*/  ISETP.NE.U32.AND P1, PT, RZ, c[0x0][0x2e0], PT ;  /* 0x0000b800ff007a0c */ /* 0x000fc80003f25070 */
[----:B------:R-:W-:-:S13]  /*0c50*/  ISETP.NE.AND.EX P1, PT, RZ, c[0x0][0x2e4], PT, P1 ;  /* 0x0000b900ff007a0c */ /* 0x000fda0003f25310 */
[----:B------:R-:W-:Y:S05]  /*0c60*/  @!P1 BRA `(.L_x_617) ;  /* 0x0000004000009947 */ /* 0x000fea0003800000 */
[----:B------:R-:W-:-:S05]  /*0c70*/  IMAD.WIDE R2, R23, R13, c[0x0][0x2e0] ;  /* 0x0000b80017027625 */ /* 0x000fca00078e020d */
[----:B------:R-:W2:Y:S02]  /*0c80*/  LDG.E R0, [R2.64] ;  /* 0x0000000e02007981 */ /* 0x000ea4000c1e1900 */
[----:B--2---:R1:W2:Y:S02]  /*0c90*/  R2UR UR10, R0 ;  /* 0x00000000000a73c2 */ /* 0x0042a400000e0000 */
[----:B-12---:R-:W-:Y:S05]  /*0ca0*/  BRA `(.L_x_618) ;  /* 0x0000006000007947 */ /* 0x006fea0003800000 */
.L_x_617:
[----:B------:R-:W-:Y:S05]  /*0cb0*/  @!P0 BRA `(.L_x_618) ;  /* 0x0000005000008947 */ /* 0x000fea0003800000 */
[----:B------:R1:W2:Y:S04]  /*0cc0*/  LDG.E R0, [R2.64] ;  /* 0x0000000e02007981 */ /* 0x0002a8000c1e1900 */
[----:B-1----:R-:W3:Y:S01]  /*0cd0*/  LDG.E R2, [R2.64+0x4] ;  /* 0x0000040e02027981 */ /* 0x002ee2000c1e1900 */
[----:B--2---:R-:W1:Y:S08]  /*0ce0*/  R2UR UR10, R0 ;  /* 0x00000000000a73c2 */ /* 0x004e7000000e0000 */
[----:B---3--:R-:W1:Y:S02]  /*0cf0*/  R2UR UR4, R2 ;  /* 0x00000000020473c2 */ /* 0x008e6400000e0000 */
[----:B-1----:R-:W-:-:S06]  /*0d00*/  UIADD3 UR10, -UR10, UR4, URZ ;  /* 0x000000040a0a7290 */ /* 0x002fcc000fffe13f */
.L_x_618:
        /* <DEDUP_REMOVED lines=67> */
[----:B------:R-:W-:Y:S01]  /*1140*/  IMAD R0, R12, 0xc0, RZ ;  /* 0x000000c00c007824 */ /* 0x000fe200078e02ff */
[--C-:B------:R-:W-:Y:S01]  /*1150*/  SHF.R.S32.HI R13, RZ, 0x1f, R132.reuse ;  /* 0x0000001fff0d7819 */ /* 0x100fe20000011484 */
[----:B------:R-:W-:Y:S01]  /*1160*/  ULDC.64 UR4, c[0x0][0x248] ;  /* 0x0000920000047ab9 */ /* 0x000fe20000000a00 */
[----:B------:R-:W-:Y:S01]  /*1170*/  IADD3 R24, P1, R3, R12, RZ ;  /* 0x0000000c03187210 */ /* 0x000fe20007f3e0ff */
[----:B------:R-:W-:Y:S01]  /*1180*/  UISETP.NE.AND UP0, UPT, UR4, 0x1, UPT ;  /* 0x000000010400788c */ /* 0x000fe2000bf05270 */
[----:B------:R-:W-:Y:S01]  /*1190*/  LEA.HI R33, R13, R132, RZ, 0x3 ;  /* 0x000000840d217211 */ /* 0x000fe200078f18ff */
[----:B------:R-:W-:Y:S01]  /*11a0*/  UIMAD.WIDE.U32 UR20, UR12, UR5, URZ ;  /* 0x000000050c1472a5 */ /* 0x000fe2000f8e003f */
[----:B------:R-:W-:Y:S01]  /*11b0*/  LEA.HI.X.SX32 R25, R3, R2, 0x1, P1 ;  /* 0x0000000203197211 */ /* 0x000fe200008f0eff */
[----:B------:R-:W-:Y:S01]  /*11c0*/  ULDC UR4, c[0x0][0x250] ;  /* 0x0000940000047ab9 */ /* 0x000fe20000000800 */
[----:B------:R-:W-:Y:S01]  /*11d0*/  SHF.R.S32.HI R2, RZ, 0x1f, R132 ;  /* 0x0000001fff027819 */ /* 0x000fe20000011484 */
[----:B------:R-:W-:Y:S01]  /*11e0*/  UMOV UR18, UR12 ;  /* 0x0000000c00127c82 */ /* 0x000fe20008000000 */
[CC--:B------:R-:W-:Y:S01]  /*11f0*/  IADD3 R28, P1, R0.reuse, R132.reuse, RZ ;  /* 0x00000084001c7210 */ /* 0x0c0fe20007f3e0ff */
[----:B------:R-:W-:Y:S01]  /*1200*/  ULDC.64 UR6, c[0x0][0x1e0] ;  /* 0x0000780000067ab9 */ /* 0x000fe20000000a00 */
[C---:B------:R-:W-:Y:S01]  /*1210*/  LEA.HI R36, R13.reuse, R132, RZ, 0x5 ;  /* 0x000000840d247211 */ /* 0x040fe200078f28ff */
[----:B------:R-:W-:Y:S01]  /*1220*/  USHF.R.S32.HI UR19, URZ, 0x1f, UR17 ;  /* 0x0000001f3f137899 */ /* 0x000fe20008011411 */
[----:B------:R-:W-:Y:S01]  /*1230*/  LEA.HI.X.SX32 R29, R0, R2, 0x1, P1 ;  /* 0x00000002001d7211 */ /* 0x000fe200008f0eff */
[----:B------:R-:W-:Y:S01]  /*1240*/  @UP0 UMOV UR5, UR21 ;  /* 0x0000001500050c82 */ /* 0x000fe20008000000 */
[----:B------:R-:W-:Y:S01]  /*1250*/  SHF.R.S32.HI R242, RZ, 0x3, R33 ;  /* 0x00000003fff27819 */ /* 0x000fe20000011421 */
[----:B------:R-:W-:Y:S01]  /*1260*/  @UP0 USHF.R.U32.HI UR18, URZ, UR4, UR5 ;  /* 0x000000043f120299 */ /* 0x000fe20008011605 */
[----:B------:R-:W-:Y:S01]  /*1270*/  SHF.R.S32.HI R2, RZ, 0x5, R36 ;  /* 0x00000005ff027819 */ /* 0x000fe20000011424 */
[----:B------:R-:W-:Y:S01]  /*1280*/  IMAD.MOV.U32 R220, RZ, RZ, 0x20 ;  /* 0x00000020ffdc7424 */ /* 0x000fe200078e00ff */
[----:B------:R-:W-:Y:S01]  /*1290*/  LEA.HI R35, R13, R132, RZ, 0x4 ;  /* 0x000000840d237211 */ /* 0x000fe200078f20ff */
[----:B------:R-:W-:Y:S01]  /*12a0*/  USHF.R.S32.HI UR16, URZ, 0x1f, UR18 ;  /* 0x0000001f3f107899 */ /* 0x000fe20008011412 */
[----:B------:R-:W-:Y:S01]  /*12b0*/  SHF.R.S32.HI R5, RZ, 0x1f, R242 ;  /* 0x0000001fff057819 */ /* 0x000fe200000114f2 */
[----:B------:R-:W-:Y:S01]  /*12c0*/  IMAD.U32 R14, RZ, RZ, UR18 ;  /* 0x00000012ff0e7e24 */ /* 0x000fe2000f8e00ff */
[----:B------:R-:W-:Y:S01]  /*12d0*/  IADD3 R3, P2, R242, R8, RZ ;  /* 0x00000008f2037210 */ /* 0x000fe20007f5e0ff */
[----:B------:R-:W-:Y:S01]  /*12e0*/  UIMAD UR6, UR16, UR6, URZ ;  /* 0x00000006100672a4 */ /* 0x000fe2000f8e023f */
[----:B------:R-:W-:Y:S01]  /*12f0*/  LEA.HI R0, R36, R2, RZ, 0x1 ;  /* 0x0000000224007211 */ /* 0x000fe200078f08ff */
[----:B------:R-:W-:Y:S01]  /*1300*/  ULDC.64 UR4, c[0x0][0x1b0] ;  /* 0x00006c0000047ab9 */ /* 0x000fe20000000a00 */
[----:B------:R-:W-:Y:S01]  /*1310*/  SHF.R.S32.HI R8, RZ, 0x4, R35 ;  /* 0x00000004ff087819 */ /* 0x000fe20000011423 */
[----:B------:R-:W-:Y:S01]  /*1320*/  IMAD.X R7, R5, 0x1, R9, P2 ;  /* 0x0000000105077824 */ /* 0x000fe200010e0609 */
[----:B------:R-:W-:Y:S01]  /*1330*/  LEA.HI R22, R13, R132, RZ, 0x2 ;  /* 0x000000840d167211 */ /* 0x000fe200078f10ff */
[----:B------:R-:W-:Y:S01]  /*1340*/  UIMAD UR6, UR18, UR7, UR6 ;  /* 0x00000007120672a4 */ /* 0x000fe2000f8e0206 */
[----:B------:R-:W-:Y:S01]  /*1350*/  LOP3.LUT R0, R0, 0xfffffffe, RZ, 0xc0, !PT ;  /* 0xfffffffe00007812 */ /* 0x000fe200078ec0ff */
[----:B------:R-:W-:Y:S01]  /*1360*/  UIMAD UR4, UR16, UR4, URZ ;  /* 0x00000004100472a4 */ /* 0x000fe2000f8e023f */
[----:B------:R-:W-:Y:S01]  /*1370*/  LEA.HI R9, R35, R8, RZ, 0x1 ;  /* 0x0000000823097211 */ /* 0x000fe200078f08ff */
[----:B------:R-:W-:Y:S01]  /*1380*/  USHF.R.S32.HI UR16, URZ, 0x1f, UR12 ;  /* 0x0000001f3f107899 */ /* 0x000fe2000801140c */
[----:B------:R-:W-:Y:S01]  /*1390*/  SHF.R.S32.HI R18, RZ, 0x2, R22 ;  /* 0x00000002ff127819 */ /* 0x000fe20000011416 */
[----:B------:R-:W-:Y:S01]  /*13a0*/  IMAD.IADD R229, R2, 0x1, -R0 ;  /* 0x0000000102e57824 */ /* 0x000fe200078e0a00 */
[----:B------:R-:W-:Y:S01]  /*13b0*/  SHF.R.S32.HI R6, RZ, 0x1f, R22 ;  /* 0x0000001fff067819 */ /* 0x000fe20000011416 */
[----:B------:R-:W-:Y:S01]  /*13c0*/  UIMAD UR4, UR18, UR5, UR4 ;  /* 0x00000005120472a4 */ /* 0x000fe2000f8e0204 */
[----:B------:R-:W-:Y:S01]  /*13d0*/  LOP3.LUT R2, R9, 0xfffffffe, RZ, 0xc0, !PT ;  /* 0xfffffffe09027812 */ /* 0x000fe200078ec0ff */
[----:B------:R-:W-:Y:S01]  /*13e0*/  IMAD.SHL.U32 R32, R229, 0x400, RZ ;  /* 0x00000400e5207824 */ /* 0x000fe200078e00ff */
[----:B------:R-:W-:Y:S01]  /*13f0*/  LEA.HI R0, R6, R18, RZ, 0x3 ;  /* 0x0000001206007211 */ /* 0x000fe200078f18ff */
[C---:B------:R-:W-:Y:S01]  /*1400*/  IMAD.SHL.U32 R6, R242.reuse, 0x40, RZ ;  /* 0x00000040f2067824 */ /* 0x040fe200078e00ff */
[----:B------:R-:W-:Y:S01]  /*1410*/  IADD3 R4, P1, R242, R10, RZ ;  /* 0x0000000af2047210 */ /* 0x000fe20007f3e0ff */
[----:B------:R-:W-:Y:S01]  /*1420*/  IMAD.IADD R26, R8, 0x1, -R2 ;  /* 0x00000001081a7824 */ /* 0x000fe200078e0a02 */
[----:B------:R-:W-:Y:S01]  /*1430*/  LOP3.LUT R0, R0, 0xfffffff8, RZ, 0xc0, !PT ;  /* 0xfffffff800007812 */ /* 0x000fe200078ec0ff */
[----:B------:R-:W-:Y:S01]  /*1440*/  IMAD.U32 R2, RZ, RZ, UR13 ;  /* 0x0000000dff027e24 */ /* 0x000fe2000f8e00ff */
[----:B------:R-:W-:Y:S01]  /*1450*/  LOP3.LUT R8, R33, 0xfffffff8, RZ, 0xc0, !PT ;  /* 0xfffffff821087812 */ /* 0x000fe200078ec0ff */
[----:B------:R-:W-:Y:S01]  /*1460*/  IMAD.X R5, R5, 0x1, R11, P1 ;  /* 0x0000000105057824 */ /* 0x000fe200008e060b */
[----:B------:R-:W-:Y:S01]  /*1470*/  SHF.R.S32.HI R19, RZ, 0x1f, R23 ;  /* 0x0000001fff137819 */ /* 0x000fe20000011417 */
[----:B------:R-:W-:Y:S01]  /*1480*/  IMAD.IADD R18, R18, 0x1, -R0 ;  /* 0x0000000112127824 */ /* 0x000fe200078e0a00 */
[----:B------:R-:W-:Y:S01]  /*1490*/  LEA.HI R0, R13, R132, RZ, 0x6 ;  /* 0x000000840d007211 */ /* 0x000fe200078f30ff */
[----:B------:R-:W-:Y:S01]  /*14a0*/  IMAD.IADD R20, R132, 0x1, -R8 ;  /* 0x0000000184147824 */ /* 0x000fe200078e0a08 */
[----:B------:R-:W-:Y:S01]  /*14b0*/  UIADD3 UR18, -UR8, UR10, URZ ;  /* 0x0000000a08127290 */ /* 0x000fe2000fffe13f */
[----:B------:R-:W-:Y:S01]  /*14c0*/  IMAD.WIDE R12, R2, 0x40, R4 ;  /* 0x00000040020c7825 */ /* 0x000fe200078e0204 */
[----:B------:R-:W-:Y:S01]  /*14d0*/  SHF.R.S32.HI R21, RZ, 0x6, R0 ;  /* 0x00000006ff157819 */ /* 0x000fe20000011400 */
[----:B------:R-:W-:Y:S01]  /*14e0*/  CS2R R130, SRZ ;  /* 0x0000000000827805 */ /* 0x000fe2000001ff00 */
[----:B------:R-:W-:Y:S01]  /*14f0*/  LOP3.LUT R0, R6, 0x1c0, RZ, 0xc0, !PT ;  /* 0x000001c006007812 */ /* 0x000fe200078ec0ff */
[----:B------:R-:W-:Y:S01]  /*1500*/  IMAD.SHL.U32 R16, R20, 0x8, RZ ;  /* 0x0000000814107824 */ /* 0x000fe200078e00ff */
[----:B------:R-:W-:Y:S01]  /*1510*/  LOP3.LUT P2, RZ, R18, 0x4, RZ, 0xc0, !PT ;  /* 0x0000000412ff7812 */ /* 0x000fe2000784c0ff */
[----:B------:R-:W-:Y:S01]  /*1520*/  IMAD.SHL.U32 R34, R21, 0x200, RZ ;  /* 0x0000020015227824 */ /* 0x000fe200078e00ff */
[----:B------:R-:W-:Y:S01]  /*1530*/  CS2R R128, SRZ ;  /* 0x0000000000807805 */ /* 0x000fe2000001ff00 */
[----:B------:R-:W-:Y:S01]  /*1540*/  IMAD R2, R7, c[0x0][0x178], RZ ;  /* 0x00005e0007027a24 */ /* 0x000fe200078e02ff */
[----:B------:R-:W-:Y:S01]  /*1550*/  LOP3.LUT R6, R0, 0x38, R16, 0xf8, !PT ;  /* 0x0000003800067812 */ /* 0x000fe200078ef810 */
[----:B------:R-:W-:Y:S01]  /*1560*/  IMAD.MOV.U32 R222, RZ, RZ, 0x40 ;  /* 0x00000040ffde7424 */ /* 0x000fe200078e00ff */
[----:B------:R-:W-:Y:S01]  /*1570*/  SHF.R.U32.HI R0, RZ, 0x3, R0 ;  /* 0x00000003ff007819 */ /* 0x000fe20000011600 */
[----:B------:R-:W-:Y:S01]  /*1580*/  IMAD R8, R3, c[0x0][0x17c], R2 ;  /* 0x00005f0003087a24 */ /* 0x000fe200078e0202 */
[----:B------:R-:W-:Y:S01]  /*1590*/  SHF.R.S32.HI R17, RZ, 0x1f, R16 ;  /* 0x0000001fff117819 */ /* 0x000fe20000011410 */
[----:B------:R-:W-:Y:S01]  /*15a0*/  IMAD.SHL.U32 R229, R229, 0x10, RZ ;  /* 0x00000010e5e57824 */ /* 0x000fe200078e00ff */
[----:B------:R-:W-:Y:S01]  /*15b0*/  LOP3.LUT R228, R34, R6, R0, 0xf6, !PT ;  /* 0x0000000622e47212 */ /* 0x000fe200078ef600 */
[----:B------:R-:W-:Y:S01]  /*15c0*/  IMAD R0, R7, c[0x0][0x208], RZ ;  /* 0x0000820007007a24 */ /* 0x000fe200078e02ff */
[C---:B------:R-:W-:Y:S01]  /*15d0*/  IADD3 R30, R16.reuse, 0x40, RZ ;  /* 0x00000040101e7810 */ /* 0x040fe20007ffe0ff */
[C---:B------:R-:W-:Y:S01]  /*15e0*/  IMAD.WIDE.U32 R4, R3.reuse, c[0x0][0x178], R16 ;  /* 0x00005e0003047a25 */ /* 0x040fe200078e0010 */
[C---:B------:R-:W-:Y:S01]  /*15f0*/  IADD3 R27, R16.reuse, 0x80, RZ ;  /* 0x00000080101b7810 */ /* 0x040fe20007ffe0ff */
[----:B------:R-:W-:Y:S01]  /*1600*/  CS2R R126, SRZ ;  /* 0x00000000007e7805 */ /* 0x000fe2000001ff00 */
[----:B------:R-:W-:Y:S01]  /*1610*/  ISETP.GE.AND P6, PT, R16, c[0x0][0x1cc], PT ;  /* 0x0000730010007a0c */ /* 0x000fe20003fc6270 */
[----:B------:R-:W-:Y:S01]  /*1620*/  IMAD R6, R3, c[0x0][0x20c], R0 ;  /* 0x0000830003067a24 */ /* 0x000fe200078e0200 */
[----:B------:R-:W-:Y:S01]  /*1630*/  ISETP.GE.AND P5, PT, R30, c[0x0][0x1cc], PT ;  /* 0x000073001e007a0c */ /* 0x000fe20003fa6270 */
[----:B------:R-:W-:Y:S01]  /*1640*/  IMAD.SHL.U32 R0, R18, 0x40, RZ ;  /* 0x0000004012007824 */ /* 0x000fe200078e00ff */
[----:B------:R-:W-:Y:S01]  /*1650*/  CS2R R124, SRZ ;  /* 0x00000000007c7805 */ /* 0x000fe2000001ff00 */
[----:B------:R-:W-:Y:S01]  /*1660*/  IMAD.IADD R9, R5, 0x1, R8 ;  /* 0x0000000105097824 */ /* 0x000fe200078e0208 */
[----:B------:R-:W-:Y:S01]  /*1670*/  CS2R R122, SRZ ;  /* 0x00000000007a7805 */ /* 0x000fe2000001ff00 */
[----:B------:R-:W-:Y:S01]  /*1680*/  IMAD.WIDE.U32 R10, R14, c[0x0][0x1e0], R16 ;  /* 0x000078000e0a7a25 */ /* 0x000fe200078e0010 */
[----:B------:R-:W-:Y:S01]  /*1690*/  LOP3.LUT R0, R0, 0x1c0, RZ, 0xc0, !PT ;  /* 0x000001c000007812 */ /* 0x000fe200078ec0ff */
[----:B------:R-:W-:Y:S01]  /*16a0*/  CS2R R120, SRZ ;  /* 0x0000000000787805 */ /* 0x000fe2000001ff00 */
[----:B------:R-:W-:Y:S01]  /*16b0*/  CS2R R118, SRZ ;  /* 0x0000000000767805 */ /* 0x000fe2000001ff00 */
[----:B------:R-:W-:Y:S01]  /*16c0*/  IMAD.MOV.U32 R8, RZ, RZ, R4 ;  /* 0x000000ffff087224 */ /* 0x000fe200078e0004 */
[----:B------:R-:W-:Y:S01]  /*16d0*/  IADD3 R5, R11, UR6, RZ ;  /* 0x000000060b057c10 */ /* 0x000fe2000fffe0ff */
[----:B------:R-:W-:Y:S01]  /*16e0*/  IMAD.SHL.U32 R4, R21, 0x8, RZ ;  /* 0x0000000815047824 */ /* 0x000fe200078e00ff */
[----:B------:R-:W-:Y:S01]  /*16f0*/  SHF.R.U32.HI R11, RZ, 0x3, R0 ;  /* 0x00000003ff0b7819 */ /* 0x000fe20000011600 */
[--C-:B------:R-:W-:Y:S01]  /*1700*/  IMAD.WIDE.U32 R2, R3, c[0x0][0x208], R16.reuse ;  /* 0x0000820003027a25 */ /* 0x100fe200078e0010 */
[----:B------:R-:W-:Y:S01]  /*1710*/  CS2R R116, SRZ ;  /* 0x0000000000747805 */ /* 0x000fe2000001ff00 */
[----:B------:R-:W-:Y:S01]  /*1720*/  CS2R R114, SRZ ;  /* 0x0000000000727805 */ /* 0x000fe2000001ff00 */
[----:B------:R-:W-:Y:S01]  /*1730*/  LOP3.LUT R31, R4, 0x18, RZ, 0xc0, !PT ;  /* 0x00000018041f7812 */ /* 0x000fe200078ec0ff */
[----:B------:R-:W-:Y:S01]  /*1740*/  IMAD.WIDE.U32 R14, R14, c[0x0][0x1b0], R16 ;  /* 0x00006c000e0e7a25 */ /* 0x000fe200078e0010 */
[----:B------:R-:W-:Y:S01]  /*1750*/  CS2R R112, SRZ ;  /* 0x0000000000707805 */ /* 0x000fe2000001ff00 */
[----:B------:R-:W-:Y:S01]  /*1760*/  CS2R R110, SRZ ;  /* 0x00000000006e7805 */ /* 0x000fe2000001ff00 */
[----:B------:R-:W-:Y:S01]  /*1770*/  LOP3.LUT R17, R11, R0, R31, 0x1e, !PT ;  /* 0x000000000b117212 */ /* 0x000fe200078e1e1f */
[----:B------:R-:W-:Y:S01]  /*1780*/  IMAD.U32 R0, RZ, RZ, UR12 ;  /* 0x0000000cff007e24 */ /* 0x000fe2000f8e00ff */
[----:B------:R-:W-:Y:S01]  /*1790*/  CS2R R108, SRZ ;  /* 0x00000000006c7805 */ /* 0x000fe2000001ff00 */
[----:B------:R-:W-:Y:S01]  /*17a0*/  IMAD.IADD R7, R3, 0x1, R6 ;  /* 0x0000000103077824 */ /* 0x000fe200078e0206 */
[----:B------:R-:W-:Y:S01]  /*17b0*/  IADD3 R3, R15, UR4, RZ ;  /* 0x000000040f037c10 */ /* 0x000fe2000fffe0ff */
[----:B------:R-:W-:Y:S01]  /*17c0*/  IMAD.MOV.U32 R6, RZ, RZ, R2 ;  /* 0x000000ffff067224 */ /* 0x000fe200078e0002 */
[----:B------:R-:W-:Y:S01]  /*17d0*/  ULDC.64 UR4, c[0x0][0x180] ;  /* 0x0000600000047ab9 */ /* 0x000fe20000000a00 */
[----:B------:R-:W-:Y:S01]  /*17e0*/  IMAD.MOV.U32 R4, RZ, RZ, R10 ;  /* 0x000000ffff047224 */ /* 0x000fe200078e000a */
[----:B------:R-:W-:Y:S01]  /*17f0*/  UIMAD UR4, UR16, UR4, URZ ;  /* 0x00000004100472a4 */ /* 0x000fe2000f8e023f */
[----:B------:R-:W-:Y:S01]  /*1800*/  IMAD.MOV.U32 R2, RZ, RZ, R14 ;  /* 0x000000ffff027224 */ /* 0x000fe200078e000e */
[----:B------:R-:W-:Y:S01]  /*1810*/  LOP3.LUT R14, R22, 0x3ffffffc, RZ, 0xc0, !PT ;  /* 0x3ffffffc160e7812 */ /* 0x000fe200078ec0ff */
[----:B------:R-:W-:Y:S01]  /*1820*/  IMAD.U32 R10, RZ, RZ, UR12 ;  /* 0x0000000cff0a7e24 */ /* 0x000fe2000f8e00ff */
[----:B------:R-:W-:Y:S01]  /*1830*/  UIMAD UR4, UR12, UR5, UR4 ;  /* 0x000000050c0472a4 */ /* 0x000fe2000f8e0204 */
[----:B------:R-:W-:Y:S01]  /*1840*/  IMAD.WIDE.U32 R8, R0, c[0x0][0x180], R8 ;  /* 0x0000600000087a25 */ /* 0x000fe200078e0008 */
[C---:B------:R-:W-:Y:S01]  /*1850*/  SEL R0, R19.reuse, RZ, !P0 ;  /* 0x000000ff13007207 */ /* 0x040fe20004000000 */
[----:B------:R-:W-:Y:S01]  /*1860*/  CS2R R106, SRZ ;  /* 0x00000000006a7805 */ /* 0x000fe2000001ff00 */
[----:B------:R-:W-:Y:S01]  /*1870*/  SEL R19, R19, RZ, !P3 ;  /* 0x000000ff13137207 */ /* 0x000fe20005800000 */
[----:B------:R-:W-:Y:S01]  /*1880*/  IMAD.WIDE.U32 R10, R10, c[0x0][0x210], R6 ;  /* 0x000084000a0a7a25 */ /* 0x000fe200078e0006 */
[----:B------:R-:W-:Y:S01]  /*1890*/  SEL R6, R23, RZ, !P0 ;  /* 0x000000ff17067207 */ /* 0x000fe20004000000 */
[----:B------:R-:W-:Y:S01]  /*18a0*/  CS2R R104, SRZ ;  /* 0x0000000000687805 */ /* 0x000fe2000001ff00 */
[----:B------:R-:W-:Y:S01]  /*18b0*/  IADD3 R15, R9, UR4, RZ ;  /* 0x00000004090f7c10 */ /* 0x000fe2000fffe0ff */
[----:B------:R-:W-:Y:S01]  /*18c0*/  IMAD.IADD R14, R132, 0x1, -R14 ;  /* 0x00000001840e7824 */ /* 0x000fe200078e0a0e */
[----:B------:R-:W-:Y:S01]  /*18d0*/  ULDC.64 UR4, c[0x0][0x210] ;  /* 0x0000840000047ab9 */ /* 0x000fe20000000a00 */
[C---:B------:R-:W-:Y:S01]  /*18e0*/  IMAD R7, R0.reuse, c[0x0][0x1e8], RZ ;  /* 0x00007a0000077a24 */ /* 0x040fe200078e02ff */
[----:B------:R-:W-:Y:S01]  /*18f0*/  UIMAD UR4, UR16, UR4, URZ ;  /* 0x00000004100472a4 */ /* 0x000fe2000f8e023f */
[----:B------:R-:W-:Y:S01]  /*1900*/  IMAD R0, R0, c[0x0][0x1b8], RZ ;  /* 0x00006e0000007a24 */ /* 0x000fe200078e02ff */
[----:B------:R-:W-:Y:S01]  /*1910*/  SEL R23, R23, RZ, !P3 ;  /* 0x000000ff17177207 */ /* 0x000fe20005800000 */
[----:B------:R-:W-:Y:S01]  /*1920*/  IMAD R14, R14, 0x2, R32 ;  /* 0x000000020e0e7824 */ /* 0x000fe200078e0220 */
[----:B------:R-:W-:Y:S01]  /*1930*/  UIMAD UR4, UR12, UR5, UR4 ;  /* 0x000000050c0472a4 */ /* 0x000fe2000f8e0204 */
[C---:B------:R-:W-:Y:S01]  /*1940*/  IMAD R7, R6.reuse, c[0x0][0x1ec], R7 ;  /* 0x00007b0006077a24 */ /* 0x040fe200078e0207 */
[----:B------:R-:W-:Y:S01]  /*1950*/  ISETP.GE.AND P3, PT, R27, c[0x0][0x1cc], PT ;  /* 0x000073001b007a0c */ /* 0x000fe20003f66270 */
        /* <DEDUP_REMOVED lines=12> */
[----:B------:R-:W-:Y:S01]  /*1a20*/  IMAD.IADD R5, R5, 0x1, R7 ;  /* 0x0000000105057824 */ /* 0x000fe200078e0207 */
[----:B------:R-:W-:Y:S01]  /*1a30*/  CS2R R86, SRZ ;  /* 0x0000000000567805 */ /* 0x000fe2000001ff00 */
[----:B------:R-:W-:Y:S01]  /*1a40*/  IMAD R6, R13, c[0x0][0x1d8], RZ ;  /* 0x000076000d067a24 */ /* 0x000fe200078e02ff */
[----:B------:R-:W-:Y:S01]  /*1a50*/  CS2R R84, SRZ ;  /* 0x0000000000547805 */ /* 0x000fe2000001ff00 */
[----:B------:R-:W-:Y:S01]  /*1a60*/  IMAD.IADD R3, R3, 0x1, R0 ;  /* 0x0000000103037824 */ /* 0x000fe200078e0200 */
[----:B------:R-:W-:Y:S01]  /*1a70*/  CS2R R82, SRZ ;  /* 0x0000000000527805 */ /* 0x000fe2000001ff00 */
[----:B------:R-:W-:Y:S01]  /*1a80*/  IMAD.MOV.U32 R14, RZ, RZ, R8 ;  /* 0x000000ffff0e7224 */ /* 0x000fe200078e0008 */
[----:B------:R-:W-:Y:S01]  /*1a90*/  CS2R R80, SRZ ;  /* 0x0000000000507805 */ /* 0x000fe2000001ff00 */
[----:B------:R-:W-:Y:S01]  /*1aa0*/  IMAD R0, R13, c[0x0][0x1a8], RZ ;  /* 0x00006a000d007a24 */ /* 0x000fe200078e02ff */
[----:B------:R-:W-:Y:S01]  /*1ab0*/  IADD3 R13, R11, UR4, RZ ;  /* 0x000000040b0d7c10 */ /* 0x000fe2000fffe0ff */
[----:B------:R-:W-:Y:S01]  /*1ac0*/  IMAD.SHL.U32 R230, R9, 0x2, RZ ;  /* 0x0000000209e67824 */ /* 0x000fe200078e00ff */
[----:B------:R-:W-:Y:S01]  /*1ad0*/  ULDC.64 UR4, c[0x0][0x178] ;  /* 0x00005e0000047ab9 */ /* 0x000fe20000000a00 */
[C---:B------:R-:W-:Y:S01]  /*1ae0*/  IMAD R7, R12.reuse, c[0x0][0x1dc], R6 ;  /* 0x000077000c077a24 */ /* 0x040fe200078e0206 */
[----:B------:R-:W-:Y:S01]  /*1af0*/  UIMAD UR6, UR19, UR4, URZ ;  /* 0x00000004130672a4 */ /* 0x000fe2000f8e023f */
[----:B------:R-:W-:Y:S01]  /*1b00*/  IMAD.WIDE.U32 R8, R12, c[0x0][0x1d8], R4 ;  /* 0x000076000c087a25 */ /* 0x000fe200078e0004 */
[----:B------:R-:W-:Y:S01]  /*1b10*/  IADD3 R231, R230, 0x122c0, RZ ;  /* 0x000122c0e6e77810 */ /* 0x000fe20007ffe0ff */
[----:B------:R-:W-:Y:S01]  /*1b20*/  UIMAD.WIDE.U32 UR20, UR17, UR4, URZ ;  /* 0x00000004111472a5 */ /* 0x000fe2000f8e003f */
[----:B------:R-:W-:Y:S01]  /*1b30*/  CS2R R78, SRZ ;  /* 0x00000000004e7805 */ /* 0x000fe2000001ff00 */
[C---:B------:R-:W-:Y:S01]  /*1b40*/  IMAD R6, R12.reuse, c[0x0][0x1ac], R0 ;  /* 0x00006b000c067a24 */ /* 0x040fe200078e0200 */
[----:B------:R-:W-:Y:S01]  /*1b50*/  UIMAD UR5, UR17, UR5, UR6 ;  /* 0x00000005110572a4 */ /* 0x000fe2000f8e0206 */
[----:B------:R-:W-:Y:S01]  /*1b60*/  IMAD.WIDE.U32 R4, R12, c[0x0][0x1a8], R2 ;  /* 0x00006a000c047a25 */ /* 0x000fe200078e0002 */
[----:B------:R-:W-:Y:S01]  /*1b70*/  IADD3 R3, R230, 0x12280, RZ ;  /* 0x00012280e6037810 */ /* 0x000fe20007ffe0ff */
[----:B------:R-:W-:Y:S01]  /*1b80*/  ULDC.64 UR6, c[0x0][0x208] ;  /* 0x0000820000067ab9 */ /* 0x000fe20000000a00 */
[----:B------:R-:W-:Y:S01]  /*1b90*/  LEA R2, P1, R8, c[0x0][0x1c0], 0x1 ;  /* 0x0000700008027a11 */ /* 0x000fe200078208ff */
[----:B------:R-:W-:Y:S01]  /*1ba0*/  IMAD.IADD R0, R9, 0x1, R7 ;  /* 0x0000000109007824 */ /* 0x000fe200078e0207 */
[----:B------:R-:W-:Y:S01]  /*1bb0*/  @P2 IADD3 R231, R3, -0x40, RZ ;  /* 0xffffffc003e72810 */ /* 0x000fe20007ffe0ff */
[----:B------:R-:W-:Y:S01]  /*1bc0*/  IMAD.IADD R5, R5, 0x1, R6 ;  /* 0x0000000105057824 */ /* 0x000fe200078e0206 */
[----:B------:R-:W-:Y:S01]  /*1bd0*/  LEA R6, P0, R4, c[0x0][0x190], 0x1 ;  /* 0x0000640004067a11 */ /* 0x000fe200078008ff */
[----:B------:R-:W-:Y:S01]  /*1be0*/  IMAD.MOV.U32 R12, RZ, RZ, R10 ;  /* 0x000000ffff0c7224 */ /* 0x000fe200078e000a */
[----:B------:R-:W-:Y:S01]  /*1bf0*/  LEA.HI.X R3, R8, c[0x0][0x1c4], R0, 0x1, P1 ;  /* 0x0000710008037a11 */ /* 0x000fe200008f0c00 */
[----:B------:R-:W-:Y:S01]  /*1c00*/  IMAD.MOV.U32 R0, RZ, RZ, c[0x0][0x1d8] ;  /* 0x00007600ff007624 */ /* 0x000fe200078e00ff */
[----:B------:R-:W-:Y:S01]  /*1c10*/  LEA.HI.X R7, R4, c[0x0][0x194], R5, 0x1, P0 ;  /* 0x0000650004077a11 */ /* 0x000fe200000f0c05 */
[----:B------:R-:W-:Y:S01]  /*1c20*/  IMAD.MOV.U32 R5, RZ, RZ, c[0x0][0x1dc] ;  /* 0x00007700ff057624 */ /* 0x000fe200078e00ff */
[----:B------:R-:W-:Y:S01]  /*1c30*/  UIADD3 UR5, UR21, UR5, URZ ;  /* 0x0000000515057290 */ /* 0x000fe2000fffe03f */
[----:B------:R-:W-:Y:S01]  /*1c40*/  IMAD.MOV.U32 R8, RZ, RZ, c[0x0][0x1a8] ;  /* 0x00006a00ff087624 */ /* 0x000fe200078e00ff */
[C---:B------:R-:W-:Y:S01]  /*1c50*/  LEA R4, P0, R0.reuse, R2, 0x6 ;  /* 0x0000000200047211 */ /* 0x040fe200078030ff */
[----:B------:R-:W-:Y:S01]  /*1c60*/  IMAD R17, R19, c[0x0][0x188], RZ ;  /* 0x0000620013117a24 */ /* 0x000fe200078e02ff */
[----:B------:R-:W-:Y:S01]  /*1c70*/  USHF.L.U32 UR4, UR6, 0x6, URZ ;  /* 0x0000000606047899 */ /* 0x000fe2000800063f */
[C---:B------:R-:W-:Y:S01]  /*1c80*/  IMAD.WIDE.U32 R240, R23.reuse, c[0x0][0x188], R14 ;  /* 0x0000620017f07a25 */ /* 0x040fe200078e000e */
[----:B------:R-:W-:Y:S01]  /*1c90*/  LEA.HI.X R5, R0, R3, R5, 0x6, P0 ;  /* 0x0000000300057211 */ /* 0x000fe200000f3405 */
[----:B------:R-:W-:Y:S01]  /*1ca0*/  CS2R R76, SRZ ;  /* 0x00000000004c7805 */ /* 0x000fe2000001ff00 */
[C---:B------:R-:W-:Y:S01]  /*1cb0*/  LEA R10, P0, R8.reuse, R6, 0x6 ;  /* 0x00000006080a7211 */ /* 0x040fe200078030ff */
[----:B------:R-:W-:Y:S01]  /*1cc0*/  IMAD.MOV.U32 R0, RZ, RZ, c[0x0][0x1ac] ;  /* 0x00006b00ff007624 */ /* 0x000fe200078e00ff */
[----:B------:R-:W-:Y:S01]  /*1cd0*/  CS2R R74, SRZ ;  /* 0x00000000004a7805 */ /* 0x000fe2000001ff00 */
[----:B------:R-:W-:Y:S01]  /*1ce0*/  IMAD R18, R23, c[0x0][0x18c], R17 ;  /* 0x0000630017127a24 */ /* 0x000fe200078e0211 */
[----:B------:R-:W-:Y:S01]  /*1cf0*/  CS2R R72, SRZ ;  /* 0x0000000000487805 */ /* 0x000fe2000001ff00 */
[----:B------:R-:W-:Y:S01]  /*1d00*/  IMAD.U32 R9, RZ, RZ, UR21 ;  /* 0x00000015ff097e24 */ /* 0x000fe2000f8e00ff */
[----:B------:R-:W-:Y:S01]  /*1d10*/  LEA.HI.X R11, R8, R7, R0, 0x6, P0 ;  /* 0x00000007080b7211 */ /* 0x000fe200000f3400 */
[----:B------:R-:W-:Y:S01]  /*1d20*/  IMAD R0, R19, c[0x0][0x218], RZ ;  /* 0x0000860013007a24 */ /* 0x000fe200078e02ff */
[----:B------:R-:W-:Y:S01]  /*1d30*/  CS2R R70, SRZ ;  /* 0x0000000000467805 */ /* 0x000fe2000001ff00 */
[----:B------:R-:W-:Y:S01]  /*1d40*/  IMAD.U32 R8, RZ, RZ, UR20 ;  /* 0x00000014ff087e24 */ /* 0x000fe2000f8e00ff */
[----:B------:R-:W-:Y:S01]  /*1d50*/  CS2R R68, SRZ ;  /* 0x0000000000447805 */ /* 0x000fe2000001ff00 */
[C---:B------:R-:W-:Y:S01]  /*1d60*/  IMAD R17, R23.reuse, c[0x0][0x21c], R0 ;  /* 0x0000870017117a24 */ /* 0x040fe200078e0200 */
[----:B------:R-:W-:Y:S01]  /*1d70*/  IADD3 R0, -R242, UR18, RZ ;  /* 0x00000012f2007c10 */ /* 0x000fe2000fffe1ff */
[----:B------:R-:W-:Y:S01]  /*1d80*/  IMAD.U32 R9, RZ, RZ, UR5 ;  /* 0x00000005ff097e24 */ /* 0x000fe2000f8e00ff */
[----:B------:R-:W-:Y:S01]  /*1d90*/  UMOV UR5, 0x6 ;  /* 0x0000000600057882 */ /* 0x000fe20000000000 */
[----:B------:R-:W-:Y:S01]  /*1da0*/  IMAD.WIDE.U32 R238, R23, c[0x0][0x218], R12 ;  /* 0x0000860017ee7a25 */ /* 0x000fe200078e000c */
[----:B------:R-:W-:Y:S01]  /*1db0*/  LEA R12, P1, R8, R240, 0x6 ;  /* 0x000000f0080c7211 */ /* 0x000fe200078230ff */
[----:B------:R-:W-:Y:S01]  /*1dc0*/  USHF.L.U64.HI UR5, UR6, UR5, UR7 ;  /* 0x0000000506057299 */ /* 0x000fe20008010207 */
[C---:B------:R-:W-:Y:S01]  /*1dd0*/  ISETP.LT.OR P4, PT, R0.reuse, 0x1, P6 ;  /* 0x000000010000780c */ /* 0x040fe20003781670 */
[----:B------:R-:W-:Y:S01]  /*1de0*/  IMAD.IADD R235, R241, 0x1, R18 ;  /* 0x00000001f1eb7824 */ /* 0x000fe200078e0212 */
[----:B------:R-:W-:Y:S01]  /*1df0*/  ISETP.LT.OR P2, PT, R0, 0x1, P5 ;  /* 0x000000010000780c */ /* 0x000fe20002f41670 */
[----:B------:R-:W-:Y:S01]  /*1e00*/  IMAD.SHL.U32 R228, R228, 0x2, RZ ;  /* 0x00000002e4e47824 */ /* 0x000fe200078e00ff */
[----:B------:R-:W-:Y:S01]  /*1e10*/  ISETP.LT.OR P0, PT, R0, 0x1, P3 ;  /* 0x000000010000780c */ /* 0x000fe20001f01670 */
[----:B------:R-:W-:Y:S01]  /*1e20*/  UIMAD UR5, UR5, UR17, URZ ;  /* 0x00000011050572a4 */ /* 0x000fe2000f8e023f */
[----:B------:R-:W-:Y:S01]  /*1e30*/  LEA.HI.X R13, R8, R235, R9, 0x6, P1 ;  /* 0x000000eb080d7211 */ /* 0x000fe200008f3409 */
[----:B------:R-:W-:Y:S01]  /*1e40*/  IMAD.U32 R22, RZ, RZ, UR4 ;  /* 0x00000004ff167e24 */ /* 0x000fe2000f8e00ff */
[C---:B------:R-:W-:Y:S01]  /*1e50*/  ISETP.LT.OR P1, PT, R0.reuse, 0x21, P6 ;  /* 0x000000210000780c */ /* 0x040fe20003721670 */
[----:B------:R-:W-:Y:S01]  /*1e60*/  IMAD.IADD R237, R239, 0x1, R17 ;  /* 0x00000001efed7824 */ /* 0x000fe200078e0211 */
[C---:B------:R-:W-:Y:S01]  /*1e70*/  ISETP.LT.OR P5, PT, R0.reuse, 0x21, P5 ;  /* 0x000000210000780c */ /* 0x040fe20002fa1670 */
[----:B------:R-:W-:Y:S01]  /*1e80*/  IMAD.MOV.U32 R236, RZ, RZ, R238 ;  /* 0x000000ffffec7224 */ /* 0x000fe200078e00ee */
[----:B------:R-:W-:Y:S01]  /*1e90*/  ISETP.LT.OR P3, PT, R0, 0x21, P3 ;  /* 0x000000210000780c */ /* 0x000fe20001f61670 */
[----:B------:R-:W-:Y:S01]  /*1ea0*/  @!PT LDS RZ, [RZ] ;  /* 0x00000000fffff984 */ /* 0x000fe20000000800 */
[----:B------:R-:W-:Y:S01]  /*1eb0*/  @!PT LDS RZ, [RZ] ;  /* 0x00000000fffff984 */ /* 0x000fe20000000800 */
[----:B------:R-:W-:Y:S01]  /*1ec0*/  @!PT LDS RZ, [RZ] ;  /* 0x00000000fffff984 */ /* 0x000fe20000000800 */
[----:B------:R1:W-:Y:S01]  /*1ed0*/  LDGSTS.E.BYPASS.LTC128B.128 [R228+0x6080], [R2.64], !P4 ;  /* 0x0608000002e47fae */ /* 0x0003e2000e101d4e */
[----:B------:R-:W-:Y:S01]  /*1ee0*/  ISETP.GE.AND P4, PT, R30, c[0x0][0x19c], PT ;  /* 0x000067001e007a0c */ /* 0x000fe20003f86270 */
[----:B------:R-:W-:Y:S01]  /*1ef0*/  UIMAD UR5, UR19, UR4, UR5 ;  /* 0x00000004130572a4 */ /* 0x000fe2000f8e0205 */
[----:B------:R-:W-:Y:S01]  /*1f00*/  IMAD.WIDE.U32 R8, R22, UR17, R236 ;  /* 0x0000001116087c25 */ /* 0x000fe2000f8e00ec */
[----:B------:R1:W-:Y:S01]  /*1f10*/  LDGSTS.E.BYPASS.LTC128B.128 [R228+0x8080], [R2.64+0x80], !P2 ;  /* 0x0808008002e47fae */ /* 0x0003e2000d101d4e */
[----:B------:R-:W-:Y:S01]  /*1f20*/  LOP3.LUT P6, RZ, R20, 0x4, RZ, 0xc0, !PT ;  /* 0x0000000414ff7812 */ /* 0x000fe200078cc0ff */
[----:B------:R-:W-:Y:S01]  /*1f30*/  USHF.L.U32 UR19, UR17, 0x6, URZ ;  /* 0x0000000611137899 */ /* 0x000fe2000800063f */
[----:B------:R-:W-:Y:S01]  /*1f40*/  CS2R R66, SRZ ;  /* 0x0000000000427805 */ /* 0x000fe2000001ff00 */
[----:B------:R1:W-:Y:S01]  /*1f50*/  LDGSTS.E.BYPASS.LTC128B.128 [R228+0xa080], [R2.64+0x100], !P0 ;  /* 0x0a08010002e47fae */ /* 0x0003e2000c101d4e */
[----:B------:R-:W-:Y:S01]  /*1f60*/  ISETP.GE.AND P0, PT, R16, c[0x0][0x19c], PT ;  /* 0x0000670010007a0c */ /* 0x000fe20003f06270 */
[----:B------:R-:W-:Y:S01]  /*1f70*/  ULDC UR7, c[0x0][0x20c] ;  /* 0x0000830000077ab9 */ /* 0x000fe20000000800 */
[----:B------:R-:W-:Y:S01]  /*1f80*/  SEL R222, R222, 0xffffffc0, !P6 ;  /* 0xffffffc0dede7807 */ /* 0x000fe20007000000 */
[----:B------:R2:W-:Y:S01]  /*1f90*/  LDGSTS.E.BYPASS.LTC128B.128 [R228+0x7080], [R4.64], !P1 ;  /* 0x0708000004e47fae */ /* 0x0005e2000c901d4e */
[C---:B------:R-:W-:Y:S01]  /*1fa0*/  ISETP.LT.OR P2, PT, R0.reuse, 0x1, P0 ;  /* 0x000000010000780c */ /* 0x040fe20000741670 */
[----:B------:R-:W-:Y:S01]  /*1fb0*/  CS2R R64, SRZ ;  /* 0x0000000000407805 */ /* 0x000fe2000001ff00 */
[C---:B------:R-:W-:Y:S01]  /*1fc0*/  ISETP.LT.OR P1, PT, R0.reuse, 0x1, P4 ;  /* 0x000000010000780c */ /* 0x040fe20002721670 */
[----:B------:R2:W-:Y:S01]  /*1fd0*/  LDGSTS.E.BYPASS.LTC128B.128 [R228+0x9080], [R4.64+0x80], !P5 ;  /* 0x0908008004e47fae */ /* 0x0005e2000e901d4e */
[C---:B------:R-:W-:Y:S01]  /*1fe0*/  ISETP.LT.OR P0, PT, R0.reuse, 0x21, P0 ;  /* 0x000000210000780c */ /* 0x040fe20000701670 */
[----:B------:R-:W-:Y:S01]  /*1ff0*/  CS2R R62, SRZ ;  /* 0x00000000003e7805 */ /* 0x000fe2000001ff00 */
[C---:B------:R-:W-:Y:S01]  /*2000*/  ISETP.LT.OR P4, PT, R0.reuse, 0x21, P4 ;  /* 0x000000210000780c */ /* 0x040fe20002781670 */
[----:B------:R2:W-:Y:S01]  /*2010*/  LDGSTS.E.BYPASS.LTC128B.128 [R228+0xb080], [R4.64+0x100], !P3 ;  /* 0x0b08010004e47fae */ /* 0x0005e2000d901d4e */
[C---:B------:R-:W-:Y:S01]  /*2020*/  ISETP.GE.AND P3, PT, R27.reuse, c[0x0][0x19c], PT ;  /* 0x000067001b007a0c */ /* 0x040fe20003f66270 */
[----:B------:R-:W-:Y:S01]  /*2030*/  CS2R R60, SRZ ;  /* 0x00000000003c7805 */ /* 0x000fe2000001ff00 */
[----:B------:R-:W-:Y:S01]  /*2040*/  CS2R R58, SRZ ;  /* 0x00000000003a7805 */ /* 0x000fe2000001ff00 */
[----:B------:R-:W0:Y:S01]  /*2050*/  LDGDEPBAR ;  /* 0x00000000000079af */ /* 0x000e220000000000 */
[C---:B------:R-:W-:Y:S01]  /*2060*/  ISETP.LT.OR P5, PT, R0.reuse, 0x1, P3 ;  /* 0x000000010000780c */ /* 0x040fe20001fa1670 */
[----:B------:R-:W-:Y:S01]  /*2070*/  CS2R R56, SRZ ;  /* 0x0000000000387805 */ /* 0x000fe2000001ff00 */
[----:B------:R-:W-:Y:S01]  /*2080*/  ISETP.LT.OR P3, PT, R0, 0x21, P3 ;  /* 0x000000210000780c */ /* 0x000fe20001f61670 */
[----:B------:R3:W-:Y:S01]  /*2090*/  LDGSTS.E.BYPASS.LTC128B.128 [R228+0x80], [R6.64], !P2 ;  /* 0x0008000006e47fae */ /* 0x0007e2000d101d4e */
[----:B------:R-:W-:Y:S01]  /*20a0*/  LOP3.LUT P2, RZ, R20, 0x2, RZ, 0xc0, !PT ;  /* 0x0000000214ff7812 */ /* 0x000fe2000784c0ff */
[----:B------:R-:W-:Y:S01]  /*20b0*/  CS2R R54, SRZ ;  /* 0x0000000000367805 */ /* 0x000fe2000001ff00 */
[----:B------:R-:W-:Y:S01]  /*20c0*/  CS2R R52, SRZ ;  /* 0x0000000000347805 */ /* 0x000fe2000001ff00 */
[----:B------:R3:W-:Y:S01]  /*20d0*/  LDGSTS.E.BYPASS.LTC128B.128 [R228+0x2080], [R6.64+0x80], !P1 ;  /* 0x0208008006e47fae */ /* 0x0007e2000c901d4e */
[----:B------:R-:W-:Y:S01]  /*20e0*/  LEA R14, P1, R8, c[0x0][0x1f0], 0x1 ;  /* 0x00007c00080e7a11 */ /* 0x000fe200078208ff */
[----:B------:R-:W-:Y:S01]  /*20f0*/  CS2R R50, SRZ ;  /* 0x0000000000327805 */ /* 0x000fe2000001ff00 */
[----:B-1----:R-:W-:Y:S01]  /*2100*/  IMAD.SHL.U32 R2, R20, 0x40, RZ ;  /* 0x0000004014027824 */ /* 0x002fe200078e00ff */
[----:B------:R-:W-:Y:S01]  /*2110*/  CS2R R48, SRZ ;  /* 0x0000000000307805 */ /* 0x000fe2000001ff00 */
[----:B------:R-:W-:Y:S01]  /*2120*/  IMAD R3, R26, 0x800, R34 ;  /* 0x000008001a037824 */ /* 0x000fe200078e0222 */
[----:B------:R3:W-:Y:S01]  /*2130*/  LDGSTS.E.BYPASS.LTC128B.128 [R228+0x4080], [R6.64+0x100], !P5 ;  /* 0x0408010006e47fae */ /* 0x0007e2000e901d4e */
[----:B------:R-:W-:Y:S01]  /*2140*/  ISETP.GE.AND P5, PT, R27, c[0x0][0x16c], PT ;  /* 0x00005b001b007a0c */ /* 0x000fe20003fa6270 */
[----:B------:R-:W-:Y:S01]  /*2150*/  IMAD.U32 R20, RZ, RZ, UR19 ;  /* 0x00000013ff147e24 */ /* 0x000fe2000f8e00ff */
[----:B------:R-:W-:Y:S01]  /*2160*/  LOP3.LUT R17, R2, 0x1c0, RZ, 0xc0, !PT ;  /* 0x000001c002117812 */ /* 0x000fe200078ec0ff */
[----:B------:R1:W-:Y:S01]  /*2170*/  LDGSTS.E.BYPASS.LTC128B.128 [R228+0x1080], [R10.64], !P0 ;  /* 0x010800000ae47fae */ /* 0x0003e2000c101d4e */
[----:B------:R-:W-:Y:S01]  /*2180*/  IADD3 R2, R9, UR5, RZ ;  /* 0x0000000509027c10 */ /* 0x000fe2000fffe0ff */
[----:B------:R-:W-:Y:S01]  /*2190*/  ULDC.64 UR4, c[0x0][0x270] ;  /* 0x00009c0000047ab9 */ /* 0x000fe20000000a00 */
[----:B------:R-:W-:Y:S01]  /*21a0*/  SHF.R.U32.HI R223, RZ, 0x3, R17 ;  /* 0x00000003ffdf7819 */ /* 0x000fe20000011611 */
[----:B------:R1:W-:Y:S01]  /*21b0*/  LDGSTS.E.BYPASS.LTC128B.128 [R228+0x3080], [R10.64+0x80], !P4 ;  /* 0x030800800ae47fae */ /* 0x0003e2000e101d4e */
[----:B--2---:R-:W-:Y:S01]  /*21c0*/  LOP3.LUT R4, R17, 0x8, R33, 0xf8, !PT ;  /* 0x0000000811047812 */ /* 0x004fe200078ef821 */
[----:B------:R-:W-:Y:S01]  /*21d0*/  UIMAD UR4, UR16, UR4, URZ ;  /* 0x00000004100472a4 */ /* 0x000fe2000f8e023f */
[----:B------:R-:W-:Y:S01]  /*21e0*/  LEA.HI.X R15, R8, c[0x0][0x1f4], R2, 0x1, P1 ;  /* 0x00007d00080f7a11 */ /* 0x000fe200008f0c02 */
[----:B------:R1:W-:Y:S01]  /*21f0*/  LDGSTS.E.BYPASS.LTC128B.128 [R228+0x5080], [R10.64+0x100], !P3 ;  /* 0x050801000ae47fae */ /* 0x0003e2000d901d4e */
[----:B------:R-:W-:Y:S01]  /*2200*/  LOP3.LUT R2, R4, R223, RZ, 0x3c, !PT ;  /* 0x000000df04027212 */ /* 0x000fe200078e3cff */
[----:B------:R-:W-:Y:S01]  /*2210*/  IMAD.MOV.U32 R8, RZ, RZ, c[0x0][0x17c] ;  /* 0x00005f00ff087624 */ /* 0x000fe200078e00ff */
[----:B------:R-:W-:Y:S01]  /*2220*/  LEA R4, P1, R12, c[0x0][0x160], 0x1 ;  /* 0x000058000c047a11 */ /* 0x000fe200078208ff */
[----:B------:R-:W0:Y:S01]  /*2230*/  LDGDEPBAR ;  /* 0x00000000000079af */ /* 0x000e220000000000 */
[----:B------:R-:W-:Y:S01]  /*2240*/  ISETP.GE.AND P0, PT, R30, c[0x0][0x16c], PT ;  /* 0x00005b001e007a0c */ /* 0x000fe20003f06270 */
[----:B------:R-:W-:Y:S01]  /*2250*/  IMAD.IADD R2, R3, 0x1, R2 ;  /* 0x0000000103027824 */ /* 0x000fe200078e0202 */
[----:B------:R-:W-:Y:S01]  /*2260*/  LEA.HI.X R5, R12, c[0x0][0x164], R13, 0x1, P1 ;  /* 0x000059000c057a11 */ /* 0x000fe200008f0c0d */
[----:B------:R-:W-:Y:S01]  /*2270*/  UIMAD UR20, UR12, UR5, UR4 ;  /* 0x000000050c1472a4 */ /* 0x000fe2000f8e0204 */
[----:B------:R-:W-:Y:S01]  /*2280*/  ISETP.GE.AND P1, PT, R16, c[0x0][0x16c], PT ;  /* 0x00005b0010007a0c */ /* 0x000fe20003f26270 */
[----:B------:R-:W-:Y:S01]  /*2290*/  IMAD.SHL.U32 R224, R2, 0x2, RZ ;  /* 0x0000000202e07824 */ /* 0x000fe200078e00ff */
[----:B------:R-:W-:Y:S01]  /*22a0*/  SEL R3, RZ, 0x2, P0 ;  /* 0x00000002ff037807 */ /* 0x000fe20000000000 */
[----:B------:R-:W-:Y:S01]  /*22b0*/  ULDC.64 UR4, c[0x0][0x288] ;  /* 0x0000a20000047ab9 */ /* 0x000fe20000000a00 */
[----:B------:R-:W-:Y:S01]  /*22c0*/  SEL R18, RZ, 0x1, P1 ;  /* 0x00000001ff127807 */ /* 0x000fe20000800000 */
[----:B------:R-:W-:Y:S01]  /*22d0*/  IMAD.IADD R227, R224, 0x1, R222 ;  /* 0x00000001e0e37824 */ /* 0x000fe200078e02de */
[----:B------:R-:W-:Y:S01]  /*22e0*/  SEL R0, RZ, 0x4, P5 ;  /* 0x00000004ff007807 */ /* 0x000fe20002800000 */
[----:B---3--:R-:W-:Y:S01]  /*22f0*/  IMAD.MOV.U32 R7, RZ, RZ, c[0x0][0x178] ;  /* 0x00005e00ff077624 */ /* 0x008fe200078e00ff */
[----:B------:R-:W-:Y:S01]  /*2300*/  IADD3 R2, -R242, UR11, -R20 ;  /* 0x0000000bf2027c10 */ /* 0x000fe2000fffe914 */
[----:B------:R-:W-:Y:S01]  /*2310*/  UIMAD UR4, UR16, UR4, URZ ;  /* 0x00000004100472a4 */ /* 0x000fe2000f8e023f */
[----:B------:R-:W-:Y:S01]  /*2320*/  IADD3 R0, R0, R3, R18 ;  /* 0x0000000300007210 */ /* 0x000fe20007ffe012 */
[----:B------:R-:W-:Y:S01]  /*2330*/  IMAD.U32 R12, RZ, RZ, UR12 ;  /* 0x0000000cff0c7e24 */ /* 0x000fe2000f8e00ff */
[C---:B------:R-:W-:Y:S01]  /*2340*/  LEA R6, P1, R7.reuse, R4, 0x6 ;  /* 0x0000000407067211 */ /* 0x040fe200078230ff */
[----:B------:R-:W-:Y:S01]  /*2350*/  UIMAD UR5, UR12, UR5, UR4 ;  /* 0x000000050c0572a4 */ /* 0x000fe2000f8e0204 */
[----:B------:R-:W-:Y:S01]  /*2360*/  LOP3.LUT P4, RZ, R0, 0x1, RZ, 0xc0, !PT ;  /* 0x0000000100ff7812 */ /* 0x000fe2000788c0ff */
[----:B------:R-:W-:Y:S01]  /*2370*/  IMAD.WIDE.U32 R12, R12, c[0x0][0x238], R28 ;  /* 0x00008e000c0c7a25 */ /* 0x000fe200078e001c */
[----:B------:R-:W-:Y:S01]  /*2380*/  LEA.HI.X R7, R7, R5, R8, 0x6, P1 ;  /* 0x0000000507077211 */ /* 0x000fe200008f3408 */
[----:B------:R-:W-:Y:S01]  /*2390*/  UMOV UR4, 0x5 ;  /* 0x0000000500047882 */ /* 0x000fe20000000000 */
[----:B------:R-:W-:Y:S01]  /*23a0*/  LOP3.LUT P3, RZ, R0, 0x2, RZ, 0xc0, !PT ;  /* 0x0000000200ff7812 */ /* 0x000fe2000786c0ff */
[----:B------:R-:W-:-:S04]  /*23b0*/  DEPBAR.LE SB0, 0x1 ;  /* 0x000080400000791a */ /* 0x000fc80000000000 */
[----:B------:R-:W-:Y:S01]  /*23c0*/  BAR.SYNC.DEFER_BLOCKING 0x0 ;  /* 0x0000000000007b1d */ /* 0x000fe20000010000 */
[----:B------:R-:W-:Y:S01]  /*23d0*/  LOP3.LUT P1, RZ, R0, 0x4, RZ, 0xc0, !PT ;  /* 0x0000000400ff7812 */ /* 0x000fe2000782c0ff */
[----:B------:R-:W-:Y:S01]  /*23e0*/  IMAD.U32 R8, RZ, RZ, UR12 ;  /* 0x0000000cff087e24 */ /* 0x000fe2000f8e00ff */
[----:B------:R-:W-:Y:S01]  /*23f0*/  SEL R0, R220, 0xffffffe0, !P2 ;  /* 0xffffffe0dc007807 */ /* 0x000fe20005000000 */
[----:B-1----:R-:W-:Y:S01]  /*2400*/  IMAD.U32 R10, RZ, RZ, UR12 ;  /* 0x0000000cff0a7e24 */ /* 0x002fe2000f8e00ff */
[----:B------:R-:W-:Y:S01]  /*2410*/  ISETP.LT.OR P2, PT, R2, 0x1, !P4 ;  /* 0x000000010200780c */ /* 0x000fe20006741670 */
[----:B------:R-:W-:Y:S01]  /*2420*/  IMAD.WIDE.U32 R8, R8, c[0x0][0x270], R24 ;  /* 0x00009c0008087a25 */ /* 0x000fe200078e0018 */
[C---:B------:R-:W-:Y:S01]  /*2430*/  ISETP.LT.OR P6, PT, R2.reuse, 0x1, !P3 ;  /* 0x000000010200780c */ /* 0x040fe20005fc1670 */
[----:B------:R-:W-:Y:S01]  /*2440*/  USHF.L.U64.HI UR7, UR6, UR4, UR7 ;  /* 0x0000000406077299 */ /* 0x000fe20008010207 */
[----:B------:R-:W-:Y:S01]  /*2450*/  ISETP.LT.OR P4, PT, R2, 0x21, !P4 ;  /* 0x000000210200780c */ /* 0x000fe20006781670 */
[----:B------:R-:W-:Y:S01]  /*2460*/  IMAD.IADD R225, R224, 0x1, R0 ;  /* 0x00000001e0e17824 */ /* 0x000fe200078e0200 */
[----:B------:R-:W-:Y:S01]  /*2470*/  ISETP.LT.OR P3, PT, R2, 0x21, !P3 ;  /* 0x000000210200780c */ /* 0x000fe20005f61670 */
[----:B------:R-:W-:Y:S01]  /*2480*/  IMAD.WIDE.U32 R10, R10, c[0x0][0x288], R24 ;  /* 0x0000a2000a0a7a25 */ /* 0x000fe200078e0018 */
[----:B------:R-:W-:Y:S01]  /*2490*/  USHF.L.U32 UR6, UR6, 0x5, URZ ;  /* 0x0000000506067899 */ /* 0x000fe2000800063f */
[----:B------:R-:W-:Y:S01]  /*24a0*/  IADD3 R3, R9, UR20, RZ ;  /* 0x0000001409037c10 */ /* 0x000fe2000fffe0ff */
[----:B------:R-:W-:Y:S01]  /*24b0*/  CS2R R46, SRZ ;  /* 0x00000000002e7805 */ /* 0x000fe2000001ff00 */
[----:B------:R-:W-:Y:S01]  /*24c0*/  IMAD.IADD R226, R222, 0x1, R225 ;  /* 0x00000001dee27824 */ /* 0x000fe200078e02e1 */
[----:B------:R-:W-:Y:S01]  /*24d0*/  IADD3 R9, R11, UR5, RZ ;  /* 0x000000050b097c10 */ /* 0x000fe2000fffe0ff */
[----:B------:R-:W-:Y:S01]  /*24e0*/  ULDC.64 UR4, c[0x0][0x238] ;  /* 0x00008e0000047ab9 */ /* 0x000fe20000000a00 */
[----:B------:R-:W-:Y:S01]  /*24f0*/  IMAD R0, R19, c[0x0][0x278], RZ ;  /* 0x00009e0013007a24 */ /* 0x000fe200078e02ff */
[----:B------:R-:W-:Y:S01]  /*2500*/  UIMAD UR4, UR16, UR4, URZ ;  /* 0x00000004100472a4 */ /* 0x000fe2000f8e023f */
[----:B------:R-:W-:Y:S01]  /*2510*/  LOP3.LUT R17, R17, 0x10, R229, 0xf8, !PT ;  /* 0x0000001011117812 */ /* 0x000fe200078ef8e5 */
[----:B------:R-:W-:Y:S01]  /*2520*/  CS2R R44, SRZ ;  /* 0x00000000002c7805 */ /* 0x000fe2000001ff00 */
[----:B------:R-:W-:Y:S01]  /*2530*/  IMAD R0, R23, c[0x0][0x27c], R0 ;  /* 0x00009f0017007a24 */ /* 0x000fe200078e0200 */
[----:B------:R1:W2:Y:S01]  /*2540*/  LDSM.16.M88.4 R148, [R224+0x6080] ;  /* 0x00608000e094783b */ /* 0x0002a20000000200 */
[----:B------:R-:W-:Y:S01]  /*2550*/  UIMAD UR5, UR12, UR5, UR4 ;  /* 0x000000050c0572a4 */ /* 0x000fe2000f8e0204 */
[----:B------:R-:W-:Y:S01]  /*2560*/  SEL R234, RZ, 0xffffffff, P0 ;  /* 0xffffffffffea7807 */ /* 0x000fe20000000000 */
[----:B------:R-:W-:Y:S01]  /*2570*/  USHF.R.S32.HI UR4, URZ, 0x1f, UR19 ;  /* 0x0000001f3f047899 */ /* 0x000fe20008011413 */
[----:B------:R1:W3:Y:S01]  /*2580*/  LDSM.16.M88.4 R152, [R225+0x6080] ;  /* 0x00608000e198783b */ /* 0x0002e20000000200 */
[----:B------:R-:W-:Y:S01]  /*2590*/  ISETP.GE.AND P0, PT, R30, c[0x0][0x1fc], PT ;  /* 0x00007f001e007a0c */ /* 0x000fe20003f06270 */
[----:B------:R-:W-:Y:S01]  /*25a0*/  CS2R R42, SRZ ;  /* 0x00000000002a7805 */ /* 0x000fe2000001ff00 */
[----:B------:R-:W-:Y:S01]  /*25b0*/  IMAD.SHL.U32 R234, R234, 0x2, RZ ;  /* 0x00000002eaea7824 */ /* 0x000fe200078e00ff */
[----:B------:R1:W4:Y:S01]  /*25c0*/  LDSM.16.M88.4 R160, [R227+0x6080] ;  /* 0x00608000e3a0783b */ /* 0x0003220000000200 */
[----:B------:R-:W-:Y:S01]  /*25d0*/  CS2R R40, SRZ ;  /* 0x0000000000287805 */ /* 0x000fe2000001ff00 */
[----:B------:R-:W-:-:S02]  /*25e0*/  CS2R R38, SRZ ;  /* 0x0000000000267805 */ /* 0x000fc4000001ff00 */
[----:B------:R1:W1:Y:S01]  /*25f0*/  LDSM.16.M88.4 R168, [R224+0x8080] ;  /* 0x00808000e0a8783b */ /* 0x0002620000000200 */
[----:B------:R-:W-:-:S03]  /*2600*/  LOP3.LUT R234, R234, 0x2, R18, 0xe2, !PT ;  /* 0x00000002eaea7812 */ /* 0x000fc600078ee212 */
        /* <DEDUP_REMOVED lines=17> */
[C---:B------:R-:W-:Y:S01]  /*2720*/  ISETP.GE.AND P6, PT, R16.reuse, c[0x0][0x1fc], PT ;  /* 0x00007f0010007a0c */ /* 0x040fe20003fc6270 */
[----:B------:R-:W-:Y:S02]  /*2730*/  IMAD.MOV.U32 R8, RZ, RZ, R10 ;  /* 0x000000ffff087224 */ /* 0x000fe400078e000a */
[----:B------:R-:W-:Y:S01]  /*2740*/  IMAD.U32 R10, RZ, RZ, UR6 ;  /* 0x00000006ff0a7e24 */ /* 0x000fe2000f8e00ff */
[----:B------:R-:W-:Y:S01]  /*2750*/  SEL R22, RZ, 0x1, P6 ;  /* 0x00000001ff167807 */ /* 0x000fe20003000000 */
[----:B------:R-:W-:Y:S01]  /*2760*/  IMAD.WIDE.U32 R246, R23, c[0x0][0x278], R2 ;  /* 0x00009e0017f67a25 */ /* 0x000fe200078e0002 */
[----:B------:R-:W-:Y:S02]  /*2770*/  IADD3 R3, R13, UR5, RZ ;  /* 0x000000050d037c10 */ /* 0x000fe4000fffe0ff */
[----:B------:R5:W-:Y:S01]  /*2780*/  LDGSTS.E.BYPASS.LTC128B.128 [R228+0xa080], [R4.64+0x100], !P2 ;  /* 0x0a08010004e47fae */ /* 0x000be2000d101d4e */
[----:B------:R-:W-:Y:S01]  /*2790*/  IMAD.IADD R249, R247, 0x1, R0 ;  /* 0x00000001f7f97824 */ /* 0x000fe200078e0200 */
[----:B------:R-:W-:Y:S01]  /*27a0*/  ISETP.GE.AND P2, PT, R16, c[0x0][0x1fc], PT ;  /* 0x00007f0010007a0c */ /* 0x000fe20003f46270 */
[----:B------:R-:W-:Y:S01]  /*27b0*/  IMAD.MOV.U32 R2, RZ, RZ, R12 ;  /* 0x000000ffff027224 */ /* 0x000fe200078e000c */
[----:B------:R1:W-:Y:S01]  /*27c0*/  LDGSTS.E.BYPASS.LTC128B.128 [R228+0x7080], [R6.64], !P4 ;  /* 0x0708000006e47fae */ /* 0x0003e2000e101d4e */
[----:B------:R-:W-:Y:S01]  /*27d0*/  ISETP.GE.AND P6, PT, R27, c[0x0][0x1fc], PT ;  /* 0x00007f001b007a0c */ /* 0x000fe20003fc6270 */
[----:B------:R-:W-:-:S02]  /*27e0*/  IMAD.WIDE.U32 R244, R23, c[0x0][0x290], R8 ;  /* 0x0000a40017f47a25 */ /* 0x000fc400078e0008 */
[----:B------:R1:W-:Y:S01]  /*27f0*/  LDGSTS.E.BYPASS.LTC128B.128 [R228+0x9080], [R6.64+0x80], !P3 ;  /* 0x0908008006e47fae */ /* 0x0003e2000d901d4e */
[----:B------:R-:W-:Y:S01]  /*2800*/  ISETP.GT.AND P3, PT, R132, 0xf, PT ;  /* 0x0000000f8400780c */ /* 0x000fe20003f64270 */
[----:B------:R-:W-:Y:S02]  /*2810*/  IMAD.WIDE.U32 R250, R23, c[0x0][0x240], R2 ;  /* 0x0000900017fa7a25 */ /* 0x000fe400078e0002 */
[----:B------:R1:W-:Y:S02]  /*2820*/  LDGSTS.E.BYPASS.LTC128B.128 [R228+0xb080], [R6.64+0x100], !P1 ;  /* 0x0b08010006e47fae */ /* 0x0003e4000c901d4e */
[----:B------:R-:W-:-:S05]  /*2830*/  IMAD.SHL.U32 R9, R26, 0x20, RZ ;  /* 0x000000201a097824 */ /* 0x000fca00078e00ff */
[----:B------:R-:W-:-:S03]  /*2840*/  LOP3.LUT R12, R31, 0x20, R9, 0xf8, !PT ;  /* 0x000000201f0c7812 */ /* 0x000fc600078ef809 */
[----:B------:R-:W-:Y:S01]  /*2850*/  @!P3 IADD3 R0, P4, R246, UR19, RZ ;  /* 0x00000013f600bc10 */ /* 0x000fe2000ff9e0ff */
[----:B------:R-:W-:Y:S01]  /*2860*/  @!P3 IMAD.SHL.U32 R16, R132, 0x10, RZ ;  /* 0x000000108410b824 */ /* 0x000fe200078e00ff */
[----:B-----5:R-:W-:-:S04]  /*2870*/  SHF.R.S32.HI R4, RZ, 0x1f, R21 ;  /* 0x0000001fff047819 */ /* 0x020fc80000011415 */
[----:B------:R-:W-:-:S04]  /*2880*/  LEA.HI R4, R4, R21, RZ, 0x2 ;  /* 0x0000001504047211 */ /* 0x000fc800078f10ff */
[----:B------:R-:W-:Y:S02]  /*2890*/  LOP3.LUT R5, R4, 0x1ffffffc, RZ, 0xc0, !PT ;  /* 0x1ffffffc04057812 */ /* 0x000fe400078ec0ff */
[----:B------:R-:W-:Y:S01]  /*28a0*/  LEA R4, P1, R10, R14, 0x1 ;  /* 0x0000000e0a047211 */ /* 0x000fe200078208ff */
[----:B-1----:R-:W-:Y:S02]  /*28b0*/  IMAD.U32 R7, RZ, RZ, UR6 ;  /* 0x00000006ff077e24 */ /* 0x002fe4000f8e00ff */
[----:B------:R-:W-:Y:S02]  /*28c0*/  IMAD.U32 R6, RZ, RZ, UR7 ;  /* 0x00000007ff067e24 */ /* 0x000fe4000f8e00ff */
[----:B------:R-:W-:-:S03]  /*28d0*/  IMAD.IADD R21, R21, 0x1, -R5 ;  /* 0x0000000115157824 */ /* 0x000fc600078e0a05 */
[----:B------:R-:W-:Y:S02]  /*28e0*/  LEA.HI.X R5, R7, R15, R6, 0x1, P1 ;  /* 0x0000000f07057211 */ /* 0x000fe400008f0c06 */
[----:B------:R-:W-:Y:S02]  /*28f0*/  @!P3 IADD3.X R6, R249, UR4, RZ, P4, !PT ;  /* 0x00000004f906bc10 */ /* 0x000fe4000a7fe4ff */
[----:B------:R-:W-:Y:S02]  /*2900*/  @!P3 LEA R10, P4, R0, c[0x0][0x258], 0x2 ;  /* 0x00009600000aba11 */ /* 0x000fe400078810ff */
[----:B------:R-:W-:Y:S02]  /*2910*/  ISETP.GE.AND P1, PT, R30, c[0x0][0x1fc], PT ;  /* 0x00007f001e007a0c */ /* 0x000fe40003f26270 */
[----:B------:R-:W-:Y:S01]  /*2920*/  @!P3 LEA.HI.X R11, R0, c[0x0][0x25c], R6, 0x2, P4 ;  /* 0x00009700000bba11 */ /* 0x000fe200020f1406 */
[C---:B------:R-:W-:Y:S01]  /*2930*/  IMAD R0, R19.reuse, c[0x0][0x290], RZ ;  /* 0x0000a40013007a24 */ /* 0x040fe200078e02ff */
[----:B------:R-:W-:Y:S01]  /*2940*/  LOP3.LUT R6, R36, 0xffffffe0, RZ, 0xc0, !PT ;  /* 0xffffffe024067812 */ /* 0x000fe200078ec0ff */
[----:B------:R-:W-:Y:S01]  /*2950*/  IMAD R19, R19, c[0x0][0x240], RZ ;  /* 0x0000900013137a24 */ /* 0x000fe200078e02ff */
[----:B------:R-:W-:Y:S01]  /*2960*/  SEL R233, RZ, 0xffffffff, P1 ;  /* 0xffffffffffe97807 */ /* 0x000fe20000800000 */
[----:B------:R-:W-:Y:S01]  /*2970*/  IMAD R13, R23, c[0x0][0x294], R0 ;  /* 0x0000a500170d7a24 */ /* 0x000fe200078e0200 */
[----:B------:R-:W-:Y:S01]  /*2980*/  LOP3.LUT R7, R35, 0xfffffff0, RZ, 0xc0, !PT ;  /* 0xfffffff023077812 */ /* 0x000fe200078ec0ff */
[C---:B------:R-:W-:Y:S01]  /*2990*/  IMAD.IADD R6, R132.reuse, 0x1, -R6 ;  /* 0x0000000184067824 */ /* 0x040fe200078e0a06 */
[----:B------:R-:W-:Y:S01]  /*29a0*/  ISETP.GE.AND P4, PT, R27, c[0x0][0x1fc], PT ;  /* 0x00007f001b007a0c */ /* 0x000fe20003f86270 */
[----:B------:R1:W-:Y:S01]  /*29b0*/  @!P3 LDGSTS.E.BYPASS.LTC128B.128 [R16+0x12080], [R10.64] ;  /* 0x120800000a10bfae */ /* 0x0003e2000b901d4e */
[----:B------:R-:W-:Y:S01]  /*29c0*/  IMAD.SHL.U32 R233, R233, 0x2, RZ ;  /* 0x00000002e9e97824 */ /* 0x000fe200078e00ff */
[----:B------:R-:W-:Y:S01]  /*29d0*/  CS2R R36, SRZ ;  /* 0x0000000000247805 */ /* 0x000fe2000001ff00 */
[----:B------:R-:W-:Y:S01]  /*29e0*/  SHF.R.S32.HI R0, RZ, 0x1f, R6 ;  /* 0x0000001fff007819 */ /* 0x000fe20000011406 */
[----:B------:R-:W-:Y:S01]  /*29f0*/  IMAD.IADD R7, R132, 0x1, -R7 ;  /* 0x0000000184077824 */ /* 0x000fe200078e0a07 */
[----:B------:R-:W0:Y:S01]  /*2a00*/  LDGDEPBAR ;  /* 0x00000000000079af */ /* 0x000e220000000000 */
[----:B------:R-:W-:Y:S01]  /*2a10*/  LOP3.LUT R233, R233, 0x2, R22, 0xe2, !PT ;  /* 0x00000002e9e97812 */ /* 0x000fe200078ee216 */
[----:B------:R-:W-:Y:S01]  /*2a20*/  IMAD.IADD R248, R245, 0x1, R13 ;  /* 0x00000001f5f87824 */ /* 0x000fe200078e020d */
[----:B------:R-:W-:Y:S01]  /*2a30*/  LEA.HI R2, R0, R6, RZ, 0x2 ;  /* 0x0000000600027211 */ /* 0x000fe200078f10ff */
[----:B------:R-:W-:Y:S01]  /*2a40*/  IMAD R19, R23, c[0x0][0x244], R19 ;  /* 0x0000910017137a24 */ /* 0x000fe200078e0213 */
[----:B------:R-:W-:-:S02]  /*2a50*/  IADD3 R0, -R20, UR11, -R242 ;  /* 0x0000000b14007c10 */ /* 0x000fc4000fffe9f2 */
[----:B------:R-:W-:Y:S01]  /*2a60*/  LEA.HI.SX32 R229, R2, R229, 0x1e ;  /* 0x000000e502e57211 */ /* 0x000fe200078ff2ff */
[----:B------:R-:W-:Y:S01]  /*2a70*/  IMAD.IADD R252, R251, 0x1, R19 ;  /* 0x00000001fbfc7824 */ /* 0x000fe200078e0213 */
[----:B------:R-:W-:Y:S02]  /*2a80*/  ISETP.LT.OR P1, PT, R0, 0x1, P2 ;  /* 0x000000010000780c */ /* 0x000fe40001721670 */
[----:B------:R-:W-:Y:S02]  /*2a90*/  LOP3.LUT R2, R2, 0x7ffffffc, RZ, 0xc0, !PT ;  /* 0x7ffffffc02027812 */ /* 0x000fe400078ec0ff */
[----:B------:R-:W-:Y:S02]  /*2aa0*/  SHF.R.S32.HI R3, RZ, 0x1f, R7 ;  /* 0x0000001fff037819 */ /* 0x000fe40000011407 */
[----:B------:R-:W-:Y:S01]  /*2ab0*/  ISETP.LT.OR P2, PT, R0, 0x21, P2 ;  /* 0x000000210000780c */ /* 0x000fe20001741670 */
[----:B------:R-:W-:Y:S01]  /*2ac0*/  IMAD.IADD R2, R6, 0x1, -R2 ;  /* 0x0000000106027824 */ /* 0x000fe200078e0a02 */
[----:B------:R-:W-:-:S02]  /*2ad0*/  SEL R6, RZ, 0x4, P4 ;  /* 0x00000004ff067807 */ /* 0x000fc40002000000 */
[C---:B------:R-:W-:Y:S01]  /*2ae0*/  ISETP.LT.OR P4, PT, R0.reuse, 0x1, P0 ;  /* 0x000000010000780c */ /* 0x040fe20000781670 */
[----:B------:R-:W-:Y:S01]  /*2af0*/  IMAD R21, R21, 0x4, R2 ;  /* 0x0000000415157824 */ /* 0x000fe200078e0202 */
[----:B------:R-:W-:Y:S01]  /*2b00*/  LEA.HI R3, R3, R7, RZ, 0x3 ;  /* 0x0000000703037211 */ /* 0x000fe200078f18ff */
[----:B------:R1:W-:Y:S01]  /*2b10*/  LDGSTS.E.BYPASS.LTC128B.128 [R228+0xc080], [R14.64], !P1 ;  /* 0x0c0800000ee47fae */ /* 0x0003e2000c901d4e */
[C---:B------:R-:W-:Y:S01]  /*2b20*/  ISETP.LT.OR P1, PT, R0.reuse, 0x1, P6 ;  /* 0x000000010000780c */ /* 0x040fe20003721670 */
[----:B------:R-:W-:Y:S01]  /*2b30*/  IMAD.SHL.U32 R243, R21, 0x2, RZ ;  /* 0x0000000215f37824 */ /* 0x000fe200078e00ff */
[----:B------:R-:W-:Y:S02]  /*2b40*/  LOP3.LUT R8, R3, 0xfffffff8, RZ, 0xc0, !PT ;  /* 0xfffffff803087812 */ /* 0x000fe400078ec0ff */
[C---:B------:R-:W-:Y:S02]  /*2b50*/  ISETP.LT.OR P0, PT, R0.reuse, 0x21, P0 ;  /* 0x000000210000780c */ /* 0x040fe40000701670 */
[----:B------:R-:W-:Y:S01]  /*2b60*/  ISETP.LT.OR P6, PT, R0, 0x21, P6 ;  /* 0x000000210000780c */ /* 0x000fe200037c1670 */
[----:B------:R-:W-:Y:S01]  /*2b70*/  IMAD.IADD R7, R7, 0x1, -R8 ;  /* 0x0000000107077824 */ /* 0x000fe200078e0a08 */
[----:B------:R-:W-:Y:S01]  /*2b80*/  LOP3.LUT R0, R17, 0x8, R33, 0xf8, !PT ;  /* 0x0000000811007812 */ /* 0x000fe200078ef821 */
[----:B------:R1:W-:Y:S01]  /*2b90*/  LDGSTS.E.BYPASS.LTC128B.128 [R228+0xe080], [R14.64+0x80], !P4 ;  /* 0x0e0800800ee47fae */ /* 0x0003e2000e101d4e */
[----:B------:R-:W-:Y:S01]  /*2ba0*/  LOP3.LUT R233, R233, R6, RZ, 0xfc, !PT ;  /* 0x00000006e9e97212 */ /* 0x000fe200078efcff */
[----:B------:R-:W-:Y:S01]  /*2bb0*/  IMAD.SHL.U32 R6, R26, 0x8, RZ ;  /* 0x000000081a067824 */ /* 0x000fe200078e00ff */
[----:B------:R-:W-:Y:S01]  /*2bc0*/  LOP3.LUT R223, R0, R223, RZ, 0x3c, !PT ;  /* 0x000000df00df7212 */ /* 0x000fe200078e3cff */
[----:B------:R1:W-:Y:S01]  /*2bd0*/  LDGSTS.E.BYPASS.LTC128B.128 [R228+0x10080], [R14.64+0x100], !P1 ;  /* 0x100801000ee47fae */ /* 0x0003e2000c901d4e */
[----:B------:R-:W-:Y:S01]  /*2be0*/  IMAD.SHL.U32 R0, R7, 0x40, RZ ;  /* 0x0000004007007824 */ /* 0x000fe200078e00ff */
[----:B------:R-:W-:Y:S01]  /*2bf0*/  ISETP.GE.AND P1, PT, R132, 0x10, PT ;  /* 0x000000108400780c */ /* 0x000fe20003f26270 */
[----:B------:R-:W-:Y:S01]  /*2c00*/  IMAD.SHL.U32 R8, R3, 0x40, RZ ;  /* 0x0000004003087824 */ /* 0x000fe200078e00ff */
[----:B------:R1:W-:Y:S01]  /*2c10*/  LDGSTS.E.BYPASS.LTC128B.128 [R228+0xd080], [R4.64], !P2 ;  /* 0x0d08000004e47fae */ /* 0x0003e2000d101d4e */
[----:B------:R-:W-:Y:S01]  /*2c20*/  LOP3.LUT P4, RZ, R7, 0x4, RZ, 0xc0, !PT ;  /* 0x0000000407ff7812 */ /* 0x000fe2000788c0ff */
[----:B------:R-:W-:Y:S01]  /*2c30*/  IMAD R223, R26, 0x200, R223 ;  /* 0x000002001adf7824 */ /* 0x000fe200078e02df */
[----:B------:R-:W-:Y:S01]  /*2c40*/  LOP3.LUT R0, R0, 0x1c0, RZ, 0xc0, !PT ;  /* 0x000001c000007812 */ /* 0x000fe200078ec0ff */
[----:B------:R1:W-:Y:S01]  /*2c50*/  LDGSTS.E.BYPASS.LTC128B.128 [R228+0xf080], [R4.64+0x80], !P0 ;  /* 0x0f08008004e47fae */ /* 0x0003e2000c101d4e */
[----:B------:R-:W-:Y:S01]  /*2c60*/  IADD3 R2, P0, R244, UR19, RZ ;  /* 0x00000013f4027c10 */ /* 0x000fe2000ff1e0ff */
[----:B------:R-:W-:Y:S01]  /*2c70*/  IMAD R222, R223, 0x2, R222 ;  /* 0x00000002dfde7824 */ /* 0x000fe200078e02de */
[----:B------:R-:W-:Y:S01]  /*2c80*/  LOP3.LUT P2, RZ, R7, 0x2, RZ, 0xc0, !PT ;  /* 0x0000000207ff7812 */ /* 0x000fe2000784c0ff */
[----:B------:R1:W-:Y:S01]  /*2c90*/  LDGSTS.E.BYPASS.LTC128B.128 [R228+0x11080], [R4.64+0x100], !P6 ;  /* 0x1108010004e47fae */ /* 0x0003e2000f101d4e */
[----:B------:R-:W-:Y:S01]  /*2ca0*/  LOP3.LUT R9, R0, 0x8, R6, 0xf8, !PT ;  /* 0x0000000800097812 */ /* 0x000fe200078ef806 */
[----:B------:R-:W-:Y:S01]  /*2cb0*/  IMAD.SHL.U32 R223, R223, 0x2, RZ ;  /* 0x00000002dfdf7824 */ /* 0x000fe200078e00ff */
[----:B------:R-:W-:-:S02]  /*2cc0*/  SHF.R.U32.HI R3, RZ, 0x3, R0 ;  /* 0x00000003ff037819 */ /* 0x000fc40000011600 */
[----:B------:R-:W-:Y:S02]  /*2cd0*/  IADD3.X R7, R248, UR4, RZ, P0, !PT ;  /* 0x00000004f8077c10 */ /* 0x000fe400087fe4ff */
[----:B------:R-:W-:Y:S02]  /*2ce0*/  LEA R6, P0, R2, c[0x0][0x280], 0x2 ;  /* 0x0000a00002067a11 */ /* 0x000fe400078010ff */
[----:B------:R-:W-:Y:S02]  /*2cf0*/  LOP3.LUT R9, R9, R3, RZ, 0x3c, !PT ;  /* 0x0000000309097212 */ /* 0x000fe400078e3cff */
[----:B------:R-:W-:Y:S01]  /*2d00*/  LOP3.LUT R0, R3, R12, R0, 0x1e, !PT ;  /* 0x0000000c03007212 */ /* 0x000fe200078e1e00 */
[----:B------:R-:W-:Y:S01]  /*2d10*/  @!P1 IMAD.SHL.U32 R3, R132, 0x10, RZ ;  /* 0x0000001084039824 */ /* 0x000fe200078e00ff */
[----:B------:R-:W-:Y:S02]  /*2d20*/  LEA.HI.X R7, R2, c[0x0][0x284], R7, 0x2, P0 ;  /* 0x0000a10002077a11 */ /* 0x000fe400000f1407 */
[----:B------:R-:W-:-:S02]  /*2d30*/  LOP3.LUT R8, R8, 0xfffffe00, RZ, 0xc0, !PT ;  /* 0xfffffe0008087812 */ /* 0x000fc400078ec0ff */
[----:B------:R-:W-:Y:S01]  /*2d40*/  SEL R220, R220, 0xffffffe0, !P4 ;  /* 0xffffffe0dcdc7807 */ /* 0x000fe20006000000 */
[----:B------:R5:W-:Y:S01]  /*2d50*/  @!P1 LDGSTS.E.BYPASS.LTC128B.128 [R3+0x12180], [R6.64] ;  /* 0x1218000006039fae */ /* 0x000be2000b901d4e */
[-C--:B------:R-:W-:Y:S02]  /*2d60*/  IADD3 R2, R9, R8.reuse, R32 ;  /* 0x0000000809027210 */ /* 0x080fe40007ffe020 */
[----:B------:R-:W-:Y:S01]  /*2d70*/  LOP3.LUT R0, R0, R8, RZ, 0xfc, !PT ;  /* 0x0000000800007212 */ /* 0x000fe200078efcff */
[----:B------:R-:W0:Y:S01]  /*2d80*/  LDGDEPBAR ;  /* 0x00000000000079af */ /* 0x000e220000000000 */
[----:B------:R-:W-:Y:S01]  /*2d90*/  IMAD.MOV.U32 R8, RZ, RZ, 0x10 ;  /* 0x00000010ff087424 */ /* 0x000fe200078e00ff */
[----:B------:R-:W-:Y:S01]  /*2da0*/  IADD3 R232, -R243, UR18, RZ ;  /* 0x00000012f3e87c10 */ /* 0x000fe2000fffe1ff */
[----:B------:R-:W-:Y:S02]  /*2db0*/  IMAD.SHL.U32 R2, R2, 0x2, RZ ;  /* 0x0000000202027824 */ /* 0x000fe400078e00ff */
[----:B------:R-:W-:-:S02]  /*2dc0*/  IMAD.SHL.U32 R0, R0, 0x2, RZ ;  /* 0x0000000200007824 */ /* 0x000fc400078e00ff */
[----:B------:R-:W-:Y:S01]  /*2dd0*/  IMAD R221, R220, 0x2, R2 ;  /* 0x00000002dcdd7824 */ /* 0x000fe200078e0202 */
[----:B-----5:R-:W-:-:S05]  /*2de0*/  SEL R3, R8, 0xfffffff0, !P2 ;  /* 0xfffffff008037807 */ /* 0x020fca0005000000 */
[----:B------:R-:W-:-:S04]  /*2df0*/  IMAD R3, R3, 0x2, R2 ;  /* 0x0000000203037824 */ /* 0x000fc800078e0202 */
[----:B-1234-:R-:W-:Y:S02]  /*2e00*/  IMAD R220, R220, 0x2, R3 ;  /* 0x00000002dcdc7824 */ /* 0x01efe400078e0203 */
.L_x_622:
        /* <DEDUP_REMOVED lines=439> */
.L_x_620:
        /* <DEDUP_REMOVED lines=118> */
.L_x_621:
        /* <DEDUP_REMOVED lines=166> */
.L_x_619:
[----:B------:R-:W-:Y:S05]  /*5b40*/  @P2 EXIT ;  /* 0x000000000000294d */ /* 0x000fea0003800000 */
[----:B-1----:R-:W2:Y:S01]  /*5b50*/  LDL.LU R7, [R1] ;  /* 0x0000000001077983 */ /* 0x002ea20000300800 */
[----:B------:R-:W-:Y:S01]  /*5b60*/  ISETP.NE.U32.AND P2, PT, RZ, c[0x0][0x360], PT ;  /* 0x0000d800ff007a0c */ /* 0x000fe20003f45070 */
[----:B------:R-:W-:-:S03]  /*5b70*/  ULDC.64 UR4, c[0x0][0x338] ;  /* 0x0000ce0000047ab9 */ /* 0x000fc60000000a00 */
[----:B------:R-:W-:-:S13]  /*5b80*/  ISETP.NE.AND.EX P2, PT, RZ, c[0x0][0x364], PT, P2 ;  /* 0x0000d900ff007a0c */ /* 0x000fda0003f45320 */
[----:B------:R-:W-:-:S04]  /*5b90*/  @P2 IMAD.MOV.U32 R2, RZ, RZ, 0x4 ;  /* 0x00000004ff022424 */ /* 0x000fc800078e00ff */
[----:B--2---:R-:W-:-:S05]  /*5ba0*/  @P2 IMAD.WIDE R2, R7, R2, c[0x0][0x360] ;  /* 0x0000d80007022625 */ /* 0x004fca00078e0202 */
[----:B------:R-:W2:Y:S01]  /*5bb0*/  @P2 LDG.E R0, [R2.64] ;  /* 0x0000000e02002981 */ /* 0x000ea2000c1e1900 */
[----:B------:R-:W-:Y:S01]  /*5bc0*/  UISETP.NE.AND UP0, UPT, UR4, 0x1, UPT ;  /* 0x000000010400788c */ /* 0x000fe2000bf05270 */
[----:B------:R-:W-:Y:S01]  /*5bd0*/  SHF.R.S32.HI R6, RZ, 0x1f, R7 ;  /* 0x0000001fff067819 */ /* 0x000fe20000011407 */
[----:B------:R-:W-:Y:S01]  /*5be0*/  UIMAD.WIDE.U32 UR6, UR12, UR5, URZ ;  /* 0x000000050c0672a5 */ /* 0x000fe2000f8e003f */
[----:B------:R-:W1:Y:S01]  /*5bf0*/  S2R R4, SR_TID.X ;  /* 0x0000000000047919 */ /* 0x000e620000002100 */
[----:B------:R-:W-:Y:S02]  /*5c00*/  ULDC UR4, c[0x0][0x340] ;  /* 0x0000d00000047ab9 */ /* 0x000fe40000000800 */
[----:B------:R-:W-:-:S04]  /*5c10*/  UIMAD UR13, UR13, 0x3000, URZ ;  /* 0x000030000d0d78a4 */ /* 0x000fc8000f8e023f */
[----:B------:R-:W-:Y:S02]  /*5c20*/  USHF.R.S32.HI UR6, URZ, 0x1f, UR13 ;  /* 0x0000001f3f067899 */ /* 0x000fe4000801140d */
[----:B------:R-:W-:Y:S02]  /*5c30*/  @UP0 UMOV UR5, UR7 ;  /* 0x0000000700050c82 */ /* 0x000fe40008000000 */
[----:B------:R-:W-:-:S03]  /*5c40*/  @UP0 USHF.R.U32.HI UR12, URZ, UR4, UR5 ;  /* 0x000000043f0c0299 */ /* 0x000fc60008011605 */
[----:B------:R-:W-:Y:S02]  /*5c50*/  ULDC.64 UR4, c[0x0][0x328] ;  /* 0x0000ca0000047ab9 */ /* 0x000fe40000000a00 */
[----:B------:R-:W-:-:S04]  /*5c60*/  USHF.R.S32.HI UR7, URZ, 0x1f, UR12 ;  /* 0x0000001f3f077899 */ /* 0x000fc8000801140c */
[----:B------:R-:W-:-:S04]  /*5c70*/  UIMAD UR4, UR7, UR4, URZ ;  /* 0x00000004070472a4 */ /* 0x000fc8000f8e023f */
[----:B------:R-:W-:-:S03]  /*5c80*/  UIMAD UR8, UR12, UR5, UR4 ;  /* 0x000000050c0872a4 */ /* 0x000fc6000f8e0204 */
[----:B------:R-:W-:Y:S02]  /*5c90*/  ULDC.64 UR4, c[0x0][0x300] ;  /* 0x0000c00000047ab9 */ /* 0x000fe40000000a00 */
[----:B------:R-:W-:-:S04]  /*5ca0*/  UIMAD UR4, UR7, UR4, URZ ;  /* 0x00000004070472a4 */ /* 0x000fc8000f8e023f */
[----:B------:R-:W-:Y:S01]  /*5cb0*/  UIMAD UR4, UR12, UR5, UR4 ;  /* 0x000000050c0472a4 */ /* 0x000fe2000f8e0204 */
[----:B------:R-:W-:Y:S01]  /*5cc0*/  BAR.SYNC.DEFER_BLOCKING 0x1, 0x100 ;  /* 0x0044000000007b1d */ /* 0x000fe20000010000 */
[----:B--2---:R-:W-:-:S05]  /*5cd0*/  @P2 IMAD R0, R7, 0x40, R0 ;  /* 0x0000004007002824 */ /* 0x004fca00078e0200 */
[----:B------:R-:W-:-:S04]  /*5ce0*/  @P2 SHF.R.S32.HI R2, RZ, 0x1f, R0 ;  /* 0x0000001fff022819 */ /* 0x000fc80000011400 */
[----:B------:R-:W-:Y:S02]  /*5cf0*/  @P2 LEA.HI R2, R2, R0, RZ, 0x6 ;  /* 0x0000000002022211 */ /* 0x000fe400078f30ff */
[----:B-1----:R-:W-:Y:S02]  /*5d00*/  SHF.R.S32.HI R0, RZ, 0x1f, R4 ;  /* 0x0000001fff007819 */ /* 0x002fe40000011404 */
[----:B------:R-:W-:-:S05]  /*5d10*/  @P2 SHF.R.S32.HI R2, RZ, 0x6, R2 ;  /* 0x00000006ff022819 */ /* 0x000fca0000011402 */
[----:B------:R-:W-:-:S05]  /*5d20*/  @P2 IMAD R2, R2, 0x3000, RZ ;  /* 0x0000300002022824 */ /* 0x000fca00078e02ff */
[----:B------:R-:W-:Y:S02]  /*5d30*/  @P2 SHF.R.S32.HI R3, RZ, 0x1f, R2 ;  /* 0x0000001fff032819 */ /* 0x000fe40000011402 */
[----:B------:R-:W-:-:S06]  /*5d40*/  @!P2 CS2R R2, SRZ ;  /* 0x000000000002a805 */ /* 0x000fcc000001ff00 */
[----:B------:R-:W-:Y:S01]  /*5d50*/  IADD3 R2, P1, P0, R2, UR13, R4 ;  /* 0x0000000d02027c10 */ /* 0x000fe2000f83e004 */
[----:B------:R-:W-:-:S03]  /*5d60*/  IMAD.U32 R4, RZ, RZ, UR12 ;  /* 0x0000000cff047e24 */ /* 0x000fc6000f8e00ff */
[----:B------:R-:W-:Y:S01]  /*5d70*/  IADD3.X R3, R3, UR6, R0, P1, P0 ;  /* 0x0000000603037c10 */ /* 0x000fe20008fe0400 */
[----:B------:R-:W-:-:S04]  /*5d80*/  IMAD.U32 R0, RZ, RZ, UR12 ;  /* 0x0000000cff007e24 */ /* 0x000fc8000f8e00ff */
[----:B------:R-:W-:-:S04]  /*5d90*/  IMAD.WIDE.U32 R4, R4, c[0x0][0x328], R2 ;  /* 0x0000ca0004047a25 */ /* 0x000fc800078e0002 */
[----:B------:R-:W-:Y:S01]  /*5da0*/  IMAD.WIDE.U32 R2, R0, c[0x0][0x300], R2 ;  /* 0x0000c00000027a25 */ /* 0x000fe200078e0002 */
[----:B------:R-:W-:Y:S02]  /*5db0*/  SEL R0, R6, RZ, !P2 ;  /* 0x000000ff06007207 */ /* 0x000fe40005000000 */
[----:B------:R-:W-:Y:S02]  /*5dc0*/  IADD3 R5, R5, UR8, RZ ;  /* 0x0000000805057c10 */ /* 0x000fe4000fffe0ff */
[----:B------:R-:W-:Y:S01]  /*5dd0*/  SEL R6, R7, RZ, !P2 ;  /* 0x000000ff07067207 */ /* 0x000fe20005000000 */
[C---:B------:R-:W-:Y:S01]  /*5de0*/  IMAD R10, R0.reuse, c[0x0][0x330], RZ ;  /* 0x0000cc00000a7a24 */ /* 0x040fe200078e02ff */
[----:B------:R-:W-:Y:S01]  /*5df0*/  IADD3 R3, R3, UR4, RZ ;  /* 0x0000000403037c10 */ /* 0x000fe2000fffe0ff */
[----:B------:R-:W-:Y:S02]  /*5e00*/  IMAD R0, R0, c[0x0][0x308], RZ ;  /* 0x0000c20000007a24 */ /* 0x000fe400078e02ff */
[----:B------:R-:W-:-:S02]  /*5e10*/  IMAD R10, R6, c[0x0][0x334], R10 ;  /* 0x0000cd00060a7a24 */ /* 0x000fc400078e020a */
[----:B------:R-:W-:-:S04]  /*5e20*/  IMAD.WIDE.U32 R8, R6, c[0x0][0x330], R4 ;  /* 0x0000cc0006087a25 */ /* 0x000fc800078e0004 */
[----:B------:R-:W-:Y:S01]  /*5e30*/  IMAD R0, R6, c[0x0][0x30c], R0 ;  /* 0x0000c30006007a24 */ /* 0x000fe200078e0200 */
[----:B------:R-:W-:Y:S01]  /*5e40*/  LEA R4, P1, R8, c[0x0][0x310], 0x2 ;  /* 0x0000c40008047a11 */ /* 0x000fe200078210ff */
[----:B------:R-:W-:-:S04]  /*5e50*/  IMAD.WIDE.U32 R6, R6, c[0x0][0x308], R2 ;  /* 0x0000c20006067a25 */ /* 0x000fc800078e0002 */
[----:B------:R-:W-:Y:S01]  /*5e60*/  IMAD.IADD R3, R9, 0x1, R10 ;  /* 0x0000000109037824 */ /* 0x000fe200078e020a */
[----:B------:R-:W-:Y:S01]  /*5e70*/  LEA R2, P0, R6, c[0x0][0x2e8], 0x2 ;  /* 0x0000ba0006027a11 */ /* 0x000fe200078010ff */
[----:B------:R-:W-:-:S03]  /*5e80*/  IMAD.IADD R0, R7, 0x1, R0 ;  /* 0x0000000107007824 */ /* 0x000fc600078e0200 */
        /* <DEDUP_REMOVED lines=99> */
.L_x_623:
        /* <DEDUP_REMOVED lines=12> */
.L_x_1398:


//--------------------- .text._ZN7cutlass13device_kernelIN5flash19enable_sm80_to_sm89INS1_16FlashAttnBwdSm80INS1_25CollectiveMainloopBwdSm80ILi1ELi1EN4cute5tupleIJNS5_1CILi64EEES8_NS7_ILi192EEEEEENS_10bfloat16_tEfNS_4arch4Sm80ELb1ELb0ELb0ELb1ELb1ELb0ELb0ELb0ELi2ELi2ELi2ELi2ELb1EEENS1_24CollectiveEpilogueBwdGQAISA_fSD_Li256ELb1ELb1EEENS1_25SingleTileBwdLPTSchedulerILb1ELi64ELb1EEEEEEEEEvNT_6ParamsE --------------------------
	.section	.text._ZN7cutlass13device_kernelIN5flash19enable_sm80_to_sm89INS1_16FlashAttnBwdSm80INS1_25CollectiveMainloopBwdSm80ILi1ELi1EN4cute5tupleIJNS5_1CILi64EEES8_NS7_ILi192EEEEEENS_10bfloat16_tEfNS_4arch4Sm80ELb1ELb0ELb0ELb1ELb1ELb0ELb0ELb0ELi2ELi2ELi2ELi2ELb1EEENS1_24CollectiveEpilogueBwdGQAISA_fSD_Li256ELb1ELb1EEENS1_25SingleTileBwdLPTSchedulerILb1ELi64ELb1EEEEEEEEEvNT_6ParamsE,"ax",@progbits
	.sectioninfo	@"SHI_REGISTERS=255"
	.align	128
.text._ZN7cutlass13device_kernelIN5flash19enable_sm80_to_sm89INS1_16FlashAttnBwdSm80INS1_25CollectiveMainloopBwdSm80ILi1ELi1EN4cute5tupleIJNS5_1CILi64EEES8_NS7_ILi192EEEEEENS_10bfloat16_tEfNS_4arch4Sm80ELb1ELb0ELb0ELb1ELb1ELb0ELb0ELb0ELi2ELi2ELi2ELi2ELb1EEENS1_24CollectiveEpilogueBwdGQAISA_fSD_Li256ELb1ELb1EEENS1_25SingleTileBwdLPTSchedulerILb1ELi64ELb1EEEEEEEEEvNT_6ParamsE:
        .type           _ZN7cutlass13device_kernelIN5flash19enable_sm80_to_sm89INS1_16FlashAttnBwdSm80INS1_25CollectiveMainloopBwdSm80ILi1ELi1EN4cute5tupleIJNS5_1CILi64EEES8_NS7_ILi192EEEEEENS_10bfloat16_tEfNS_4arch4Sm80ELb1ELb0ELb0ELb1ELb1ELb0ELb0ELb0ELi2ELi2ELi2ELi2ELb1EEENS1_24CollectiveEpilogueBwdGQAISA_fSD_Li256ELb1ELb1EEENS1_25SingleTileBwdLPTSchedulerILb1ELi64ELb1EEEEEEEEEvNT_6ParamsE,@function
        .size           _ZN7cutlass13device_kernelIN5flash19enable_sm80_to_sm89INS1_16FlashAttnBwdSm80INS1_25CollectiveMainloopBwdSm80ILi1ELi1EN4cute5tupleIJNS5_1CILi64EEES8_NS7_ILi192EEEEEENS_10bfloat16_tEfNS_4arch4Sm80ELb1ELb0ELb0ELb1ELb1ELb0ELb0ELb0ELi2ELi2ELi2ELi2ELb1EEENS1_24CollectiveEpilogueBwdGQAISA_fSD_Li256ELb1ELb1EEENS1_25SingleTileBwdLPTSchedulerILb1ELi64ELb1EEEEEEEEEvNT_6ParamsE,(.L_x_1399 - _ZN7cutlass13device_kernelIN5flash19enable_sm80_to_sm89INS1_16FlashAttnBwdSm80INS1_25CollectiveMainloopBwdSm80ILi1ELi1EN4cute5tupleIJNS5_1CILi64EEES8_NS7_ILi192EEEEEENS_10bfloat16_tEfNS_4arch4Sm80ELb1ELb0ELb0ELb1ELb1ELb0ELb0ELb0ELi2ELi2ELi2ELi2ELb1EEENS1_24CollectiveEpilogueBwdGQAISA_fSD_Li256ELb1ELb1EEENS1_25SingleTileBwdLPTSchedulerILb1ELi64ELb1EEEEEEEEEvNT_6ParamsE)
        .other          _ZN7cutlass13device_kernelIN5flash19enable_sm80_to_sm89INS1_16FlashAttnBwdSm80INS1_25CollectiveMainloopBwdSm80ILi1ELi1EN4cute5tupleIJNS5_1CILi64EEES8_NS7_ILi192EEEEEENS_10bfloat16_tEfNS_4arch4Sm80ELb1ELb0ELb0ELb1ELb1ELb0ELb0ELb0ELi2ELi2ELi2ELi2ELb1EEENS1_24CollectiveEpilogueBwdGQAISA_fSD_Li256ELb1ELb1EEENS1_25SingleTileBwdLPTSchedulerILb1ELi64ELb1EEEEEEEEEvNT_6ParamsE,@"STO_CUDA_ENTRY STV_DEFAULT"
_ZN7cutlass13device_kernelIN5flash19enable_sm80_to_sm89INS1_16FlashAttnBwdSm80INS1_25CollectiveMainloopBwdSm80ILi1ELi1EN4cute5tupleIJNS5_1CILi64EEES8_NS7_ILi192EEEEEENS_10bfloat16_tEfNS_4arch4Sm80ELb1ELb0ELb0ELb1ELb1ELb0ELb0ELb0ELi2ELi2ELi2ELi2ELb1EEENS1_24CollectiveEpilogueBwdGQAISA_fSD_Li256ELb1ELb1EEENS1_25SingleTileBwdLPTSchedulerILb1ELi64ELb1EEEEEEEEEvNT_6ParamsE:
        /* <DEDUP_REMOVED lines=29> */
.L_x_625:
[----:B------:R-:W-:Y:S02]  /*01d0*/  ULDC UR9, c[0x0][0x3b4] ;  /* 0x0000ed0000097ab9 */ /* 0x000fe40000000800 */
[----:B------:R-:W-:Y:S02]  /*01e0*/  UISETP.NE.AND UP0, UPT, UR9, 0x1, UPT ;  /* 0x000000010900788c */ /* 0x000fe4000bf05270 */
[----:B------:R-:W-:Y:S02]  /*01f0*/  ULDC.64 UR4, c[0x0][0x3b8] ;  /* 0x0000ee0000047ab9 */ /* 0x000fe40000000a00 */
[----:B------:R-:W-:Y:S02]  /*0200*/  UIMAD.WIDE.U32 UR10, UR8, UR4, URZ ;  /* 0x00000004080a72a5 */ /* 0x000fe4000f8e003f */
[----:B------:R-:W-:-:S05]  /*0210*/  UMOV UR6, UR8 ;  /* 0x0000000800067c82 */ /* 0x000fca0008000000 */
[----:B------:R-:W-:-:S04]  /*0220*/  @UP0 USHF.R.U32.HI UR6, URZ, UR5, UR11 ;  /* 0x000000053f060299 */ /* 0x000fc8000801160b */
[----:B------:R-:W-:-:S04]  /*0230*/  UIMAD UR9, UR6, UR9, URZ ;  /* 0x00000009060972a4 */ /* 0x000fc8000f8e023f */
.L_x_626:
        /* <DEDUP_REMOVED lines=22> */
.L_x_627:
        /* <DEDUP_REMOVED lines=14> */
.L_x_629:
[----:B------:R-:W-:Y:S02]  /*0480*/  ULDC UR5, c[0x0][0x3dc] ;  /* 0x0000f70000057ab9 */ /* 0x000fe40000000800 */
.L_x_628:
        /* <DEDUP_REMOVED lines=9> */
.L_x_624:
        /* <DEDUP_REMOVED lines=21> */
.L_x_631:
[----:B------:R-:W-:Y:S02]  /*0670*/  ULDC UR9, c[0x0][0x3b4] ;  /* 0x0000ed0000097ab9 */ /* 0x000fe40000000800 */
[----:B------:R-:W-:Y:S02]  /*0680*/  UISETP.NE.AND UP0, UPT, UR9, 0x1, UPT ;  /* 0x000000010900788c */ /* 0x000fe4000bf05270 */
[----:B------:R-:W-:Y:S02]  /*0690*/  ULDC.64 UR4, c[0x0][0x3b8] ;  /* 0x0000ee0000047ab9 */ /* 0x000fe40000000a00 */
[----:B------:R-:W-:Y:S02]  /*06a0*/  UIMAD.WIDE.U32 UR10, UR8, UR4, URZ ;  /* 0x00000004080a72a5 */ /* 0x000fe4000f8e003f */
[----:B------:R-:W-:-:S05]  /*06b0*/  UMOV UR6, UR8 ;  /* 0x0000000800067c82 */ /* 0x000fca0008000000 */
[----:B------:R-:W-:-:S04]  /*06c0*/  @UP0 USHF.R.U32.HI UR6, URZ, UR5, UR11 ;  /* 0x000000053f060299 */ /* 0x000fc8000801160b */
[----:B------:R-:W-:-:S04]  /*06d0*/  UIMAD UR9, UR6, UR9, URZ ;  /* 0x00000009060972a4 */ /* 0x000fc8000f8e023f */
.L_x_632:
        /* <DEDUP_REMOVED lines=22> */
.L_x_633:
        /* <DEDUP_REMOVED lines=14> */
.L_x_635:
[----:B------:R-:W-:Y:S02]  /*0920*/  ULDC UR5, c[0x0][0x3dc] ;  /* 0x0000f70000057ab9 */ /* 0x000fe40000000800 */
.L_x_634:
        /* <DEDUP_REMOVED lines=8> */
.L_x_630:
[----:B------:R-:W-:-:S13]  /*09b0*/  ISETP.LE.AND P0, PT, RZ, UR16, PT ;  /* 0x00000010ff007c0c */ /* 0x000fda000bf03270 */
[----:B------:R-:W-:Y:S05]  /*09c0*/  @!P0 EXIT ;  /* 0x000000000000894d */ /* 0x000fea0003800000 */
[----:B------:R-:W-:Y:S02]  /*09d0*/  ULDC.64 UR4, c[0x0][0x2c8] ;  /* 0x0000b20000047ab9 */ /* 0x000fe40000000a00 */
[----:B------:R-:W-:Y:S02]  /*09e0*/  UISETP.NE.U32.AND UP2, UPT, URZ, UR4, UPT ;  /* 0x000000043f00728c */ /* 0x000fe4000bf45070 */
[----:B------:R-:W-:Y:S02]  /*09f0*/  ULDC.64 UR6, c[0x0][0x2d0] ;  /* 0x0000b40000067ab9 */ /* 0x000fe40000000a00 */
[----:B------:R-:W-:Y:S02]  /*0a00*/  UISETP.NE.AND.EX UP2, UPT, URZ, UR5, UPT, UP2 ;  /* 0x000000053f00728c */ /* 0x000fe4000bf45320 */
[----:B------:R-:W-:Y:S02]  /*0a10*/  UISETP.NE.U32.AND UP1, UPT, URZ, UR6, UPT ;  /* 0x000000063f00728c */ /* 0x000fe4000bf25070 */
[----:B------:R-:W-:-:S02]  /*0a20*/  UMOV UR4, 0x4 ;  /* 0x0000000400047882 */ /* 0x000fc40000000000 */
[----:B------:R-:W-:Y:S01]  /*0a30*/  ULDC.64 UR8, c[0x0][0x2c8] ;  /* 0x0000b20000087ab9 */ /* 0x000fe20000000a00 */
[----:B------:R-:W-:Y:S01]  /*0a40*/  PLOP3.LUT P2, PT, PT, PT, UP2, 0x80, 0x0 ;  /* 0x000000000000781c */ /* 0x000fe20003f4f028 */
[----:B------:R-:W-:Y:S02]  /*0a50*/  UIMAD.WIDE UR8, UR16, UR4, UR8 ;  /* 0x00000004100872a5 */ /* 0x000fe4000f8e0208 */
[----:B------:R-:W-:Y:S02]  /*0a60*/  UISETP.NE.AND.EX UP1, UPT, URZ, UR7, UPT, UP1 ;  /* 0x000000073f00728c */ /* 0x000fe4000bf25310 */
[----:B------:R-:W-:Y:S02]  /*0a70*/  ULDC.64 UR10, c[0x0][0x2d0] ;  /* 0x0000b400000a7ab9 */ /* 0x000fe40000000a00 */
[----:B------:R-:W-:Y:S01]  /*0a80*/  IMAD.U32 R8, RZ, RZ, UR8 ;  /* 0x00000008ff087e24 */ /* 0x000fe2000f8e00ff */
[----:B------:R-:W-:Y:S01]  /*0a90*/  UIMAD.WIDE UR10, UR16, UR4, UR10 ;  /* 0x00000004100a72a5 */ /* 0x000fe2000f8e020a */
[----:B------:R-:W-:Y:S01]  /*0aa0*/  IMAD.U32 R9, RZ, RZ, UR9 ;  /* 0x00000009ff097e24 */ /* 0x000fe2000f8e00ff */
[----:B------:R-:W-:Y:S01]  /*0ab0*/  PLOP3.LUT P1, PT, PT, PT, UP1, 0x80, 0x0 ;  /* 0x000000000000781c */ /* 0x000fe20003f2f018 */
[----:B------:R-:W-:-:S02]  /*0ac0*/  ULDC.64 UR6, c[0x0][0x2d8] ;  /* 0x0000b60000067ab9 */ /* 0x000fc40000000a00 */
[----:B------:R-:W-:Y:S01]  /*0ad0*/  UISETP.NE.U32.AND UP0, UPT, URZ, UR6, UPT ;  /* 0x000000063f00728c */ /* 0x000fe2000bf05070 */
[----:B------:R-:W2:Y:S01]  /*0ae0*/  @P2 LDG.E R0, [R8.64] ;  /* 0x0000001408002981 */ /* 0x000ea2000c1e1900 */
[----:B------:R-:W-:Y:S01]  /*0af0*/  MOV R2, UR10 ;  /* 0x0000000a00027c02 */ /* 0x000fe20008000f00 */
[----:B------:R-:W-:Y:S01]  /*0b00*/  IMAD.U32 R3, RZ, RZ, UR11 ;  /* 0x0000000bff037e24 */ /* 0x000fe2000f8e00ff */
[----:B------:R-:W-:Y:S01]  /*0b10*/  UISETP.NE.AND.EX UP0, UPT, URZ, UR7, UPT, UP0 ;  /* 0x000000073f00728c */ /* 0x000fe2000bf05300 */
[----:B------:R-:W3:Y:S02]  /*0b20*/  @P2 LDG.E R5, [R8.64] ;  /* 0x0000001408052981 */ /* 0x000ee4000c1e1900 */
[----:B------:R-:W-:-:S03]  /*0b30*/  ULDC.64 UR6, c[0x0][0x2d8] ;  /* 0x0000b60000067ab9 */ /* 0x000fc60000000a00 */
[----:B------:R-:W4:Y:S01]  /*0b40*/  @P1 LDG.E R4, [R2.64] ;  /* 0x0000001402041981 */ /* 0x000f22000c1e1900 */
[----:B------:R-:W-:-:S04]  /*0b50*/  PLOP3.LUT P0, PT, PT, PT, UP0, 0x80, 0x0 ;  /* 0x000000000000781c */ /* 0x000fc80003f0f008 */
[----:B------:R-:W-:-:S06]  /*0b60*/  @UP0 UIMAD.WIDE UR6, UR16, UR4, UR6 ;  /* 0x00000004100602a5 */ /* 0x000fcc000f8e0206 */
[----:B------:R-:W-:Y:S01]  /*0b70*/  MOV R6, UR6 ;  /* 0x0000000600067c02 */ /* 0x000fe20008000f00 */
[----:B------:R-:W-:-:S05]  /*0b80*/  IMAD.U32 R7, RZ, RZ, UR7 ;  /* 0x00000007ff077e24 */ /* 0x000fca000f8e00ff */
[----:B------:R-:W5:Y:S01]  /*0b90*/  @P0 LDG.E R6, [R6.64] ;  /* 0x0000001406060981 */ /* 0x000f62000c1e1900 */
[----:B------:R-:W-:Y:S02]  /*0ba0*/  ULDC UR15, c[0x0][0x168] ;  /* 0x00005a00000f7ab9 */ /* 0x000fe40000000800 */
[----:B------:R-:W-:Y:S02]  /*0bb0*/  UMOV UR22, URZ ;  /* 0x0000003f00167c82 */ /* 0x000fe40008000000 */
[----:B------:R-:W-:Y:S02]  /*0bc0*/  UMOV UR26, URZ ;  /* 0x0000003f001a7c82 */ /* 0x000fe40008000000 */
[----:B------:R-:W-:Y:S02]  /*0bd0*/  UMOV UR27, URZ ;  /* 0x0000003f001b7c82 */ /* 0x000fe40008000000 */
[----:B------:R-:W-:Y:S02]  /*0be0*/  UMOV UR24, URZ ;  /* 0x0000003f00187c82 */ /* 0x000fe40008000000 */
[----:B------:R-:W-:-:S02]  /*0bf0*/  UMOV UR25, URZ ;  /* 0x0000003f00197c82 */ /* 0x000fc40008000000 */
[----:B------:R-:W-:Y:S01]  /*0c00*/  ULDC UR14, c[0x0][0x198] ;  /* 0x00006600000e7ab9 */ /* 0x000fe20000000800 */
[----:B--2---:R-:W1:Y:S08]  /*0c10*/  @P2 R2UR UR5, R0 ;  /* 0x00000000000523c2 */ /* 0x004e7000000e0000 */
[----:B---3--:R-:W2:Y:S08]  /*0c20*/  @P2 R2UR UR8, R5 ;  /* 0x00000000050823c2 */ /* 0x008eb000000e0000 */
[----:B----4-:R-:W3:Y:S01]  /*0c30*/  @P1 R2UR UR7, R4 ;  /* 0x00000000040713c2 */ /* 0x010ee200000e0000 */
[----:B-1----:R-:W-:-:S04]  /*0c40*/  @UP2 ULEA UR5, UR16, UR5, 0x6 ;  /* 0x0000000510052291 */ /* 0x002fc8000f8e303f */
[----:B------:R-:W-:-:S04]  /*0c50*/  @UP2 USHF.R.S32.HI UR9, URZ, 0x1f, UR5 ;  /* 0x0000001f3f092899 */ /* 0x000fc80008011405 */
[----:B------:R-:W-:Y:S02]  /*0c60*/  @UP2 ULEA.HI UR9, UR9, UR5, URZ, 0x6 ;  /* 0x0000000509092291 */ /* 0x000fe4000f8f303f */
[----:B--2---:R-:W-:Y:S02]  /*0c70*/  @UP2 USHF.R.S32.HI UR6, URZ, 0x1f, UR8 ;  /* 0x0000001f3f062899 */ /* 0x004fe40008011408 */
[----:B---3--:R-:W-:Y:S01]  /*0c80*/  @UP1 USHF.R.S32.HI UR5, URZ, 0x1f, UR7 ;  /* 0x0000001f3f051899 */ /* 0x008fe20008011407 */
[----:B-----5:R1:W2:Y:S01]  /*0c90*/  @P0 R2UR UR15, R6 ;  /* 0x00000000060f03c2 */ /* 0x0202a200000e0000 */
[----:B------:R-:W-:Y:S02]  /*0ca0*/  @UP2 ULOP3.LUT UR22, UR9, 0xffffffc0, URZ, 0xc0, !UPT ;  /* 0xffffffc009162892 */ /* 0x000fe4000f8ec03f */
[----:B------:R-:W-:Y:S02]  /*0cb0*/  @UP2 UMOV UR24, UR8 ;  /* 0x0000000800182c82 */ /* 0x000fe40008000000 */
[----:B------:R-:W-:-:S02]  /*0cc0*/  @UP2 UMOV UR25, UR6 ;  /* 0x0000000600192c82 */ /* 0x000fc40008000000 */
[----:B------:R-:W-:Y:S02]  /*0cd0*/  @UP1 UMOV UR26, UR7 ;  /* 0x00000007001a1c82 */ /* 0x000fe40008000000 */
[----:B------:R-:W-:Y:S01]  /*0ce0*/  @UP1 UMOV UR27, UR5 ;  /* 0x00000005001b1c82 */ /* 0x000fe20008000000 */
[----:B-12---:R-:W-:Y:S05]  /*0cf0*/  @P0 BRA `(.L_x_636) ;  /* 0x0000006000000947 */ /* 0x006fea0003800000 */
[----:B------:R-:W-:Y:S05]  /*0d00*/  @!P2 BRA `(.L_x_636) ;  /* 0x000000500000a947 */ /* 0x000fea0003800000 */
[----:B------:R-:W2:Y:S04]  /*0d10*/  LDG.E R4, [R8.64] ;  /* 0x0000001408047981 */ /* 0x000ea8000c1e1900 */
[----:B------:R-:W3:Y:S01]  /*0d20*/  LDG.E R0, [R8.64+0x4] ;  /* 0x0000041408007981 */ /* 0x000ee2000c1e1900 */
[----:B--2---:R-:W1:Y:S08]  /*0d30*/  R2UR UR15, R4 ;  /* 0x00000000040f73c2 */ /* 0x004e7000000e0000 */
[----:B---3--:R-:W1:Y:S02]  /*0d40*/  R2UR UR5, R0 ;  /* 0x00000000000573c2 */ /* 0x008e6400000e0000 */
[----:B-1----:R-:W-:-:S06]  /*0d50*/  UIADD3 UR15, -UR15, UR5, URZ ;  /* 0x000000050f0f7290 */ /* 0x002fcc000fffe13f */
.L_x_636:
        /* <DEDUP_REMOVED lines=10> */
.L_x_637:
[----:B------:R-:W-:Y:S05]  /*0e00*/  @!P1 BRA `(.L_x_638) ;  /* 0x0000005000009947 */ /* 0x000fea0003800000 */
[----:B------:R1:W2:Y:S04]  /*0e10*/  LDG.E R0, [R2.64] ;  /* 0x0000001402007981 */ /* 0x0002a8000c1e1900 */
[----:B-1----:R-:W3:Y:S01]  /*0e20*/  LDG.E R2, [R2.64+0x4] ;  /* 0x0000041402027981 */ /* 0x002ee2000c1e1900 */
[----:B--2---:R-:W1:Y:S08]  /*0e30*/  R2UR UR14, R0 ;  /* 0x00000000000e73c2 */ /* 0x004e7000000e0000 */
[----:B---3--:R-:W1:Y:S02]  /*0e40*/  R2UR UR4, R2 ;  /* 0x00000000020473c2 */ /* 0x008e6400000e0000 */
[----:B-1----:R-:W-:-:S06]  /*0e50*/  UIADD3 UR14, -UR14, UR4, URZ ;  /* 0x000000040e0e7290 */ /* 0x002fcc000fffe13f */
.L_x_638:
        /* <DEDUP_REMOVED lines=73> */
[----:B------:R-:W-:Y:S01]  /*12f0*/  IADD3 R24, P0, R33, UR6, RZ ;  /* 0x0000000621187c10 */ /* 0x000fe2000ff1e0ff */
[----:B------:R-:W-:Y:S01]  /*1300*/  UIMAD.WIDE.U32 UR6, UR18, UR5, URZ ;  /* 0x00000005120672a5 */ /* 0x000fe2000f8e003f */
[----:B------:R-:W-:Y:S01]  /*1310*/  SHF.R.S32.HI R3, RZ, 0x5, R31 ;  /* 0x00000005ff037819 */ /* 0x000fe2000001141f */
[----:B------:R-:W-:Y:S01]  /*1320*/  ULDC UR4, c[0x0][0x250] ;  /* 0x0000940000047ab9 */ /* 0x000fe20000000800 */
[----:B------:R-:W-:Y:S01]  /*1330*/  LEA.HI.X.SX32 R25, R0, R4, 0x1, P0 ;  /* 0x0000000400197211 */ /* 0x000fe200000f0eff */
[----:B------:R-:W-:Y:S01]  /*1340*/  UMOV UR8, UR18 ;  /* 0x0000001200087c82 */ /* 0x000fe20008000000 */
[----:B------:R-:W-:Y:S01]  /*1350*/  LEA.HI R2, R31, R3, RZ, 0x1 ;  /* 0x000000031f027211 */ /* 0x000fe200078f08ff */
[----:B------:R-:W-:Y:S01]  /*1360*/  USHF.R.S32.HI UR19, URZ, 0x1f, UR18 ;  /* 0x0000001f3f137899 */ /* 0x000fe20008011412 */
[----:B------:R-:W-:Y:S01]  /*1370*/  SHF.R.S32.HI R4, RZ, 0x4, R32 ;  /* 0x00000004ff047819 */ /* 0x000fe20000011420 */
[----:B------:R-:W-:Y:S01]  /*1380*/  @UP0 UMOV UR5, UR7 ;  /* 0x0000000700050c82 */ /* 0x000fe20008000000 */
[----:B------:R-:W-:Y:S01]  /*1390*/  LOP3.LUT R2, R2, 0xfffffffe, RZ, 0xc0, !PT ;  /* 0xfffffffe02027812 */ /* 0x000fe200078ec0ff */
[----:B------:R-:W-:Y:S01]  /*13a0*/  @UP0 USHF.R.U32.HI UR8, URZ, UR4, UR5 ;  /* 0x000000043f080299 */ /* 0x000fe20008011605 */
[----:B------:R-:W-:Y:S01]  /*13b0*/  LEA.HI R0, R32, R4, RZ, 0x1 ;  /* 0x0000000420007211 */ /* 0x000fe200078f08ff */
[----:B------:R-:W-:Y:S01]  /*13c0*/  ULDC.64 UR6, c[0x0][0x1e0] ;  /* 0x0000780000067ab9 */ /* 0x000fe20000000a00 */
[-C--:B------:R-:W-:Y:S01]  /*13d0*/  LEA.HI R19, R7, R33.reuse, RZ, 0x2 ;  /* 0x0000002107137211 */ /* 0x080fe200078f10ff */
[----:B------:R-:W-:Y:S01]  /*13e0*/  IMAD.IADD R229, R3, 0x1, -R2 ;  /* 0x0000000103e57824 */ /* 0x000fe200078e0a02 */
[----:B------:R-:W-:Y:S01]  /*13f0*/  LEA.HI R29, R7, R33, RZ, 0x3 ;  /* 0x00000021071d7211 */ /* 0x000fe200078f18ff */
[----:B------:R-:W-:Y:S01]  /*1400*/  USHF.R.S32.HI UR11, URZ, 0x1f, UR8 ;  /* 0x0000001f3f0b7899 */ /* 0x000fe20008011408 */
[----:B------:R-:W-:Y:S01]  /*1410*/  LOP3.LUT R0, R0, 0xfffffffe, RZ, 0xc0, !PT ;  /* 0xfffffffe00007812 */ /* 0x000fe200078ec0ff */
[----:B------:R-:W-:Y:S01]  /*1420*/  IMAD.U32 R14, RZ, RZ, UR8 ;  /* 0x00000008ff0e7e24 */ /* 0x000fe2000f8e00ff */
[--C-:B------:R-:W-:Y:S01]  /*1430*/  SHF.R.S32.HI R5, RZ, 0x2, R19.reuse ;  /* 0x00000002ff057819 */ /* 0x100fe20000011413 */
[----:B------:R-:W-:Y:S01]  /*1440*/  UIMAD UR6, UR11, UR6, URZ ;  /* 0x000000060b0672a4 */ /* 0x000fe2000f8e023f */
[----:B------:R-:W-:Y:S01]  /*1450*/  SHF.R.S32.HI R2, RZ, 0x1f, R19 ;  /* 0x0000001fff027819 */ /* 0x000fe20000011413 */
[----:B------:R-:W-:Y:S01]  /*1460*/  IMAD.IADD R22, R4, 0x1, -R0 ;  /* 0x0000000104167824 */ /* 0x000fe200078e0a00 */
[----:B------:R-:W-:Y:S01]  /*1470*/  SHF.R.S32.HI R242, RZ, 0x3, R29 ;  /* 0x00000003fff27819 */ /* 0x000fe2000001141d */
[----:B------:R-:W-:Y:S01]  /*1480*/  ULDC.64 UR4, c[0x0][0x1b0] ;  /* 0x00006c0000047ab9 */ /* 0x000fe20000000a00 */
[----:B------:R-:W-:Y:S01]  /*1490*/  LEA.HI R0, R2, R5, RZ, 0x3 ;  /* 0x0000000502007211 */ /* 0x000fe200078f18ff */
[----:B------:R-:W-:Y:S01]  /*14a0*/  UIMAD UR4, UR11, UR4, URZ ;  /* 0x000000040b0472a4 */ /* 0x000fe2000f8e023f */
[----:B------:R-:W-:Y:S01]  /*14b0*/  SHF.R.S32.HI R6, RZ, 0x1f, R242 ;  /* 0x0000001fff067819 */ /* 0x000fe200000114f2 */
[----:B------:R-:W-:Y:S01]  /*14c0*/  UIMAD UR12, UR8, UR7, UR6 ;  /* 0x00000007080c72a4 */ /* 0x000fe2000f8e0206 */
[----:B------:R-:W-:Y:S01]  /*14d0*/  IADD3 R2, P0, R242, UR26, RZ ;  /* 0x0000001af2027c10 */ /* 0x000fe2000ff1e0ff */
[----:B------:R-:W-:Y:S01]  /*14e0*/  USHF.R.S32.HI UR11, URZ, 0x1f, UR16 ;  /* 0x0000001f3f0b7899 */ /* 0x000fe20008011410 */
[----:B------:R-:W-:Y:S01]  /*14f0*/  LOP3.LUT R4, R0, 0xfffffff8, RZ, 0xc0, !PT ;  /* 0xfffffff800047812 */ /* 0x000fe200078ec0ff */
[----:B------:R-:W-:Y:S01]  /*1500*/  IMAD.U32 R0, RZ, RZ, UR17 ;  /* 0x00000011ff007e24 */ /* 0x000fe2000f8e00ff */
[----:B------:R-:W-:Y:S01]  /*1510*/  IADD3.X R3, R6, UR27, RZ, P0, !PT ;  /* 0x0000001b06037c10 */ /* 0x000fe200087fe4ff */
[----:B------:R-:W-:Y:S01]  /*1520*/  ULDC.64 UR6, c[0x0][0x180] ;  /* 0x0000600000067ab9 */ /* 0x000fe20000000a00 */
[----:B------:R-:W-:Y:S01]  /*1530*/  IMAD.SHL.U32 R28, R229, 0x400, RZ ;  /* 0x00000400e51c7824 */ /* 0x000fe200078e00ff */
[----:B------:R-:W-:Y:S01]  /*1540*/  UIMAD UR23, UR8, UR5, UR4 ;  /* 0x00000005081772a4 */ /* 0x000fe2000f8e0204 */
[----:B------:R-:W-:Y:S01]  /*1550*/  IMAD.IADD R18, R5, 0x1, -R4 ;  /* 0x0000000105127824 */ /* 0x000fe200078e0a04 */
[----:B------:R-:W-:Y:S01]  /*1560*/  USEL UR8, UR16, URZ, !UP1 ;  /* 0x0000003f10087287 */ /* 0x000fe2000c800000 */
[----:B------:R-:W-:Y:S01]  /*1570*/  IMAD.WIDE R12, R0, 0x40, R2 ;  /* 0x00000040000c7825 */ /* 0x000fe200078e0202 */
[----:B------:R-:W-:Y:S01]  /*1580*/  LOP3.LUT R3, R29, 0xfffffff8, RZ, 0xc0, !PT ;  /* 0xfffffff81d037812 */ /* 0x000fe200078ec0ff */
[----:B------:R-:W-:Y:S01]  /*1590*/  ULDC.64 UR4, c[0x0][0x1e8] ;  /* 0x00007a0000047ab9 */ /* 0x000fe20000000a00 */
[----:B------:R-:W-:Y:S01]  /*15a0*/  LEA.HI R2, R7, R33, RZ, 0x6 ;  /* 0x0000002107027211 */ /* 0x000fe200078f30ff */
[----:B------:R-:W-:Y:S01]  /*15b0*/  IMAD.MOV.U32 R220, RZ, RZ, 0x20 ;  /* 0x00000020ffdc7424 */ /* 0x000fe200078e00ff */
[C---:B------:R-:W-:Y:S01]  /*15c0*/  IADD3 R0, P0, R242.reuse, UR24, RZ ;  /* 0x00000018f2007c10 */ /* 0x040fe2000ff1e0ff */
[----:B------:R-:W-:Y:S01]  /*15d0*/  IMAD.IADD R20, R33, 0x1, -R3 ;  /* 0x0000000121147824 */ /* 0x000fe200078e0a03 */
[----:B------:R-:W-:Y:S01]  /*15e0*/  SHF.R.S32.HI R21, RZ, 0x6, R2 ;  /* 0x00000006ff157819 */ /* 0x000fe20000011402 */
[----:B------:R-:W-:Y:S01]  /*15f0*/  IMAD.SHL.U32 R3, R242, 0x40, RZ ;  /* 0x00000040f2037824 */ /* 0x000fe200078e00ff */
[----:B------:R-:W-:Y:S01]  /*1600*/  IADD3.X R2, R6, UR25, RZ, P0, !PT ;  /* 0x0000001906027c10 */ /* 0x000fe200087fe4ff */
[----:B------:R-:W-:Y:S01]  /*1610*/  IMAD.SHL.U32 R16, R20, 0x8, RZ ;  /* 0x0000000814107824 */ /* 0x000fe200078e00ff */
[----:B------:R-:W-:Y:S01]  /*1620*/  UIMAD UR24, UR19, UR6, URZ ;  /* 0x00000006131872a4 */ /* 0x000fe2000f8e023f */
[----:B------:R-:W-:Y:S01]  /*1630*/  IMAD.SHL.U32 R30, R21, 0x200, RZ ;  /* 0x00000200151e7824 */ /* 0x000fe200078e00ff */
[----:B------:R-:W-:Y:S01]  /*1640*/  LOP3.LUT R3, R3, 0x1c0, RZ, 0xc0, !PT ;  /* 0x000001c003037812 */ /* 0x000fe200078ec0ff */
[C---:B------:R-:W-:Y:S01]  /*1650*/  IMAD R4, R2.reuse, c[0x0][0x178], RZ ;  /* 0x00005e0002047a24 */ /* 0x040fe200078e02ff */
[--C-:B------:R-:W-:Y:S01]  /*1660*/  SHF.R.S32.HI R17, RZ, 0x1f, R16.reuse ;  /* 0x0000001fff117819 */ /* 0x100fe20000011410 */
[----:B------:R-:W-:Y:S01]  /*1670*/  IMAD R2, R2, c[0x0][0x208], RZ ;  /* 0x0000820002027a24 */ /* 0x000fe200078e02ff */
[----:B------:R-:W-:Y:S01]  /*1680*/  LOP3.LUT R7, R3, 0x38, R16, 0xf8, !PT ;  /* 0x0000003803077812 */ /* 0x000fe200078ef810 */
[C---:B------:R-:W-:Y:S01]  /*1690*/  IMAD R8, R0.reuse, c[0x0][0x17c], R4 ;  /* 0x00005f0000087a24 */ /* 0x040fe200078e0204 */
[----:B------:R-:W-:Y:S01]  /*16a0*/  SHF.R.U32.HI R6, RZ, 0x3, R3 ;  /* 0x00000003ff067819 */ /* 0x000fe20000011603 */
[--C-:B------:R-:W-:Y:S01]  /*16b0*/  IMAD.WIDE.U32 R4, R0, c[0x0][0x178], R16.reuse ;  /* 0x00005e0000047a25 */ /* 0x100fe200078e0010 */
[----:B------:R-:W-:Y:S01]  /*16c0*/  USEL UR6, UR11, URZ, !UP1 ;  /* 0x0000003f0b067287 */ /* 0x000fe2000c800000 */
[----:B------:R-:W-:Y:S01]  /*16d0*/  LOP3.LUT P0, RZ, R18, 0x4, RZ, 0xc0, !PT ;  /* 0x0000000412ff7812 */ /* 0x000fe2000780c0ff */
[----:B------:R-:W-:Y:S01]  /*16e0*/  UIMAD UR7, UR18, UR7, UR24 ;  /* 0x00000007120772a4 */ /* 0x000fe2000f8e0218 */
[----:B------:R-:W-:Y:S01]  /*16f0*/  IMAD.WIDE.U32 R10, R14, c[0x0][0x1e0], R16 ;  /* 0x000078000e0a7a25 */ /* 0x000fe200078e0010 */
[----:B------:R-:W-:Y:S01]  /*1700*/  LOP3.LUT R228, R30, R7, R6, 0xf6, !PT ;  /* 0x000000071ee47212 */ /* 0x000fe200078ef606 */
[----:B------:R-:W-:Y:S01]  /*1710*/  UIMAD UR4, UR6, UR4, URZ ;  /* 0x00000004060472a4 */ /* 0x000fe2000f8e023f */
[----:B------:R-:W-:Y:S01]  /*1720*/  ISETP.GE.AND P6, PT, R16, c[0x0][0x1cc], PT ;  /* 0x0000730010007a0c */ /* 0x000fe20003fc6270 */
[----:B------:R-:W-:Y:S01]  /*1730*/  IMAD.IADD R9, R5, 0x1, R8 ;  /* 0x0000000105097824 */ /* 0x000fe200078e0208 */
[----:B------:R-:W-:Y:S01]  /*1740*/  IADD3 R5, R11, UR12, RZ ;  /* 0x0000000c0b057c10 */ /* 0x000fe2000fffe0ff */
[C---:B------:R-:W-:Y:S01]  /*1750*/  IMAD R15, R0.reuse, c[0x0][0x20c], R2 ;  /* 0x00008300000f7a24 */ /* 0x040fe200078e0202 */
[----:B------:R-:W-:Y:S01]  /*1760*/  UIMAD UR12, UR8, UR5, UR4 ;  /* 0x00000005080c72a4 */ /* 0x000fe2000f8e0204 */
[----:B------:R-:W-:Y:S01]  /*1770*/  IMAD.MOV.U32 R8, RZ, RZ, R4 ;  /* 0x000000ffff087224 */ /* 0x000fe200078e0004 */
[----:B------:R-:W-:Y:S01]  /*1780*/  USEL UR11, UR11, URZ, !UP2 ;  /* 0x0000003f0b0b7287 */ /* 0x000fe2000d000000 */
[----:B------:R-:W-:Y:S01]  /*1790*/  IMAD.WIDE.U32 R2, R0, c[0x0][0x208], R16 ;  /* 0x0000820000027a25 */ /* 0x000fe200078e0010 */
[----:B------:R-:W-:Y:S01]  /*17a0*/  ULDC.64 UR4, c[0x0][0x1b8] ;  /* 0x00006e0000047ab9 */ /* 0x000fe20000000a00 */
[----:B------:R-:W-:Y:S01]  /*17b0*/  IADD3 R23, R16, 0x40, RZ ;  /* 0x0000004010177810 */ /* 0x000fe20007ffe0ff */
[----:B------:R-:W-:Y:S01]  /*17c0*/  UIMAD UR4, UR6, UR4, URZ ;  /* 0x00000004060472a4 */ /* 0x000fe2000f8e023f */
[----:B------:R-:W-:Y:S01]  /*17d0*/  IMAD.MOV.U32 R4, RZ, RZ, R10 ;  /* 0x000000ffff047224 */ /* 0x000fe200078e000a */
[----:B------:R-:W-:Y:S01]  /*17e0*/  USHF.R.S32.HI UR24, URZ, 0x1f, UR13 ;  /* 0x0000001f3f187899 */ /* 0x000fe2000801140d */
[----:B------:R-:W-:Y:S01]  /*17f0*/  IMAD.SHL.U32 R0, R18, 0x40, RZ ;  /* 0x0000004012007824 */ /* 0x000fe200078e00ff */
[----:B------:R-:W-:Y:S01]  /*1800*/  IADD3 R26, R16, 0x80, RZ ;  /* 0x00000080101a7810 */ /* 0x000fe20007ffe0ff */
[----:B------:R-:W-:Y:S01]  /*1810*/  IMAD.U32 R10, RZ, RZ, UR18 ;  /* 0x00000012ff0a7e24 */ /* 0x000fe2000f8e00ff */
[----:B------:R-:W-:Y:S01]  /*1820*/  ISETP.GE.AND P5, PT, R23, c[0x0][0x1cc], PT ;  /* 0x0000730017007a0c */ /* 0x000fe20003fa6270 */
[----:B------:R-:W-:Y:S01]  /*1830*/  IMAD.MOV.U32 R6, RZ, RZ, R2 ;  /* 0x000000ffff067224 */ /* 0x000fe200078e0002 */
[----:B------:R-:W-:Y:S01]  /*1840*/  LOP3.LUT R0, R0, 0x1c0, RZ, 0xc0, !PT ;  /* 0x000001c000007812 */ /* 0x000fe200078ec0ff */
[----:B------:R-:W-:Y:S01]  /*1850*/  IMAD.SHL.U32 R2, R21, 0x8, RZ ;  /* 0x0000000815027824 */ /* 0x000fe200078e00ff */
[----:B------:R-:W-:Y:S01]  /*1860*/  ISETP.GE.AND P3, PT, R26, c[0x0][0x1cc], PT ;  /* 0x000073001a007a0c */ /* 0x000fe20003f66270 */
        /* <DEDUP_REMOVED lines=18> */
[----:B------:R-:W-:Y:S01]  /*1990*/  IMAD.WIDE.U32 R4, R0, c[0x0][0x1e8], R4 ;  /* 0x00007a0000047a25 */ /* 0x000fe200078e0004 */
[----:B------:R-:W-:Y:S01]  /*19a0*/  ULDC.64 UR4, c[0x0][0x210] ;  /* 0x0000840000047ab9 */ /* 0x000fe20000000a00 */
[----:B------:R-:W-:Y:S01]  /*19b0*/  CS2R R122, SRZ ;  /* 0x00000000007a7805 */ /* 0x000fe2000001ff00 */
[----:B------:R-:W-:Y:S01]  /*19c0*/  UIMAD UR4, UR19, UR4, URZ ;  /* 0x00000004130472a4 */ /* 0x000fe2000f8e023f */
[----:B------:R-:W-:Y:S01]  /*19d0*/  IMAD.IADD R10, R10, 0x1, R14 ;  /* 0x000000010a0a7824 */ /* 0x000fe200078e020e */
[----:B------:R-:W-:Y:S01]  /*19e0*/  IADD3 R5, R5, UR12, RZ ;  /* 0x0000000c05057c10 */ /* 0x000fe2000fffe0ff */
[----:B------:R-:W-:Y:S01]  /*19f0*/  IMAD.U32 R11, RZ, RZ, UR18 ;  /* 0x00000012ff0b7e24 */ /* 0x000fe2000f8e00ff */
[----:B------:R-:W-:Y:S01]  /*1a00*/  UIMAD UR23, UR18, UR5, UR4 ;  /* 0x00000005121772a4 */ /* 0x000fe2000f8e0204 */
[----:B------:R-:W-:Y:S01]  /*1a10*/  IMAD.WIDE.U32 R2, R0, c[0x0][0x1b8], R2 ;  /* 0x00006e0000027a25 */ /* 0x000fe200078e0002 */
[----:B------:R-:W-:Y:S01]  /*1a20*/  USEL UR12, UR16, URZ, !UP2 ;  /* 0x0000003f100c7287 */ /* 0x000fe2000d000000 */
[----:B------:R-:W-:Y:S01]  /*1a30*/  CS2R R120, SRZ ;  /* 0x0000000000787805 */ /* 0x000fe2000001ff00 */
[----:B------:R-:W-:Y:S01]  /*1a40*/  ULDC.64 UR4, c[0x0][0x188] ;  /* 0x0000620000047ab9 */ /* 0x000fe20000000a00 */
[----:B------:R-:W-:Y:S01]  /*1a50*/  IMAD R0, R13, c[0x0][0x1a8], RZ ;  /* 0x00006a000d007a24 */ /* 0x000fe200078e02ff */
[----:B------:R-:W-:Y:S01]  /*1a60*/  IADD3 R3, R3, UR8, RZ ;  /* 0x0000000803037c10 */ /* 0x000fe2000fffe0ff */
[----:B------:R-:W-:Y:S01]  /*1a70*/  IMAD.SHL.U32 R230, R10, 0x2, RZ ;  /* 0x000000020ae67824 */ /* 0x000fe200078e00ff */
[----:B------:R-:W-:Y:S01]  /*1a80*/  UIMAD UR4, UR11, UR4, URZ ;  /* 0x000000040b0472a4 */ /* 0x000fe2000f8e023f */
[----:B------:R-:W-:Y:S01]  /*1a90*/  IMAD.WIDE.U32 R18, R11, c[0x0][0x210], R6 ;  /* 0x000084000b127a25 */ /* 0x000fe200078e0006 */
[----:B------:R-:W-:Y:S01]  /*1aa0*/  UIADD3 UR8, -UR9, UR14, URZ ;  /* 0x0000000e09087290 */ /* 0x000fe2000fffe13f */
[----:B------:R-:W-:Y:S01]  /*1ab0*/  CS2R R118, SRZ ;  /* 0x0000000000767805 */ /* 0x000fe2000001ff00 */
[----:B------:R-:W-:Y:S01]  /*1ac0*/  IADD3 R231, R230, 0x122c0, RZ ;  /* 0x000122c0e6e77810 */ /* 0x000fe20007ffe0ff */
[----:B------:R-:W-:Y:S01]  /*1ad0*/  IMAD R6, R13, c[0x0][0x1d8], RZ ;  /* 0x000076000d067a24 */ /* 0x000fe200078e02ff */
[----:B------:R-:W-:Y:S01]  /*1ae0*/  UIMAD UR25, UR12, UR5, UR4 ;  /* 0x000000050c1972a4 */ /* 0x000fe2000f8e0204 */
[----:B------:R-:W-:Y:S01]  /*1af0*/  IMAD R11, R12, c[0x0][0x1ac], R0 ;  /* 0x00006b000c0b7a24 */ /* 0x000fe200078e0200 */
[----:B------:R-:W-:Y:S01]  /*1b00*/  IADD3 R0, R230, 0x12280, RZ ;  /* 0x00012280e6007810 */ /* 0x000fe20007ffe0ff */
[----:B------:R-:W-:Y:S01]  /*1b10*/  IMAD.MOV.U32 R14, RZ, RZ, R8 ;  /* 0x000000ffff0e7224 */ /* 0x000fe200078e0008 */
[----:B------:R-:W-:Y:S01]  /*1b20*/  ULDC.64 UR6, c[0x0][0x218] ;  /* 0x0000860000067ab9 */ /* 0x000fe20000000a00 */
[----:B------:R-:W-:Y:S01]  /*1b30*/  IMAD R10, R12, c[0x0][0x1dc], R6 ;  /* 0x000077000c0a7a24 */ /* 0x000fe200078e0206 */
[----:B------:R-:W-:Y:S01]  /*1b40*/  @P0 IADD3 R231, R0, -0x40, RZ ;  /* 0xffffffc000e70810 */ /* 0x000fe20007ffe0ff */
[----:B------:R-:W-:Y:S01]  /*1b50*/  IMAD.WIDE.U32 R8, R12, c[0x0][0x1d8], R4 ;  /* 0x000076000c087a25 */ /* 0x000fe200078e0004 */
[----:B------:R-:W-:Y:S01]  /*1b60*/  ULDC.64 UR4, c[0x0][0x178] ;  /* 0x00005e0000047ab9 */ /* 0x000fe20000000a00 */
[----:B------:R-:W-:Y:S01]  /*1b70*/  CS2R R116, SRZ ;  /* 0x0000000000747805 */ /* 0x000fe2000001ff00 */
[----:B------:R-:W-:Y:S01]  /*1b80*/  UIMAD UR28, UR11, UR6, URZ ;  /* 0x000000060b1c72a4 */ /* 0x000fe2000f8e023f */
[----:B------:R-:W-:Y:S01]  /*1b90*/  IMAD.IADD R0, R9, 0x1, R10 ;  /* 0x0000000109007824 */ /* 0x000fe200078e020a */
[----:B------:R-:W-:Y:S01]  /*1ba0*/  LEA R4, P1, R8, c[0x0][0x1c0], 0x1 ;  /* 0x0000700008047a11 */ /* 0x000fe200078208ff */
[----:B------:R-:W-:Y:S01]  /*1bb0*/  IMAD.WIDE.U32 R6, R12, c[0x0][0x1a8], R2 ;  /* 0x00006a000c067a25 */ /* 0x000fe200078e0002 */
[----:B------:R-:W-:Y:S01]  /*1bc0*/  UIMAD UR6, UR24, UR4, URZ ;  /* 0x00000004180672a4 */ /* 0x000fe2000f8e023f */
[----:B------:R-:W-:Y:S01]  /*1bd0*/  CS2R R114, SRZ ;  /* 0x0000000000727805 */ /* 0x000fe2000001ff00 */
[----:B------:R-:W-:Y:S01]  /*1be0*/  LEA.HI.X R5, R8, c[0x0][0x1c4], R0, 0x1, P1 ;  /* 0x0000710008057a11 */ /* 0x000fe200008f0c00 */
[----:B------:R-:W-:Y:S01]  /*1bf0*/  IMAD.IADD R3, R7, 0x1, R11 ;  /* 0x0000000107037824 */ /* 0x000fe200078e020b */
[C---:B------:R-:W-:Y:S01]  /*1c00*/  LEA R2, P0, R6.reuse, c[0x0][0x190], 0x1 ;  /* 0x0000640006027a11 */ /* 0x040fe200078008ff */
[----:B------:R-:W-:Y:S01]  /*1c10*/  IMAD.MOV.U32 R0, RZ, RZ, c[0x0][0x1a8] ;  /* 0x00006a00ff007624 */ /* 0x000fe200078e00ff */
[----:B------:R-:W-:Y:S01]  /*1c20*/  UIMAD.WIDE.U32 UR26, UR13, UR4, URZ ;  /* 0x000000040d1a72a5 */ /* 0x000fe2000f8e003f */
[----:B------:R-:W-:Y:S01]  /*1c30*/  IMAD.MOV.U32 R8, RZ, RZ, c[0x0][0x1ac] ;  /* 0x00006b00ff087624 */ /* 0x000fe200078e00ff */
[----:B------:R-:W-:Y:S01]  /*1c40*/  LEA.HI.X R3, R6, c[0x0][0x194], R3, 0x1, P0 ;  /* 0x0000650006037a11 */ /* 0x000fe200000f0c03 */
[----:B------:R-:W-:Y:S01]  /*1c50*/  UIMAD UR5, UR13, UR5, UR6 ;  /* 0x000000050d0572a4 */ /* 0x000fe2000f8e0206 */
[C---:B------:R-:W-:Y:S01]  /*1c60*/  LEA R12, P0, R0.reuse, R2, 0x6 ;  /* 0x00000002000c7211 */ /* 0x040fe200078030ff */
[----:B------:R-:W-:Y:S01]  /*1c70*/  IMAD.MOV.U32 R7, RZ, RZ, c[0x0][0x1d8] ;  /* 0x00007600ff077624 */ /* 0x000fe200078e00ff */
[----:B------:R-:W-:Y:S01]  /*1c80*/  UIMAD UR4, UR12, UR7, UR28 ;  /* 0x000000070c0472a4 */ /* 0x000fe2000f8e021c */
[----:B------:R-:W-:Y:S01]  /*1c90*/  IMAD.U32 R17, RZ, RZ, UR12 ;  /* 0x0000000cff117e24 */ /* 0x000fe2000f8e00ff */
[----:B------:R-:W-:Y:S01]  /*1ca0*/  LEA.HI.X R13, R0, R3, R8, 0x6, P0 ;  /* 0x00000003000d7211 */ /* 0x000fe200000f3408 */
[----:B------:R-:W-:Y:S01]  /*1cb0*/  UIADD3 UR5, UR27, UR5, URZ ;  /* 0x000000051b057290 */ /* 0x000fe2000fffe03f */
[----:B------:R-:W-:Y:S01]  /*1cc0*/  IADD3 R0, -R242, UR8, RZ ;  /* 0x00000008f2007c10 */ /* 0x000fe2000fffe1ff */
[----:B------:R-:W-:Y:S01]  /*1cd0*/  IMAD.MOV.U32 R9, RZ, RZ, c[0x0][0x1dc] ;  /* 0x00007700ff097624 */ /* 0x000fe200078e00ff */
[----:B------:R-:W-:Y:S01]  /*1ce0*/  LEA R6, P1, R7, R4, 0x6 ;  /* 0x0000000407067211 */ /* 0x000fe200078230ff */
[----:B------:R-:W-:Y:S01]  /*1cf0*/  IMAD.U32 R10, RZ, RZ, UR26 ;  /* 0x0000001aff0a7e24 */ /* 0x000fe2000f8e00ff */
[C---:B------:R-:W-:Y:S01]  /*1d00*/  ISETP.LT.OR P4, PT, R0.reuse, 0x1, P6 ;  /* 0x000000010000780c */ /* 0x040fe20003781670 */
[----:B------:R-:W-:Y:S01]  /*1d10*/  IMAD.WIDE.U32 R240, R17, c[0x0][0x188], R14 ;  /* 0x0000620011f07a25 */ /* 0x000fe200078e000e */
[----:B------:R-:W-:Y:S01]  /*1d20*/  LEA.HI.X R7, R7, R5, R9, 0x6, P1 ;  /* 0x0000000507077211 */ /* 0x000fe200008f3409 */
[----:B------:R-:W-:Y:S01]  /*1d30*/  ULDC.64 UR6, c[0x0][0x208] ;  /* 0x0000820000067ab9 */ /* 0x000fe20000000a00 */
[----:B------:R-:W-:Y:S01]  /*1d40*/  ISETP.LT.OR P2, PT, R0, 0x1, P5 ;  /* 0x000000010000780c */ /* 0x000fe20002f41670 */
[----:B------:R-:W-:Y:S01]  /*1d50*/  IMAD.U32 R11, RZ, RZ, UR27 ;  /* 0x0000001bff0b7e24 */ /* 0x000fe2000f8e00ff */
[----:B------:R-:W-:Y:S01]  /*1d60*/  IADD3 R235, R241, UR25, RZ ;  /* 0x00000019f1eb7c10 */ /* 0x000fe2000fffe0ff */
[----:B------:R-:W-:Y:S01]  /*1d70*/  IMAD.U32 R11, RZ, RZ, UR5 ;  /* 0x00000005ff0b7e24 */ /* 0x000fe2000f8e00ff */
[----:B------:R-:W-:Y:S01]  /*1d80*/  LEA R14, P1, R10, R240, 0x6 ;  /* 0x000000f00a0e7211 */ /* 0x000fe200078230ff */
[----:B------:R-:W-:Y:S01]  /*1d90*/  IMAD.SHL.U32 R228, R228, 0x2, RZ ;  /* 0x00000002e4e47824 */ /* 0x000fe200078e00ff */
[----:B------:R-:W-:Y:S01]  /*1da0*/  ISETP.LT.OR P0, PT, R0, 0x1, P3 ;  /* 0x000000010000780c */ /* 0x000fe20001f01670 */
[----:B------:R-:W-:Y:S01]  /*1db0*/  IMAD.MOV.U32 R8, RZ, RZ, R18 ;  /* 0x000000ffff087224 */ /* 0x000fe200078e0012 */
[----:B------:R-:W-:Y:S01]  /*1dc0*/  LEA.HI.X R11, R10, R235, R11, 0x6, P1 ;  /* 0x000000eb0a0b7211 */ /* 0x000fe200008f340b */
[----:B------:R-:W-:Y:S01]  /*1dd0*/  UMOV UR5, 0x6 ;  /* 0x0000000600057882 */ /* 0x000fe20000000000 */
[C---:B------:R-:W-:Y:S01]  /*1de0*/  ISETP.LT.OR P1, PT, R0.reuse, 0x21, P6 ;  /* 0x000000210000780c */ /* 0x040fe20003721670 */
[----:B------:R-:W-:Y:S01]  /*1df0*/  @!PT LDS RZ, [RZ] ;  /* 0x00000000fffff984 */ /* 0x000fe20000000800 */
[----:B------:R-:W-:Y:S01]  /*1e00*/  @!PT LDS RZ, [RZ] ;  /* 0x00000000fffff984 */ /* 0x000fe20000000800 */
[----:B------:R-:W-:Y:S01]  /*1e10*/  @!PT LDS RZ, [RZ] ;  /* 0x00000000fffff984 */ /* 0x000fe20000000800 */
[----:B------:R1:W-:Y:S01]  /*1e20*/  LDGSTS.E.BYPASS.LTC128B.128 [R228+0x6080], [R4.64], !P4 ;  /* 0x0608000004e47fae */ /* 0x0003e2000e101d54 */
[C---:B------:R-:W-:Y:S01]  /*1e30*/  ISETP.LT.OR P4, PT, R0.reuse, 0x21, P5 ;  /* 0x000000210000780c */ /* 0x040fe20002f81670 */
[----:B------:R-:W-:Y:S01]  /*1e40*/  USHF.L.U64.HI UR5, UR6, UR5, UR7 ;  /* 0x0000000506057299 */ /* 0x000fe20008010207 */
[----:B------:R-:W-:Y:S01]  /*1e50*/  ISETP.GE.AND P6, PT, R23, c[0x0][0x19c], PT ;  /* 0x0000670017007a0c */ /* 0x000fe20003fc6270 */
[----:B------:R1:W-:Y:S01]  /*1e60*/  LDGSTS.E.BYPASS.LTC128B.128 [R228+0x8080], [R4.64+0x80], !P2 ;  /* 0x0808008004e47fae */ /* 0x0003e2000d101d54 */
[----:B------:R-:W-:Y:S01]  /*1e70*/  ISETP.LT.OR P3, PT, R0, 0x21, P3 ;  /* 0x000000210000780c */ /* 0x000fe20001f61670 */
[----:B------:R-:W-:Y:S01]  /*1e80*/  UIMAD UR5, UR5, UR13, URZ ;  /* 0x0000000d050572a4 */ /* 0x000fe2000f8e023f */
[----:B------:R-:W-:Y:S01]  /*1e90*/  IADD3 R9, R19, UR23, RZ ;  /* 0x0000001713097c10 */ /* 0x000fe2000fffe0ff */
[----:B------:R1:W-:Y:S01]  /*1ea0*/  LDGSTS.E.BYPASS.LTC128B.128 [R228+0xa080], [R4.64+0x100], !P0 ;  /* 0x0a08010004e47fae */ /* 0x0003e2000c101d54 */
[----:B------:R-:W-:Y:S01]  /*1eb0*/  ISETP.GE.AND P0, PT, R16, c[0x0][0x19c], PT ;  /* 0x0000670010007a0c */ /* 0x000fe20003f06270 */
[----:B------:R-:W-:Y:S01]  /*1ec0*/  USHF.L.U32 UR23, UR6, 0x6, URZ ;  /* 0x0000000606177899 */ /* 0x000fe2000800063f */
[----:B------:R-:W-:Y:S01]  /*1ed0*/  IMAD.MOV.U32 R10, RZ, RZ, c[0x0][0x17c] ;  /* 0x00005f00ff0a7624 */ /* 0x000fe200078e00ff */
[----:B------:R2:W-:Y:S01]  /*1ee0*/  LDGSTS.E.BYPASS.LTC128B.128 [R228+0x7080], [R6.64], !P1 ;  /* 0x0708000006e47fae */ /* 0x0005e2000c901d54 */
[C---:B------:R-:W-:Y:S01]  /*1ef0*/  ISETP.LT.OR P2, PT, R0.reuse, 0x1, P0 ;  /* 0x000000010000780c */ /* 0x040fe20000741670 */
[----:B------:R-:W-:Y:S01]  /*1f00*/  IMAD.WIDE.U32 R238, R17, c[0x0][0x218], R8 ;  /* 0x0000860011ee7a25 */ /* 0x000fe200078e0008 */
[----:B------:R-:W-:Y:S01]  /*1f10*/  ISETP.LT.OR P1, PT, R0, 0x1, P6 ;  /* 0x000000010000780c */ /* 0x000fe20003721670 */
[----:B------:R2:W-:Y:S01]  /*1f20*/  LDGSTS.E.BYPASS.LTC128B.128 [R228+0x9080], [R6.64+0x80], !P4 ;  /* 0x0908008006e47fae */ /* 0x0005e2000e101d54 */
[----:B------:R-:W-:Y:S01]  /*1f30*/  ISETP.GE.AND P4, PT, R26, c[0x0][0x19c], PT ;  /* 0x000067001a007a0c */ /* 0x000fe20003f86270 */
[----:B------:R-:W-:Y:S01]  /*1f40*/  IMAD.MOV.U32 R236, RZ, RZ, R238 ;  /* 0x000000ffffec7224 */ /* 0x000fe200078e00ee */
[C---:B------:R-:W-:Y:S01]  /*1f50*/  ISETP.LT.OR P0, PT, R0.reuse, 0x21, P0 ;  /* 0x000000210000780c */ /* 0x040fe20000701670 */
[----:B------:R2:W-:Y:S01]  /*1f60*/  LDGSTS.E.BYPASS.LTC128B.128 [R228+0xb080], [R6.64+0x100], !P3 ;  /* 0x0b08010006e47fae */ /* 0x0005e2000d901d54 */
[C---:B------:R-:W-:Y:S01]  /*1f70*/  ISETP.LT.OR P5, PT, R0.reuse, 0x1, P4 ;  /* 0x000000010000780c */ /* 0x040fe200027a1670 */
[----:B------:R-:W-:Y:S01]  /*1f80*/  UIMAD UR5, UR24, UR23, UR5 ;  /* 0x00000017180572a4 */ /* 0x000fe2000f8e0205 */
[C---:B------:R-:W-:Y:S01]  /*1f90*/  ISETP.LT.OR P6, PT, R0.reuse, 0x21, P6 ;  /* 0x000000210000780c */ /* 0x040fe200037c1670 */
[----:B------:R-:W0:Y:S01]  /*1fa0*/  LDGDEPBAR ;  /* 0x00000000000079af */ /* 0x000e220000000000 */
[----:B------:R-:W-:Y:S01]  /*1fb0*/  ISETP.LT.OR P4, PT, R0, 0x21, P4 ;  /* 0x000000210000780c */ /* 0x000fe20002781670 */
[----:B------:R-:W-:Y:S01]  /*1fc0*/  IMAD R0, R22, 0x800, R30 ;  /* 0x0000080016007824 */ /* 0x000fe200078e021e */
[----:B------:R-:W-:Y:S01]  /*1fd0*/  IADD3 R237, R239, UR4, RZ ;  /* 0x00000004efed7c10 */ /* 0x000fe2000fffe0ff */
[----:B------:R3:W-:Y:S01]  /*1fe0*/  LDGSTS.E.BYPASS.LTC128B.128 [R228+0x80], [R2.64], !P2 ;  /* 0x0008000002e47fae */ /* 0x0007e2000d101d54 */
[C---:B------:R-:W-:Y:S01]  /*1ff0*/  LOP3.LUT P2, RZ, R20.reuse, 0x4, RZ, 0xc0, !PT ;  /* 0x0000000414ff7812 */ /* 0x040fe2000784c0ff */
[----:B------:R-:W-:Y:S01]  /*2000*/  USHF.R.S32.HI UR7, URZ, 0x1f, UR22 ;  /* 0x0000001f3f077899 */ /* 0x000fe20008011416 */
[----:B------:R-:W-:Y:S01]  /*2010*/  IMAD.MOV.U32 R222, RZ, RZ, 0x40 ;  /* 0x00000040ffde7424 */ /* 0x000fe200078e00ff */
[----:B------:R3:W-:Y:S01]  /*2020*/  LDGSTS.E.BYPASS.LTC128B.128 [R228+0x2080], [R2.64+0x80], !P1 ;  /* 0x0208008002e47fae */ /* 0x0007e2000c901d54 */
[----:B------:R-:W-:Y:S01]  /*2030*/  LOP3.LUT P1, RZ, R20, 0x2, RZ, 0xc0, !PT ;  /* 0x0000000214ff7812 */ /* 0x000fe2000782c0ff */
[----:B------:R-:W-:Y:S01]  /*2040*/  UMOV UR24, 0x5 ;  /* 0x0000000500187882 */ /* 0x000fe20000000000 */
[----:B-1----:R-:W-:Y:S01]  /*2050*/  IMAD.U32 R4, RZ, RZ, UR23 ;  /* 0x00000017ff047e24 */ /* 0x002fe2000f8e00ff */
[----:B------:R3:W-:Y:S01]  /*2060*/  LDGSTS.E.BYPASS.LTC128B.128 [R228+0x4080], [R2.64+0x100], !P5 ;  /* 0x0408010002e47fae */ /* 0x0007e2000e901d54 */
[----:B------:R-:W-:Y:S01]  /*2070*/  ISETP.GE.AND P5, PT, R26, c[0x0][0x16c], PT ;  /* 0x00005b001a007a0c */ /* 0x000fe20003fa6270 */
[----:B------:R-:W-:Y:S01]  /*2080*/  ULDC UR23, c[0x0][0x20c] ;  /* 0x0000830000177ab9 */ /* 0x000fe20000000800 */
[----:B------:R-:W-:Y:S01]  /*2090*/  IMAD.WIDE.U32 R4, R4, UR13, R236 ;  /* 0x0000000d04047c25 */ /* 0x000fe2000f8e00ec */
[----:B------:R1:W-:Y:S01]  /*20a0*/  LDGSTS.E.BYPASS.LTC128B.128 [R228+0x1080], [R12.64], !P0 ;  /* 0x010800000ce47fae */ /* 0x0003e2000c101d54 */
[----:B------:R-:W-:Y:S01]  /*20b0*/  ISETP.GE.AND P0, PT, R23, c[0x0][0x16c], PT ;  /* 0x00005b0017007a0c */ /* 0x000fe20003f06270 */
[----:B------:R-:W-:Y:S01]  /*20c0*/  USHF.L.U64.HI UR23, UR6, UR24, UR23 ;  /* 0x0000001806177299 */ /* 0x000fe20008010217 */
[----:B------:R-:W-:Y:S01]  /*20d0*/  SEL R222, R222, 0xffffffc0, !P2 ;  /* 0xffffffc0dede7807 */ /* 0x000fe20005000000 */
[----:B------:R1:W-:Y:S01]  /*20e0*/  LDGSTS.E.BYPASS.LTC128B.128 [R228+0x3080], [R12.64+0x80], !P6 ;  /* 0x030800800ce47fae */ /* 0x0003e2000f101d54 */
[----:B------:R-:W-:Y:S01]  /*20f0*/  IADD3 R5, R5, UR5, RZ ;  /* 0x0000000505057c10 */ /* 0x000fe2000fffe0ff */
[----:B------:R-:W-:Y:S01]  /*2100*/  USHF.L.U32 UR24, UR13, 0x6, URZ ;  /* 0x000000060d187899 */ /* 0x000fe2000800063f */
        /* <DEDUP_REMOVED lines=13> */
[----:B------:R-:W-:Y:S01]  /*21e0*/  IMAD.U32 R18, RZ, RZ, UR18 ;  /* 0x00000012ff127e24 */ /* 0x000fe2000f8e00ff */
[----:B------:R-:W-:Y:S01]  /*21f0*/  SEL R4, RZ, 0x2, P0 ;  /* 0x00000002ff047807 */ /* 0x000fe20000000000 */
[----:B------:R-:W-:Y:S01]  /*2200*/  ULDC.64 UR4, c[0x0][0x288] ;  /* 0x0000a20000047ab9 */ /* 0x000fe20000000a00 */
[----:B---3--:R-:W-:Y:S01]  /*2210*/  LOP3.LUT R2, R15, 0x8, R29, 0xf8, !PT ;  /* 0x000000080f027812 */ /* 0x008fe200078ef81d */
[----:B------:R-:W-:Y:S01]  /*2220*/  UIMAD UR4, UR19, UR4, URZ ;  /* 0x00000004130472a4 */ /* 0x000fe2000f8e023f */
[----:B------:R-:W-:Y:S01]  /*2230*/  SEL R20, RZ, 0x1, P3 ;  /* 0x00000001ff147807 */ /* 0x000fe20001800000 */
[----:B------:R-:W-:Y:S01]  /*2240*/  IMAD.WIDE.U32 R18, R18, c[0x0][0x238], R24 ;  /* 0x00008e0012127a25 */ /* 0x000fe200078e0018 */
[----:B------:R-:W-:Y:S01]  /*2250*/  LOP3.LUT R2, R2, R223, RZ, 0x3c, !PT ;  /* 0x000000df02027212 */ /* 0x000fe200078e3cff */
[----:B------:R-:W-:Y:S01]  /*2260*/  UIMAD UR26, UR18, UR5, UR4 ;  /* 0x00000005121a72a4 */ /* 0x000fe2000f8e0204 */
[----:B------:R-:W-:Y:S01]  /*2270*/  SEL R3, RZ, 0x4, P5 ;  /* 0x00000004ff037807 */ /* 0x000fe20002800000 */
[----:B------:R-:W-:Y:S01]  /*2280*/  IMAD.SHL.U32 R229, R229, 0x10, RZ ;  /* 0x00000010e5e57824 */ /* 0x000fe200078e00ff */
        /* <DEDUP_REMOVED lines=46> */
[----:B------:R-:W-:Y:S01]  /*2570*/  IMAD.SHL.U32 R234, R234, 0x2, RZ ;  /* 0x00000002eaea7824 */ /* 0x000fe200078e00ff */
[----:B------:R-:W-:Y:S01]  /*2580*/  UIMAD UR4, UR18, UR5, UR4 ;  /* 0x00000005120472a4 */ /* 0x000fe2000f8e0204 */
[----:B------:R-:W-:Y:S01]  /*2590*/  CS2R R112, SRZ ;  /* 0x0000000000707805 */ /* 0x000fe2000001ff00 */
[----:B------:R1:W1:Y:S01]  /*25a0*/  LDSM.16.M88.4 R172, [R225+0x8080] ;  /* 0x00808000e1ac783b */ /* 0x0002620000000200 */
[----:B------:R-:W-:Y:S01]  /*25b0*/  IMAD.WIDE.U32 R244, R17, c[0x0][0x290], R10 ;  /* 0x0000a40011f47a25 */ /* 0x000fe200078e000a */
[----:B------:R-:W-:Y:S01]  /*25c0*/  LOP3.LUT R234, R234, 0x2, R20, 0xe2, !PT ;  /* 0x00000002eaea7812 */ /* 0x000fe200078ee214 */
        /* <DEDUP_REMOVED lines=72> */
[----:B-----5:R-:W-:Y:S01]  /*2a50*/  IADD3 R7, R19, UR4, RZ ;  /* 0x0000000413077c10 */ /* 0x020fe2000fffe0ff */
        /* <DEDUP_REMOVED lines=10> */
[----:B-1----:R-:W-:Y:S02]  /*2b00*/  IMAD.U32 R4, RZ, RZ, UR22 ;  /* 0x00000016ff047e24 */ /* 0x002fe4000f8e00ff */
        /* <DEDUP_REMOVED lines=12> */
[----:B------:R-:W-:Y:S01]  /*2bd0*/  IMAD.IADD R3, R33, 0x1, -R3 ;  /* 0x0000000121037824 */ /* 0x000fe200078e0a03 */
        /* <DEDUP_REMOVED lines=46> */
[----:B-----5:R-:W-:Y:S01]  /*2ec0*/  LOP3.LUT R9, R7, R3, RZ, 0x3c, !PT ;  /* 0x0000000307097212 */ /* 0x020fe200078e3cff */
        /* <DEDUP_REMOVED lines=15> */
[----:B-----5:R-:W-:-:S05]  /*2fc0*/  SEL R3, R8, 0xfffffff0, !P2 ;  /* 0xfffffff008037807 */ /* 0x020fca0005000000 */
[----:B------:R-:W-:-:S04]  /*2fd0*/  IMAD R3, R3, 0x2, R2 ;  /* 0x0000000203037824 */ /* 0x000fc800078e0202 */
[----:B-1234-:R-:W-:Y:S02]  /*2fe0*/  IMAD R220, R220, 0x2, R3 ;  /* 0x00000002dcdc7824 */ /* 0x01efe400078e0203 */
.L_x_642:
        /* <DEDUP_REMOVED lines=439> */
.L_x_640:
        /* <DEDUP_REMOVED lines=118> */
.L_x_641:
        /* <DEDUP_REMOVED lines=166> */
.L_x_639:
[----:B------:R-:W-:Y:S05]  /*5d20*/  @P1 EXIT ;  /* 0x000000000000194d */ /* 0x000fea0003800000 */
[----:B------:R-:W-:Y:S02]  /*5d30*/  ULDC.64 UR4, c[0x0][0x360] ;  /* 0x0000d80000047ab9 */ /* 0x000fe40000000a00 */
[----:B------:R-:W-:Y:S02]  /*5d40*/  UISETP.NE.U32.AND UP2, UPT, URZ, UR4, UPT ;  /* 0x000000043f00728c */ /* 0x000fe4000bf45070 */
[----:B------:R-:W-:-:S02]  /*5d50*/  ULDC.64 UR6, c[0x0][0x360] ;  /* 0x0000d80000067ab9 */ /* 0x000fc40000000a00 */
[----:B------:R-:W-:Y:S02]  /*5d60*/  UISETP.NE.AND.EX UP2, UPT, URZ, UR5, UPT, UP2 ;  /* 0x000000053f00728c */ /* 0x000fe4000bf45320 */
[----:B------:R-:W-:-:S04]  /*5d70*/  ULDC.64 UR10, c[0x0][0x338] ;  /* 0x0000ce00000a7ab9 */ /* 0x000fc80000000a00 */
[----:B------:R-:W-:-:S05]  /*5d80*/  PLOP3.LUT P0, PT, PT, PT, UP2, 0x80, 0x0 ;  /* 0x000000000000781c */ /* 0x000fca0003f0f028 */
[----:B------:R-:W-:Y:S02]  /*5d90*/  @UP2 UMOV UR4, 0x4 ;  /* 0x0000000400042882 */ /* 0x000fe40000000000 */
[----:B------:R-:W-:-:S06]  /*5da0*/  @UP2 UIMAD.WIDE UR4, UR16, UR4, UR6 ;  /* 0x00000004100422a5 */ /* 0x000fcc000f8e0206 */
[----:B------:R-:W-:Y:S02]  /*5db0*/  IMAD.U32 R2, RZ, RZ, UR4 ;  /* 0x00000004ff027e24 */ /* 0x000fe4000f8e00ff */
[----:B------:R-:W-:-:S05]  /*5dc0*/  IMAD.U32 R3, RZ, RZ, UR5 ;  /* 0x00000005ff037e24 */ /* 0x000fca000f8e00ff */
[----:B------:R-:W2:Y:S01]  /*5dd0*/  @P0 LDG.E R0, [R2.64] ;  /* 0x0000001402000981 */ /* 0x000ea2000c1e1900 */
[----:B------:R-:W-:Y:S01]  /*5de0*/  UISETP.NE.AND UP0, UPT, UR10, 0x1, UPT ;  /* 0x000000010a00788c */ /* 0x000fe2000bf05270 */
[----:B------:R-:W-:Y:S01]  /*5df0*/  BSSY B0, `(.L_x_643) ;  /* 0x000002e000007945 */ /* 0x000fe20003800000 */
[----:B------:R-:W-:Y:S01]  /*5e00*/  UIMAD.WIDE.U32 UR8, UR18, UR11, URZ ;  /* 0x0000000b120872a5 */ /* 0x000fe2000f8e003f */
[----:B-1----:R-:W1:Y:S01]  /*5e10*/  S2R R4, SR_TID.X ;  /* 0x0000000000047919 */ /* 0x002e620000002100 */
[----:B------:R-:W-:Y:S02]  /*5e20*/  ULDC UR4, c[0x0][0x340] ;  /* 0x0000d00000047ab9 */ /* 0x000fe40000000800 */
[----:B------:R-:W-:Y:S02]  /*5e30*/  UMOV UR6, UR18 ;  /* 0x0000001200067c82 */ /* 0x000fe40008000000 */
[----:B------:R-:W-:Y:S02]  /*5e40*/  ULDC UR13, c[0x0][0x358] ;  /* 0x0000d600000d7ab9 */ /* 0x000fe40000000800 */
[----:B------:R-:W-:-:S02]  /*5e50*/  UIMAD UR13, UR17, UR13, URZ ;  /* 0x0000000d110d72a4 */ /* 0x000fc4000f8e023f */
[----:B------:R-:W-:Y:S02]  /*5e60*/  @UP0 UMOV UR5, UR9 ;  /* 0x0000000900050c82 */ /* 0x000fe40008000000 */
[----:B------:R-:W-:-:S04]  /*5e70*/  @UP0 USHF.R.U32.HI UR6, URZ, UR4, UR5 ;  /* 0x000000043f060299 */ /* 0x000fc80008011605 */
[----:B------:R-:W-:Y:S02]  /*5e80*/  UIADD3 UR4, -UR6, URZ, URZ ;  /* 0x0000003f06047290 */ /* 0x000fe4000fffe13f */
[----:B------:R-:W-:Y:S02]  /*5e90*/  USHF.R.S32.HI UR9, URZ, 0x1f, UR6 ;  /* 0x0000001f3f097899 */ /* 0x000fe40008011406 */
[----:B------:R-:W-:-:S03]  /*5ea0*/  UIMAD UR10, UR4, UR10, UR18 ;  /* 0x0000000a040a72a4 */ /* 0x000fc6000f8e0212 */
[----:B------:R-:W-:Y:S02]  /*5eb0*/  ULDC UR4, c[0x0][0x2f4] ;  /* 0x0000bd0000047ab9 */ /* 0x000fe40000000800 */
[----:B------:R-:W-:Y:S01]  /*5ec0*/  UIMAD UR13, UR13, UR4, URZ ;  /* 0x000000040d0d72a4 */ /* 0x000fe2000f8e023f */
[----:B------:R-:W-:Y:S01]  /*5ed0*/  BAR.SYNC.DEFER_BLOCKING 0x1, 0x100 ;  /* 0x0044000000007b1d */ /* 0x000fe20000010000 */
[----:B------:R-:W-:Y:S01]  /*5ee0*/  UIMAD UR11, UR16, UR4, URZ ;  /* 0x00000004100b72a4 */ /* 0x000fe2000f8e023f */
[----:B-1----:R-:W-:Y:S01]  /*5ef0*/  ISETP.NE.AND P2, PT, R4, RZ, PT ;  /* 0x000000ff0400720c */ /* 0x002fe20003f45270 */
[----:B------:R-:W-:Y:S02]  /*5f00*/  USHF.R.S32.HI UR8, URZ, 0x1f, UR13 ;  /* 0x0000001f3f087899 */ /* 0x000fe4000801140d */
[----:B------:R-:W-:Y:S02]  /*5f10*/  USHF.R.S32.HI UR7, URZ, 0x1f, UR11 ;  /* 0x0000001f3f077899 */ /* 0x000fe4000801140b */
[----:B------:R-:W-:-:S02]  /*5f20*/  UIADD3 UR13, UP1, UP0, UR13, UR11, UR6 ;  /* 0x0000000b0d0d7290 */ /* 0x000fc4000f83e006 */
[----:B------:R-:W-:Y:S02]  /*5f30*/  ULDC.64 UR4, c[0x0][0x350] ;  /* 0x0000d40000047ab9 */ /* 0x000fe40000000a00 */
[----:B------:R-:W-:Y:S02]  /*5f40*/  UIADD3.X UR8, UR8, UR7, UR9, UP1, UP0 ;  /* 0x0000000708087290 */ /* 0x000fe40008fe0409 */
[----:B------:R-:W-:Y:S02]  /*5f50*/  USHF.L.U32 UR7, UR13, 0x2, URZ ;  /* 0x000000020d077899 */ /* 0x000fe4000800063f */
[----:B------:R-:W-:Y:S02]  /*5f60*/  USHF.L.U64.HI UR8, UR13, 0x2, UR8 ;  /* 0x000000020d087899 */ /* 0x000fe40008010208 */
[----:B------:R-:W-:-:S04]  /*5f70*/  UIADD3 UR4, UP0, UR7, UR4, URZ ;  /* 0x0000000407047290 */ /* 0x000fc8000ff1e03f */
[----:B------:R-:W-:Y:S02]  /*5f80*/  UIADD3.X UR5, UR8, UR5, URZ, UP0, !UPT ;  /* 0x0000000508057290 */ /* 0x000fe400087fe43f */
[----:B------:R-:W-:-:S04]  /*5f90*/  MOV R4, UR4 ;  /* 0x0000000400047c02 */ /* 0x000fc80008000f00 */
[----:B------:R-:W-:Y:S01]  /*5fa0*/  IMAD.U32 R5, RZ, RZ, UR5 ;  /* 0x00000005ff057e24 */ /* 0x000fe2000f8e00ff */
[----:B--2---:R-:W1:Y:S02]  /*5fb0*/  @P0 R2UR UR12, R0 ;  /* 0x00000000000c03c2 */ /* 0x004e6400000e0000 */
[----:B-1----:R-:W-:-:S04]  /*5fc0*/  @UP2 ULEA UR12, UR16, UR12, 0x6 ;  /* 0x0000000c100c2291 */ /* 0x002fc8000f8e303f */
[----:B------:R-:W-:-:S04]  /*5fd0*/  @UP2 USHF.R.S32.HI UR11, URZ, 0x1f, UR12 ;  /* 0x0000001f3f0b2899 */ /* 0x000fc8000801140c */
[----:B------:R-:W-:Y:S02]  /*5fe0*/  @UP2 ULEA.HI UR12, UR11, UR12, URZ, 0x6 ;  /* 0x0000000c0b0c2291 */ /* 0x000fe4000f8f303f */
[----:B------:R-:W-:Y:S02]  /*5ff0*/  USHF.R.S32.HI UR11, URZ, 0x1f, UR16 ;  /* 0x0000001f3f0b7899 */ /* 0x000fe40008011410 */
[----:B------:R-:W-:Y:S02]  /*6000*/  @UP2 USHF.R.S32.HI UR12, URZ, 0x6, UR12 ;  /* 0x000000063f0c2899 */ /* 0x000fe4000801140c */
[----:B------:R-:W-:Y:S02]  /*6010*/  USEL UR16, UR16, URZ, !UP2 ;  /* 0x0000003f10107287 */ /* 0x000fe4000d000000 */
[----:B------:R-:W-:Y:S02]  /*6020*/  @UP2 UIMAD UR12, UR12, 0x3000, URZ ;  /* 0x000030000c0c28a4 */ /* 0x000fe4000f8e023f */
[----:B------:R-:W-:-:S02]  /*6030*/  USEL UR11, UR11, URZ, !UP2 ;  /* 0x0000003f0b0b7287 */ /* 0x000fc4000d000000 */
[----:B------:R-:W-:-:S03]  /*6040*/  @UP2 USHF.R.S32.HI UR13, URZ, 0x1f, UR12 ;  /* 0x0000001f3f0d2899 */ /* 0x000fc6000801140c */
[----:B------:R-:W-:-:S04]  /*6050*/  @!UP2 UMOV UR12, URZ ;  /* 0x0000003f000cac82 */ /* 0x000fc80008000000 */
[----:B------:R-:W-:Y:S01]  /*6060*/  @!UP2 UMOV UR13, URZ ;  /* 0x0000003f000dac82 */ /* 0x000fe20008000000 */
[----:B------:R-:W-:Y:S05]  /*6070*/  @P2 BRA `(.L_x_644) ;  /* 0x0000005000002947 */ /* 0x000fea0003800000 */
.L_x_645:
[----:B------:R-:W2:Y:S01]  /*6080*/  LDG.E.STRONG.GPU R0, [R4.64] ;  /* 0x0000001404007981 */ /* 0x000ea2000c1ef900 */
[----:B------:R-:W-:Y:S01]  /*6090*/  YIELD ;  /* 0x0000000000007946 */ /* 0x000fe20003800000 */
[----:B--2---:R-:W-:Y:S01]  /*60a0*/  ISETP.NE.AND P0, PT, R0, UR10, PT ;  /* 0x0000000a00007c0c */ /* 0x004fe2000bf05270 */
[----:B------:R-:W-:-:S12]  /*60b0*/  CCTL.IVALL ;  /* 0x00000000ff00798f */ /* 0x000fd80002000000 */
[----:B------:R-:W-:Y:S05]  /*60c0*/  @P0 BRA `(.L_x_645) ;  /* 0xffffffb000000947 */ /* 0x000fea000383ffff */
.L_x_644:
[----:B------:R-:W-:Y:S05]  /*60d0*/  BSYNC B0 ;  /* 0x0000000000007941 */ /* 0x000fea0003800000 */
.L_x_643:
[----:B------:R-:W-:Y:S01]  /*60e0*/  MOV R11, 0xffffffff ;  /* 0xffffffff000b7802 */ /* 0x000fe20000000f00 */
[----:B------:R-:W-:Y:S05]  /*60f0*/  BRA.CONV ~URZ, `(.L_x_646) ;  /* 0x000000237f007947 */ /* 0x000fea000b800000 */
[----:B------:R-:W-:Y:S02]  /*6100*/  MOV R2, 0x6120 ;  /* 0x0000612000027802 */ /* 0x000fe40000000f00 */
[----:B------:R-:W-:Y:S05]  /*6110*/  CALL.REL.NOINC `($__internal_5_$__cuda_sm70_warpsync) ;  /* 0x00000b6000007944 */ /* 0x000fea0003c00000 */
.L_x_646:
[----:B------:R-:W1:Y:S01]  /*6120*/  S2R R0, SR_TID.X ;  /* 0x0000000000007919 */ /* 0x000e620000002100 */
[----:B------:R-:W-:Y:S01]  /*6130*/  UIMAD UR5, UR17, 0x3000, URZ ;  /* 0x00003000110578a4 */ /* 0x000fe2000f8e023f */
[----:B------:R-:W-:Y:S01]  /*6140*/  IMAD.U32 R10, RZ, RZ, UR16 ;  /* 0x00000010ff0a7e24 */ /* 0x000fe2000f8e00ff */
[----:B------:R-:W-:-:S06]  /*6150*/  NOP ;  /* 0x0000000000007918 */ /* 0x000fcc0000000000 */
[----:B------:R-:W-:Y:S01]  /*6160*/  USHF.R.S32.HI UR4, URZ, 0x1f, UR5 ;  /* 0x0000001f3f047899 */ /* 0x000fe20008011405 */
[----:B------:R-:W-:Y:S01]  /*6170*/  IMAD.U32 R8, RZ, RZ, UR5 ;  /* 0x00000005ff087e24 */ /* 0x000fe2000f8e00ff */
[----:B-1----:R-:W-:-:S04]  /*6180*/  SHF.R.S32.HI R2, RZ, 0x1f, R0 ;  /* 0x0000001fff027819 */ /* 0x002fc80000011400 */
[----:B------:R-:W-:Y:S01]  /*6190*/  IADD3 R8, P1, P0, R8, UR12, R0 ;  /* 0x0000000c08087c10 */ /* 0x000fe2000f83e000 */
[----:B------:R-:W-:Y:S01]  /*61a0*/  IMAD.U32 R0, RZ, RZ, UR4 ;  /* 0x00000004ff007e24 */ /* 0x000fe2000f8e00ff */
[----:B------:R-:W-:Y:S02]  /*61b0*/  ULDC.64 UR4, c[0x0][0x328] ;  /* 0x0000ca0000047ab9 */ /* 0x000fe40000000a00 */
[----:B------:R-:W-:Y:S02]  /*61c0*/  UIMAD UR4, UR9, UR4, URZ ;  /* 0x00000004090472a4 */ /* 0x000fe4000f8e023f */
[----:B------:R-:W-:Y:S01]  /*61d0*/  IADD3.X R9, R0, UR13, R2, P1, P0 ;  /* 0x0000000d00097c10 */ /* 0x000fe20008fe0402 */
[----:B------:R-:W-:Y:S01]  /*61e0*/  IMAD.U32 R2, RZ, RZ, UR6 ;  /* 0x00000006ff027e24 */ /* 0x000fe2000f8e00ff */
[----:B------:R-:W-:-:S03]  /*61f0*/  UIMAD UR14, UR6, UR5, UR4 ;  /* 0x00000005060e72a4 */ /* 0x000fc6000f8e0204 */
        /* <DEDUP_REMOVED lines=59> */
[----:B------:R-:W-:Y:S05]  /*65b0*/  CALL.REL.NOINC `($__internal_5_$__cuda_sm70_warpsync) ;  /* 0x000006c000007944 */ /* 0x000fea0003c00000 */
.L_x_647:
        /* <DEDUP_REMOVED lines=12> */
.L_x_649:
[----:B------:R-:W-:Y:S05]  /*6680*/  BSYNC B0 ;  /* 0x0000000000007941 */ /* 0x000fea0003800000 */
.L_x_648:
[----:B------:R-:W-:Y:S01]  /*6690*/  ULDC.64 UR4, c[0x0][0x348] ;  /* 0x0000d20000047ab9 */ /* 0x000fe20000000a00 */
[----:B------:R-:W-:Y:S01]  /*66a0*/  BSSY B0, `(.L_x_650) ;  /* 0x000000b000007945 */ /* 0x000fe20003800000 */
[----:B------:R-:W-:-:S04]  /*66b0*/  UIADD3 UR4, UP0, UR7, UR4, URZ ;  /* 0x0000000407047290 */ /* 0x000fc8000ff1e03f */
[----:B------:R-:W-:Y:S02]  /*66c0*/  UIADD3.X UR5, UR8, UR5, URZ, UP0, !UPT ;  /* 0x0000000508057290 */ /* 0x000fe400087fe43f */
[----:B--2---:R-:W-:-:S04]  /*66d0*/  MOV R4, UR4 ;  /* 0x0000000400047c02 */ /* 0x004fc80008000f00 */
[----:B------:R-:W-:Y:S01]  /*66e0*/  MOV R5, UR5 ;  /* 0x0000000500057c02 */ /* 0x000fe20008000f00 */
[----:B------:R-:W-:Y:S05]  /*66f0*/  @P2 BRA `(.L_x_651) ;  /* 0x0000005000002947 */ /* 0x000fea0003800000 */
.L_x_652:
[----:B------:R-:W2:Y:S01]  /*6700*/  LDG.E.STRONG.GPU R0, [R4.64] ;  /* 0x0000001404007981 */ /* 0x000ea2000c1ef900 */
[----:B------:R-:W-:Y:S01]  /*6710*/  YIELD ;  /* 0x0000000000007946 */ /* 0x000fe20003800000 */
[----:B--2---:R-:W-:Y:S01]  /*6720*/  ISETP.NE.AND P0, PT, R0, UR10, PT ;  /* 0x0000000a00007c0c */ /* 0x004fe2000bf05270 */
[----:B------:R-:W-:-:S12]  /*6730*/  CCTL.IVALL ;  /* 0x00000000ff00798f */ /* 0x000fd80002000000 */
[----:B------:R-:W-:Y:S05]  /*6740*/  @P0 BRA `(.L_x_652) ;  /* 0xffffffb000000947 */ /* 0x000fea000383ffff */
.L_x_651:
[----:B------:R-:W-:Y:S05]  /*6750*/  BSYNC B0 ;  /* 0x0000000000007941 */ /* 0x000fea0003800000 */
.L_x_650:
[----:B------:R-:W-:Y:S05]  /*6760*/  BRA.CONV ~URZ, `(.L_x_653) ;  /* 0x000000237f007947 */ /* 0x000fea000b800000 */
[----:B-1----:R-:W-:Y:S02]  /*6770*/  MOV R2, 0x6790 ;  /* 0x0000679000027802 */ /* 0x002fe40000000f00 */
[----:B------:R-:W-:Y:S05]  /*6780*/  CALL.REL.NOINC `($__internal_5_$__cuda_sm70_warpsync) ;  /* 0x000004f000007944 */ /* 0x000fea0003c00000 */
.L_x_653:
[----:B------:R-:W-:Y:S01]  /*6790*/  ULDC.64 UR4, c[0x0][0x300] ;  /* 0x0000c00000047ab9 */ /* 0x000fe20000000a00 */
[----:B-1----:R-:W-:Y:S01]  /*67a0*/  MOV R2, R8 ;  /* 0x0000000800027202 */ /* 0x002fe20000000f00 */
[----:B------:R-:W-:Y:S01]  /*67b0*/  UIMAD UR4, UR9, UR4, URZ ;  /* 0x00000004090472a4 */ /* 0x000fe2000f8e023f */
[----:B------:R-:W-:Y:S02]  /*67c0*/  IMAD.U32 R0, RZ, RZ, UR6 ;  /* 0x00000006ff007e24 */ /* 0x000fe4000f8e00ff */
[----:B------:R-:W-:Y:S01]  /*67d0*/  IMAD.MOV.U32 R3, RZ, RZ, R9 ;  /* 0x000000ffff037224 */ /* 0x000fe200078e0009 */
        /* <DEDUP_REMOVED lines=62> */
.L_x_654:
        /* <DEDUP_REMOVED lines=12> */
        .weak           $__internal_5_$__cuda_sm70_warpsync
        .type           $__internal_5_$__cuda_sm70_warpsync,@function
        .size           $__internal_5_$__cuda_sm70_warpsync,(.L_x_1399 - $__internal_5_$__cuda_sm70_warpsync)
$__internal_5_$__cuda_sm70_warpsync:
[----:B------:R-:W-:Y:S01]  /*6c80*/  MOV R3, 0x0 ;  /* 0x0000000000037802 */ /* 0x000fe20000000f00 */
[----:B------:R-:W-:Y:S04]  /*6c90*/  WARPSYNC R11 ;  /* 0x0000000b00007348 */ /* 0x000fe80003800000 */
[----:B------:R-:W-:Y:S05]  /*6ca0*/  RET.REL.NODEC R2 `(_ZN7cutlass13device_kernelIN5flash19enable_sm80_to_sm89INS1_16FlashAttnBwdSm80INS1_25CollectiveMainloopBwdSm80ILi1ELi1EN4cute5tupleIJNS5_1CILi64EEES8_NS7_ILi192EEEEEENS_10bfloat16_tEfNS_4arch4Sm80ELb1ELb0ELb0ELb1ELb1ELb0ELb0ELb0ELi2ELi2ELi2ELi2ELb1EEENS1_24CollectiveEpilogueBwdGQAISA_fSD_Li256ELb1ELb1EEENS1_25SingleTileBwdLPTSchedulerILb1ELi64ELb1EEEEEEEEEvNT_6ParamsE) ;  /* 0xffff935002007950 */ /* 0x000fea0003c3ffff */
.L_x_655:
        /* <DEDUP_REMOVED lines=13> */
.L_x_1399:


//--------------------- .text._ZN7cutlass13device_kernelIN5flash19enable_sm80_to_sm89INS1_16FlashAttnBwdSm80INS1_25CollectiveMainloopBwdSm80ILi2ELi1EN4cute5tupleIJNS5_1CILi64EEENS7_ILi80EEENS7_ILi192EEEEEENS_10bfloat16_tEfNS_4arch4Sm80ELb0ELb0ELb0ELb0ELb0ELb0ELb1ELb0ELi2ELi4ELi2ELi2ELb0EEENS1_21CollectiveEpilogueBwdISB_SC_SE_Li256ELb0ELb1ELi4EEENS1_19SingleTileSchedulerILb0ELb0ELb0ELi80EEEEEEEEEvNT_6ParamsE --------------------------
	.section	.text._ZN7cutlass13device_kernelIN5flash19enable_sm80_to_sm89INS1_16FlashAttnBwdSm80INS1_25CollectiveMainloopBwdSm80ILi2ELi1EN4cute5tupleIJNS5_1CILi64EEENS7_ILi80EEENS7_ILi192EEEEEENS_10bfloat16_tEfNS_4arch4Sm80ELb0ELb0ELb0ELb0ELb0ELb0ELb1ELb0ELi2ELi4ELi2ELi2ELb0EEENS1_21CollectiveEpilogueBwdISB_SC_SE_Li256ELb0ELb1ELi4EEENS1_19SingleTileSchedulerILb0ELb0ELb0ELi80EEEEEEEEEvNT_6ParamsE,"ax",@progbits
	.sectioninfo	@"SHI_REGISTERS=255"
	.align	128
.text._ZN7cutlass13device_kernelIN5flash19enable_sm80_to_sm89INS1_16FlashAttnBwdSm80INS1_25CollectiveMainloopBwdSm80ILi2ELi1EN4cute5tupleIJNS5_1CILi64EEENS7_ILi80EEENS7_ILi192EEEEEENS_10bfloat16_tEfNS_4arch4Sm80ELb0ELb0ELb0ELb0ELb0ELb0ELb1ELb0ELi2ELi4ELi2ELi2ELb0EEENS1_21CollectiveEpilogueBwdISB_SC_SE_Li256ELb0ELb1ELi4EEENS1_19SingleTileSchedulerILb0ELb0ELb0ELi80EEEEEEEEEvNT_6ParamsE:
        .type           _ZN7cutlass13device_kernelIN5flash19enable_sm80_to_sm89INS1_16FlashAttnBwdSm80INS1_25CollectiveMainloopBwdSm80ILi2ELi1EN4cute5tupleIJNS5_1CILi64EEENS7_ILi80EEENS7_ILi192EEEEEENS_10bfloat16_tEfNS_4arch4Sm80ELb0ELb0ELb0ELb0ELb0ELb0ELb1ELb0ELi2ELi4ELi2ELi2ELb0EEENS1_21CollectiveEpilogueBwdISB_SC_SE_Li256ELb0ELb1ELi4EEENS1_19SingleTileSchedulerILb0ELb0ELb0ELi80EEEEEEEEEvNT_6ParamsE,@function
        .size           _ZN7cutlass13device_kernelIN5flash19enable_sm80_to_sm89INS1_16FlashAttnBwdSm80INS1_25CollectiveMainloopBwdSm80ILi2ELi1EN4cute5tupleIJNS5_1CILi64EEENS7_ILi80EEENS7_ILi192EEEEEENS_10bfloat16_tEfNS_4arch4Sm80ELb0ELb0ELb0ELb0ELb0ELb0ELb1ELb0ELi2ELi4ELi2ELi2ELb0EEENS1_21CollectiveEpilogueBwdISB_SC_SE_Li256ELb0ELb1ELi4EEENS1_19SingleTileSchedulerILb0ELb0ELb0ELi80EEEEEEEEEvNT_6ParamsE,(.L_x_1401 - _ZN7cutlass13device_kernelIN5flash19enable_sm80_to_sm89INS1_16FlashAttnBwdSm80INS1_25CollectiveMainloopBwdSm80ILi2ELi1EN4cute5tupleIJNS5_1CILi64EEENS7_ILi80EEENS7_ILi192EEEEEENS_10bfloat16_tEfNS_4arch4Sm80ELb0ELb0ELb0ELb0ELb0ELb0ELb1ELb0ELi2ELi4ELi2ELi2ELb0EEENS1_21CollectiveEpilogueBwdISB_SC_SE_Li256ELb0ELb1ELi4EEENS1_19SingleTileSchedulerILb0ELb0ELb0ELi80EEEEEEEEEvNT_6ParamsE)
        .other          _ZN7cutlass13device_kernelIN5flash19enable_sm80_to_sm89INS1_16FlashAttnBwdSm80INS1_25CollectiveMainloopBwdSm80ILi2ELi1EN4cute5tupleIJNS5_1CILi64EEENS7_ILi80EEENS7_ILi192EEEEEENS_10bfloat16_tEfNS_4arch4Sm80ELb0ELb0ELb0ELb0ELb0ELb0ELb1ELb0ELi2ELi4ELi2ELi2ELb0EEENS1_21CollectiveEpilogueBwdISB_SC_SE_Li256ELb0ELb1ELi4EEENS1_19SingleTileSchedulerILb0ELb0ELb0ELi80EEEEEEEEEvNT_6ParamsE,@"STO_CUDA_ENTRY STV_DEFAULT"
_ZN7cutlass13device_kernelIN5flash19enable_sm80_to_sm89INS1_16FlashAttnBwdSm80INS1_25CollectiveMainloopBwdSm80ILi2ELi1EN4cute5tupleIJNS5_1CILi64EEENS7_ILi80EEENS7_ILi192EEEEEENS_10bfloat16_tEfNS_4arch4Sm80ELb0ELb0ELb0ELb0ELb0ELb0ELb1ELb0ELi2ELi4ELi2ELi2ELb0EEENS1_21CollectiveEpilogueBwdISB_SC_SE_Li256ELb0ELb1ELi4EEENS1_19SingleTileSchedulerILb0ELb0ELb0ELi80EEEEEEEEEvNT_6ParamsE:
        /* <DEDUP_REMOVED lines=8> */
[----:B------:R-:W-:Y:S01]  /*0080*/  IMAD.U32 R6, RZ, RZ, UR20 ;  /* 0x00000014ff067e24 */ /* 0x000fe2000f8e00ff */
[----:B------:R-:W2:Y:S01]  /*0090*/  S2R R5, SR_CTAID.Y ;  /* 0x0000000000057919 */ /* 0x000ea20000002600 */
[----:B------:R-:W-:Y:S01]  /*00a0*/  ULDC.64 UR4, c[0x0][0x1e8] ;  /* 0x00007a0000047ab9 */ /* 0x000fe20000000a00 */
[----:B------:R-:W-:Y:S01]  /*00b0*/  ISETP.NE.AND P0, PT, R0, 0x1, PT ;  /* 0x000000010000780c */ /* 0x000fe20003f05270 */
[----:B------:R-:W-:Y:S01]  /*00c0*/  UIMAD UR4, UR8, UR4, URZ ;  /* 0x00000004080472a4 */ /* 0x000fe2000f8e023f */
[----:B------:R-:W3:Y:S01]  /*00d0*/  S2R R227, SR_CTAID.X ;  /* 0x0000000000e37919 */ /* 0x000ee20000002500 */
[----:B------:R-:W-:Y:S01]  /*00e0*/  UMOV UR9, 0x5 ;  /* 0x0000000500097882 */ /* 0x000fe20000000000 */
[----:B------:R-:W-:Y:S01]  /*00f0*/  LOP3.LUT R233, R233, 0xfffffffe, RZ, 0xc0, !PT ;  /* 0xfffffffee9e97812 */ /* 0x000fe200078ec0ff */
[----:B------:R-:W-:Y:S01]  /*0100*/  UIMAD UR6, UR20, UR5, UR4 ;  /* 0x00000005140672a4 */ /* 0x000fe2000f8e0204 */
[----:B------:R-:W-:Y:S01]  /*0110*/  IMAD.MOV.U32 R215, RZ, RZ, 0x10 ;  /* 0x00000010ffd77424 */ /* 0x000fe200078e00ff */
[----:B------:R-:W-:Y:S01]  /*0120*/  ULDC.64 UR24, c[0x0][0x118] ;  /* 0x0000460000187ab9 */ /* 0x000fe20000000a00 */
[----:B------:R-:W-:Y:S01]  /*0130*/  IMAD.MOV.U32 R223, RZ, RZ, 0x20 ;  /* 0x00000020ffdf7424 */ /* 0x000fe200078e00ff */
[----:B------:R-:W-:Y:S01]  /*0140*/  ULDC.64 UR4, c[0x0][0x1b8] ;  /* 0x00006e0000047ab9 */ /* 0x000fe20000000a00 */
[----:B------:R-:W-:Y:S01]  /*0150*/  CS2R R170, SRZ ;  /* 0x0000000000aa7805 */ /* 0x000fe2000001ff00 */
[----:B------:R-:W-:Y:S01]  /*0160*/  UIMAD UR4, UR8, UR4, URZ ;  /* 0x00000004080472a4 */ /* 0x000fe2000f8e023f */
[----:B------:R-:W-:Y:S01]  /*0170*/  CS2R R168, SRZ ;  /* 0x0000000000a87805 */ /* 0x000fe2000001ff00 */
[----:B------:R-:W-:Y:S01]  /*0180*/  CS2R R166, SRZ ;  /* 0x0000000000a67805 */ /* 0x000fe2000001ff00 */
[----:B------:R-:W-:Y:S01]  /*0190*/  CS2R R164, SRZ ;  /* 0x0000000000a47805 */ /* 0x000fe2000001ff00 */
[----:B------:R-:W-:Y:S01]  /*01a0*/  UIMAD UR4, UR20, UR5, UR4 ;  /* 0x00000005140472a4 */ /* 0x000fe2000f8e0204 */
[----:B------:R-:W-:Y:S01]  /*01b0*/  CS2R R162, SRZ ;  /* 0x0000000000a27805 */ /* 0x000fe2000001ff00 */
[----:B------:R-:W-:Y:S01]  /*01c0*/  CS2R R160, SRZ ;  /* 0x0000000000a07805 */ /* 0x000fe2000001ff00 */
[----:B-1----:R-:W-:Y:S01]  /*01d0*/  SHF.R.S32.HI R19, RZ, 0x1f, R234 ;  /* 0x0000001fff137819 */ /* 0x002fe200000114ea */
[C---:B------:R-:W-:Y:S01]  /*01e0*/  IMAD.SHL.U32 R238, R234.reuse, 0x4, RZ ;  /* 0x00000004eaee7824 */ /* 0x040fe200078e00ff */
[----:B------:R-:W-:Y:S01]  /*01f0*/  ISETP.GT.AND P2, PT, R234, 0x7f, PT ;  /* 0x0000007fea00780c */ /* 0x000fe20003f44270 */
[----:B------:R-:W-:Y:S01]  /*0200*/  CS2R R150, SRZ ;  /* 0x0000000000967805 */ /* 0x000fe2000001ff00 */
[----:B------:R-:W-:Y:S01]  /*0210*/  LEA.HI R16, R19, R234, RZ, 0x3 ;  /* 0x000000ea13107211 */ /* 0x000fe200078f18ff */
[----:B--2---:R-:W-:Y:S01]  /*0220*/  @P0 IMAD.HI.U32 R0, R5, c[0x0][0x24c], RZ ;  /* 0x0000930005000a27 */ /* 0x004fe200078e00ff */
[----:B------:R-:W-:Y:S01]  /*0230*/  SHF.R.S32.HI R239, RZ, 0x1f, R238 ;  /* 0x0000001fffef7819 */ /* 0x000fe200000114ee */
        /* <DEDUP_REMOVED lines=11> */
[----:B------:R-:W-:Y:S01]  /*02f0*/  IADD3 R4, -R236, c[0x0][0x198], RZ ;  /* 0x00006600ec047a10 */ /* 0x000fe20007ffe1ff */
[C---:B------:R-:W-:Y:S01]  /*0300*/  IMAD R0, R2.reuse, c[0x0][0x1e0], RZ ;  /* 0x0000780002007a24 */ /* 0x040fe200078e02ff */
[----:B------:R-:W-:Y:S01]  /*0310*/  CS2R R158, SRZ ;  /* 0x00000000009e7805 */ /* 0x000fe2000001ff00 */
[----:B------:R-:W-:Y:S01]  /*0320*/  IMAD R2, R2, c[0x0][0x1b0], RZ ;  /* 0x00006c0002027a24 */ /* 0x000fe200078e02ff */
[----:B------:R-:W-:Y:S01]  /*0330*/  SHF.R.S32.HI R251, RZ, 0x1f, R250 ;  /* 0x0000001ffffb7819 */ /* 0x000fe200000114fa */
[C---:B------:R-:W-:Y:S01]  /*0340*/  IMAD R0, R3.reuse, c[0x0][0x1e4], R0 ;  /* 0x0000790003007a24 */ /* 0x040fe200078e0200 */
[C---:B------:R-:W-:Y:S01]  /*0350*/  ISETP.GE.AND P1, PT, R250.reuse, c[0x0][0x1cc], PT ;  /* 0x00007300fa007a0c */ /* 0x040fe20003f26270 */
[C---:B------:R-:W-:Y:S01]  /*0360*/  IMAD R2, R3.reuse, c[0x0][0x1b4], R2 ;  /* 0x00006d0003027a24 */ /* 0x040fe200078e0202 */
[C---:B------:R-:W-:Y:S01]  /*0370*/  IADD3 R231, R250.reuse, 0x40, RZ ;  /* 0x00000040fae77810 */ /* 0x040fe20007ffe0ff */
[--C-:B------:R-:W-:Y:S01]  /*0380*/  IMAD.WIDE.U32 R10, R3, c[0x0][0x1e0], R250.reuse ;  /* 0x00007800030a7a25 */ /* 0x100fe200078e00fa */
[----:B------:R-:W-:Y:S01]  /*0390*/  IADD3 R230, R250, 0x80, RZ ;  /* 0x00000080fae67810 */ /* 0x000fe20007ffe0ff */
[----:B------:R-:W-:Y:S01]  /*03a0*/  CS2R R156, SRZ ;  /* 0x00000000009c7805 */ /* 0x000fe2000001ff00 */
[----:B------:R-:W-:Y:S01]  /*03b0*/  ISETP.GE.AND P4, PT, R231, c[0x0][0x1cc], PT ;  /* 0x00007300e7007a0c */ /* 0x000fe20003f86270 */
[----:B------:R-:W-:Y:S01]  /*03c0*/  IMAD.WIDE.U32 R12, R3, c[0x0][0x1b0], R250 ;  /* 0x00006c00030c7a25 */ /* 0x000fe200078e00fa */
[----:B------:R-:W-:Y:S01]  /*03d0*/  ISETP.GE.AND P3, PT, R230, c[0x0][0x1cc], PT ;  /* 0x00007300e6007a0c */ /* 0x000fe20003f66270 */
[----:B------:R-:W-:Y:S01]  /*03e0*/  CS2R R146, SRZ ;  /* 0x0000000000927805 */ /* 0x000fe2000001ff00 */
[----:B------:R-:W-:Y:S01]  /*03f0*/  CS2R R144, SRZ ;  /* 0x0000000000907805 */ /* 0x000fe2000001ff00 */
[----:B------:R-:W-:Y:S01]  /*0400*/  IMAD.IADD R11, R11, 0x1, R0 ;  /* 0x000000010b0b7824 */ /* 0x000fe200078e0200 */
[----:B------:R-:W-:Y:S01]  /*0410*/  CS2R R142, SRZ ;  /* 0x00000000008e7805 */ /* 0x000fe2000001ff00 */
[----:B------:R-:W-:Y:S01]  /*0420*/  IMAD.IADD R3, R13, 0x1, R2 ;  /* 0x000000010d037824 */ /* 0x000fe200078e0202 */
[----:B------:R-:W-:Y:S01]  /*0430*/  CS2R R140, SRZ ;  /* 0x00000000008c7805 */ /* 0x000fe2000001ff00 */
[----:B------:R-:W-:Y:S01]  /*0440*/  IMAD.WIDE.U32 R6, R6, c[0x0][0x1e8], R10 ;  /* 0x00007a0006067a25 */ /* 0x000fe200078e000a */
[----:B------:R-:W-:Y:S01]  /*0450*/  CS2R R138, SRZ ;  /* 0x00000000008a7805 */ /* 0x000fe2000001ff00 */
[----:B------:R-:W-:Y:S01]  /*0460*/  CS2R R136, SRZ ;  /* 0x0000000000887805 */ /* 0x000fe2000001ff00 */
[----:B------:R-:W-:Y:S01]  /*0470*/  CS2R R126, SRZ ;  /* 0x00000000007e7805 */ /* 0x000fe2000001ff00 */
[----:B------:R-:W-:Y:S01]  /*0480*/  IMAD.MOV.U32 R2, RZ, RZ, R12 ;  /* 0x000000ffff027224 */ /* 0x000fe200078e000c */
[----:B------:R-:W-:Y:S01]  /*0490*/  IADD3 R7, R7, UR6, RZ ;  /* 0x0000000607077c10 */ /* 0x000fe2000fffe0ff */
[----:B------:R-:W-:Y:S01]  /*04a0*/  IMAD.U32 R10, RZ, RZ, UR20 ;  /* 0x00000014ff0a7e24 */ /* 0x000fe2000f8e00ff */
[----:B------:R-:W-:Y:S01]  /*04b0*/  CS2R R124, SRZ ;  /* 0x00000000007c7805 */ /* 0x000fe2000001ff00 */
[----:B---3--:R-:W-:Y:S01]  /*04c0*/  IMAD.WIDE R22, R227, 0x50, R236 ;  /* 0x00000050e3167825 */ /* 0x008fe200078e02ec */
[----:B------:R-:W-:Y:S01]  /*04d0*/  CS2R R130, SRZ ;  /* 0x0000000000827805 */ /* 0x000fe2000001ff00 */
        /* <DEDUP_REMOVED lines=8> */
[----:B------:R-:W-:Y:S01]  /*0560*/  IMAD.SHL.U32 R229, R236, 0x40, RZ ;  /* 0x00000040ece57824 */ /* 0x000fe200078e00ff */
[----:B------:R-:W-:Y:S01]  /*0570*/  ULDC.64 UR4, c[0x0][0x1d8] ;  /* 0x0000760000047ab9 */ /* 0x000fe20000000a00 */
[C---:B------:R-:W-:Y:S01]  /*0580*/  IMAD R0, R22.reuse, c[0x0][0x1dc], R3 ;  /* 0x0000770016007a24 */ /* 0x040fe200078e0203 */
[----:B------:R-:W-:Y:S01]  /*0590*/  USHF.L.U64.HI UR5, UR4, UR9, UR5 ;  /* 0x0000000904057299 */ /* 0x000fe20008010205 */
[----:B------:R-:W-:Y:S01]  /*05a0*/  IMAD.WIDE.U32 R6, R22, c[0x0][0x1d8], R6 ;  /* 0x0000760016067a25 */ /* 0x000fe200078e0006 */
[----:B------:R-:W-:Y:S01]  /*05b0*/  LOP3.LUT R229, R229, 0x1c0, RZ, 0xc0, !PT ;  /* 0x000001c0e5e57812 */ /* 0x000fe200078ec0ff */
[----:B------:R-:W-:Y:S01]  /*05c0*/  USHF.L.U32 UR4, UR4, 0x5, URZ ;  /* 0x0000000504047899 */ /* 0x000fe2000800063f */
[----:B------:R-:W-:Y:S01]  /*05d0*/  CS2R R118, SRZ ;  /* 0x0000000000767805 */ /* 0x000fe2000001ff00 */
[----:B------:R-:W-:Y:S01]  /*05e0*/  IMAD.IADD R0, R7, 0x1, R0 ;  /* 0x0000000107007824 */ /* 0x000fe200078e0200 */
[----:B------:R-:W-:Y:S01]  /*05f0*/  LEA R20, P0, R6, c[0x0][0x1c0], 0x1 ;  /* 0x0000700006147a11 */ /* 0x000fe200078008ff */
[----:B------:R-:W-:Y:S01]  /*0600*/  IMAD.MOV.U32 R3, RZ, RZ, c[0x0][0x1d8] ;  /* 0x00007600ff037624 */ /* 0x000fe200078e00ff */
[----:B------:R-:W-:Y:S01]  /*0610*/  LOP3.LUT R2, R229, 0x38, R250, 0xf8, !PT ;  /* 0x00000038e5027812 */ /* 0x000fe200078ef8fa */
[----:B------:R-:W-:Y:S01]  /*0620*/  IMAD R4, R227, -0x50, R4 ;  /* 0xffffffb0e3047824 */ /* 0x000fe200078e0204 */
[----:B------:R-:W-:Y:S01]  /*0630*/  SHF.R.U32.HI R229, RZ, 0x3, R229 ;  /* 0x00000003ffe57819 */ /* 0x000fe200000116e5 */
[----:B------:R-:W-:Y:S01]  /*0640*/  IMAD.WIDE.U32 R10, R22, c[0x0][0x1a8], R10 ;  /* 0x00006a00160a7a25 */ /* 0x000fe200078e000a */
[----:B------:R-:W-:Y:S01]  /*0650*/  LEA.HI.X R21, R6, c[0x0][0x1c4], R0, 0x1, P0 ;  /* 0x0000710006157a11 */ /* 0x000fe200000f0c00 */
[----:B------:R-:W-:Y:S01]  /*0660*/  CS2R R116, SRZ ;  /* 0x0000000000747805 */ /* 0x000fe2000001ff00 */
[----:B------:R-:W-:Y:S01]  /*0670*/  LOP3.LUT R229, R2, R229, RZ, 0x3c, !PT ;  /* 0x000000e502e57212 */ /* 0x000fe200078e3cff */
[----:B------:R-:W-:Y:S01]  /*0680*/  IMAD.MOV.U32 R0, RZ, RZ, c[0x0][0x1dc] ;  /* 0x00007700ff007624 */ /* 0x000fe200078e00ff */
[----:B------:R-:W-:Y:S01]  /*0690*/  LEA R14, P0, R3, R20, 0x6 ;  /* 0x00000014030e7211 */ /* 0x000fe200078030ff */
[----:B------:R-:W-:Y:S01]  /*06a0*/  IMAD R6, R23, c[0x0][0x1a8], RZ ;  /* 0x00006a0017067a24 */ /* 0x000fe200078e02ff */
[----:B------:R-:W-:Y:S01]  /*06b0*/  LEA.HI R2, R19, R234, RZ, 0x6 ;  /* 0x000000ea13027211 */ /* 0x000fe200078f30ff */
[----:B------:R-:W-:Y:S01]  /*06c0*/  IMAD.WIDE.U32 R24, R236, c[0x0][0x178], R250 ;  /* 0x00005e00ec187a25 */ /* 0x000fe200078e00fa */
[----:B------:R-:W-:Y:S01]  /*06d0*/  LEA.HI.X R15, R3, R21, R0, 0x6, P0 ;  /* 0x00000015030f7211 */ /* 0x000fe200000f3400 */
[----:B------:R-:W-:Y:S01]  /*06e0*/  CS2R R114, SRZ ;  /* 0x0000000000727805 */ /* 0x000fe2000001ff00 */
[----:B------:R-:W-:Y:S01]  /*06f0*/  SHF.R.S32.HI R0, RZ, 0x6, R2 ;  /* 0x00000006ff007819 */ /* 0x000fe20000011402 */
[----:B------:R-:W-:Y:S01]  /*0700*/  IMAD.U32 R3, RZ, RZ, UR4 ;  /* 0x00000004ff037e24 */ /* 0x000fe2000f8e00ff */
[C---:B------:R-:W-:Y:S01]  /*0710*/  ISETP.LT.OR P0, PT, R4.reuse, 0x1, P1 ;  /* 0x000000010400780c */ /* 0x040fe20000f01670 */
[----:B------:R-:W-:Y:S01]  /*0720*/  IMAD.U32 R2, RZ, RZ, UR5 ;  /* 0x00000005ff027e24 */ /* 0x000fe2000f8e00ff */
[----:B------:R-:W-:Y:S01]  /*0730*/  ISETP.LT.OR P6, PT, R4, 0x1, P4 ;  /* 0x000000010400780c */ /* 0x000fe200027c1670 */
[----:B------:R-:W-:Y:S01]  /*0740*/  IMAD R229, R0, 0x200, R229 ;  /* 0x0000020000e57824 */ /* 0x000fe200078e02e5 */
[----:B------:R-:W-:Y:S01]  /*0750*/  ISETP.LT.OR P5, PT, R4, 0x1, P3 ;  /* 0x000000010400780c */ /* 0x000fe20001fa1670 */
[----:B------:R-:W-:Y:S01]  /*0760*/  IMAD R6, R22, c[0x0][0x1ac], R6 ;  /* 0x00006b0016067a24 */ /* 0x000fe200078e0206 */
[C---:B------:R-:W-:Y:S01]  /*0770*/  ISETP.LT.OR P1, PT, R4.reuse, 0x21, P1 ;  /* 0x000000210400780c */ /* 0x040fe20000f21670 */
[----:B------:R-:W-:Y:S01]  /*0780*/  IMAD.SHL.U32 R229, R229, 0x2, RZ ;  /* 0x00000002e5e57824 */ /* 0x000fe200078e00ff */
[----:B------:R-:W-:Y:S01]  /*0790*/  ISETP.LT.OR P3, PT, R4, 0x21, P3 ;  /* 0x000000210400780c */ /* 0x000fe20001f61670 */
[----:B------:R-:W-:Y:S01]  /*07a0*/  IMAD.IADD R6, R11, 0x1, R6 ;  /* 0x000000010b067824 */ /* 0x000fe200078e0206 */
[----:B------:R-:W-:Y:S01]  /*07b0*/  ULDC.64 UR4, c[0x0][0x1a8] ;  /* 0x00006a0000047ab9 */ /* 0x000fe20000000a00 */
[----:B------:R-:W-:Y:S01]  /*07c0*/  IMAD R241, R237, c[0x0][0x208], RZ ;  /* 0x00008200edf17a24 */ /* 0x000fe200078e02ff */
[----:B------:R-:W-:Y:S01]  /*07d0*/  USHF.L.U32 UR7, UR4, 0x5, URZ ;  /* 0x0000000504077899 */ /* 0x000fe2000800063f */
[----:B------:R1:W-:Y:S01]  /*07e0*/  LDGSTS.E.BYPASS.LTC128B.128 [R229+0x7880], [R20.64], !P0 ;  /* 0x0788000014e57fae */ /* 0x0003e2000c101d58 */
[C---:B------:R-:W-:Y:S01]  /*07f0*/  @!P2 LEA R12, P0, R3.reuse, R14, 0x1 ;  /* 0x0000000e030ca211 */ /* 0x040fe200078008ff */
[----:B------:R-:W-:Y:S01]  /*0800*/  USHF.L.U64.HI UR6, UR4, UR9, UR5 ;  /* 0x0000000904067299 */ /* 0x000fe20008010205 */
[----:B------:R-:W-:Y:S01]  /*0810*/  IMAD R241, R236, c[0x0][0x20c], R241 ;  /* 0x00008300ecf17a24 */ /* 0x000fe200078e02f1 */
[----:B------:R1:W-:Y:S01]  /*0820*/  LDGSTS.E.BYPASS.LTC128B.128 [R229+0xa080], [R20.64+0x80], !P6 ;  /* 0x0a08008014e57fae */ /* 0x0003e2000f101d58 */
[----:B------:R-:W-:Y:S01]  /*0830*/  @!P2 LEA.HI.X R13, R3, R15, R2, 0x1, P0 ;  /* 0x0000000f030da211 */ /* 0x000fe200000f0c02 */
[----:B------:R-:W-:Y:S01]  /*0840*/  IMAD.MOV.U32 R2, RZ, RZ, c[0x0][0x1a8] ;  /* 0x00006a00ff027624 */ /* 0x000fe200078e00ff */
[----:B------:R-:W-:Y:S01]  /*0850*/  LEA R22, P0, R10, c[0x0][0x190], 0x1 ;  /* 0x000064000a167a11 */ /* 0x000fe200078008ff */
[----:B------:R1:W-:Y:S01]  /*0860*/  LDGSTS.E.BYPASS.LTC128B.128 [R229+0xc880], [R20.64+0x100], !P5 ;  /* 0x0c88010014e57fae */ /* 0x0003e2000e901d58 */
[----:B------:R-:W-:Y:S01]  /*0870*/  ISETP.LT.OR P5, PT, R4, 0x21, P4 ;  /* 0x000000210400780c */ /* 0x000fe200027a1670 */
[----:B------:R-:W-:Y:S01]  /*0880*/  IMAD.MOV.U32 R3, RZ, RZ, c[0x0][0x1ac] ;  /* 0x00006b00ff037624 */ /* 0x000fe200078e00ff */
[----:B------:R-:W-:Y:S01]  /*0890*/  LEA.HI.X R23, R10, c[0x0][0x194], R6, 0x1, P0 ;  /* 0x000065000a177a11 */ /* 0x000fe200000f0c06 */
[----:B------:R2:W-:Y:S01]  /*08a0*/  LDGSTS.E.BYPASS.LTC128B.128 [R229+0x8880], [R14.64], !P1 ;  /* 0x088800000ee57fae */ /* 0x0005e2000c901d58 */
[C---:B------:R-:W-:Y:S01]  /*08b0*/  @!P2 ISETP.GE.AND P0, PT, R4.reuse, 0x41, PT ;  /* 0x000000410400a80c */ /* 0x040fe20003f06270 */
[----:B------:R-:W-:Y:S01]  /*08c0*/  ULDC.64 UR4, c[0x0][0x188] ;  /* 0x0000620000047ab9 */ /* 0x000fe20000000a00 */
[----:B------:R-:W-:Y:S01]  /*08d0*/  P2R R6, PR, RZ, 0x20 ;  /* 0x00000020ff067803 */ /* 0x000fe20000000000 */
[----:B------:R-:W-:Y:S01]  /*08e0*/  UIMAD.WIDE.U32 UR10, UR20, UR4, URZ ;  /* 0x00000004140a72a5 */ /* 0x000fe2000f8e003f */
[----:B------:R-:W-:Y:S01]  /*08f0*/  @!P2 ISETP.LT.OR P5, PT, R4, 0x41, P4 ;  /* 0x000000410400a80c */ /* 0x000fe200027a1670 */
[----:B------:R-:W-:Y:S01]  /*0900*/  UIMAD UR4, UR8, UR4, URZ ;  /* 0x00000004080472a4 */ /* 0x000fe2000f8e023f */
[----:B------:R-:W-:Y:S01]  /*0910*/  @!P2 ISETP.GE.OR P6, PT, R250, c[0x0][0x1cc], !P0 ;  /* 0x00007300fa00aa0c */ /* 0x000fe200047c6670 */
[----:B------:R-:W-:Y:S01]  /*0920*/  IMAD.WIDE.U32 R242, R236, c[0x0][0x208], R250 ;  /* 0x00008200ecf27a25 */ /* 0x000fe200078e00fa */
[----:B------:R-:W-:Y:S01]  /*0930*/  @!P2 ISETP.GE.OR P4, PT, R230, c[0x0][0x1cc], !P0 ;  /* 0x00007300e600aa0c */ /* 0x000fe20004786670 */
[----:B------:R-:W-:Y:S01]  /*0940*/  UIMAD UR4, UR20, UR5, UR4 ;  /* 0x00000005140472a4 */ /* 0x000fe2000f8e0204 */
[----:B------:R-:W-:Y:S01]  /*0950*/  ISETP.NE.AND P0, PT, R6, RZ, PT ;  /* 0x000000ff0600720c */ /* 0x000fe20003f05270 */
[----:B------:R-:W-:Y:S01]  /*0960*/  IMAD.IADD R241, R243, 0x1, R241 ;  /* 0x00000001f3f17824 */ /* 0x000fe200078e02f1 */
[C---:B------:R-:W-:Y:S01]  /*0970*/  LEA R10, P1, R2.reuse, R22, 0x6 ;  /* 0x00000016020a7211 */ /* 0x040fe200078230ff */
[----:B------:R-:W-:Y:S01]  /*0980*/  UIADD3 UR13, UR11, UR4, URZ ;  /* 0x000000040b0d7290 */ /* 0x000fe2000fffe03f */
[----:B------:R-:W-:Y:S01]  /*0990*/  IMAD.MOV.U32 R240, RZ, RZ, R242 ;  /* 0x000000fffff07224 */ /* 0x000fe200078e00f2 */
[----:B------:R3:W-:Y:S01]  /*09a0*/  STL.64 [R1], R24 ;  /* 0x0000001801007387 */ /* 0x0007e20000100a00 */
[----:B------:R-:W-:Y:S01]  /*09b0*/  LEA.HI.X R11, R2, R23, R3, 0x6, P1 ;  /* 0x00000017020b7211 */ /* 0x000fe200008f3403 */
[----:B------:R-:W-:Y:S01]  /*09c0*/  IMAD R3, R237, c[0x0][0x178], RZ ;  /* 0x00005e00ed037a24 */ /* 0x000fe200078e02ff */
[----:B------:R-:W-:Y:S01]  /*09d0*/  ISETP.GE.AND P1, PT, R250, c[0x0][0x19c], PT ;  /* 0x00006700fa007a0c */ /* 0x000fe20003f26270 */
[----:B------:R-:W-:Y:S01]  /*09e0*/  IMAD.SHL.U32 R0, R0, 0x8, RZ ;  /* 0x0000000800007824 */ /* 0x000fe200078e00ff */
[----:B------:R-:W-:Y:S01]  /*09f0*/  CS2R R112, SRZ ;  /* 0x0000000000707805 */ /* 0x000fe2000001ff00 */
[----:B------:R-:W-:Y:S01]  /*0a00*/  IMAD R248, R236, c[0x0][0x17c], R3 ;  /* 0x00005f00ecf87a24 */ /* 0x000fe200078e0203 */
[----:B------:R-:W-:Y:S01]  /*0a10*/  CS2R R102, SRZ ;  /* 0x0000000000667805 */ /* 0x000fe2000001ff00 */
[----:B------:R2:W-:Y:S01]  /*0a20*/  LDGSTS.E.BYPASS.LTC128B.128 [R229+0xb080], [R14.64+0x80], !P0 ;  /* 0x0b0800800ee57fae */ /* 0x0005e2000c101d58 */
[----:B------:R-:W-:Y:S01]  /*0a30*/  ISETP.GE.AND P0, PT, R231, c[0x0][0x19c], PT ;  /* 0x00006700e7007a0c */ /* 0x000fe20003f06270 */
[----:B------:R-:W-:Y:S01]  /*0a40*/  IMAD.U32 R3, RZ, RZ, UR6 ;  /* 0x00000006ff037e24 */ /* 0x000fe2000f8e00ff */
[----:B------:R-:W-:Y:S01]  /*0a50*/  CS2R R100, SRZ ;  /* 0x0000000000647805 */ /* 0x000fe2000001ff00 */
[----:B------:R2:W-:Y:S01]  /*0a60*/  LDGSTS.E.BYPASS.LTC128B.128 [R229+0xd880], [R14.64+0x100], !P3 ;  /* 0x0d8801000ee57fae */ /* 0x0005e2000d901d58 */
[----:B------:R-:W-:Y:S01]  /*0a70*/  ISETP.GE.AND P3, PT, R230, c[0x0][0x19c], PT ;  /* 0x00006700e6007a0c */ /* 0x000fe20003f66270 */
[----:B------:R-:W-:Y:S01]  /*0a80*/  IMAD.IADD R249, R25, 0x1, R248 ;  /* 0x0000000119f97824 */ /* 0x000fe200078e02f8 */
[----:B------:R-:W-:Y:S01]  /*0a90*/  CS2R R98, SRZ ;  /* 0x0000000000627805 */ /* 0x000fe2000001ff00 */
[----:B------:R4:W-:Y:S01]  /*0aa0*/  @!P2 LDGSTS.E.BYPASS.LTC128B.128 [R229+0x9880], [R12.64], !P6 ;  /* 0x098800000ce5afae */ /* 0x0009e2000f101d58 */
[C---:B------:R-:W-:Y:S01]  /*0ab0*/  ISETP.LT.OR P6, PT, R4.reuse, 0x1, P1 ;  /* 0x000000010400780c */ /* 0x040fe20000fc1670 */
[----:B------:R-:W-:Y:S01]  /*0ac0*/  IMAD.MOV.U32 R248, RZ, RZ, R24 ;  /* 0x000000fffff87224 */ /* 0x000fe200078e0018 */
[----:B------:R-:W-:Y:S01]  /*0ad0*/  CS2R R96, SRZ ;  /* 0x0000000000607805 */ /* 0x000fe2000001ff00 */
[----:B------:R4:W-:Y:S01]  /*0ae0*/  @!P2 LDGSTS.E.BYPASS.LTC128B.128 [R229+0xc080], [R12.64+0x80], !P5 ;  /* 0x0c0800800ce5afae */ /* 0x0009e2000e901d58 */
[C---:B------:R-:W-:Y:S01]  /*0af0*/  ISETP.LT.OR P5, PT, R4.reuse, 0x1, P0 ;  /* 0x000000010400780c */ /* 0x040fe200007a1670 */
[----:B------:R-:W-:Y:S01]  /*0b00*/  CS2R R94, SRZ ;  /* 0x00000000005e7805 */ /* 0x000fe2000001ff00 */
[----:B------:R-:W-:Y:S01]  /*0b10*/  CS2R R92, SRZ ;  /* 0x00000000005c7805 */ /* 0x000fe2000001ff00 */
[----:B------:R4:W-:Y:S01]  /*0b20*/  @!P2 LDGSTS.E.BYPASS.LTC128B.128 [R229+0xe880], [R12.64+0x100], !P4 ;  /* 0x0e8801000ce5afae */ /* 0x0009e2000e101d58 */
[C---:B------:R-:W-:Y:S01]  /*0b30*/  ISETP.LT.OR P4, PT, R4.reuse, 0x1, P3 ;  /* 0x000000010400780c */ /* 0x040fe20001f81670 */
[----:B------:R-:W-:Y:S01]  /*0b40*/  CS2R R82, SRZ ;  /* 0x0000000000527805 */ /* 0x000fe2000001ff00 */
[----:B------:R-:W-:Y:S01]  /*0b50*/  CS2R R80, SRZ ;  /* 0x0000000000507805 */ /* 0x000fe2000001ff00 */
[----:B------:R-:W-:Y:S01]  /*0b60*/  CS2R R86, SRZ ;  /* 0x0000000000567805 */ /* 0x000fe2000001ff00 */
[----:B------:R-:W-:Y:S01]  /*0b70*/  CS2R R84, SRZ ;  /* 0x0000000000547805 */ /* 0x000fe2000001ff00 */
[----:B------:R5:W-:Y:S01]  /*0b80*/  LDGSTS.E.BYPASS.LTC128B.128 [R229+0x80], [R22.64], !P6 ;  /* 0x0008000016e57fae */ /* 0x000be2000f101d58 */
[C---:B------:R-:W-:Y:S01]  /*0b90*/  ISETP.LT.OR P6, PT, R4.reuse, 0x21, P1 ;  /* 0x000000210400780c */ /* 0x040fe20000fc1670 */
[----:B------:R-:W-:Y:S01]  /*0ba0*/  CS2R R90, SRZ ;  /* 0x00000000005a7805 */ /* 0x000fe2000001ff00 */
[C---:B------:R-:W-:Y:S01]  /*0bb0*/  @!P2 ISETP.LT.OR P1, PT, R4.reuse, 0x41, P1 ;  /* 0x000000410400a80c */ /* 0x040fe20000f21670 */
[----:B------:R5:W-:Y:S01]  /*0bc0*/  LDGSTS.E.BYPASS.LTC128B.128 [R229+0x2880], [R22.64+0x80], !P5 ;  /* 0x0288008016e57fae */ /* 0x000be2000e901d58 */
[C---:B------:R-:W-:Y:S01]  /*0bd0*/  ISETP.LT.OR P5, PT, R4.reuse, 0x21, P0 ;  /* 0x000000210400780c */ /* 0x040fe200007a1670 */
[----:B------:R-:W-:Y:S01]  /*0be0*/  CS2R R88, SRZ ;  /* 0x0000000000587805 */ /* 0x000fe2000001ff00 */
[----:B------:R-:W-:Y:S01]  /*0bf0*/  CS2R R78, SRZ ;  /* 0x00000000004e7805 */ /* 0x000fe2000001ff00 */
[----:B------:R5:W-:Y:S01]  /*0c00*/  LDGSTS.E.BYPASS.LTC128B.128 [R229+0x5080], [R22.64+0x100], !P4 ;  /* 0x0508010016e57fae */ /* 0x000be2000e101d58 */
[C---:B------:R-:W-:Y:S01]  /*0c10*/  ISETP.LT.OR P4, PT, R4.reuse, 0x21, P3 ;  /* 0x000000210400780c */ /* 0x040fe20001f81670 */
[----:B--2---:R-:W-:Y:S01]  /*0c20*/  IMAD.WIDE.U32 R14, R5, c[0x0][0x270], R238 ;  /* 0x00009c00050e7a25 */ /* 0x004fe200078e00ee */
[----:B------:R-:W-:Y:S01]  /*0c30*/  CS2R R76, SRZ ;  /* 0x00000000004c7805 */ /* 0x000fe2000001ff00 */
[----:B------:R-:W-:Y:S01]  /*0c40*/  CS2R R74, SRZ ;  /* 0x00000000004a7805 */ /* 0x000fe2000001ff00 */
[----:B------:R-:W-:Y:S01]  /*0c50*/  CS2R R72, SRZ ;  /* 0x0000000000487805 */ /* 0x000fe2000001ff00 */
[----:B------:R2:W-:Y:S01]  /*0c60*/  LDGSTS.E.BYPASS.LTC128B.128 [R229+0x1080], [R10.64], !P6 ;  /* 0x010800000ae57fae */ /* 0x0005e2000f101d58 */
[----:B------:R-:W-:Y:S01]  /*0c70*/  ISETP.GE.AND P6, PT, R231, c[0x0][0x16c], PT ;  /* 0x00005b00e7007a0c */ /* 0x000fe20003fc6270 */
[----:B------:R-:W-:Y:S01]  /*0c80*/  CS2R R70, SRZ ;  /* 0x0000000000467805 */ /* 0x000fe2000001ff00 */
[----:B------:R-:W-:Y:S01]  /*0c90*/  P2R R2, PR, RZ, 0x2 ;  /* 0x00000002ff027803 */ /* 0x000fe20000000000 */
[----:B------:R2:W-:Y:S01]  /*0ca0*/  LDGSTS.E.BYPASS.LTC128B.128 [R229+0x3880], [R10.64+0x80], !P5 ;  /* 0x038800800ae57fae */ /* 0x0005e2000e901d58 */
[C---:B------:R-:W-:Y:S01]  /*0cb0*/  @!P2 ISETP.LT.OR P1, PT, R4.reuse, 0x41, P0 ;  /* 0x000000410400a80c */ /* 0x040fe20000721670 */
[----:B------:R-:W-:Y:S01]  /*0cc0*/  CS2R R68, SRZ ;  /* 0x0000000000447805 */ /* 0x000fe2000001ff00 */
[----:B------:R-:W-:Y:S01]  /*0cd0*/  @!P2 ISETP.LT.OR P0, PT, R4, 0x41, P3 ;  /* 0x000000410400a80c */ /* 0x000fe20001f01670 */
[----:B------:R-:W-:Y:S01]  /*0ce0*/  IMAD.U32 R4, RZ, RZ, UR7 ;  /* 0x00000007ff047e24 */ /* 0x000fe2000f8e00ff */
[----:B------:R-:W-:Y:S01]  /*0cf0*/  ISETP.NE.AND P3, PT, R2, RZ, PT ;  /* 0x000000ff0200720c */ /* 0x000fe20003f65270 */
[----:B------:R2:W-:Y:S01]  /*0d00*/  LDGSTS.E.BYPASS.LTC128B.128 [R229+0x6080], [R10.64+0x100], !P4 ;  /* 0x060801000ae57fae */ /* 0x0005e2000e101d58 */
[----:B------:R-:W-:Y:S01]  /*0d10*/  SEL R6, RZ, 0xffffffff, P6 ;  /* 0xffffffffff067807 */ /* 0x000fe20003000000 */
[----:B----4-:R-:W-:Y:S01]  /*0d20*/  IMAD.WIDE.U32 R12, R5, c[0x0][0x180], R248 ;  /* 0x00006000050c7a25 */ /* 0x010fe200078e00f8 */
[----:B------:R-:W-:Y:S01]  /*0d30*/  ISETP.GE.AND P5, PT, R230, c[0x0][0x16c], PT ;  /* 0x00005b00e6007a0c */ /* 0x000fe20003fa6270 */
[----:B------:R-:W-:Y:S01]  /*0d40*/  ULDC.64 UR6, c[0x0][0x178] ;  /* 0x00005e0000067ab9 */ /* 0x000fe20000000a00 */
[----:B------:R-:W-:Y:S01]  /*0d50*/  CS2R R58, SRZ ;  /* 0x00000000003a7805 */ /* 0x000fe2000001ff00 */
[----:B------:R-:W-:Y:S01]  /*0d60*/  IMAD.SHL.U32 R6, R6, 0x2, RZ ;  /* 0x0000000206067824 */ /* 0x000fe200078e00ff */
[----:B------:R-:W-:Y:S01]  /*0d70*/  USHF.L.U32 UR4, UR6, 0x5, URZ ;  /* 0x0000000506047899 */ /* 0x000fe2000800063f */
[----:B------:R-:W-:Y:S01]  /*0d80*/  CS2R R56, SRZ ;  /* 0x0000000000387805 */ /* 0x000fe2000001ff00 */
[----:B------:R-:W-:Y:S01]  /*0d90*/  USHF.L.U64.HI UR7, UR6, UR9, UR7 ;  /* 0x0000000906077299 */ /* 0x000fe20008010207 */
[----:B------:R-:W-:Y:S01]  /*0da0*/  P2R R2, PR, RZ, 0x1 ;  /* 0x00000001ff027803 */ /* 0x000fe20000000000 */
[----:B------:R-:W-:Y:S01]  /*0db0*/  CS2R R62, SRZ ;  /* 0x00000000003e7805 */ /* 0x000fe2000001ff00 */
[----:B------:R-:W-:Y:S01]  /*0dc0*/  ISETP.GE.AND P0, PT, R250, c[0x0][0x16c], PT ;  /* 0x00005b00fa007a0c */ /* 0x000fe20003f06270 */
[----:B------:R-:W-:Y:S01]  /*0dd0*/  USHF.L.U64.HI UR7, UR4, 0x1, UR7 ;  /* 0x0000000104077899 */ /* 0x000fe20008010207 */
[----:B------:R-:W-:Y:S01]  /*0de0*/  ISETP.NE.AND P4, PT, R2, RZ, PT ;  /* 0x000000ff0200720c */ /* 0x000fe20003f85270 */
[----:B------:R-:W-:Y:S01]  /*0df0*/  CS2R R60, SRZ ;  /* 0x00000000003c7805 */ /* 0x000fe2000001ff00 */
[----:B------:R-:W-:Y:S01]  /*0e00*/  SEL R7, RZ, 0x1, P0 ;  /* 0x00000001ff077807 */ /* 0x000fe20000000000 */
[----:B------:R-:W-:Y:S01]  /*0e10*/  CS2R R66, SRZ ;  /* 0x0000000000427805 */ /* 0x000fe2000001ff00 */
[----:B------:R-:W-:Y:S01]  /*0e20*/  SHF.R.S32.HI R2, RZ, 0x1f, R5 ;  /* 0x0000001fff027819 */ /* 0x000fe20000011405 */
[----:B------:R-:W-:Y:S01]  /*0e30*/  CS2R R64, SRZ ;  /* 0x0000000000407805 */ /* 0x000fe2000001ff00 */
[----:B------:R-:W-:Y:S01]  /*0e40*/  LOP3.LUT R6, R6, 0x2, R7, 0xe2, !PT ;  /* 0x0000000206067812 */ /* 0x000fe200078ee207 */
[----:B------:R-:W-:Y:S01]  /*0e50*/  CS2R R54, SRZ ;  /* 0x0000000000367805 */ /* 0x000fe2000001ff00 */
[----:B------:R-:W-:Y:S01]  /*0e60*/  CS2R R52, SRZ ;  /* 0x0000000000347805 */ /* 0x000fe2000001ff00 */
[----:B------:R-:W-:Y:S01]  /*0e70*/  CS2R R50, SRZ ;  /* 0x0000000000327805 */ /* 0x000fe2000001ff00 */
[----:B------:R-:W-:Y:S01]  /*0e80*/  CS2R R48, SRZ ;  /* 0x0000000000307805 */ /* 0x000fe2000001ff00 */
[----:B------:R-:W-:Y:S01]  /*0e90*/  @P0 LOP3.LUT R233, R233, 0x1, RZ, 0xfc, !PT ;  /* 0x00000001e9e90812 */ /* 0x000fe200078efcff */
[----:B------:R-:W-:Y:S01]  /*0ea0*/  CS2R R46, SRZ ;  /* 0x00000000002e7805 */ /* 0x000fe2000001ff00 */
[----:B--2---:R-:W-:Y:S01]  /*0eb0*/  @!P2 LEA R10, P0, R4, R10, 0x1 ;  /* 0x0000000a040aa211 */ /* 0x004fe200078008ff */
[----:B------:R-:W-:-:S03]  /*0ec0*/  CS2R R44, SRZ ;  /* 0x00000000002c7805 */ /* 0x000fc6000001ff00 */
[----:B------:R-:W-:Y:S01]  /*0ed0*/  @!P2 LEA.HI.X R11, R4, R11, R3, 0x1, P0 ;  /* 0x0000000b040ba211 */ /* 0x000fe200000f0c03 */
[----:B------:R-:W-:Y:S01]  /*0ee0*/  IMAD R4, R2, c[0x0][0x180], RZ ;  /* 0x0000600002047a24 */ /* 0x000fe200078e02ff */
[----:B------:R-:W-:Y:S02]  /*0ef0*/  SEL R3, RZ, 0x4, P5 ;  /* 0x00000004ff037807 */ /* 0x000fe40002800000 */
[----:B------:R-:W-:Y:S01]  /*0f00*/  IADD3 R7, P0, R12, UR10, RZ ;  /* 0x0000000a0c077c10 */ /* 0x000fe2000ff1e0ff */
[----:B------:R-:W-:Y:S01]  /*0f10*/  IMAD R4, R5, c[0x0][0x184], R4 ;  /* 0x0000610005047a24 */ /* 0x000fe200078e0204 */
[----:B------:R-:W-:Y:S01]  /*0f20*/  LOP3.LUT R3, R6, R3, RZ, 0xfc, !PT ;  /* 0x0000000306037212 */ /* 0x000fe200078efcff */
[----:B------:R-:W-:Y:S01]  /*0f30*/  USHF.L.U32 UR10, UR4, 0x1, URZ ;  /* 0x00000001040a7899 */ /* 0x000fe2000800063f */
[----:B------:R2:W-:Y:S02]  /*0f40*/  @!P2 LDGSTS.E.BYPASS.LTC128B.128 [R229+0x2080], [R10.64], !P3 ;  /* 0x020800000ae5afae */ /* 0x0005e4000d901d58 */
[----:B------:R-:W-:Y:S01]  /*0f50*/  IADD3.X R4, R13, UR13, R4, P0, !PT ;  /* 0x0000000d0d047c10 */ /* 0x000fe200087fe404 */
[----:B------:R-:W-:Y:S01]  /*0f60*/  ULDC.64 UR4, c[0x0][0x278] ;  /* 0x00009e0000047ab9 */ /* 0x000fe20000000a00 */
[----:B-1----:R-:W-:Y:S01]  /*0f70*/  LEA R20, P0, R7, c[0x0][0x160], 0x1 ;  /* 0x0000580007147a11 */ /* 0x002fe200078008ff */
[----:B------:R2:W-:Y:S01]  /*0f80*/  @!P2 LDGSTS.E.BYPASS.LTC128B.128 [R229+0x4880], [R10.64+0x80], !P1 ;  /* 0x048800800ae5afae */ /* 0x0005e2000c901d58 */
[----:B------:R-:W-:Y:S01]  /*0f90*/  LOP3.LUT R6, R3, 0x1, RZ, 0xc0, !PT ;  /* 0x0000000103067812 */ /* 0x000fe200078ec0ff */
[----:B------:R-:W-:Y:S01]  /*0fa0*/  UIMAD UR15, UR8, UR4, URZ ;  /* 0x00000004080f72a4 */ /* 0x000fe2000f8e023f */
[----:B------:R-:W-:Y:S01]  /*0fb0*/  LEA.HI.X R21, R7, c[0x0][0x164], R4, 0x1, P0 ;  /* 0x0000590007157a11 */ /* 0x000fe200000f0c04 */
[----:B------:R2:W-:Y:S01]  /*0fc0*/  @!P2 LDGSTS.E.BYPASS.LTC128B.128 [R229+0x7080], [R10.64+0x100], !P4 ;  /* 0x070801000ae5afae */ /* 0x0005e2000e101d58 */
[----:B------:R-:W-:Y:S01]  /*0fd0*/  ISETP.NE.U32.AND P3, PT, R6, 0x1, PT ;  /* 0x000000010600780c */ /* 0x000fe20003f65070 */
[----:B------:R-:W-:Y:S01]  /*0fe0*/  UIMAD.WIDE.U32 UR16, UR20, UR4, URZ ;  /* 0x00000004141072a5 */ /* 0x000fe2000f8e003f */
[----:B------:R-:W-:Y:S01]  /*0ff0*/  IADD3 R7, -R236, c[0x0][0x168], RZ ;  /* 0x00005a00ec077a10 */ /* 0x000fe20007ffe1ff */
[----:B------:R-:W0:Y:S01]  /*1000*/  LDGDEPBAR ;  /* 0x00000000000079af */ /* 0x000e220000000000 */
[----:B------:R-:W-:Y:S01]  /*1010*/  IADD3 R12, P0, R20, UR10, RZ ;  /* 0x0000000a140c7c10 */ /* 0x000fe2000ff1e0ff */
[----:B------:R-:W-:Y:S01]  /*1020*/  UIMAD UR15, UR20, UR5, UR15 ;  /* 0x00000005140f72a4 */ /* 0x000fe2000f8e020f */
[----:B------:R-:W-:Y:S01]  /*1030*/  LOP3.LUT P2, RZ, R3, 0x2, RZ, 0xc0, !PT ;  /* 0x0000000203ff7812 */ /* 0x000fe2000784c0ff */
[C---:B------:R-:W-:Y:S01]  /*1040*/  IMAD R4, R2.reuse, c[0x0][0x270], RZ ;  /* 0x00009c0002047a24 */ /* 0x040fe200078e02ff */
[----:B------:R-:W-:Y:S01]  /*1050*/  ISETP.LT.OR P1, PT, R7, 0x1, P3 ;  /* 0x000000010700780c */ /* 0x000fe20001f21670 */
[----:B------:R-:W-:Y:S01]  /*1060*/  ULDC.64 UR4, c[0x0][0x218] ;  /* 0x0000860000047ab9 */ /* 0x000fe20000000a00 */
[----:B------:R-:W-:Y:S01]  /*1070*/  IADD3.X R13, R21, UR7, RZ, P0, !PT ;  /* 0x00000007150d7c10 */ /* 0x000fe200087fe4ff */
[----:B------:R-:W-:Y:S01]  /*1080*/  UIMAD.WIDE.U32 UR18, UR20, UR4, URZ ;  /* 0x00000004141272a5 */ /* 0x000fe2000f8e003f */
[----:B------:R-:W-:Y:S01]  /*1090*/  ISETP.LT.OR P0, PT, R7, 0x1, !P2 ;  /* 0x000000010700780c */ /* 0x000fe20005701670 */
[----:B------:R-:W-:Y:S01]  /*10a0*/  UIMAD UR4, UR8, UR4, URZ ;  /* 0x00000004080472a4 */ /* 0x000fe2000f8e023f */
[----:B------:R-:W-:Y:S01]  /*10b0*/  LOP3.LUT P4, RZ, R3, 0x4, RZ, 0xc0, !PT ;  /* 0x0000000403ff7812 */ /* 0x000fe2000788c0ff */
[----:B------:R-:W-:Y:S01]  /*10c0*/  UIADD3 UR15, UR17, UR15, URZ ;  /* 0x0000000f110f7290 */ /* 0x000fe2000fffe03f */
[----:B------:R-:W-:Y:S01]  /*10d0*/  IMAD R3, R5, c[0x0][0x274], R4 ;  /* 0x00009d0005037a24 */ /* 0x000fe200078e0204 */
[----:B------:R-:W-:Y:S01]  /*10e0*/  UIMAD UR5, UR20, UR5, UR4 ;  /* 0x00000005140572a4 */ /* 0x000fe2000f8e0204 */
[----:B------:R-:W-:Y:S01]  /*10f0*/  IMAD R6, R2, c[0x0][0x210], RZ ;  /* 0x0000840002067a24 */ /* 0x000fe200078e02ff */
[----:B------:R-:W-:-:S02]  /*1100*/  ISETP.LT.OR P2, PT, R7, 0x21, !P2 ;  /* 0x000000210700780c */ /* 0x000fc40005741670 */
[----:B------:R1:W-:Y:S01]  /*1110*/  LDGSTS.E.BYPASS.LTC128B.128 [R229+0xf080], [R20.64], !P1 ;  /* 0x0f08000014e57fae */ /* 0x0003e2000c901d58 */
[----:B------:R-:W-:Y:S01]  /*1120*/  ISETP.LT.OR P1, PT, R7, 0x21, P3 ;  /* 0x000000210700780c */ /* 0x000fe20001f21670 */
[----:B------:R-:W-:Y:S01]  /*1130*/  UIADD3 UR14, UR19, UR5, URZ ;  /* 0x00000005130e7290 */ /* 0x000fe2000fffe03f */
[----:B------:R-:W-:Y:S01]  /*1140*/  IMAD R6, R5, c[0x0][0x214], R6 ;  /* 0x0000850005067a24 */ /* 0x000fe200078e0206 */
[----:B------:R1:W-:Y:S01]  /*1150*/  LDGSTS.E.BYPASS.LTC128B.128 [R229+0x11080], [R20.64+0x80], !P0 ;  /* 0x1108008014e57fae */ /* 0x0003e2000c101d58 */
[----:B------:R-:W-:Y:S01]  /*1160*/  ISETP.LT.OR P0, PT, R7, 0x1, !P4 ;  /* 0x000000010700780c */ /* 0x000fe20006701670 */
[----:B--2---:R-:W-:Y:S01]  /*1170*/  IMAD.WIDE.U32 R10, R5, c[0x0][0x210], R240 ;  /* 0x00008400050a7a25 */ /* 0x004fe200078e00f0 */
[----:B------:R-:W-:Y:S01]  /*1180*/  ULDC.64 UR4, c[0x0][0x208] ;  /* 0x0000820000047ab9 */ /* 0x000fe20000000a00 */
[----:B------:R-:W-:Y:S01]  /*1190*/  ISETP.LT.OR P3, PT, R7, 0x21, !P4 ;  /* 0x000000210700780c */ /* 0x000fe20006761670 */
[----:B------:R-:W-:Y:S01]  /*11a0*/  USHF.L.U32 UR11, UR4, 0x5, URZ ;  /* 0x00000005040b7899 */ /* 0x000fe2000800063f */
[----:B------:R-:W-:Y:S01]  /*11b0*/  ISETP.GT.AND P4, PT, R234, 0xf, PT ;  /* 0x0000000fea00780c */ /* 0x000fe20003f84270 */
[----:B------:R-:W-:-:S04]  /*11c0*/  USHF.L.U64.HI UR5, UR4, UR9, UR5 ;  /* 0x0000000904057299 */ /* 0x000fc80008010205 */
[----:B------:R-:W-:-:S03]  /*11d0*/  USHF.L.U64.HI UR5, UR11, 0x1, UR5 ;  /* 0x000000010b057899 */ /* 0x000fc60008010205 */
[----:B------:R1:W-:Y:S01]  /*11e0*/  LDGSTS.E.BYPASS.LTC128B.128 [R229+0x13080], [R20.64+0x100], !P0 ;  /* 0x1308010014e57fae */ /* 0x0003e2000c101d58 */
[----:B------:R-:W-:-:S03]  /*11f0*/  IADD3 R4, P0, R14, UR16, RZ ;  /* 0x000000100e047c10 */ /* 0x000fc6000ff1e0ff */
[----:B------:R2:W-:Y:S01]  /*1200*/  LDGSTS.E.BYPASS.LTC128B.128 [R229+0x10080], [R12.64], !P1 ;  /* 0x100800000ce57fae */ /* 0x0005e2000c901d58 */
[----:B------:R-:W-:Y:S02]  /*1210*/  IADD3.X R3, R15, UR15, R3, P0, !PT ;  /* 0x0000000f0f037c10 */ /* 0x000fe400087fe403 */
[----:B------:R-:W-:-:S04]  /*1220*/  IADD3 R8, P0, R10, UR18, RZ ;  /* 0x000000120a087c10 */ /* 0x000fc8000ff1e0ff */
[----:B------:R-:W-:Y:S01]  /*1230*/  IADD3.X R11, R11, UR14, R6, P0, !PT ;  /* 0x0000000e0b0b7c10 */ /* 0x000fe200087fe406 */
[----:B------:R-:W-:Y:S01]  /*1240*/  IMAD.U32 R6, RZ, RZ, UR10 ;  /* 0x0000000aff067e24 */ /* 0x000fe2000f8e00ff */
[----:B------:R-:W-:Y:S01]  /*1250*/  LEA R14, P0, R8, c[0x0][0x1f0], 0x1 ;  /* 0x00007c00080e7a11 */ /* 0x000fe200078008ff */
[----:B------:R-:W-:-:S03]  /*1260*/  USHF.L.U32 UR10, UR11, 0x1, URZ ;  /* 0x000000010b0a7899 */ /* 0x000fc6000800063f */
[----:B------:R-:W-:Y:S02]  /*1270*/  LEA.HI.X R15, R8, c[0x0][0x1f4], R11, 0x1, P0 ;  /* 0x00007d00080f7a11 */ /* 0x000fe400000f0c0b */
[----:B-----5:R-:W-:-:S04]  /*1280*/  IADD3 R22, P1, P0, R6, 0x80, R20 ;  /* 0x0000008006167810 */ /* 0x020fc8000783e014 */
[--C-:B------:R-:W-:Y:S02]  /*1290*/  IADD3.X R23, RZ, UR7, R21.reuse, P1, P0 ;  /* 0x00000007ff177c10 */ /* 0x100fe40008fe0415 */
[----:B---3--:R-:W-:Y:S01]  /*12a0*/  IADD3 R24, P1, P0, R6, 0x100, R20 ;  /* 0x0000010006187810 */ /* 0x008fe2000783e014 */
[----:B-1----:R-:W-:Y:S02]  /*12b0*/  IMAD.U32 R20, RZ, RZ, UR10 ;  /* 0x0000000aff147e24 */ /* 0x002fe4000f8e00ff */
[----:B------:R1:W-:Y:S01]  /*12c0*/  LDGSTS.E.BYPASS.LTC128B.128 [R229+0x12080], [R22.64], !P2 ;  /* 0x1208000016e57fae */ /* 0x0003e2000d101d58 */
[----:B------:R-:W-:Y:S02]  /*12d0*/  IADD3.X R25, RZ, UR7, R21, P1, P0 ;  /* 0x00000007ff197c10 */ /* 0x000fe40008fe0415 */
[----:B------:R-:W-:Y:S02]  /*12e0*/  ISETP.GE.AND P2, PT, R250, c[0x0][0x1fc], PT ;  /* 0x00007f00fa007a0c */ /* 0x000fe40003f46270 */
[----:B------:R-:W-:Y:S01]  /*12f0*/  IADD3 R20, P1, P0, R20, 0x100, R14 ;  /* 0x0000010014147810 */ /* 0x000fe2000783e00e */
[----:B------:R3:W-:Y:S01]  /*1300*/  LDGSTS.E.BYPASS.LTC128B.128 [R229+0x14080], [R24.64], !P3 ;  /* 0x1408000018e57fae */ /* 0x0007e2000d901d58 */
[----:B------:R-:W-:-:S02]  /*1310*/  ISETP.GE.AND P3, PT, R231, c[0x0][0x1fc], PT ;  /* 0x00007f00e7007a0c */ /* 0x000fc40003f66270 */
[----:B------:R-:W-:Y:S02]  /*1320*/  IADD3.X R21, RZ, UR5, R15, P1, P0 ;  /* 0x00000005ff157c10 */ /* 0x000fe40008fe040f */
[C---:B------:R-:W-:Y:S02]  /*1330*/  LEA R10, P0, R4.reuse, c[0x0][0x258], 0x2 ;  /* 0x00009600040a7a11 */ /* 0x040fe400078010ff */
[C---:B------:R-:W-:Y:S02]  /*1340*/  ISETP.LT.OR P1, PT, R7.reuse, 0x1, P2 ;  /* 0x000000010700780c */ /* 0x040fe40001721670 */
[----:B------:R-:W-:Y:S01]  /*1350*/  LEA.HI.X R11, R4, c[0x0][0x25c], R3, 0x2, P0 ;  /* 0x00009700040b7a11 */ /* 0x000fe200000f1403 */
[----:B------:R-:W-:Y:S01]  /*1360*/  @!P4 IMAD.SHL.U32 R3, R234, 0x10, RZ ;  /* 0x00000010ea03c824 */ /* 0x000fe200078e00ff */
[----:B------:R-:W-:Y:S01]  /*1370*/  ISETP.LT.OR P0, PT, R7, 0x1, P3 ;  /* 0x000000010700780c */ /* 0x000fe20001f01670 */
[----:B------:R-:W-:Y:S01]  /*1380*/  IMAD R4, R2, c[0x0][0x288], RZ ;  /* 0x0000a20002047a24 */ /* 0x000fe200078e02ff */
[----:B------:R-:W-:-:S02]  /*1390*/  ISETP.GE.AND P2, PT, R230, c[0x0][0x1fc], PT ;  /* 0x00007f00e6007a0c */ /* 0x000fc40003f46270 */
[----:B------:R4:W-:Y:S01]  /*13a0*/  @!P4 LDGSTS.E.BYPASS.LTC128B.128 [R3+0x21080], [R10.64] ;  /* 0x210800000a03cfae */ /* 0x0009e2000b901d58 */
[-C--:B--2---:R-:W-:Y:S01]  /*13b0*/  LEA.HI R13, R19, R234.reuse, RZ, 0x4 ;  /* 0x000000ea130d7211 */ /* 0x084fe200078f20ff */
[----:B------:R-:W-:Y:S01]  /*13c0*/  IMAD R4, R5, c[0x0][0x28c], R4 ;  /* 0x0000a30005047a24 */ /* 0x000fe200078e0204 */
[CC--:B------:R-:W-:Y:S01]  /*13d0*/  LEA.HI R6, R19.reuse, R234.reuse, RZ, 0x5 ;  /* 0x000000ea13067211 */ /* 0x0c0fe200078f28ff */
[----:B------:R-:W0:Y:S01]  /*13e0*/  LDGDEPBAR ;  /* 0x00000000000079af */ /* 0x000e220000000000 */
[----:B------:R-:W-:Y:S02]  /*13f0*/  SHF.R.S32.HI R8, RZ, 0x4, R13 ;  /* 0x00000004ff087819 */ /* 0x000fe4000001140d */
[----:B------:R-:W-:Y:S01]  /*1400*/  LEA.HI R12, R19, R234, RZ, 0x7 ;  /* 0x000000ea130c7211 */ /* 0x000fe200078f38ff */
[----:B------:R2:W-:Y:S01]  /*1410*/  LDGSTS.E.BYPASS.LTC128B.128 [R229+0x1b080], [R14.64], !P1 ;  /* 0x1b0800000ee57fae */ /* 0x0005e2000c901d58 */
[----:B------:R-:W-:-:S03]  /*1420*/  ISETP.GE.AND P1, PT, R250, c[0x0][0x1fc], PT ;  /* 0x00007f00fa007a0c */ /* 0x000fc60003f26270 */
[----:B------:R2:W-:Y:S01]  /*1430*/  LDGSTS.E.BYPASS.LTC128B.128 [R229+0x1d080], [R14.64+0x80], !P0 ;  /* 0x1d0800800ee57fae */ /* 0x0005e2000c101d58 */
[----:B-1----:R-:W-:Y:S01]  /*1440*/  IADD3 R22, P0, R14, UR10, RZ ;  /* 0x0000000a0e167c10 */ /* 0x002fe2000ff1e0ff */
[----:B---3--:R-:W-:-:S03]  /*1450*/  IMAD.WIDE.U32 R24, R5, c[0x0][0x288], R238 ;  /* 0x0000a20005187a25 */ /* 0x008fc600078e00ee */
[----:B------:R-:W-:Y:S01]  /*1460*/  IADD3.X R23, R15, UR5, RZ, P0, !PT ;  /* 0x000000050f177c10 */ /* 0x000fe200087fe4ff */
[----:B------:R-:W-:Y:S01]  /*1470*/  ULDC.64 UR4, c[0x0][0x290] ;  /* 0x0000a40000047ab9 */ /* 0x000fe20000000a00 */
[----:B------:R-:W-:Y:S01]  /*1480*/  ISETP.LT.OR P0, PT, R7, 0x1, P2 ;  /* 0x000000010700780c */ /* 0x000fe20001701670 */
[----:B------:R-:W-:Y:S02]  /*1490*/  UIMAD UR7, UR8, UR4, URZ ;  /* 0x00000004080772a4 */ /* 0x000fe4000f8e023f */
[----:B------:R-:W-:Y:S02]  /*14a0*/  UIMAD.WIDE.U32 UR10, UR20, UR4, URZ ;  /* 0x00000004140a72a5 */ /* 0x000fe4000f8e003f */
[----:B------:R-:W-:Y:S01]  /*14b0*/  UIMAD UR5, UR20, UR5, UR7 ;  /* 0x00000005140572a4 */ /* 0x000fe2000f8e0207 */
[----:B----4-:R-:W-:-:S03]  /*14c0*/  LEA.HI R11, R19, R234, RZ, 0x2 ;  /* 0x000000ea130b7211 */ /* 0x010fc600078f10ff */
[----:B------:R-:W-:Y:S01]  /*14d0*/  UIADD3 UR16, UR11, UR5, URZ ;  /* 0x000000050b107290 */ /* 0x000fe2000fffe03f */
[----:B------:R-:W-:Y:S02]  /*14e0*/  LEA.HI R3, R13, R8, RZ, 0x1 ;  /* 0x000000080d037211 */ /* 0x000fe400078f08ff */
[--C-:B------:R-:W-:Y:S01]  /*14f0*/  SHF.R.S32.HI R17, RZ, 0x2, R11.reuse ;  /* 0x00000002ff117819 */ /* 0x100fe2000001140b */
[----:B------:R2:W-:Y:S01]  /*1500*/  LDGSTS.E.BYPASS.LTC128B.128 [R229+0x1f080], [R14.64+0x100], !P0 ;  /* 0x1f0801000ee57fae */ /* 0x0005e2000c101d58 */
[----:B------:R-:W-:Y:S01]  /*1510*/  SHF.R.S32.HI R232, RZ, 0x1f, R11 ;  /* 0x0000001fffe87819 */ /* 0x000fe2000001140b */
[----:B------:R-:W-:Y:S01]  /*1520*/  ULDC UR11, c[0x0][0x168] ;  /* 0x00005a00000b7ab9 */ /* 0x000fe20000000800 */
[----:B------:R-:W-:Y:S01]  /*1530*/  ISETP.LT.OR P0, PT, R7, 0x21, P1 ;  /* 0x000000210700780c */ /* 0x000fe20000f01670 */
[----:B------:R-:W-:Y:S01]  /*1540*/  UISETP.GE.AND UP0, UPT, UR11, 0x1, UPT ;  /* 0x000000010b00788c */ /* 0x000fe2000bf06270 */
[----:B------:R-:W-:Y:S02]  /*1550*/  LEA.HI R232, R232, R17, RZ, 0x3 ;  /* 0x00000011e8e87211 */ /* 0x000fe400078f18ff */
[----:B------:R-:W-:-:S02]  /*1560*/  LOP3.LUT R3, R3, 0xfffffffe, RZ, 0xc0, !PT ;  /* 0xfffffffe03037812 */ /* 0x000fc400078ec0ff */
[----:B------:R-:W-:Y:S02]  /*1570*/  LOP3.LUT R232, R232, 0xfffffff8, RZ, 0xc0, !PT ;  /* 0xfffffff8e8e87812 */ /* 0x000fe400078ec0ff */
[----:B------:R-:W-:Y:S01]  /*1580*/  SHF.R.S32.HI R10, RZ, 0x5, R6 ;  /* 0x00000005ff0a7819 */ /* 0x000fe20000011406 */
[----:B------:R-:W-:Y:S01]  /*1590*/  IMAD.IADD R3, R8, 0x1, -R3 ;  /* 0x0000000108037824 */ /* 0x000fe200078e0a03 */
[----:B------:R-:W-:Y:S01]  /*15a0*/  LOP3.LUT R13, R13, 0xfffffff0, RZ, 0xc0, !PT ;  /* 0xfffffff00d0d7812 */ /* 0x000fe200078ec0ff */
[----:B------:R-:W-:Y:S01]  /*15b0*/  IMAD.IADD R232, R17, 0x1, -R232 ;  /* 0x0000000111e87824 */ /* 0x000fe200078e0ae8 */
[----:B------:R-:W-:Y:S01]  /*15c0*/  SHF.R.S32.HI R17, RZ, 0x1f, R6 ;  /* 0x0000001fff117819 */ /* 0x000fe20000011406 */
[----:B------:R1:W-:Y:S01]  /*15d0*/  LDGSTS.E.BYPASS.LTC128B.128 [R229+0x1c080], [R22.64], !P0 ;  /* 0x1c08000016e57fae */ /* 0x0003e2000c101d58 */
[----:B------:R-:W-:Y:S01]  /*15e0*/  ISETP.LT.OR P1, PT, R7, 0x21, P3 ;  /* 0x000000210700780c */ /* 0x000fe20001f21670 */
[----:B------:R-:W-:Y:S01]  /*15f0*/  IMAD.IADD R13, R234, 0x1, -R13 ;  /* 0x00000001ea0d7824 */ /* 0x000fe200078e0a0d */
[----:B------:R-:W-:Y:S01]  /*1600*/  LEA.HI R8, R17, R10, RZ, 0x2 ;  /* 0x0000000a11087211 */ /* 0x000fe200078f10ff */
[----:B------:R-:W-:Y:S01]  /*1610*/  IMAD.SHL.U32 R228, R3, 0x8, RZ ;  /* 0x0000000803e47824 */ /* 0x000fe200078e00ff */
[----:B------:R-:W-:Y:S01]  /*1620*/  LOP3.LUT R11, R11, 0xfffffffc, RZ, 0xc0, !PT ;  /* 0xfffffffc0b0b7812 */ /* 0x000fe200078ec0ff */
[----:B------:R-:W-:Y:S01]  /*1630*/  IMAD.SHL.U32 R219, R13, 0x10, RZ ;  /* 0x000000100ddb7824 */ /* 0x000fe200078e00ff */
[----:B------:R-:W-:-:S02]  /*1640*/  LOP3.LUT R17, R8, 0xfffffffc, RZ, 0xc0, !PT ;  /* 0xfffffffc08117812 */ /* 0x000fc400078ec0ff */
[----:B------:R-:W-:Y:S02]  /*1650*/  SHF.R.S32.HI R18, RZ, 0x1f, R13 ;  /* 0x0000001fff127819 */ /* 0x000fe4000001140d */
[----:B--2---:R-:W-:Y:S02]  /*1660*/  IADD3 R15, P0, R24, UR10, RZ ;  /* 0x0000000a180f7c10 */ /* 0x004fe4000ff1e0ff */
[----:B------:R-:W-:Y:S01]  /*1670*/  LOP3.LUT R219, R219, 0xf0, RZ, 0xc0, !PT ;  /* 0x000000f0dbdb7812 */ /* 0x000fe200078ec0ff */
[----:B------:R1:W-:Y:S01]  /*1680*/  LDGSTS.E.BYPASS.LTC128B.128 [R229+0x1e080], [R22.64+0x80], !P1 ;  /* 0x1e08008016e57fae */ /* 0x0003e2000c901d58 */
[----:B------:R-:W-:Y:S02]  /*1690*/  IADD3.X R4, R25, UR16, R4, P0, !PT ;  /* 0x0000001019047c10 */ /* 0x000fe400087fe404 */
[----:B------:R-:W-:Y:S02]  /*16a0*/  LEA R14, P0, R15, c[0x0][0x280], 0x2 ;  /* 0x0000a0000f0e7a11 */ /* 0x000fe400078010ff */
[----:B------:R-:W-:Y:S01]  /*16b0*/  LEA.HI R217, R18, R13, RZ, 0x3 ;  /* 0x0000000d12d97211 */ /* 0x000fe200078f18ff */
[----:B------:R-:W-:Y:S01]  /*16c0*/  IMAD.SHL.U32 R18, R13, 0x2, RZ ;  /* 0x000000020d127824 */ /* 0x000fe200078e00ff */
[----:B------:R-:W-:-:S02]  /*16d0*/  LEA.HI.X R15, R15, c[0x0][0x284], R4, 0x2, P0 ;  /* 0x0000a1000f0f7a11 */ /* 0x000fc400000f1404 */
[----:B------:R-:W-:Y:S01]  /*16e0*/  SHF.R.S32.HI R4, RZ, 0x7, R12 ;  /* 0x00000007ff047819 */ /* 0x000fe2000001140c */
[C---:B------:R-:W-:Y:S01]  /*16f0*/  IMAD.IADD R12, R10.reuse, 0x1, -R17 ;  /* 0x000000010a0c7824 */ /* 0x040fe200078e0a11 */
[----:B------:R-:W-:Y:S01]  /*1700*/  ISETP.LT.OR P0, PT, R7, 0x21, P2 ;  /* 0x000000210700780c */ /* 0x000fe20001701670 */
[----:B------:R-:W-:Y:S01]  /*1710*/  IMAD.SHL.U32 R10, R10, 0x100, RZ ;  /* 0x000001000a0a7824 */ /* 0x000fe200078e00ff */
[----:B------:R-:W-:Y:S01]  /*1720*/  LOP3.LUT P2, RZ, R9, 0x4, RZ, 0xc0, !PT ;  /* 0x0000000409ff7812 */ /* 0x000fe2000784c0ff */
[----:B------:R-:W-:Y:S01]  /*1730*/  IMAD.SHL.U32 R8, R4, 0x8, RZ ;  /* 0x0000000804087824 */ /* 0x000fe200078e00ff */
[----:B------:R-:W-:Y:S01]  /*1740*/  LOP3.LUT R228, R228, 0x8, RZ, 0xc0, !PT ;  /* 0x00000008e4e47812 */ /* 0x000fe200078ec0ff */
[----:B------:R-:W-:Y:S01]  /*1750*/  IMAD.SHL.U32 R246, R12, 0x10, RZ ;  /* 0x000000100cf67824 */ /* 0x000fe200078e00ff */
[----:B------:R-:W-:Y:S01]  /*1760*/  LOP3.LUT R7, R219, 0x100, R10, 0xf8, !PT ;  /* 0x00000100db077812 */ /* 0x000fe200078ef80a */
[----:B------:R-:W-:Y:S01]  /*1770*/  IMAD.SHL.U32 R17, R232, 0x10, RZ ;  /* 0x00000010e8117824 */ /* 0x000fe200078e00ff */
[C---:B------:R-:W-:Y:S01]  /*1780*/  LOP3.LUT R10, R217.reuse, 0xfffffff8, RZ, 0xc0, !PT ;  /* 0xfffffff8d90a7812 */ /* 0x040fe200078ec0ff */
[----:B------:R-:W-:Y:S01]  /*1790*/  IMAD.SHL.U32 R217, R217, 0x40, RZ ;  /* 0x00000040d9d97824 */ /* 0x000fe200078e00ff */
[----:B------:R-:W-:-:S02]  /*17a0*/  LOP3.LUT R8, R8, 0x8, RZ, 0xc0, !PT ;  /* 0x0000000808087812 */ /* 0x000fc400078ec0ff */
[----:B------:R-:W-:Y:S01]  /*17b0*/  SHF.R.U32.HI R218, RZ, 0x3, R7 ;  /* 0x00000003ffda7819 */ /* 0x000fe20000011607 */
[----:B------:R-:W-:Y:S01]  /*17c0*/  IMAD.IADD R10, R13, 0x1, -R10 ;  /* 0x000000010d0a7824 */ /* 0x000fe200078e0a0a */
[----:B------:R-:W-:Y:S01]  /*17d0*/  LOP3.LUT R219, R219, R8, RZ, 0xfc, !PT ;  /* 0x00000008dbdb7212 */ /* 0x000fe200078efcff */
[----:B------:R1:W-:Y:S01]  /*17e0*/  LDGSTS.E.BYPASS.LTC128B.128 [R229+0x20080], [R20.64], !P0 ;  /* 0x2008000014e57fae */ /* 0x0003e2000c101d58 */
[----:B------:R-:W-:Y:S02]  /*17f0*/  LOP3.LUT R218, R218, 0x38, RZ, 0xc0, !PT ;  /* 0x00000038dada7812 */ /* 0x000fe400078ec0ff */
[----:B------:R-:W-:Y:S02]  /*1800*/  LOP3.LUT P0, RZ, R10, 0x2, RZ, 0xc0, !PT ;  /* 0x000000020aff7812 */ /* 0x000fe4000780c0ff */
[----:B------:R-:W-:Y:S01]  /*1810*/  LOP3.LUT R219, R219, 0x18, R18, 0x78, !PT ;  /* 0x00000018dbdb7812 */ /* 0x000fe200078e7812 */
[----:B------:R-:W-:Y:S01]  /*1820*/  IMAD.IADD R18, R234, 0x1, -R11 ;  /* 0x00000001ea127824 */ /* 0x000fe200078e0a0b */
[----:B------:R-:W-:Y:S01]  /*1830*/  SEL R225, R215, 0xfffffff0, !P0 ;  /* 0xfffffff0d7e17807 */ /* 0x000fe20004000000 */
[----:B------:R-:W-:Y:S01]  /*1840*/  IMAD.SHL.U32 R11, R3, 0x20, RZ ;  /* 0x00000020030b7824 */ /* 0x000fe200078e00ff */
[C---:B------:R-:W-:Y:S01]  /*1850*/  LOP3.LUT P0, RZ, R9.reuse, 0x2, RZ, 0xc0, !PT ;  /* 0x0000000209ff7812 */ /* 0x040fe2000780c0ff */
[----:B------:R-:W-:Y:S01]  /*1860*/  IMAD.SHL.U32 R9, R9, 0x40, RZ ;  /* 0x0000004009097824 */ /* 0x000fe200078e00ff */
[C---:B------:R-:W-:Y:S01]  /*1870*/  LOP3.LUT P1, RZ, R10.reuse, 0x4, RZ, 0xc0, !PT ;  /* 0x000000040aff7812 */ /* 0x040fe2000782c0ff */
[----:B------:R-:W-:Y:S01]  /*1880*/  IMAD.SHL.U32 R10, R10, 0x40, RZ ;  /* 0x000000400a0a7824 */ /* 0x000fe200078e00ff */
[----:B------:R-:W-:-:S02]  /*1890*/  LOP3.LUT R11, R11, 0x20, RZ, 0xc0, !PT ;  /* 0x000000200b0b7812 */ /* 0x000fc400078ec0ff */
[----:B------:R-:W-:Y:S02]  /*18a0*/  LOP3.LUT R9, R9, 0x1c0, RZ, 0xc0, !PT ;  /* 0x000001c009097812 */ /* 0x000fe400078ec0ff */
[----:B------:R-:W-:Y:S02]  /*18b0*/  LOP3.LUT R0, R11, 0x18, R0, 0xf8, !PT ;  /* 0x000000180b007812 */ /* 0x000fe400078ef800 */
[----:B------:R-:W-:Y:S02]  /*18c0*/  LOP3.LUT R11, R9, 0x30, R246, 0xf8, !PT ;  /* 0x00000030090b7812 */ /* 0x000fe400078ef8f6 */
[----:B------:R-:W-:Y:S01]  /*18d0*/  LOP3.LUT P3, RZ, R13, 0x2, RZ, 0xc0, !PT ;  /* 0x000000020dff7812 */ /* 0x000fe2000786c0ff */
[----:B------:R-:W-:Y:S01]  /*18e0*/  IMAD.SHL.U32 R13, R12, 0x100, RZ ;  /* 0x000001000c0d7824 */ /* 0x000fe200078e00ff */
[--C-:B------:R-:W-:Y:S02]  /*18f0*/  LOP3.LUT R226, R11, 0x8, R16.reuse, 0xf8, !PT ;  /* 0x000000080be27812 */ /* 0x100fe400078ef810 */
[----:B------:R-:W-:-:S02]  /*1900*/  LOP3.LUT R16, R9, 0x8, R16, 0xf8, !PT ;  /* 0x0000000809107812 */ /* 0x000fc400078ef810 */
[----:B------:R-:W-:Y:S02]  /*1910*/  SHF.R.U32.HI R9, RZ, 0x3, R9 ;  /* 0x00000003ff097819 */ /* 0x000fe40000011609 */
[----:B------:R-:W-:Y:S02]  /*1920*/  LEA.HI R245, R12, R12, RZ, 0x1 ;  /* 0x0000000c0cf57211 */ /* 0x000fe400078f08ff */
[----:B------:R-:W-:Y:S02]  /*1930*/  LOP3.LUT R10, R10, 0x1c0, RZ, 0xc0, !PT ;  /* 0x000001c00a0a7812 */ /* 0x000fe400078ec0ff */
[----:B------:R-:W-:Y:S01]  /*1940*/  LOP3.LUT R8, R8, 0x70, R17, 0xf8, !PT ;  /* 0x0000007008087812 */ /* 0x000fe200078ef811 */
[----:B------:R-:W-:Y:S01]  /*1950*/  IMAD.SHL.U32 R245, R245, 0x100, RZ ;  /* 0x00000100f5f57824 */ /* 0x000fe200078e00ff */
[----:B------:R-:W-:Y:S02]  /*1960*/  LOP3.LUT R218, R218, R7, R228, 0x1e, !PT ;  /* 0x00000007dada7212 */ /* 0x000fe400078e1ee4 */
[----:B------:R-:W-:-:S02]  /*1970*/  SEL R215, R215, 0xfffffff0, !P0 ;  /* 0xfffffff0d7d77807 */ /* 0x000fc40004000000 */
[-C--:B------:R-:W-:Y:S02]  /*1980*/  LOP3.LUT R7, R16, R9.reuse, RZ, 0x3c, !PT ;  /* 0x0000000910077212 */ /* 0x080fe400078e3cff */
[----:B------:R-:W-:Y:S02]  /*1990*/  LOP3.LUT R226, R226, R9, RZ, 0x3c, !PT ;  /* 0x00000009e2e27212 */ /* 0x000fe400078e3cff */
[----:B------:R-:W-:Y:S01]  /*19a0*/  SHF.R.U32.HI R9, RZ, 0x3, R10 ;  /* 0x00000003ff097819 */ /* 0x000fe2000001160a */
[----:B------:R-:W-:Y:S01]  /*19b0*/  IMAD R224, R4, 0x200, R7 ;  /* 0x0000020004e07824 */ /* 0x000fe200078e0207 */
[----:B------:R-:W-:Y:S01]  /*19c0*/  PLOP3.LUT P0, PT, PT, PT, UP0, 0x80, 0x0 ;  /* 0x000000000000781c */ /* 0x000fe20003f0f008 */
[----:B------:R-:W-:Y:S01]  /*19d0*/  IMAD R226, R3, 0x200, R226 ;  /* 0x0000020003e27824 */ /* 0x000fe200078e02e2 */
[----:B------:R-:W-:Y:S02]  /*19e0*/  LOP3.LUT R8, R8, 0x100, R13, 0xf8, !PT ;  /* 0x0000010008087812 */ /* 0x000fe400078ef80d */
[----:B------:R-:W-:-:S02]  /*19f0*/  LOP3.LUT R217, R217, 0xfffffe00, RZ, 0xc0, !PT ;  /* 0xfffffe00d9d97812 */ /* 0x000fc400078ec0ff */
[C---:B------:R-:W-:Y:S02]  /*1a00*/  LOP3.LUT R228, R9.reuse, R10, R228, 0x1e, !PT ;  /* 0x0000000a09e47212 */ /* 0x040fe400078e1ee4 */
[----:B------:R-:W-:Y:S01]  /*1a10*/  LOP3.LUT R0, R9, R0, R10, 0x1e, !PT ;  /* 0x0000000009007212 */ /* 0x000fe200078e1e0a */
[----:B------:R-:W-:Y:S01]  /*1a20*/  @!P4 IMAD.SHL.U32 R9, R234, 0x10, RZ ;  /* 0x00000010ea09c824 */ /* 0x000fe200078e00ff */
[----:B------:R-:W-:Y:S01]  /*1a30*/  LOP3.LUT R245, R245, 0x7ffffe00, RZ, 0xc0, !PT ;  /* 0x7ffffe00f5f57812 */ /* 0x000fe200078ec0ff */
[----:B------:R-:W-:Y:S01]  /*1a40*/  IMAD R3, R12, 0x400, R217 ;  /* 0x000004000c037824 */ /* 0x000fe200078e02d9 */
[----:B------:R-:W-:Y:S02]  /*1a50*/  SHF.R.U32.HI R11, RZ, 0x3, R8 ;  /* 0x00000003ff0b7819 */ /* 0x000fe40000011608 */
[----:B------:R-:W-:Y:S01]  /*1a60*/  LOP3.LUT R217, R0, R217, RZ, 0xfc, !PT ;  /* 0x000000d900d97212 */ /* 0x000fe200078efcff */
[----:B------:R1:W-:Y:S01]  /*1a70*/  @!P4 LDGSTS.E.BYPASS.LTC128B.128 [R9+0x21280], [R14.64] ;  /* 0x212800000e09cfae */ /* 0x0003e2000b901d58 */
[----:B------:R-:W-:Y:S01]  /*1a80*/  LOP3.LUT R8, R8, 0x28, R11, 0x78, !PT ;  /* 0x0000002808087812 */ /* 0x000fe200078e780b */
[----:B------:R-:W-:Y:S01]  /*1a90*/  IMAD.MOV.U32 R0, RZ, RZ, 0x120 ;  /* 0x00000120ff007424 */ /* 0x000fe200078e00ff */
[----:B------:R-:W-:Y:S01]  /*1aa0*/  SEL R213, R223, 0xffffffe0, !P2 ;  /* 0xffffffe0dfd57807 */ /* 0x000fe20005000000 */
[----:B------:R-:W-:Y:S01]  /*1ab0*/  IMAD R245, R18, 0x2, R245 ;  /* 0x0000000212f57824 */ /* 0x000fe200078e02f5 */
[----:B------:R-:W0:Y:S01]  /*1ac0*/  LDGDEPBAR ;  /* 0x00000000000079af */ /* 0x000e220000000000 */
[----:B------:R-:W-:Y:S01]  /*1ad0*/  IMAD.IADD R228, R3, 0x1, R228 ;  /* 0x0000000103e47824 */ /* 0x000fe200078e02e4 */
[----:B------:R-:W-:Y:S01]  /*1ae0*/  SEL R0, R0, 0xe0, !P3 ;  /* 0x000000e000007807 */ /* 0x000fe20005800000 */
[----:B------:R-:W-:Y:S01]  /*1af0*/  IMAD.IADD R245, R245, 0x1, R8 ;  /* 0x00000001f5f57824 */ /* 0x000fe200078e0208 */
[----:B------:R-:W0:Y:S01]  /*1b00*/  LDGDEPBAR ;  /* 0x00000000000079af */ /* 0x000e220000000000 */
[----:B------:R-:W-:Y:S01]  /*1b10*/  SEL R223, R223, 0xffffffe0, !P1 ;  /* 0xffffffe0dfdf7807 */ /* 0x000fe20004800000 */
[----:B------:R-:W-:Y:S05]  /*1b20*/  @!P0 BRA `(.L_x_656) ;  /* 0x0000428000008947 */ /* 0x000fea0003800000 */
[----:B------:R-:W-:Y:S01]  /*1b30*/  SHF.R.S32.HI R235, RZ, 0x1f, R234 ;  /* 0x0000001fffeb7819 */ /* 0x000fe200000114ea */
[----:B------:R-:W-:Y:S01]  /*1b40*/  IMAD R2, R2, c[0x0][0x238], RZ ;  /* 0x00008e0002027a24 */ /* 0x000fe200078e02ff */
[----:B------:R-:W-:Y:S01]  /*1b50*/  ULDC.64 UR4, c[0x0][0x240] ;  /* 0x0000900000047ab9 */ /* 0x000fe20000000a00 */
[----:B------:R-:W-:Y:S01]  /*1b60*/  LOP3.LUT R7, R6, 0xffffffe0, RZ, 0xc0, !PT ;  /* 0xffffffe006077812 */ /* 0x000fe200078ec0ff */
[----:B------:R-:W-:Y:S01]  /*1b70*/  UIMAD UR4, UR8, UR4, URZ ;  /* 0x00000004080472a4 */ /* 0x000fe2000f8e023f */
[C---:B------:R-:W-:Y:S01]  /*1b80*/  IMAD R2, R5.reuse, c[0x0][0x23c], R2 ;  /* 0x00008f0005027a24 */ /* 0x040fe200078e0202 */
[----:B------:R-:W-:Y:S01]  /*1b90*/  UMOV UR7, 0x6 ;  /* 0x0000000600077882 */ /* 0x000fe20000000000 */
[----:B-1----:R-:W-:Y:S01]  /*1ba0*/  IMAD.WIDE.U32 R8, R5, c[0x0][0x238], R234 ;  /* 0x00008e0005087a25 */ /* 0x002fe200078e00ea */
[----:B------:R-:W-:Y:S01]  /*1bb0*/  ULDC UR17, c[0x0][0x17c] ;  /* 0x00005f0000117ab9 */ /* 0x000fe20000000800 */
[----:B------:R-:W-:Y:S01]  /*1bc0*/  LEA.HI R3, R4, R4, RZ, 0x1 ;  /* 0x0000000404037211 */ /* 0x000fe200078f08ff */
[----:B------:R-:W-:Y:S01]  /*1bd0*/  USHF.L.U32 UR18, UR6, 0x6, URZ ;  /* 0x0000000606127899 */ /* 0x000fe2000800063f */
[----:B------:R-:W-:Y:S01]  /*1be0*/  IMAD.IADD R9, R9, 0x1, R2 ;  /* 0x0000000109097824 */ /* 0x000fe200078e0202 */
[----:B------:R-:W-:Y:S01]  /*1bf0*/  USHF.L.U64.HI UR17, UR6, UR7, UR17 ;  /* 0x0000000706117299 */ /* 0x000fe20008010211 */
[----:B------:R-:W-:Y:S01]  /*1c00*/  IMAD.U32 R2, RZ, RZ, UR20 ;  /* 0x00000014ff027e24 */ /* 0x000fe2000f8e00ff */
[----:B------:R-:W-:Y:S01]  /*1c10*/  UIMAD UR6, UR20, UR5, UR4 ;  /* 0x00000005140672a4 */ /* 0x000fe2000f8e0204 */
[----:B------:R-:W-:Y:S01]  /*1c20*/  IMAD.IADD R7, R234, 0x1, -R7 ;  /* 0x00000001ea077824 */ /* 0x000fe200078e0a07 */
[----:B------:R-:W-:Y:S01]  /*1c30*/  LOP3.LUT R3, R3, 0xfffffffe, RZ, 0xc0, !PT ;  /* 0xfffffffe03037812 */ /* 0x000fe200078ec0ff */
[----:B------:R-:W-:Y:S01]  /*1c40*/  IMAD.WIDE.U32 R10, R2, c[0x0][0x240], R8 ;  /* 0x00009000020a7a25 */ /* 0x000fe200078e0008 */
[----:B------:R-:W-:Y:S01]  /*1c50*/  UIADD3 UR11, UR11, 0x3f, URZ ;  /* 0x0000003f0b0b7890 */ /* 0x000fe2000fffe03f */
[----:B------:R-:W-:Y:S01]  /*1c60*/  SHF.L.U32 R219, R219, 0x1, RZ ;  /* 0x00000001dbdb7819 */ /* 0x000fe200000006ff */
[----:B------:R-:W-:Y:S01]  /*1c70*/  CS2R R170, SRZ ;  /* 0x0000000000aa7805 */ /* 0x000fe2000001ff00 */
[----:B------:R-:W-:Y:S01]  /*1c80*/  SHF.R.S32.HI R6, RZ, 0x1f, R7 ;  /* 0x0000001fff067819 */ /* 0x000fe20000011407 */
[----:B------:R1:W-:Y:S01]  /*1c90*/  STL.64 [R1+0x8], R10 ;  /* 0x0000080a01007387 */ /* 0x0003e20000100a00 */
[----:B------:R-:W-:Y:S01]  /*1ca0*/  IADD3 R2, R11, UR6, RZ ;  /* 0x000000060b027c10 */ /* 0x000fe2000fffe0ff */
[----:B------:R-:W-:Y:S01]  /*1cb0*/  IMAD.IADD R3, R4, 0x1, -R3 ;  /* 0x0000000104037824 */ /* 0x000fe200078e0a03 */
[----:B------:R-:W-:Y:S01]  /*1cc0*/  MOV R4, 0xffffffb0 ;  /* 0xffffffb000047802 */ /* 0x000fe20000000f00 */
[----:B------:R-:W-:Y:S01]  /*1cd0*/  IMAD.SHL.U32 R222, R228, 0x2, RZ ;  /* 0x00000002e4de7824 */ /* 0x000fe200078e00ff */
[----:B------:R-:W-:Y:S01]  /*1ce0*/  LEA.HI R5, R6, R7, RZ, 0x2 ;  /* 0x0000000706057211 */ /* 0x000fe200078f10ff */
[----:B------:R1:W-:Y:S01]  /*1cf0*/  STL [R1+0x10], R2 ;  /* 0x0000100201007387 */ /* 0x0003e20000100800 */
[----:B------:R-:W-:Y:S01]  /*1d00*/  IMAD.SHL.U32 R224, R224, 0x2, RZ ;  /* 0x00000002e0e07824 */ /* 0x000fe200078e00ff */
[----:B------:R-:W-:Y:S01]  /*1d10*/  USHF.R.S32.HI UR7, URZ, 0x1f, UR11 ;  /* 0x0000001f3f077899 */ /* 0x000fe2000801140b */
[----:B------:R-:W-:Y:S01]  /*1d20*/  LOP3.LUT R244, R5, 0xfffffffc, RZ, 0xc0, !PT ;  /* 0xfffffffc05f47812 */ /* 0x000fe200078ec0ff */
[----:B------:R-:W-:Y:S01]  /*1d30*/  IMAD R4, R227, R4, c[0x0][0x198] ;  /* 0x00006600e3047624 */ /* 0x000fe200078e0204 */
[----:B------:R-:W-:Y:S01]  /*1d40*/  IADD3 R220, R222, 0x1b080, RZ ;  /* 0x0001b080dedc7810 */ /* 0x000fe20007ffe0ff */
[----:B------:R-:W-:Y:S01]  /*1d50*/  IMAD.SHL.U32 R245, R245, 0x2, RZ ;  /* 0x00000002f5f57824 */ /* 0x000fe200078e00ff */
[----:B------:R-:W-:Y:S01]  /*1d60*/  IADD3 R244, R7, -R244, RZ ;  /* 0x800000f407f47210 */ /* 0x000fe20007ffe0ff */
[----:B------:R-:W-:Y:S01]  /*1d70*/  IMAD.SHL.U32 R221, R225, 0x2, RZ ;  /* 0x00000002e1dd7824 */ /* 0x000fe200078e00ff */
[----:B------:R-:W-:Y:S01]  /*1d80*/  ULEA.HI UR7, UR7, UR11, URZ, 0x6 ;  /* 0x0000000b07077291 */ /* 0x000fe2000f8f303f */
[----:B------:R-:W-:Y:S01]  /*1d90*/  IMAD R3, R3, -0x8, R4 ;  /* 0xfffffff803037824 */ /* 0x000fe200078e0204 */
[----:B------:R-:W-:Y:S01]  /*1da0*/  LEA.HI.SX32 R246, R5, R246, 0x1e ;  /* 0x000000f605f67211 */ /* 0x000fe200078ff2ff */
[----:B------:R-:W-:Y:S01]  /*1db0*/  IMAD R215, R215, 0x2, R224 ;  /* 0x00000002d7d77824 */ /* 0x000fe200078e02e0 */
[----:B------:R-:W-:Y:S01]  /*1dc0*/  LEA R218, R218, 0x23c80, 0x1 ;  /* 0x00023c80dada7811 */ /* 0x000fe200078e08ff */
[----:B------:R-:W-:Y:S01]  /*1dd0*/  IMAD R220, R223, 0x2, R220 ;  /* 0x00000002dfdc7824 */ /* 0x000fe200078e02dc */
[----:B------:R-:W-:Y:S01]  /*1de0*/  LEA R217, R217, 0x80, 0x1 ;  /* 0x00000080d9d97811 */ /* 0x000fe200078e08ff */
[----:B------:R-:W-:Y:S01]  /*1df0*/  IMAD R214, R213, 0x2, R224 ;  /* 0x00000002d5d67824 */ /* 0x000fe200078e02e0 */
[----:B------:R-:W-:Y:S01]  /*1e00*/  IADD3 R223, R228, R223, RZ ;  /* 0x000000dfe4df7210 */ /* 0x000fe20007ffe0ff */
[----:B------:R-:W-:Y:S01]  /*1e10*/  IMAD R244, R244, -0x2, R3 ;  /* 0xfffffffef4f47824 */ /* 0x000fe200078e0203 */
[----:B------:R-:W-:Y:S01]  /*1e20*/  IADD3 R247, R229, 0xf080, RZ ;  /* 0x0000f080e5f77810 */ /* 0x000fe20007ffe0ff */
        /* <DEDUP_REMOVED lines=59> */
[----:B------:R-:W-:Y:S01]  /*21e0*/  LEA R0, R0, R219, 0x1 ;  /* 0x000000db00007211 */ /* 0x000fe200078e08ff */
[----:B------:R-:W-:Y:S01]  /*21f0*/  IMAD R213, R213, 0x2, R215 ;  /* 0x00000002d5d57824 */ /* 0x000fe200078e02d7 */
[----:B------:R-:W-:Y:S01]  /*2200*/  IADD3 R212, R222, R221, RZ ;  /* 0x000000ddded47210 */ /* 0x000fe20007ffe0ff */
[----:B------:R-:W-:Y:S01]  /*2210*/  ULDC UR10, c[0x0][0x188] ;  /* 0x00006200000a7ab9 */ /* 0x000fe20000000800 */
[----:B------:R-:W-:Y:S01]  /*2220*/  IADD3 R252, R245, 0x21480, RZ ;  /* 0x00021480f5fc7810 */ /* 0x000fe20007ffe0ff */
[----:B------:R-:W-:Y:S01]  /*2230*/  ULDC UR9, c[0x0][0x278] ;  /* 0x00009e0000097ab9 */ /* 0x000fe20000000800 */
[----:B------:R-:W-:Y:S01]  /*2240*/  IADD3 R216, R228, R225, RZ ;  /* 0x000000e1e4d87210 */ /* 0x000fe20007ffe0ff */
[----:B------:R-:W-:-:S02]  /*2250*/  ULDC UR8, c[0x0][0x218] ;  /* 0x0000860000087ab9 */ /* 0x000fc40000000800 */
[----:B------:R-:W-:Y:S02]  /*2260*/  ULDC UR5, c[0x0][0x290] ;  /* 0x0000a40000057ab9 */ /* 0x000fe40000000800 */
[----:B------:R-:W-:Y:S02]  /*2270*/  UMOV UR22, 0x1 ;  /* 0x0000000100167882 */ /* 0x000fe40000000000 */
[----:B------:R-:W-:Y:S02]  /*2280*/  UMOV UR4, URZ ;  /* 0x0000003f00047c82 */ /* 0x000fe40008000000 */
[----:B------:R-:W-:Y:S02]  /*2290*/  UMOV UR12, URZ ;  /* 0x0000003f000c7c82 */ /* 0x000fe40008000000 */
[----:B------:R-:W-:Y:S02]  /*22a0*/  UIMAD UR10, UR20, UR10, URZ ;  /* 0x0000000a140a72a4 */ /* 0x000fe4000f8e023f */
[----:B------:R-:W-:-:S02]  /*22b0*/  UIMAD UR9, UR20, UR9, URZ ;  /* 0x00000009140972a4 */ /* 0x000fc4000f8e023f */
[----:B------:R-:W-:Y:S02]  /*22c0*/  UIMAD UR8, UR20, UR8, URZ ;  /* 0x00000008140872a4 */ /* 0x000fe4000f8e023f */
[----:B------:R-:W-:Y:S02]  /*22d0*/  UIMAD UR5, UR20, UR5, URZ ;  /* 0x00000005140572a4 */ /* 0x000fe4000f8e023f */
[----:B------:R-:W-:Y:S02]  /*22e0*/  USHF.R.S32.HI UR19, URZ, 0x6, UR7 ;  /* 0x000000063f137899 */ /* 0x000fe40008011407 */
[----:B-1----:R-:W-:Y:S02]  /*22f0*/  ULDC UR11, c[0x0][0x168] ;  /* 0x00005a00000b7ab9 */ /* 0x002fe40000000800 */
.L_x_659:
[----:B------:R-:W-:Y:S04]  /*2300*/  DEPBAR.LE SB0, 0x1 ;  /* 0x000080400000791a */ /* 0x000fe80000000000 */
[----:B------:R-:W-:Y:S01]  /*2310*/  BAR.SYNC.DEFER_BLOCKING 0x0 ;  /* 0x0000000000007b1d */ /* 0x000fe20000010000 */
[----:B------:R-:W-:Y:S01]  /*2320*/  MOV R3, UR4 ;  /* 0x0000000400037c02 */ /* 0x000fe20008000f00 */
[----:B------:R-:W-:Y:S01]  /*2330*/  IMAD.U32 R104, RZ, RZ, UR4 ;  /* 0x00000004ff687e24 */ /* 0x000fe2000f8e00ff */
[----:B------:R-:W-:Y:S01]  /*2340*/  MOV R42, UR4 ;  /* 0x00000004002a7c02 */ /* 0x000fe20008000f00 */
[----:B------:R-:W-:Y:S02]  /*2350*/  UIADD3 UR21, UR12, 0x1, URZ ;  /* 0x000000010c157890 */ /* 0x000fe4000fffe03f */
[----:B------:R-:W-:Y:S02]  /*2360*/  IMAD R3, R3, 0x3000, R228 ;  /* 0x0000300003037824 */ /* 0x000fe400078e02e4 */
[----:B------:R-:W-:Y:S01]  /*2370*/  IMAD R42, R42, 0x3000, R225 ;  /* 0x000030002a2a7824 */ /* 0x000fe200078e02e1 */
[----:B------:R-:W-:Y:S01]  /*2380*/  UISETP.GE.AND UP0, UPT, UR21, UR19, UPT ;  /* 0x000000131500728c */ /* 0x000fe2000bf06270 */
[----:B------:R-:W-:Y:S02]  /*2390*/  IMAD.SHL.U32 R174, R3, 0x2, RZ ;  /* 0x0000000203ae7824 */ /* 0x000fe400078e00ff */
[--C-:B------:R-:W-:Y:S02]  /*23a0*/  IMAD.IADD R37, R228, 0x1, R42.reuse ;  /* 0x00000001e4257824 */ /* 0x100fe400078e022a */
[----:B------:R-:W-:Y:S01]  /*23b0*/  IMAD R43, R104, 0x3000, R223 ;  /* 0x00003000682b7824 */ /* 0x000fe200078e02df */
[----:B------:R-:W-:Y:S01]  /*23c0*/  PLOP3.LUT P0, PT, PT, PT, UP0, 0x80, 0x0 ;  /* 0x000000000000781c */ /* 0x000fe20003f0f008 */
[----:B------:R-:W-:Y:S01]  /*23d0*/  IMAD.IADD R42, R223, 0x1, R42 ;  /* 0x00000001df2a7824 */ /* 0x000fe200078e022a */
[----:B------:R-:W-:Y:S02]  /*23e0*/  SHF.L.U32 R36, R37, 0x1, RZ ;  /* 0x0000000125247819 */ /* 0x000fe400000006ff */
[----:B------:R-:W-:Y:S02]  /*23f0*/  SHF.L.U32 R173, R43, 0x1, RZ ;  /* 0x000000012bad7819 */ /* 0x000fe400000006ff */
[----:B------:R-:W-:Y:S01]  /*2400*/  SHF.L.U32 R172, R42, 0x1, RZ ;  /* 0x000000012aac7819 */ /* 0x000fe200000006ff */
[----:B------:R-:W-:Y:S04]  /*2410*/  LDSM.16.M88.2 R2, [R224+0x80] ;  /* 0x00008000e002783b */ /* 0x000fe80000000100 */
[----:B------:R-:W1:Y:S04]  /*2420*/  LDSM.16.M88.4 R24, [R174+0xf080] ;  /* 0x00f08000ae18783b */ /* 0x000e680000000200 */
[----:B------:R-:W2:Y:S04]  /*2430*/  LDSM.16.M88.2 R28, [R224+0x880] ;  /* 0x00088000e01c783b */ /* 0x000ea80000000100 */
[----:B------:R-:W3:Y:S04]  /*2440*/  LDSM.16.M88.2 R30, [R224+0x1080] ;  /* 0x00108000e01e783b */ /* 0x000ee80000000100 */
[----:B------:R-:W4:Y:S04]  /*2450*/  LDSM.16.M88.2 R32, [R224+0x1880] ;  /* 0x00188000e020783b */ /* 0x000f280000000100 */
[----:B------:R-:W5:Y:S04]  /*2460*/  LDSM.16.M88.2 R34, [R224+0x2080] ;  /* 0x00208000e022783b */ /* 0x000f680000000100 */
[----:B------:R-:W-:Y:S04]  /*2470*/  LDSM.16.M88.2 R40, [R215+0x80] ;  /* 0x00008000d728783b */ /* 0x000fe80000000100 */
[----:B------:R-:W4:Y:S04]  /*2480*/  LDSM.16.M88.4 R36, [R36+0xf080] ;  /* 0x00f080002424783b */ /* 0x000f280000000200 */
[----:B------:R-:W-:Y:S04]  /*2490*/  LDSM.16.M88.2 R108, [R215+0x5080] ;  /* 0x00508000d76c783b */ /* 0x000fe80000000100 */
[----:B------:R-:W-:Y:S01]  /*24a0*/  LDSM.16.M88.2 R110, [R215+0x5880] ;  /* 0x00588000d76e783b */ /* 0x000fe20000000100 */
[C---:B-1----:R-:W-:Y:S03]  /*24b0*/  HMMA.16816.F32.BF16 R4, R24.reuse, R2, RZ ;  /* 0x000000021804723c */ /* 0x042fe600000418ff */
[----:B------:R-:W1:Y:S05]  /*24c0*/  LDSM.16.M88.2 R2, [R215+0x880] ;  /* 0x00088000d702783b */ /* 0x000e6a0000000100 */
[C---:B--2---:R-:W-:Y:S01]  /*24d0*/  HMMA.16816.F32.BF16 R8, R24.reuse, R28, RZ ;  /* 0x0000001c1808723c */ /* 0x044fe200000418ff */
[----:B------:R-:W2:Y:S07]  /*24e0*/  LDSM.16.M88.2 R28, [R215+0x1080] ;  /* 0x00108000d71c783b */ /* 0x000eae0000000100 */
[C---:B---3--:R-:W-:Y:S01]  /*24f0*/  HMMA.16816.F32.BF16 R12, R24.reuse, R30, RZ ;  /* 0x0000001e180c723c */ /* 0x048fe200000418ff */
[----:B------:R-:W3:Y:S07]  /*2500*/  LDSM.16.M88.2 R30, [R215+0x1880] ;  /* 0x00188000d71e783b */ /* 0x000eee0000000100 */
[C---:B----4-:R-:W-:Y:S01]  /*2510*/  HMMA.16816.F32.BF16 R16, R24.reuse, R32, RZ ;  /* 0x000000201810723c */ /* 0x050fe200000418ff */
[----:B------:R-:W4:Y:S07]  /*2520*/  LDSM.16.M88.2 R32, [R215+0x2080] ;  /* 0x00208000d720783b */ /* 0x000f2e0000000100 */
[----:B-----5:R-:W-:Y:S01]  /*2530*/  HMMA.16816.F32.BF16 R20, R24, R34, RZ ;  /* 0x000000221814723c */ /* 0x020fe200000418ff */
[----:B------:R-:W-:Y:S04]  /*2540*/  LDSM.16.M88.2 R34, [R214+0x80] ;  /* 0x00008000d622783b */ /* 0x000fe80000000100 */
[----:B------:R-:W5:Y:S03]  /*2550*/  LDSM.16.M88.4 R24, [R173+0xf080] ;  /* 0x00f08000ad18783b */ /* 0x000f660000000200 */
[C---:B------:R-:W-:Y:S01]  /*2560*/  HMMA.16816.F32.BF16 R4, R36.reuse, R40, R4 ;  /* 0x000000282404723c */ /* 0x040fe20000041804 */
[----:B------:R-:W-:Y:S07]  /*2570*/  LDSM.16.M88.2 R40, [R213+0x880] ;  /* 0x00088000d528783b */ /* 0x000fee0000000100 */
[C---:B-1----:R-:W-:Y:S01]  /*2580*/  HMMA.16816.F32.BF16 R8, R36.reuse, R2, R8 ;  /* 0x000000022408723c */ /* 0x042fe20000041808 */
[----:B------:R-:W1:Y:S07]  /*2590*/  LDSM.16.M88.2 R2, [R214+0x880] ;  /* 0x00088000d602783b */ /* 0x000e6e0000000100 */
[C---:B--2---:R-:W-:Y:S01]  /*25a0*/  HMMA.16816.F32.BF16 R12, R36.reuse, R28, R12 ;  /* 0x0000001c240c723c */ /* 0x044fe2000004180c */
[----:B------:R-:W2:Y:S07]  /*25b0*/  LDSM.16.M88.2 R28, [R214+0x1080] ;  /* 0x00108000d61c783b */ /* 0x000eae0000000100 */
[C---:B---3--:R-:W-:Y:S01]  /*25c0*/  HMMA.16816.F32.BF16 R16, R36.reuse, R30, R16 ;  /* 0x0000001e2410723c */ /* 0x048fe20000041810 */
[----:B------:R-:W3:Y:S07]  /*25d0*/  LDSM.16.M88.2 R30, [R214+0x1880] ;  /* 0x00188000d61e783b */ /* 0x000eee0000000100 */
[----:B----4-:R-:W-:Y:S01]  /*25e0*/  HMMA.16816.F32.BF16 R20, R36, R32, R20 ;  /* 0x000000202414723c */ /* 0x010fe20000041814 */
[----:B------:R-:W4:Y:S04]  /*25f0*/  LDSM.16.M88.2 R32, [R214+0x2080] ;  /* 0x00208000d620783b */ /* 0x000f280000000100 */
[----:B------:R-:W-:Y:S03]  /*2600*/  LDSM.16.M88.4 R36, [R172+0xf080] ;  /* 0x00f08000ac24783b */ /* 0x000fe60000000200 */
[C---:B-----5:R-:W-:Y:S01]  /*2610*/  HMMA.16816.F32.BF16 R4, R24.reuse, R34, R4 ;  /* 0x000000221804723c */ /* 0x060fe20000041804 */
[----:B------:R-:W5:Y:S07]  /*2620*/  LDSM.16.M88.2 R34, [R213+0x80] ;  /* 0x00008000d522783b */ /* 0x000f6e0000000100 */
[C---:B-1----:R-:W-:Y:S01]  /*2630*/  HMMA.16816.F32.BF16 R8, R24.reuse, R2, R8 ;  /* 0x000000021808723c */ /* 0x042fe20000041808 */
[----:B------:R-:W1:Y:S07]  /*2640*/  LDSM.16.M88.2 R2, [R213+0x1080] ;  /* 0x00108000d502783b */ /* 0x000e6e0000000100 */
[C---:B--2---:R-:W-:Y:S01]  /*2650*/  HMMA.16816.F32.BF16 R12, R24.reuse, R28, R12 ;  /* 0x0000001c180c723c */ /* 0x044fe2000004180c */
[----:B------:R-:W2:Y:S07]  /*2660*/  LDSM.16.M88.2 R28, [R213+0x1880] ;  /* 0x00188000d51c783b */ /* 0x000eae0000000100 */
[C---:B---3--:R-:W-:Y:S01]  /*2670*/  HMMA.16816.F32.BF16 R16, R24.reuse, R30, R16 ;  /* 0x0000001e1810723c */ /* 0x048fe20000041810 */
[----:B------:R-:W3:Y:S07]  /*2680*/  LDSM.16.M88.2 R30, [R213+0x2080] ;  /* 0x00208000d51e783b */ /* 0x000eee0000000100 */
[----:B----4-:R-:W-:Y:S01]  /*2690*/  HMMA.16816.F32.BF16 R20, R24, R32, R20 ;  /* 0x000000201814723c */ /* 0x010fe20000041814 */
[----:B------:R-:W-:Y:S04]  /*26a0*/  LDSM.16.M88.2 R32, [R224+0x2880] ;  /* 0x00288000e020783b */ /* 0x000fe80000000100 */
[----:B------:R-:W4:Y:S03]  /*26b0*/  LDSM.16.M88.4 R24, [R174+0x11080] ;  /* 0x01108000ae18783b */ /* 0x000f260000000200 */
[C---:B-----5:R-:W-:Y:S01]  /*26c0*/  HMMA.16816.F32.BF16 R4, R36.reuse, R34, R4 ;  /* 0x000000222404723c */ /* 0x060fe20000041804 */
[----:B------:R-:W5:Y:S07]  /*26d0*/  LDSM.16.M88.2 R34, [R224+0x3080] ;  /* 0x00308000e022783b */ /* 0x000f6e0000000100 */
[C---:B------:R-:W-:Y:S07]  /*26e0*/  HMMA.16816.F32.BF16 R8, R36.reuse, R40, R8 ;  /* 0x000000282408723c */ /* 0x040fee0000041808 */
[----:B------:R-:W-:Y:S01]  /*26f0*/  MOV R41, UR4 ;  /* 0x0000000400297c02 */ /* 0x000fe20008000f00 */
[C---:B-1----:R-:W-:Y:S01]  /*2700*/  HMMA.16816.F32.BF16 R12, R36.reuse, R2, R12 ;  /* 0x00000002240c723c */ /* 0x042fe2000004180c */
[----:B------:R-:W1:Y:S03]  /*2710*/  LDSM.16.M88.2 R2, [R224+0x3880] ;  /* 0x00388000e002783b */ /* 0x000e660000000100 */
[----:B------:R-:W-:Y:S04]  /*2720*/  IMAD R41, R41, 0x3000, R216 ;  /* 0x0000300029297824 */ /* 0x000fe800078e02d8 */
[C---:B--2---:R-:W-:Y:S01]  /*2730*/  HMMA.16816.F32.BF16 R16, R36.reuse, R28, R16 ;  /* 0x0000001c2410723c */ /* 0x044fe20000041810 */
[----:B------:R-:W2:Y:S03]  /*2740*/  LDSM.16.M88.2 R28, [R224+0x4080] ;  /* 0x00408000e01c783b */ /* 0x000ea60000000100 */
[----:B------:R-:W-:Y:S02]  /*2750*/  IMAD.SHL.U32 R104, R41, 0x2, RZ ;  /* 0x0000000229687824 */ /* 0x000fe400078e00ff */
[----:B------:R-:W-:Y:S02]  /*2760*/  LDSM.16.M88.4 R40, [R173+0x11080] ;  /* 0x01108000ad28783b */ /* 0x000fe40000000200 */
[----:B---3--:R-:W-:Y:S02]  /*2770*/  HMMA.16816.F32.BF16 R20, R36, R30, R20 ;  /* 0x0000001e2414723c */ /* 0x008fe40000041814 */
[----:B------:R-:W3:Y:S04]  /*2780*/  LDSM.16.M88.2 R30, [R224+0x4880] ;  /* 0x00488000e01e783b */ /* 0x000ee80000000100 */
[----:B------:R-:W-:Y:S02]  /*2790*/  LDSM.16.M88.4 R36, [R104+0x11080] ;  /* 0x011080006824783b */ /* 0x000fe40000000200 */
[C---:B----4-:R-:W-:Y:S02]  /*27a0*/  HMMA.16816.F32.BF16 R4, R24.reuse, R32, R4 ;  /* 0x000000201804723c */ /* 0x050fe40000041804 */
[----:B------:R-:W4:Y:S04]  /*27b0*/  LDSM.16.M88.2 R32, [R215+0x2880] ;  /* 0x00288000d720783b */ /* 0x000f280000000100 */
[----:B------:R-:W-:Y:S02]  /*27c0*/  LDSM.16.M88.4 R104, [R104+0x13080] ;  /* 0x013080006868783b */ /* 0x000fe40000000200 */
[C---:B-----5:R-:W-:Y:S02]  /*27d0*/  HMMA.16816.F32.BF16 R8, R24.reuse, R34, R8 ;  /* 0x000000221808723c */ /* 0x060fe40000041808 */
[----:B------:R-:W5:Y:S06]  /*27e0*/  LDSM.16.M88.2 R34, [R215+0x3080] ;  /* 0x00308000d722783b */ /* 0x000f6c0000000100 */
[C---:B-1----:R-:W-:Y:S01]  /*27f0*/  HMMA.16816.F32.BF16 R12, R24.reuse, R2, R12 ;  /* 0x00000002180c723c */ /* 0x042fe2000004180c */
[----:B------:R-:W1:Y:S07]  /*2800*/  LDSM.16.M88.2 R2, [R215+0x3880] ;  /* 0x00388000d702783b */ /* 0x000e6e0000000100 */
[C---:B--2---:R-:W-:Y:S01]  /*2810*/  HMMA.16816.F32.BF16 R16, R24.reuse, R28, R16 ;  /* 0x0000001c1810723c */ /* 0x044fe20000041810 */
[----:B------:R-:W2:Y:S07]  /*2820*/  LDSM.16.M88.2 R28, [R215+0x4080] ;  /* 0x00408000d71c783b */ /* 0x000eae0000000100 */
[----:B---3--:R-:W-:Y:S01]  /*2830*/  HMMA.16816.F32.BF16 R20, R24, R30, R20 ;  /* 0x0000001e1814723c */ /* 0x008fe20000041814 */
[----:B------:R-:W3:Y:S04]  /*2840*/  LDSM.16.M88.2 R24, [R215+0x4880] ;  /* 0x00488000d718783b */ /* 0x000ee80000000100 */
[----:B------:R-:W3:Y:S03]  /*2850*/  LDSM.16.M88.2 R26, [R214+0x2880] ;  /* 0x00288000d61a783b */ /* 0x000ee60000000100 */
[C---:B----4-:R-:W-:Y:S01]  /*2860*/  HMMA.16816.F32.BF16 R4, R36.reuse, R32, R4 ;  /* 0x000000202404723c */ /* 0x050fe20000041804 */
[----:B------:R-:W4:Y:S07]  /*2870*/  LDSM.16.M88.2 R30, [R214+0x3080] ;  /* 0x00308000d61e783b */ /* 0x000f2e0000000100 */
[C---:B-----5:R-:W-:Y:S01]  /*2880*/  HMMA.16816.F32.BF16 R8, R36.reuse, R34, R8 ;  /* 0x000000222408723c */ /* 0x060fe20000041808 */
[----:B------:R-:W-:Y:S07]  /*2890*/  LDSM.16.M88.4 R32, [R172+0x11080] ;  /* 0x01108000ac20783b */ /* 0x000fee0000000200 */
[C---:B-1----:R-:W-:Y:S01]  /*28a0*/  HMMA.16816.F32.BF16 R12, R36.reuse, R2, R12 ;  /* 0x00000002240c723c */ /* 0x042fe2000004180c */
[----:B------:R-:W1:Y:S07]  /*28b0*/  LDSM.16.M88.2 R2, [R214+0x3880] ;  /* 0x00388000d602783b */ /* 0x000e6e0000000100 */
[C---:B--2---:R-:W-:Y:S01]  /*28c0*/  HMMA.16816.F32.BF16 R16, R36.reuse, R28, R16 ;  /* 0x0000001c2410723c */ /* 0x044fe20000041810 */
[----:B------:R-:W2:Y:S07]  /*28d0*/  LDSM.16.M88.2 R28, [R214+0x4080] ;  /* 0x00408000d61c783b */ /* 0x000eae0000000100 */
[----:B---3--:R-:W-:Y:S01]  /*28e0*/  HMMA.16816.F32.BF16 R20, R36, R24, R20 ;  /* 0x000000182414723c */ /* 0x008fe20000041814 */
[----:B------:R-:W3:Y:S04]  /*28f0*/  LDSM.16.M88.2 R24, [R214+0x4880] ;  /* 0x00488000d618783b */ /* 0x000ee80000000100 */
[----:B------:R-:W-:Y:S03]  /*2900*/  LDSM.16.M88.4 R36, [R174+0x13080] ;  /* 0x01308000ae24783b */ /* 0x000fe60000000200 */
[C---:B------:R-:W-:Y:S01]  /*2910*/  HMMA.16816.F32.BF16 R4, R40.reuse, R26, R4 ;  /* 0x0000001a2804723c */ /* 0x040fe20000041804 */
[----:B------:R-:W5:Y:S07]  /*2920*/  LDSM.16.M88.2 R26, [R213+0x2880] ;  /* 0x00288000d51a783b */ /* 0x000f6e0000000100 */
[C---:B----4-:R-:W-:Y:S01]  /*2930*/  HMMA.16816.F32.BF16 R8, R40.reuse, R30, R8 ;  /* 0x0000001e2808723c */ /* 0x050fe20000041808 */
[----:B------:R-:W4:Y:S07]  /*2940*/  LDSM.16.M88.2 R30, [R213+0x3080] ;  /* 0x00308000d51e783b */ /* 0x000f2e0000000100 */
[C---:B-1----:R-:W-:Y:S01]  /*2950*/  HMMA.16816.F32.BF16 R12, R40.reuse, R2, R12 ;  /* 0x00000002280c723c */ /* 0x042fe2000004180c */
[----:B------:R-:W1:Y:S07]  /*2960*/  LDSM.16.M88.2 R2, [R213+0x3880] ;  /* 0x00388000d502783b */ /* 0x000e6e0000000100 */
[C---:B--2---:R-:W-:Y:S01]  /*2970*/  HMMA.16816.F32.BF16 R16, R40.reuse, R28, R16 ;  /* 0x0000001c2810723c */ /* 0x044fe20000041810 */
[----:B------:R-:W2:Y:S07]  /*2980*/  LDSM.16.M88.2 R28, [R213+0x4080] ;  /* 0x00408000d51c783b */ /* 0x000eae0000000100 */
[----:B---3--:R-:W-:Y:S01]  /*2990*/  HMMA.16816.F32.BF16 R20, R40, R24, R20 ;  /* 0x000000182814723c */ /* 0x008fe20000041814 */
[----:B------:R-:W3:Y:S04]  /*29a0*/  LDSM.16.M88.2 R24, [R213+0x4880] ;  /* 0x00488000d518783b */ /* 0x000ee80000000100 */
[----:B------:R-:W3:Y:S03]  /*29b0*/  LDSM.16.M88.2 R40, [R224+0x5080] ;  /* 0x00508000e028783b */ /* 0x000ee60000000100 */
[C---:B-----5:R-:W-:Y:S01]  /*29c0*/  HMMA.16816.F32.BF16 R4, R32.reuse, R26, R4 ;  /* 0x0000001a2004723c */ /* 0x060fe20000041804 */
[----:B------:R-:W5:Y:S04]  /*29d0*/  LDSM.16.M88.2 R42, [R224+0x5880] ;  /* 0x00588000e02a783b */ /* 0x000f680000000100 */
[----:B------:R-:W5:Y:S03]  /*29e0*/  LDSM.16.M88.2 R26, [R224+0x6080] ;  /* 0x00608000e01a783b */ /* 0x000f660000000100 */
        /* <DEDUP_REMOVED lines=10> */
[----:B------:R-:W-:Y:S07]  /*2a90*/  LDSM.16.M88.2 R40, [R214+0x5080] ;  /* 0x00508000d628783b */ /* 0x000fee0000000100 */
[C---:B-----5:R-:W-:Y:S01]  /*2aa0*/  HMMA.16816.F32.BF16 R8, R36.reuse, R42, R8 ;  /* 0x0000002a2408723c */ /* 0x060fe20000041808 */
[----:B------:R-:W-:Y:S07]  /*2ab0*/  LDSM.16.M88.2 R42, [R214+0x5880] ;  /* 0x00588000d62a783b */ /* 0x000fee0000000100 */
[C---:B------:R-:W-:Y:S01]  /*2ac0*/  HMMA.16816.F32.BF16 R12, R36.reuse, R26, R12 ;  /* 0x0000001a240c723c */ /* 0x040fe2000004180c */
[----:B------:R-:W5:Y:S07]  /*2ad0*/  LDSM.16.M88.2 R26, [R215+0x7080] ;  /* 0x00708000d71a783b */ /* 0x000f6e0000000100 */
[C---:B----4-:R-:W-:Y:S01]  /*2ae0*/  HMMA.16816.F32.BF16 R16, R36.reuse, R30, R16 ;  /* 0x0000001e2410723c */ /* 0x050fe20000041810 */
[----:B------:R-:W4:Y:S07]  /*2af0*/  LDSM.16.M88.2 R30, [R214+0x6080] ;  /* 0x00608000d61e783b */ /* 0x000f2e0000000100 */
[----:B-1----:R-:W-:Y:S01]  /*2b00*/  HMMA.16816.F32.BF16 R20, R36, R2, R20 ;  /* 0x000000022414723c */ /* 0x002fe20000041814 */
[----:B------:R-:W1:Y:S04]  /*2b10*/  LDSM.16.M88.2 R2, [R214+0x6880] ;  /* 0x00688000d602783b */ /* 0x000e680000000100 */
[----:B------:R-:W-:Y:S03]  /*2b20*/  LDSM.16.M88.2 R36, [R213+0x5880] ;  /* 0x00588000d524783b */ /* 0x000fe60000000100 */
[C---:B------:R-:W-:Y:S01]  /*2b30*/  HMMA.16816.F32.BF16 R4, R104.reuse, R108, R4 ;  /* 0x0000006c6804723c */ /* 0x040fe20000041804 */
[----:B------:R-:W-:Y:S07]  /*2b40*/  LDSM.16.M88.2 R38, [R213+0x6080] ;  /* 0x00608000d526783b */ /* 0x000fee0000000100 */
[C---:B------:R-:W-:Y:S08]  /*2b50*/  HMMA.16816.F32.BF16 R8, R104.reuse, R110, R8 ;  /* 0x0000006e6808723c */ /* 0x040ff00000041808 */
[C---:B--2---:R-:W-:Y:S01]  /*2b60*/  HMMA.16816.F32.BF16 R12, R104.reuse, R28, R12 ;  /* 0x0000001c680c723c */ /* 0x044fe2000004180c */
[----:B------:R-:W2:Y:S07]  /*2b70*/  LDSM.16.M88.2 R28, [R214+0x7080] ;  /* 0x00708000d61c783b */ /* 0x000eae0000000100 */
[C---:B---3--:R-:W-:Y:S08]  /*2b80*/  HMMA.16816.F32.BF16 R16, R104.reuse, R24, R16 ;  /* 0x000000186810723c */ /* 0x048ff00000041810 */
[----:B-----5:R-:W-:Y:S01]  /*2b90*/  HMMA.16816.F32.BF16 R20, R104, R26, R20 ;  /* 0x0000001a6814723c */ /* 0x020fe20000041814 */
[----:B------:R-:W-:Y:S06]  /*2ba0*/  LDSM.16.M88.4 R24, [R172+0x13080] ;  /* 0x01308000ac18783b */ /* 0x000fec0000000200 */
[----:B------:R-:W-:Y:S01]  /*2bb0*/  MOV R107, UR4 ;  /* 0x00000004006b7c02 */ /* 0x000fe20008000f00 */
[C---:B------:R-:W-:Y:S01]  /*2bc0*/  HMMA.16816.F32.BF16 R4, R32.reuse, R40, R4 ;  /* 0x000000282004723c */ /* 0x040fe20000041804 */
[----:B------:R-:W-:Y:S04]  /*2bd0*/  LDSM.16.M88.2 R40, [R213+0x6880] ;  /* 0x00688000d528783b */ /* 0x000fe80000000100 */
[----:B------:R-:W-:Y:S03]  /*2be0*/  LEA R105, R107, R246, 0x6 ;  /* 0x000000f66b697211 */ /* 0x000fe600078e30ff */
[C---:B------:R-:W-:Y:S01]  /*2bf0*/  HMMA.16816.F32.BF16 R8, R32.reuse, R42, R8 ;  /* 0x0000002a2008723c */ /* 0x040fe20000041808 */
[----:B------:R-:W-:Y:S04]  /*2c00*/  LDSM.16.M88.2 R42, [R213+0x7080] ;  /* 0x00708000d52a783b */ /* 0x000fe80000000100 */
[----:B------:R-:W-:Y:S03]  /*2c10*/  LDS R190, [R105.X4+0x21080] ;  /* 0x0210800069be7984 */ /* 0x000fe60000004800 */
[C---:B----4-:R-:W-:Y:S01]  /*2c20*/  HMMA.16816.F32.BF16 R12, R32.reuse, R30, R12 ;  /* 0x0000001e200c723c */ /* 0x050fe2000004180c */
[----:B------:R-:W3:Y:S04]  /*2c30*/  LDSM.16.M88.2 R30, [R213+0x5080] ;  /* 0x00508000d51e783b */ /* 0x000ee80000000100 */
[----:B------:R4:W4:Y:S03]  /*2c40*/  LDS R189, [R105.X4+0x210a0] ;  /* 0x0210a00069bd7984 */ /* 0x0009260000004800 */
[C---:B-1----:R-:W-:Y:S01]  /*2c50*/  HMMA.16816.F32.BF16 R16, R32.reuse, R2, R16 ;  /* 0x000000022010723c */ /* 0x042fe20000041810 */
[----:B------:R-:W-:Y:S04]  /*2c60*/  DEPBAR.LE SB0, 0x0 ;  /* 0x000080000000791a */ /* 0x000fe80000000000 */
[----:B------:R-:W-:Y:S03]  /*2c70*/  BAR.SYNC.DEFER_BLOCKING 0x0 ;  /* 0x0000000000007b1d */ /* 0x000fe60000010000 */
[----:B--2---:R-:W-:Y:S03]  /*2c80*/  HMMA.16816.F32.BF16 R20, R32, R28, R20 ;  /* 0x0000001c2014723c */ /* 0x004fe60000041814 */
[----:B------:R1:W2:Y:S04]  /*2c90*/  LDSM.16.M88.2 R2, [R224+0x7880] ;  /* 0x00788000e002783b */ /* 0x0002a80000000100 */
[----:B------:R1:W1:Y:S01]  /*2ca0*/  LDSM.16.M88.2 R108, [R224+0x8080] ;  /* 0x00808000e06c783b */ /* 0x0002620000000100 */
[C---:B---3--:R-:W-:Y:S03]  /*2cb0*/  HMMA.16816.F32.BF16 R4, R24.reuse, R30, R4 ;  /* 0x0000001e1804723c */ /* 0x048fe60000041804 */
[----:B------:R3:W1:Y:S04]  /*2cc0*/  LDSM.16.M88.2 R32, [R224+0x8880] ;  /* 0x00888000e020783b */ /* 0x0006680000000100 */
[----:B------:R3:W1:Y:S01]  /*2cd0*/  LDSM.16.M88.2 R110, [R224+0x9080] ;  /* 0x00908000e06e783b */ /* 0x0006620000000100 */
[C---:B------:R-:W-:Y:S03]  /*2ce0*/  HMMA.16816.F32.BF16 R8, R24.reuse, R36, R8 ;  /* 0x000000241808723c */ /* 0x040fe60000041808 */
        /* <DEDUP_REMOVED lines=8> */
[----:B------:R-:W-:Y:S03]  /*2d70*/  HMMA.16816.F32.BF16 R20, R24, R42, R20 ;  /* 0x0000002a1814723c */ /* 0x000fe60000041814 */
[----:B------:R3:W1:Y:S04]  /*2d80*/  LDSM.16.M88.4 R104, [R222+0x1b080] ;  /* 0x01b08000de68783b */ /* 0x0006680000000200 */
[----:B------:R3:W1:Y:S01]  /*2d90*/  LDSM.16.M88.4 R176, [R212+0x1b080] ;  /* 0x01b08000d4b0783b */ /* 0x0006620000000200 */
[----:B------:R-:W-:-:S05]  /*2da0*/  @P0 BRA `(.L_x_657) ;  /* 0x0000049000000947 */ /* 0x000fca0003800000 */
[----:B--2-4-:R-:W-:Y:S01]  /*2db0*/  LOP3.LUT P2, RZ, R233, 0x1, RZ, 0xc0, !PT ;  /* 0x00000001e9ff7812 */ /* 0x014fe2000784c0ff */
[----:B------:R-:W2:Y:S01]  /*2dc0*/  LDL.64 R192, [R1] ;  /* 0x0000000001c07983 */ /* 0x000ea20000100a00 */
[----:B------:R-:W-:Y:S01]  /*2dd0*/  ISETP.GE.AND P3, PT, R250, c[0x0][0x16c], PT ;  /* 0x00005b00fa007a0c */ /* 0x000fe20003f66270 */
[----:B------:R-:W-:Y:S01]  /*2de0*/  USHF.R.S32.HI UR23, URZ, 0x1f, UR21 ;  /* 0x0000001f3f177899 */ /* 0x000fe20008011415 */
[----:B------:R-:W-:Y:S01]  /*2df0*/  IMAD.MOV.U32 R31, RZ, RZ, R249 ;  /* 0x000000ffff1f7224 */ /* 0x000fe200078e00f9 */
[----:B------:R-:W-:Y:S01]  /*2e00*/  ULDC.64 UR6, c[0x0][0x178] ;  /* 0x00005e0000067ab9 */ /* 0x000fe20000000a00 */
[----:B------:R-:W-:Y:S01]  /*2e10*/  IMAD.U32 R37, RZ, RZ, UR18 ;  /* 0x00000012ff257e24 */ /* 0x000fe2000f8e00ff */
[----:B------:R-:W4:Y:S01]  /*2e20*/  S2R R24, SR_CTAID.Y ;  /* 0x0000000000187919 */ /* 0x000f220000002600 */
[----:B------:R-:W-:Y:S01]  /*2e30*/  IMAD.U32 R35, RZ, RZ, UR18 ;  /* 0x00000012ff237e24 */ /* 0x000fe2000f8e00ff */
[----:B------:R-:W-:Y:S02]  /*2e40*/  UIMAD.WIDE.U32 UR26, UR21, UR6, URZ ;  /* 0x00000006151a72a5 */ /* 0x000fe4000f8e003f */
[----:B------:R-:W-:Y:S02]  /*2e50*/  UIMAD UR23, UR23, UR6, URZ ;  /* 0x00000006171772a4 */ /* 0x000fe4000f8e023f */
[----:B------:R-:W-:Y:S02]  /*2e60*/  UIMAD UR6, UR21, -0x40, UR11 ;  /* 0xffffffc0150678a4 */ /* 0x000fe4000f8e020b */
[----:B------:R-:W-:Y:S01]  /*2e70*/  IMAD.U32 R40, RZ, RZ, UR26 ;  /* 0x0000001aff287e24 */ /* 0x000fe2000f8e00ff */
[----:B------:R-:W-:Y:S03]  /*2e80*/  UIMAD UR23, UR21, UR7, UR23 ;  /* 0x00000007151772a4 */ /* 0x000fe6000f8e0217 */
[----:B------:R-:W-:Y:S01]  /*2e90*/  IADD3 R29, -R236, UR6, RZ ;  /* 0x00000006ec1d7c10 */ /* 0x000fe2000fffe1ff */
[----:B------:R-:W-:Y:S06]  /*2ea0*/  UIADD3 UR23, UR27, UR23, URZ ;  /* 0x000000171b177290 */ /* 0x000fec000fffe03f */
[----:B------:R-:W-:Y:S01]  /*2eb0*/  IMAD.U32 R26, RZ, RZ, UR23 ;  /* 0x00000017ff1a7e24 */ /* 0x000fe2000f8e00ff */
[----:B----4-:R-:W-:Y:S01]  /*2ec0*/  SHF.R.S32.HI R25, RZ, 0x1f, R24 ;  /* 0x0000001fff197819 */ /* 0x010fe20000011418 */
[C---:B------:R-:W-:Y:S04]  /*2ed0*/  @!P4 IMAD.WIDE.U32 R38, R24.reuse, c[0x0][0x270], R238 ;  /* 0x00009c001826ca25 */ /* 0x040fe800078e00ee */
[C---:B------:R-:W-:Y:S02]  /*2ee0*/  IMAD R28, R25.reuse, c[0x0][0x180], RZ ;  /* 0x00006000191c7a24 */ /* 0x040fe400078e02ff */
[----:B------:R-:W-:Y:S02]  /*2ef0*/  @!P4 IMAD R25, R25, c[0x0][0x270], RZ ;  /* 0x00009c001919ca24 */ /* 0x000fe400078e02ff */
[C---:B------:R-:W-:Y:S02]  /*2f00*/  IMAD R28, R24.reuse, c[0x0][0x184], R28 ;  /* 0x00006100181c7a24 */ /* 0x040fe400078e021c */
[C---:B------:R-:W-:Y:S02]  /*2f10*/  @!P4 IMAD R25, R24.reuse, c[0x0][0x274], R25 ;  /* 0x00009d001819ca24 */ /* 0x040fe400078e0219 */
[----:B--2---:R-:W-:Y:S04]  /*2f20*/  IMAD.MOV.U32 R30, RZ, RZ, R192 ;  /* 0x000000ffff1e7224 */ /* 0x004fe800078e00c0 */
[----:B------:R-:W-:Y:S04]  /*2f30*/  IMAD.WIDE.U32 R30, R24, c[0x0][0x180], R30 ;  /* 0x00006000181e7a25 */ /* 0x000fe800078e001e */
[----:B------:R-:W-:Y:S01]  /*2f40*/  IMAD.U32 R24, RZ, RZ, UR22 ;  /* 0x00000016ff187e24 */ /* 0x000fe2000f8e00ff */
[----:B------:R-:W-:Y:S02]  /*2f50*/  IADD3 R27, P0, R30, UR10, RZ ;  /* 0x0000000a1e1b7c10 */ /* 0x000fe4000ff1e0ff */
[----:B------:R-:W-:Y:S02]  /*2f60*/  SEL R30, RZ, 0x2, P6 ;  /* 0x00000002ff1e7807 */ /* 0x000fe40003000000 */
[----:B------:R-:W-:Y:S02]  /*2f70*/  IADD3.X R28, R31, UR13, R28, P0, !PT ;  /* 0x0000000d1f1c7c10 */ /* 0x000fe400087fe41c */
[C---:B------:R-:W-:Y:S04]  /*2f80*/  LEA R41, P0, R27.reuse, c[0x0][0x160], 0x1 ;  /* 0x000058001b297a11 */ /* 0x040fe800078008ff */
[----:B------:R-:W-:Y:S01]  /*2f90*/  LEA.HI.X R28, R27, c[0x0][0x164], R28, 0x1, P0 ;  /* 0x000059001b1c7a11 */ /* 0x000fe200000f0c1c */
[----:B------:R-:W-:Y:S01]  /*2fa0*/  IMAD.U32 R27, RZ, RZ, UR26 ;  /* 0x0000001aff1b7e24 */ /* 0x000fe2000f8e00ff */
[----:B------:R-:W-:Y:S04]  /*2fb0*/  LEA R40, P1, R40, R41, 0x7 ;  /* 0x0000002928287211 */ /* 0x000fe800078238ff */
[----:B------:R-:W-:Y:S02]  /*2fc0*/  LEA.HI.X R41, R27, R28, R26, 0x7, P1 ;  /* 0x0000001c1b297211 */ /* 0x000fe400008f3c1a */
[--C-:B------:R-:W-:Y:S02]  /*2fd0*/  IADD3 R36, P1, P0, R37, 0x80, R40.reuse ;  /* 0x0000008025247810 */ /* 0x100fe4000783e028 */
[----:B------:R-:W-:Y:S02]  /*2fe0*/  SEL R28, RZ, 0x4, P5 ;  /* 0x00000004ff1c7807 */ /* 0x000fe40002800000 */
[--C-:B------:R-:W-:Y:S02]  /*2ff0*/  IADD3.X R37, RZ, UR17, R41.reuse, P1, P0 ;  /* 0x00000011ff257c10 */ /* 0x100fe40008fe0429 */
[----:B------:R-:W-:Y:S02]  /*3000*/  IADD3 R34, P1, P0, R35, 0x100, R40 ;  /* 0x0000010023227810 */ /* 0x000fe4000783e028 */
[----:B------:R-:W-:Y:S02]  /*3010*/  SEL R27, RZ, 0x1, P2 ;  /* 0x00000001ff1b7807 */ /* 0x000fe40001000000 */
[----:B------:R-:W-:Y:S02]  /*3020*/  IADD3.X R35, RZ, UR17, R41, P1, P0 ;  /* 0x00000011ff237c10 */ /* 0x000fe40008fe0429 */
[----:B------:R-:W-:Y:S01]  /*3030*/  IADD3 R27, R28, R30, R27 ;  /* 0x0000001e1c1b7210 */ /* 0x000fe20007ffe01b */
[----:B------:R-:W-:Y:S01]  /*3040*/  IMAD R30, R24, 0x6000, R247 ;  /* 0x00006000181e7824 */ /* 0x000fe200078e02f7 */
[----:B------:R-:W-:Y:S01]  /*3050*/  @!P4 IADD3 R26, P0, R38, UR9, RZ ;  /* 0x00000009261acc10 */ /* 0x000fe2000ff1e0ff */
[----:B------:R-:W-:Y:S01]  /*3060*/  IMAD.U32 R24, RZ, RZ, UR12 ;  /* 0x0000000cff187e24 */ /* 0x000fe2000f8e00ff */
[----:B------:R-:W-:Y:S02]  /*3070*/  ISETP.LT.OR P1, PT, R29, 0x1, P3 ;  /* 0x000000011d00780c */ /* 0x000fe40001f21670 */
[----:B------:R-:W-:Y:S02]  /*3080*/  LOP3.LUT P2, RZ, R27, 0x2, RZ, 0xc0, !PT ;  /* 0x000000021bff7812 */ /* 0x000fe4000784c0ff */
[----:B------:R-:W-:Y:S02]  /*3090*/  @!P4 IADD3.X R25, R39, UR15, R25, P0, !PT ;  /* 0x0000000f2719cc10 */ /* 0x000fe400087fe419 */
[C---:B------:R-:W-:Y:S02]  /*30a0*/  @!P4 LEA R38, P0, R26.reuse, c[0x0][0x258], 0x2 ;  /* 0x000096001a26ca11 */ /* 0x040fe400078010ff */
[C---:B------:R-:W-:Y:S02]  /*30b0*/  ISETP.LT.OR P3, PT, R29.reuse, 0x21, P3 ;  /* 0x000000211d00780c */ /* 0x040fe40001f61670 */
[----:B------:R-:W-:Y:S01]  /*30c0*/  @!P4 LEA.HI.X R39, R26, c[0x0][0x25c], R25, 0x2, P0 ;  /* 0x000097001a27ca11 */ /* 0x000fe200000f1419 */
[----:B------:R-:W-:Y:S01]  /*30d0*/  IMAD.U32 R25, RZ, RZ, UR22 ;  /* 0x00000016ff197e24 */ /* 0x000fe2000f8e00ff */
[----:B------:R-:W-:Y:S01]  /*30e0*/  ISETP.LT.OR P0, PT, R29, 0x1, !P2 ;  /* 0x000000011d00780c */ /* 0x000fe20005701670 */
[----:B------:R-:W-:Y:S01]  /*30f0*/  @!PT LDS RZ, [RZ] ;  /* 0x00000000fffff984 */ /* 0x000fe20000000800 */
[----:B------:R-:W-:Y:S01]  /*3100*/  @!PT LDS RZ, [RZ] ;  /* 0x00000000fffff984 */ /* 0x000fe20000000800 */
[----:B------:R-:W-:Y:S01]  /*3110*/  @!PT LDS RZ, [RZ] ;  /* 0x00000000fffff984 */ /* 0x000fe20000000800 */
[----:B------:R2:W-:Y:S01]  /*3120*/  LDGSTS.E.BYPASS.LTC128B.128 [R30], [R40.64], !P1 ;  /* 0x00000000281e7fae */ /* 0x0005e2000c901d58 */
[----:B------:R-:W-:Y:S01]  /*3130*/  LOP3.LUT P1, RZ, R27, 0x4, RZ, 0xc0, !PT ;  /* 0x000000041bff7812 */ /* 0x000fe2000782c0ff */
[----:B------:R-:W-:Y:S01]  /*3140*/  @!P4 IMAD R25, R25, 0x40, R238 ;  /* 0x000000401919c824 */ /* 0x000fe200078e02ee */
[----:B------:R-:W-:Y:S02]  /*3150*/  ISETP.LT.OR P2, PT, R29, 0x21, !P2 ;  /* 0x000000211d00780c */ /* 0x000fe40005741670 */
[----:B------:R-:W-:Y:S01]  /*3160*/  @!P4 LEA R24, R24, 0x40, 0x6 ;  /* 0x000000401818c811 */ /* 0x000fe200078e30ff */
[----:B------:R-:W-:Y:S04]  /*3170*/  @!P4 IMAD.SHL.U32 R27, R25, 0x4, RZ ;  /* 0x00000004191bc824 */ /* 0x000fe800078e00ff */
[----:B------:R-:W-:Y:S02]  /*3180*/  @!P4 IMAD.WIDE R38, R24, 0x4, R38 ;  /* 0x000000041826c825 */ /* 0x000fe400078e0226 */
[----:B------:R2:W-:Y:S01]  /*3190*/  LDGSTS.E.BYPASS.LTC128B.128 [R30+0x2000], [R40.64+0x80], !P0 ;  /* 0x02000080281e7fae */ /* 0x0005e2000c101d58 */
[----:B------:R-:W-:Y:S11]  /*31a0*/  ISETP.LT.OR P0, PT, R29, 0x1, !P1 ;  /* 0x000000011d00780c */ /* 0x000ff60004f01670 */
[----:B------:R-:W-:Y:S02]  /*31b0*/  @!UPT UIADD3 URZ, URZ, URZ, URZ ;  /* 0x0000003f3f3ff290 */ /* 0x000fe4000fffe03f */
[----:B------:R2:W-:Y:S01]  /*31c0*/  LDGSTS.E.BYPASS.LTC128B.128 [R30+0x4000], [R40.64+0x100], !P0 ;  /* 0x04000100281e7fae */ /* 0x0005e2000c101d58 */
[----:B------:R-:W-:Y:S04]  /*31d0*/  IADD3 R42, P0, R40, UR18, RZ ;  /* 0x00000012282a7c10 */ /* 0x000fe8000ff1e0ff */
[----:B------:R-:W-:Y:S02]  /*31e0*/  IADD3.X R43, R41, UR17, RZ, P0, !PT ;  /* 0x00000011292b7c10 */ /* 0x000fe400087fe4ff */
[----:B------:R-:W-:Y:S03]  /*31f0*/  ISETP.LT.OR P0, PT, R29, 0x21, !P1 ;  /* 0x000000211d00780c */ /* 0x000fe60004f01670 */
[----:B------:R2:W-:Y:S06]  /*3200*/  LDGSTS.E.BYPASS.LTC128B.128 [R30+0x1000], [R42.64], !P3 ;  /* 0x010000002a1e7fae */ /* 0x0005ec000d901d58 */
[----:B------:R2:W-:Y:S06]  /*3210*/  LDGSTS.E.BYPASS.LTC128B.128 [R30+0x3000], [R36.64], !P2 ;  /* 0x03000000241e7fae */ /* 0x0005ec000d101d58 */
[----:B------:R2:W-:Y:S06]  /*3220*/  LDGSTS.E.BYPASS.LTC128B.128 [R30+0x5000], [R34.64], !P0 ;  /* 0x05000000221e7fae */ /* 0x0005ec000c101d58 */
[----:B------:R2:W-:Y:S02]  /*3230*/  @!P4 LDGSTS.E.BYPASS.LTC128B.128 [R27+0x21080], [R38.64] ;  /* 0x21080000261bcfae */ /* 0x0005e4000b901d58 */
.L_x_657:
[C---:B-12-4-:R-:W-:Y:S01]  /*3240*/  HMMA.16816.F32.BF16 R24, R104.reuse, R2, RZ ;  /* 0x000000026818723c */ /* 0x056fe200000418ff */
[----:B------:R-:W-:Y:S02]  /*3250*/  LDSM.16.M88.2 R2, [R214+0x7880] ;  /* 0x00788000d602783b */ /* 0x000fe40000000100 */
[C---:B------:R-:W-:Y:S02]  /*3260*/  ISETP.GT.AND P0, PT, R244.reuse, 0x1, PT ;  /* 0x00000001f400780c */ /* 0x040fe40003f04270 */
[----:B------:R-:W0:Y:S01]  /*3270*/  LDGDEPBAR ;  /* 0x00000000000079af */ /* 0x000e220000000000 */
[----:B------:R-:W-:Y:S02]  /*3280*/  IADD3 R188, R221, R220, RZ ;  /* 0x000000dcddbc7210 */ /* 0x000fe40007ffe0ff */
[C---:B------:R-:W-:Y:S01]  /*3290*/  HMMA.16816.F32.BF16 R28, R104.reuse, R108, RZ ;  /* 0x0000006c681c723c */ /* 0x040fe200000418ff */
[----:B------:R-:W-:Y:S02]  /*32a0*/  FSEL R5, R5, -INF , P0 ;  /* 0xff80000005057808 */ /* 0x000fe40000000000 */
[C---:B------:R-:W-:Y:S02]  /*32b0*/  ISETP.GT.AND P1, PT, R244.reuse, RZ, PT ;  /* 0x000000fff400720c */ /* 0x040fe40003f24270 */
[----:B------:R-:W-:Y:S03]  /*32c0*/  ISETP.GT.AND P2, PT, R244, 0x10, PT ;  /* 0x00000010f400780c */ /* 0x000fe60003f44270 */
[C---:B------:R-:W-:Y:S01]  /*32d0*/  HMMA.16816.F32.BF16 R32, R104.reuse, R32, RZ ;  /* 0x000000206820723c */ /* 0x040fe200000418ff */
[----:B------:R-:W-:Y:S07]  /*32e0*/  FSEL R192, R10, -INF , P2 ;  /* 0xff8000000ac07808 */ /* 0x000fee0001000000 */
[C---:B------:R-:W-:Y:S01]  /*32f0*/  HMMA.16816.F32.BF16 R36, R104.reuse, R110, RZ ;  /* 0x0000006e6824723c */ /* 0x040fe200000418ff */
[----:B------:R-:W1:Y:S07]  /*3300*/  LDSM.16.M88.4 R108, [R220] ;  /* 0x00000000dc6c783b */ /* 0x000e6e0000000200 */
[----:B------:R-:W-:Y:S01]  /*3310*/  HMMA.16816.F32.BF16 R40, R104, R172, RZ ;  /* 0x000000ac6828723c */ /* 0x000fe200000418ff */
[----:B------:R-:W2:Y:S04]  /*3320*/  LDSM.16.M88.2 R104, [R214+0x8080] ;  /* 0x00808000d668783b */ /* 0x000ea80000000100 */
[----:B------:R-:W4:Y:S03]  /*3330*/  LDSM.16.M88.2 R106, [R214+0x8880] ;  /* 0x00888000d66a783b */ /* 0x000f260000000100 */
[C---:B------:R-:W-:Y:S01]  /*3340*/  HMMA.16816.F32.BF16 R24, R176.reuse, R174, R24 ;  /* 0x000000aeb018723c */ /* 0x040fe20000041818 */
[----:B------:R-:W5:Y:S04]  /*3350*/  LDSM.16.M88.2 R172, [R214+0x9080] ;  /* 0x00908000d6ac783b */ /* 0x000f680000000100 */
[----:B------:R-:W3:Y:S03]  /*3360*/  LDSM.16.M88.2 R174, [R214+0x9880] ;  /* 0x00988000d6ae783b */ /* 0x000ee60000000100 */
[C---:B------:R-:W-:Y:S01]  /*3370*/  HMMA.16816.F32.BF16 R28, R176.reuse, R180, R28 ;  /* 0x000000b4b01c723c */ /* 0x040fe2000004181c */
[----:B------:R-:W-:Y:S07]  /*3380*/  LDSM.16.M88.2 R180, [R213+0x8080] ;  /* 0x00808000d5b4783b */ /* 0x000fee0000000100 */
[C---:B------:R-:W-:Y:S01]  /*3390*/  HMMA.16816.F32.BF16 R32, R176.reuse, R182, R32 ;  /* 0x000000b6b020723c */ /* 0x040fe20000041820 */
[----:B------:R-:W-:Y:S07]  /*33a0*/  LDSM.16.M88.2 R182, [R224+0xd080] ;  /* 0x00d08000e0b6783b */ /* 0x000fee0000000100 */
[C---:B------:R-:W-:Y:S08]  /*33b0*/  HMMA.16816.F32.BF16 R36, R176.reuse, R184, R36 ;  /* 0x000000b8b024723c */ /* 0x040ff00000041824 */
[----:B------:R-:W-:Y:S01]  /*33c0*/  HMMA.16816.F32.BF16 R40, R176, R186, R40 ;  /* 0x000000bab028723c */ /* 0x000fe20000041828 */
[----:B------:R-:W-:Y:S04]  /*33d0*/  LDSM.16.M88.4 R176, [R188] ;  /* 0x00000000bcb0783b */ /* 0x000fe80000000200 */
[----:B------:R-:W-:Y:S03]  /*33e0*/  LDSM.16.M88.4 R184, [R212+0x1f080] ;  /* 0x01f08000d4b8783b */ /* 0x000fe60000000200 */
[C---:B-1----:R-:W-:Y:S01]  /*33f0*/  HMMA.16816.F32.BF16 R24, R108.reuse, R2, R24 ;  /* 0x000000026c18723c */ /* 0x042fe20000041818 */
[----:B------:R-:W1:Y:S07]  /*3400*/  LDSM.16.M88.2 R2, [R213+0x7880] ;  /* 0x00788000d502783b */ /* 0x000e6e0000000100 */
[C---:B--2---:R-:W-:Y:S01]  /*3410*/  HMMA.16816.F32.BF16 R28, R108.reuse, R104, R28 ;  /* 0x000000686c1c723c */ /* 0x044fe2000004181c */
[----:B------:R-:W2:Y:S07]  /*3420*/  LDSM.16.M88.2 R104, [R213+0x8880] ;  /* 0x00888000d568783b */ /* 0x000eae0000000100 */
[C---:B----4-:R-:W-:Y:S01]  /*3430*/  HMMA.16816.F32.BF16 R32, R108.reuse, R106, R32 ;  /* 0x0000006a6c20723c */ /* 0x050fe20000041820 */
[----:B------:R-:W4:Y:S07]  /*3440*/  LDSM.16.M88.2 R106, [R213+0x9080] ;  /* 0x00908000d56a783b */ /* 0x000f2e0000000100 */
[C---:B-----5:R-:W-:Y:S01]  /*3450*/  HMMA.16816.F32.BF16 R36, R108.reuse, R172, R36 ;  /* 0x000000ac6c24723c */ /* 0x060fe20000041824 */
[----:B------:R-:W5:Y:S07]  /*3460*/  LDSM.16.M88.2 R172, [R213+0x9880] ;  /* 0x00988000d5ac783b */ /* 0x000f6e0000000100 */
[----:B---3--:R-:W-:Y:S01]  /*3470*/  HMMA.16816.F32.BF16 R40, R108, R174, R40 ;  /* 0x000000ae6c28723c */ /* 0x008fe20000041828 */
[----:B------:R-:W-:Y:S04]  /*3480*/  LDSM.16.M88.2 R174, [R224+0xa080] ;  /* 0x00a08000e0ae783b */ /* 0x000fe80000000100 */
[----:B------:R-:W3:Y:S03]  /*3490*/  LDSM.16.M88.4 R108, [R222+0x1d080] ;  /* 0x01d08000de6c783b */ /* 0x000ee60000000200 */
[C---:B-1----:R-:W-:Y:S01]  /*34a0*/  HMMA.16816.F32.BF16 R24, R176.reuse, R2, R24 ;  /* 0x00000002b018723c */ /* 0x042fe20000041818 */
[----:B------:R-:W1:Y:S07]  /*34b0*/  LDSM.16.M88.2 R2, [R224+0xa880] ;  /* 0x00a88000e002783b */ /* 0x000e6e0000000100 */
[C---:B------:R-:W-:Y:S01]  /*34c0*/  HMMA.16816.F32.BF16 R28, R176.reuse, R180, R28 ;  /* 0x000000b4b01c723c */ /* 0x040fe2000004181c */
[----:B------:R-:W-:Y:S07]  /*34d0*/  LDSM.16.M88.2 R180, [R215+0xa880] ;  /* 0x00a88000d7b4783b */ /* 0x000fee0000000100 */
[C---:B--2---:R-:W-:Y:S01]  /*34e0*/  HMMA.16816.F32.BF16 R32, R176.reuse, R104, R32 ;  /* 0x00000068b020723c */ /* 0x044fe20000041820 */
[----:B------:R-:W2:Y:S07]  /*34f0*/  LDSM.16.M88.2 R104, [R224+0xb080] ;  /* 0x00b08000e068783b */ /* 0x000eae0000000100 */
[C---:B----4-:R-:W-:Y:S01]  /*3500*/  HMMA.16816.F32.BF16 R36, R176.reuse, R106, R36 ;  /* 0x0000006ab024723c */ /* 0x050fe20000041824 */
[----:B------:R-:W4:Y:S07]  /*3510*/  LDSM.16.M88.2 R106, [R224+0xb880] ;  /* 0x00b88000e06a783b */ /* 0x000f2e0000000100 */
[----:B-----5:R-:W-:Y:S01]  /*3520*/  HMMA.16816.F32.BF16 R40, R176, R172, R40 ;  /* 0x000000acb028723c */ /* 0x020fe20000041828 */
[----:B------:R-:W5:Y:S04]  /*3530*/  LDSM.16.M88.2 R172, [R224+0xc080] ;  /* 0x00c08000e0ac783b */ /* 0x000f680000000100 */
[----:B------:R-:W-:Y:S03]  /*3540*/  LDSM.16.M88.4 R176, [R212+0x1d080] ;  /* 0x01d08000d4b0783b */ /* 0x000fe60000000200 */
[C---:B---3--:R-:W-:Y:S01]  /*3550*/  HMMA.16816.F32.BF16 R24, R108.reuse, R174, R24 ;  /* 0x000000ae6c18723c */ /* 0x048fe20000041818 */
[----:B------:R-:W3:Y:S07]  /*3560*/  LDSM.16.M88.2 R174, [R215+0xa080] ;  /* 0x00a08000d7ae783b */ /* 0x000eee0000000100 */
[C---:B-1----:R-:W-:Y:S01]  /*3570*/  HMMA.16816.F32.BF16 R28, R108.reuse, R2, R28 ;  /* 0x000000026c1c723c */ /* 0x042fe2000004181c */
[----:B------:R-:W1:Y:S07]  /*3580*/  LDSM.16.M88.2 R2, [R215+0xb080] ;  /* 0x00b08000d702783b */ /* 0x000e6e0000000100 */
[C---:B--2---:R-:W-:Y:S01]  /*3590*/  HMMA.16816.F32.BF16 R32, R108.reuse, R104, R32 ;  /* 0x000000686c20723c */ /* 0x044fe20000041820 */
[----:B------:R-:W2:Y:S07]  /*35a0*/  LDSM.16.M88.2 R104, [R215+0xb880] ;  /* 0x00b88000d768783b */ /* 0x000eae0000000100 */
[C---:B----4-:R-:W-:Y:S01]  /*35b0*/  HMMA.16816.F32.BF16 R36, R108.reuse, R106, R36 ;  /* 0x0000006a6c24723c */ /* 0x050fe20000041824 */
[----:B------:R-:W4:Y:S07]  /*35c0*/  LDSM.16.M88.2 R106, [R215+0xc080] ;  /* 0x00c08000d76a783b */ /* 0x000f2e0000000100 */
[----:B-----5:R-:W-:Y:S01]  /*35d0*/  HMMA.16816.F32.BF16 R40, R108, R172, R40 ;  /* 0x000000ac6c28723c */ /* 0x020fe20000041828 */
[----:B------:R-:W-:Y:S04]  /*35e0*/  LDSM.16.M88.2 R172, [R214+0xa080] ;  /* 0x00a08000d6ac783b */ /* 0x000fe80000000100 */
[----:B------:R-:W5:Y:S03]  /*35f0*/  LDSM.16.M88.4 R108, [R220+0x2000] ;  /* 0x00200000dc6c783b */ /* 0x000f660000000200 */
[C---:B---3--:R-:W-:Y:S01]  /*3600*/  HMMA.16816.F32.BF16 R24, R176.reuse, R174, R24 ;  /* 0x000000aeb018723c */ /* 0x048fe20000041818 */
[----:B------:R-:W3:Y:S07]  /*3610*/  LDSM.16.M88.2 R174, [R214+0xa880] ;  /* 0x00a88000d6ae783b */ /* 0x000eee0000000100 */
[C---:B------:R-:W-:Y:S01]  /*3620*/  HMMA.16816.F32.BF16 R28, R176.reuse, R180, R28 ;  /* 0x000000b4b01c723c */ /* 0x040fe2000004181c */
[----:B------:R-:W-:Y:S07]  /*3630*/  LDSM.16.M88.2 R180, [R224+0xc880] ;  /* 0x00c88000e0b4783b */ /* 0x000fee0000000100 */
[C---:B-1----:R-:W-:Y:S01]  /*3640*/  HMMA.16816.F32.BF16 R32, R176.reuse, R2, R32 ;  /* 0x00000002b020723c */ /* 0x042fe20000041820 */
[----:B------:R-:W1:Y:S07]  /*3650*/  LDSM.16.M88.2 R2, [R214+0xb080] ;  /* 0x00b08000d602783b */ /* 0x000e6e0000000100 */
[C---:B--2---:R-:W-:Y:S01]  /*3660*/  HMMA.16816.F32.BF16 R36, R176.reuse, R104, R36 ;  /* 0x00000068b024723c */ /* 0x044fe20000041824 */
[----:B------:R-:W2:Y:S07]  /*3670*/  LDSM.16.M88.2 R104, [R214+0xb880] ;  /* 0x00b88000d668783b */ /* 0x000eae0000000100 */
[----:B----4-:R-:W-:Y:S01]  /*3680*/  HMMA.16816.F32.BF16 R40, R176, R106, R40 ;  /* 0x0000006ab028723c */ /* 0x010fe20000041828 */
[----:B------:R-:W4:Y:S04]  /*3690*/  LDSM.16.M88.2 R106, [R214+0xc080] ;  /* 0x00c08000d66a783b */ /* 0x000f280000000100 */
[----:B------:R-:W-:Y:S03]  /*36a0*/  LDSM.16.M88.4 R176, [R188+0x2000] ;  /* 0x00200000bcb0783b */ /* 0x000fe60000000200 */
[C---:B-----5:R-:W-:Y:S01]  /*36b0*/  HMMA.16816.F32.BF16 R24, R108.reuse, R172, R24 ;  /* 0x000000ac6c18723c */ /* 0x060fe20000041818 */
[----:B------:R-:W5:Y:S07]  /*36c0*/  LDSM.16.M88.2 R172, [R213+0xa080] ;  /* 0x00a08000d5ac783b */ /* 0x000f6e0000000100 */
[C---:B---3--:R-:W-:Y:S01]  /*36d0*/  HMMA.16816.F32.BF16 R28, R108.reuse, R174, R28 ;  /* 0x000000ae6c1c723c */ /* 0x048fe2000004181c */
[----:B------:R-:W3:Y:S07]  /*36e0*/  LDSM.16.M88.2 R174, [R213+0xa880] ;  /* 0x00a88000d5ae783b */ /* 0x000eee0000000100 */
[C---:B-1----:R-:W-:Y:S01]  /*36f0*/  HMMA.16816.F32.BF16 R32, R108.reuse, R2, R32 ;  /* 0x000000026c20723c */ /* 0x042fe20000041820 */
[----:B------:R-:W1:Y:S07]  /*3700*/  LDSM.16.M88.2 R2, [R213+0xb080] ;  /* 0x00b08000d502783b */ /* 0x000e6e0000000100 */
[C---:B--2---:R-:W-:Y:S01]  /*3710*/  HMMA.16816.F32.BF16 R36, R108.reuse, R104, R36 ;  /* 0x000000686c24723c */ /* 0x044fe20000041824 */
[----:B------:R-:W2:Y:S07]  /*3720*/  LDSM.16.M88.2 R104, [R213+0xb880] ;  /* 0x00b88000d568783b */ /* 0x000eae0000000100 */
[----:B----4-:R-:W-:Y:S01]  /*3730*/  HMMA.16816.F32.BF16 R40, R108, R106, R40 ;  /* 0x0000006a6c28723c */ /* 0x010fe20000041828 */
[----:B------:R-:W4:Y:S04]  /*3740*/  LDSM.16.M88.2 R106, [R213+0xc080] ;  /* 0x00c08000d56a783b */ /* 0x000f280000000100 */
[----:B------:R-:W4:Y:S03]  /*3750*/  LDSM.16.M88.4 R108, [R222+0x1f080] ;  /* 0x01f08000de6c783b */ /* 0x000f260000000200 */
        /* <DEDUP_REMOVED lines=9> */
[----:B------:R-:W4:Y:S06]  /*37f0*/  LDSM.16.M88.2 R106, [R215+0xd080] ;  /* 0x00d08000d76a783b */ /* 0x000f2c0000000100 */
[----:B------:R-:W-:Y:S01]  /*3800*/  FSEL R178, R6, -INF , P1 ;  /* 0xff80000006b27808 */ /* 0x000fe20000800000 */
[C---:B------:R-:W-:Y:S07]  /*3810*/  HMMA.16816.F32.BF16 R24, R108.reuse, R180, R24 ;  /* 0x000000b46c18723c */ /* 0x040fee0000041818 */
[----:B------:R-:W-:Y:S01]  /*3820*/  FSEL R180, R7, -INF , P0 ;  /* 0xff80000007b47808 */ /* 0x000fe20000000000 */
[C---:B------:R-:W-:Y:S03]  /*3830*/  HMMA.16816.F32.BF16 R28, R108.reuse, R182, R28 ;  /* 0x000000b66c1c723c */ /* 0x040fe6000004181c */
[C---:B------:R-:W-:Y:S04]  /*3840*/  ISETP.GT.AND P0, PT, R244.reuse, 0x11, PT ;  /* 0x00000011f400780c */ /* 0x040fe80003f04270 */
[----:B------:R-:W-:Y:S01]  /*3850*/  FSEL R7, R9, -INF , P0 ;  /* 0xff80000009077808 */ /* 0x000fe20000000000 */
[C---:B-----5:R-:W-:Y:S01]  /*3860*/  HMMA.16816.F32.BF16 R32, R108.reuse, R172, R32 ;  /* 0x000000ac6c20723c */ /* 0x060fe20000041820 */
[----:B------:R-:W5:Y:S03]  /*3870*/  LDSM.16.M88.2 R172, [R215+0xd880] ;  /* 0x00d88000d7ac783b */ /* 0x000f660000000100 */
[--C-:B------:R-:W-:Y:S01]  /*3880*/  FFMA.FTZ R177, R7, c[0x0][0x29c], -R190.reuse ;  /* 0x0000a70007b17a23 */ /* 0x100fe200000108be */
[----:B------:R-:W-:Y:S01]  /*3890*/  FSEL R182, R11, -INF , P0 ;  /* 0xff8000000bb67808 */ /* 0x000fe20000000000 */
[----:B------:R-:W-:Y:S01]  /*38a0*/  LDSM.16.M88.2 R6, [R214+0xd080] ;  /* 0x00d08000d606783b */ /* 0x000fe20000000100 */
[----:B------:R-:W-:Y:S01]  /*38b0*/  ISETP.GT.AND P0, PT, R244, 0x30, PT ;  /* 0x00000030f400780c */ /* 0x000fe20003f04270 */
[C---:B---3--:R-:W-:Y:S02]  /*38c0*/  HMMA.16816.F32.BF16 R36, R108.reuse, R174, R36 ;  /* 0x000000ae6c24723c */ /* 0x048fe40000041824 */
[----:B------:R-:W-:Y:S01]  /*38d0*/  LDSM.16.M88.2 R10, [R214+0xd880] ;  /* 0x00d88000d60a783b */ /* 0x000fe20000000100 */
[----:B------:R-:W-:Y:S04]  /*38e0*/  MUFU.EX2 R177, R177 ;  /* 0x000000b100b17308 */ /* 0x000fe80000000800 */
[--C-:B------:R-:W-:Y:S01]  /*38f0*/  FFMA.FTZ R174, R5, c[0x0][0x29c], -R190.reuse ;  /* 0x0000a70005ae7a23 */ /* 0x100fe200000108be */
[----:B-1----:R-:W-:Y:S01]  /*3900*/  HMMA.16816.F32.BF16 R40, R108, R2, R40 ;  /* 0x000000026c28723c */ /* 0x002fe20000041828 */
[----:B------:R-:W1:Y:S03]  /*3910*/  LDSM.16.M88.2 R2, [R215+0xe080] ;  /* 0x00e08000d702783b */ /* 0x000e660000000100 */
[----:B------:R-:W-:Y:S01]  /*3920*/  FSEL R5, R4, -INF , P1 ;  /* 0xff80000004057808 */ /* 0x000fe20000800000 */
[----:B------:R-:W-:Y:S01]  /*3930*/  MUFU.EX2 R174, R174 ;  /* 0x000000ae00ae7308 */ /* 0x000fe20000000800 */
[----:B------:R-:W-:Y:S02]  /*3940*/  ISETP.GT.AND P1, PT, R244, 0x20, PT ;  /* 0x00000020f400780c */ /* 0x000fe40003f24270 */
[C---:B--2---:R-:W-:Y:S05]  /*3950*/  HMMA.16816.F32.BF16 R24, R184.reuse, R104, R24 ;  /* 0x00000068b818723c */ /* 0x044fea0000041818 */
[--C-:B------:R-:W-:Y:S01]  /*3960*/  FFMA.FTZ R175, R5, c[0x0][0x29c], -R190.reuse ;  /* 0x0000a70005af7a23 */ /* 0x100fe200000108be */
[----:B------:R-:W-:Y:S01]  /*3970*/  FSEL R109, R8, -INF , P2 ;  /* 0xff800000086d7808 */ /* 0x000fe20001000000 */
[----:B------:R-:W2:Y:S01]  /*3980*/  LDSM.16.M88.2 R4, [R215+0xe880] ;  /* 0x00e88000d704783b */ /* 0x000ea20000000100 */
[C---:B----4-:R-:W-:Y:S03]  /*3990*/  HMMA.16816.F32.BF16 R28, R184.reuse, R106, R28 ;  /* 0x0000006ab81c723c */ /* 0x050fe6000004181c */
[----:B------:R-:W-:Y:S01]  /*39a0*/  LDSM.16.M88.2 R8, [R214+0xc880] ;  /* 0x00c88000d608783b */ /* 0x000fe20000000100 */
[--C-:B------:R-:W-:Y:S01]  /*39b0*/  FFMA.FTZ R176, R109, c[0x0][0x29c], -R190.reuse ;  /* 0x0000a7006db07a23 */ /* 0x100fe200000108be */
[----:B------:R-:W-:Y:S01]  /*39c0*/  FSEL R179, R12, -INF , P1 ;  /* 0xff8000000cb37808 */ /* 0x000fe20000800000 */
[----:B------:R-:W3:Y:S01]  /*39d0*/  MUFU.EX2 R175, R175 ;  /* 0x000000af00af7308 */ /* 0x000ee20000000800 */
[----:B------:R-:W4:Y:S01]  /*39e0*/  LDSM.16.M88.4 R108, [R220+0x4000] ;  /* 0x00400000dc6c783b */ /* 0x000f220000000200 */
[----:B------:R-:W-:Y:S01]  /*39f0*/  ISETP.GT.AND P2, PT, R244, 0x21, PT ;  /* 0x00000021f400780c */ /* 0x000fe20003f44270 */
[C---:B-----5:R-:W-:Y:S03]  /*3a00*/  HMMA.16816.F32.BF16 R32, R184.reuse, R172, R32 ;  /* 0x000000acb820723c */ /* 0x060fe60000041820 */
[----:B------:R-:W-:Y:S02]  /*3a10*/  FSEL R194, R15, -INF , P2 ;  /* 0xff8000000fc27808 */ /* 0x000fe40001000000 */
[----:B------:R-:W-:Y:S02]  /*3a20*/  FSEL R13, R13, -INF , P2 ;  /* 0xff8000000d0d7808 */ /* 0x000fe40001000000 */
[--C-:B------:R-:W-:Y:S01]  /*3a30*/  FFMA.FTZ R172, R179, c[0x0][0x29c], -R190.reuse ;  /* 0x0000a700b3ac7a23 */ /* 0x100fe200000108be */
[----:B------:R-:W5:Y:S01]  /*3a40*/  MUFU.EX2 R176, R176 ;  /* 0x000000b000b07308 */ /* 0x000f620000000800 */
[--C-:B------:R-:W-:Y:S01]  /*3a50*/  FFMA.FTZ R194, R194, c[0x0][0x29c], -R189.reuse ;  /* 0x0000a700c2c27a23 */ /* 0x100fe200000108bd */
[----:B------:R-:W-:Y:S02]  /*3a60*/  ISETP.GT.AND P2, PT, R244, 0x40, PT ;  /* 0x00000040f400780c */ /* 0x000fe40003f44270 */
[--C-:B------:R-:W-:Y:S01]  /*3a70*/  FFMA.FTZ R173, R13, c[0x0][0x29c], -R190.reuse ;  /* 0x0000a7000dad7a23 */ /* 0x100fe200000108be */
[----:B------:R-:W-:Y:S02]  /*3a80*/  FSEL R13, R16, -INF , P0 ;  /* 0xff800000100d7808 */ /* 0x000fe40000000000 */
[----:B------:R-:W-:Y:S01]  /*3a90*/  FSEL R181, R20, -INF , P2 ;  /* 0xff80000014b57808 */ /* 0x000fe20001000000 */
[C---:B-1----:R-:W-:Y:S01]  /*3aa0*/  HMMA.16816.F32.BF16 R36, R184.reuse, R2, R36 ;  /* 0x00000002b824723c */ /* 0x042fe20000041824 */
[----:B------:R-:W1:Y:S01]  /*3ab0*/  LDSM.16.M88.2 R2, [R214+0xe080] ;  /* 0x00e08000d602783b */ /* 0x000e620000000100 */
[----:B------:R-:W-:Y:S01]  /*3ac0*/  MUFU.EX2 R173, R173 ;  /* 0x000000ad00ad7308 */ /* 0x000fe20000000800 */
[--C-:B------:R-:W-:Y:S01]  /*3ad0*/  FFMA.FTZ R179, R13, c[0x0][0x29c], -R190.reuse ;  /* 0x0000a7000db37a23 */ /* 0x100fe200000108be */
[----:B------:R-:W-:Y:S01]  /*3ae0*/  FSEL R20, R18, -INF , P0 ;  /* 0xff80000012147808 */ /* 0x000fe20000000000 */
[--C-:B------:R-:W-:Y:S01]  /*3af0*/  FFMA.FTZ R18, R181, c[0x0][0x29c], -R190.reuse ;  /* 0x0000a700b5127a23 */ /* 0x100fe200000108be */
[----:B------:R-:W-:Y:S01]  /*3b00*/  ISETP.GT.AND P0, PT, R244, 0x41, PT ;  /* 0x00000041f400780c */ /* 0x000fe20003f04270 */
[--C-:B------:R-:W-:Y:S01]  /*3b10*/  FFMA.FTZ R181, R180, c[0x0][0x29c], -R189.reuse ;  /* 0x0000a700b4b57a23 */ /* 0x100fe200000108bd */
[----:B------:R-:W-:Y:S01]  /*3b20*/  FSEL R22, R22, -INF , P2 ;  /* 0xff80000016167808 */ /* 0x000fe20001000000 */
[----:B------:R-:W-:Y:S03]  /*3b30*/  LDS R180, [R246.X4+0x21280] ;  /* 0x02128000f6b47984 */ /* 0x000fe60000004800 */
[----:B------:R-:W-:Y:S01]  /*3b40*/  MUFU.EX2 R179, R179 ;  /* 0x000000b300b37308 */ /* 0x000fe20000000800 */
[----:B------:R-:W-:Y:S01]  /*3b50*/  FSEL R21, R21, -INF , P0 ;  /* 0xff80000015157808 */ /* 0x000fe20000000000 */
[----:B--2---:R-:W-:Y:S01]  /*3b60*/  HMMA.16816.F32.BF16 R40, R184, R4, R40 ;  /* 0x00000004b828723c */ /* 0x004fe20000041828 */
[----:B------:R-:W2:Y:S02]  /*3b70*/  LDSM.16.M88.2 R4, [R214+0xe880] ;  /* 0x00e88000d604783b */ /* 0x000ea40000000100 */
[--C-:B------:R-:W-:Y:S02]  /*3b80*/  FFMA.FTZ R20, R20, c[0x0][0x29c], -R189.reuse ;  /* 0x0000a70014147a23 */ /* 0x100fe400000108bd */
[--C-:B------:R-:W-:Y:S02]  /*3b90*/  FFMA.FTZ R22, R22, c[0x0][0x29c], -R189.reuse ;  /* 0x0000a70016167a23 */ /* 0x100fe400000108bd */
[----:B------:R-:W-:Y:S01]  /*3ba0*/  FSEL R184, R14, -INF , P1 ;  /* 0xff8000000eb87808 */ /* 0x000fe20000800000 */
[C---:B----4-:R-:W-:Y:S01]  /*3bb0*/  HMMA.16816.F32.BF16 R24, R108.reuse, R8, R24 ;  /* 0x000000086c18723c */ /* 0x050fe20000041818 */
[----:B------:R-:W-:Y:S01]  /*3bc0*/  LDSM.16.M88.2 R8, [R213+0xc880] ;  /* 0x00c88000d508783b */ /* 0x000fe20000000100 */
[----:B------:R-:W-:Y:S03]  /*3bd0*/  MUFU.EX2 R181, R181 ;  /* 0x000000b500b57308 */ /* 0x000fe60000000800 */
[----:B------:R-:W-:Y:S01]  /*3be0*/  ISETP.GT.AND P1, PT, R244, 0x31, PT ;  /* 0x00000031f400780c */ /* 0x000fe20003f24270 */
[----:B------:R-:W4:Y:S02]  /*3bf0*/  LDSM.16.M88.4 R12, [R188+0x4000] ;  /* 0x00400000bc0c783b */ /* 0x000f240000000200 */
[C---:B------:R-:W-:Y:S02]  /*3c00*/  HMMA.16816.F32.BF16 R28, R108.reuse, R6, R28 ;  /* 0x000000066c1c723c */ /* 0x040fe4000004181c */
[----:B------:R-:W-:Y:S02]  /*3c10*/  LDSM.16.M88.2 R6, [R213+0xd880] ;  /* 0x00d88000d506783b */ /* 0x000fe40000000100 */
[----:B------:R-:W-:Y:S01]  /*3c20*/  FSEL R17, R17, -INF , P1 ;  /* 0xff80000011117808 */ /* 0x000fe20000800000 */
[----:B------:R-:W-:Y:S03]  /*3c30*/  MUFU.EX2 R20, R20 ;  /* 0x0000001400147308 */ /* 0x000fe60000000800 */
[C---:B------:R-:W-:Y:S01]  /*3c40*/  HMMA.16816.F32.BF16 R32, R108.reuse, R10, R32 ;  /* 0x0000000a6c20723c */ /* 0x040fe20000041820 */
[----:B------:R-:W-:Y:S03]  /*3c50*/  LDSM.16.M88.2 R10, [R213+0xe080] ;  /* 0x00e08000d50a783b */ /* 0x000fe60000000100 */
[--C-:B------:R-:W-:Y:S02]  /*3c60*/  FFMA.FTZ R186, R17, c[0x0][0x29c], -R190.reuse ;  /* 0x0000a70011ba7a23 */ /* 0x100fe400000108be */
[----:B------:R-:W3:Y:S01]  /*3c70*/  LDSM.16.M88.2 R16, [R213+0xd080] ;  /* 0x00d08000d510783b */ /* 0x000ee20000000100 */
[----:B------:R-:W-:Y:S01]  /*3c80*/  FFMA.FTZ R190, R21, c[0x0][0x29c], -R190 ;  /* 0x0000a70015be7a23 */ /* 0x000fe200000108be */
[C---:B-1----:R-:W-:Y:S01]  /*3c90*/  HMMA.16816.F32.BF16 R36, R108.reuse, R2, R36 ;  /* 0x000000026c24723c */ /* 0x042fe20000041824 */
[----:B------:R-:W-:Y:S01]  /*3ca0*/  MUFU.EX2 R22, R22 ;  /* 0x0000001600167308 */ /* 0x000fe20000000800 */
[----:B------:R-:W1:Y:S06]  /*3cb0*/  LDSM.16.M88.2 R2, [R213+0xe880] ;  /* 0x00e88000d502783b */ /* 0x000e6c0000000100 */
[----:B--2---:R-:W-:Y:S03]  /*3cc0*/  HMMA.16816.F32.BF16 R40, R108, R4, R40 ;  /* 0x000000046c28723c */ /* 0x004fe60000041828 */
[----:B------:R-:W-:Y:S04]  /*3cd0*/  MUFU.EX2 R21, R190 ;  /* 0x000000be00157308 */ /* 0x000fe80000000800 */
[--C-:B------:R-:W-:Y:S01]  /*3ce0*/  FFMA.FTZ R4, R178, c[0x0][0x29c], -R189.reuse ;  /* 0x0000a700b2047a23 */ /* 0x100fe200000108bd */
[----:B------:R-:W-:Y:S01]  /*3cf0*/  SHF.L.U32 R110, R226, 0x1, RZ ;  /* 0x00000001e26e7819 */ /* 0x000fe200000006ff */
[--C-:B------:R-:W-:Y:S04]  /*3d00*/  FFMA.FTZ R5, R192, c[0x0][0x29c], -R189.reuse ;  /* 0x0000a700c0057a23 */ /* 0x100fe800000108bd */
[----:B------:R-:W-:Y:S01]  /*3d10*/  MUFU.EX2 R186, R186 ;  /* 0x000000ba00ba7308 */ /* 0x000fe20000000800 */
[C---:B----4-:R-:W-:Y:S07]  /*3d20*/  HMMA.16816.F32.BF16 R24, R12.reuse, R8, R24 ;  /* 0x000000080c18723c */ /* 0x050fee0000041818 */
[--C-:B------:R-:W-:Y:S01]  /*3d30*/  FFMA.FTZ R8, R182, c[0x0][0x29c], -R189.reuse ;  /* 0x0000a700b6087a23 */ /* 0x100fe200000108bd */
[----:B------:R-:W-:Y:S01]  /*3d40*/  LOP3.LUT R9, R232, 0x1, RZ, 0xc0, !PT ;  /* 0x00000001e8097812 */ /* 0x000fe200078ec0ff */
[----:B------:R-:W2:Y:S01]  /*3d50*/  MUFU.EX2 R4, R4 ;  /* 0x0000000400047308 */ /* 0x000ea20000000800 */
[C---:B---3--:R-:W-:Y:S09]  /*3d60*/  HMMA.16816.F32.BF16 R28, R12.reuse, R16, R28 ;  /* 0x000000100c1c723c */ /* 0x048ff2000004181c */
[----:B------:R-:W3:Y:S03]  /*3d70*/  MUFU.EX2 R18, R18 ;  /* 0x0000001200127308 */ /* 0x000ee60000000800 */
[----:B------:R-:W-:Y:S01]  /*3d80*/  FSEL R16, R23, -INF , P0 ;  /* 0xff80000017107808 */ /* 0x000fe20000000000 */
[C---:B------:R-:W-:Y:S01]  /*3d90*/  HMMA.16816.F32.BF16 R32, R12.reuse, R6, R32 ;  /* 0x000000060c20723c */ /* 0x040fe20000041820 */
[----:B------:R-:W-:Y:S05]  /*3da0*/  PLOP3.LUT P0, PT, PT, PT, UP0, 0x80, 0x0 ;  /* 0x000000000000781c */ /* 0x000fea0003f0f008 */
[----:B------:R-:W-:Y:S01]  /*3db0*/  MUFU.EX2 R7, R194 ;  /* 0x000000c200077308 */ /* 0x000fe20000000800 */
[--C-:B------:R-:W-:Y:S01]  /*3dc0*/  FFMA.FTZ R6, R184, c[0x0][0x29c], -R189.reuse ;  /* 0x0000a700b8067a23 */ /* 0x100fe200000108bd */
[C---:B------:R-:W-:Y:S01]  /*3dd0*/  HMMA.16816.F32.BF16 R36, R12.reuse, R10, R36 ;  /* 0x0000000a0c24723c */ /* 0x040fe20000041824 */
[----:B------:R-:W4:Y:S06]  /*3de0*/  LDS R11, [R246.X4+0x212a0] ;  /* 0x0212a000f60b7984 */ /* 0x000f2c0000004800 */
[----:B------:R-:W-:Y:S01]  /*3df0*/  FSEL R10, R19, -INF , P1 ;  /* 0xff800000130a7808 */ /* 0x000fe20000800000 */
[----:B-1----:R-:W-:Y:S01]  /*3e00*/  HMMA.16816.F32.BF16 R40, R12, R2, R40 ;  /* 0x000000020c28723c */ /* 0x002fe20000041828 */
[----:B------:R-:W-:Y:S02]  /*3e10*/  MUFU.EX2 R5, R5 ;  /* 0x0000000500057308 */ /* 0x000fe40000000800 */
[----:B------:R-:W-:Y:S01]  /*3e20*/  ISETP.NE.U32.AND P1, PT, R9, 0x1, PT ;  /* 0x000000010900780c */ /* 0x000fe20003f25070 */
[--C-:B------:R-:W-:Y:S02]  /*3e30*/  FADD.FTZ R9, R25, -R180.reuse ;  /* 0x800000b419097221 */ /* 0x100fe40000010000 */
[--C-:B------:R-:W-:Y:S02]  /*3e40*/  FFMA.FTZ R10, R10, c[0x0][0x29c], -R189.reuse ;  /* 0x0000a7000a0a7a23 */ /* 0x100fe400000108bd */
[--C-:B------:R-:W-:Y:S03]  /*3e50*/  FADD.FTZ R12, R24, -R180.reuse ;  /* 0x800000b4180c7221 */ /* 0x100fe60000010000 */
[----:B------:R-:W1:Y:S01]  /*3e60*/  MUFU.EX2 R8, R8 ;  /* 0x0000000800087308 */ /* 0x000e620000000800 */
[--C-:B------:R-:W-:Y:S02]  /*3e70*/  FADD.FTZ R13, R28, -R180.reuse ;  /* 0x800000b41c0d7221 */ /* 0x100fe40000010000 */
[--C-:B------:R-:W-:Y:S02]  /*3e80*/  FADD.FTZ R14, R29, -R180.reuse ;  /* 0x800000b41d0e7221 */ /* 0x100fe40000010000 */
[----:B------:R-:W-:Y:S02]  /*3e90*/  FMUL.FTZ R12, R175, R12 ;  /* 0x0000000caf0c7220 */ /* 0x000fe40000410000 */
[C---:B------:R-:W-:Y:S01]  /*3ea0*/  FMUL.FTZ R9, R174.reuse, R9 ;  /* 0x00000009ae097220 */ /* 0x040fe20000410000 */
[----:B------:R-:W-:Y:S01]  /*3eb0*/  F2FP.BF16.PACK_AB R174, R174, R175 ;  /* 0x000000afaeae723e */ /* 0x000fe200000010ff */
[----:B------:R-:W-:Y:S01]  /*3ec0*/  FMUL.FTZ R14, R177, R14 ;  /* 0x0000000eb10e7220 */ /* 0x000fe20000410000 */
[----:B------:R-:W1:Y:S01]  /*3ed0*/  MUFU.EX2 R172, R172 ;  /* 0x000000ac00ac7308 */ /* 0x000e620000000800 */
[----:B-----5:R-:W-:Y:S01]  /*3ee0*/  FMUL.FTZ R13, R176, R13 ;  /* 0x0000000db00d7220 */ /* 0x020fe20000410000 */
[----:B------:R-:W-:Y:S01]  /*3ef0*/  F2FP.BF16.PACK_AB R12, R9, R12 ;  /* 0x0000000c090c723e */ /* 0x000fe200000010ff */
[--C-:B------:R-:W-:Y:S01]  /*3f00*/  FADD.FTZ R17, R32, -R180.reuse ;  /* 0x800000b420117221 */ /* 0x100fe20000010000 */
[----:B------:R-:W-:Y:S01]  /*3f10*/  STS [R245+0x21480], R174 ;  /* 0x021480aef5007388 */ /* 0x000fe20000000800 */
[----:B------:R-:W-:Y:S01]  /*3f20*/  FFMA.FTZ R189, R16, c[0x0][0x29c], -R189 ;  /* 0x0000a70010bd7a23 */ /* 0x000fe200000108bd */
[----:B------:R-:W-:Y:S01]  /*3f30*/  F2FP.BF16.PACK_AB R14, R14, R13 ;  /* 0x0000000d0e0e723e */ /* 0x000fe200000010ff */
[--C-:B------:R-:W-:Y:S01]  /*3f40*/  FADD.FTZ R16, R33, -R180.reuse ;  /* 0x800000b421107221 */ /* 0x100fe20000010000 */
[----:B--2---:R-:W-:Y:S01]  /*3f50*/  F2FP.BF16.PACK_AB R13, R181, R4 ;  /* 0x00000004b50d723e */ /* 0x004fe200000010ff */
[--C-:B------:R-:W-:Y:S01]  /*3f60*/  FADD.FTZ R36, R36, -R180.reuse ;  /* 0x800000b424247221 */ /* 0x100fe20000010000 */
[----:B------:R-:W2:Y:S01]  /*3f70*/  MUFU.EX2 R6, R6 ;  /* 0x0000000600067308 */ /* 0x000ea20000000800 */
[--C-:B------:R-:W-:Y:S01]  /*3f80*/  FADD.FTZ R37, R37, -R180.reuse ;  /* 0x800000b425257221 */ /* 0x100fe20000010000 */
[----:B------:R-:W-:Y:S01]  /*3f90*/  F2FP.BF16.PACK_AB R176, R177, R176 ;  /* 0x000000b0b1b0723e */ /* 0x000fe200000010ff */
[--C-:B------:R-:W-:Y:S01]  /*3fa0*/  FADD.FTZ R9, R40, -R180.reuse ;  /* 0x800000b428097221 */ /* 0x100fe20000010000 */
[----:B------:R-:W-:Y:S01]  /*3fb0*/  IADD3 R40, R245, 0x21560, RZ ;  /* 0x00021560f5287810 */ /* 0x000fe20007ffe0ff */
[----:B------:R-:W-:Y:S01]  /*3fc0*/  FADD.FTZ R180, R41, -R180 ;  /* 0x800000b429b47221 */ /* 0x000fe20000010000 */
[----:B------:R-:W-:Y:S01]  /*3fd0*/  @P1 IADD3 R40, R252, 0x120, RZ ;  /* 0x00000120fc281810 */ /* 0x000fe20007ffe0ff */
[----:B---3--:R-:W-:Y:S01]  /*3fe0*/  FMUL.FTZ R9, R18, R9 ;  /* 0x0000000912097220 */ /* 0x008fe20000410000 */
[C---:B------:R-:W-:Y:S01]  /*3ff0*/  F2FP.BF16.PACK_AB R18, R21.reuse, R18 ;  /* 0x000000121512723e */ /* 0x040fe200000010ff */
[----:B------:R-:W-:Y:S01]  /*4000*/  FMUL.FTZ R180, R21, R180 ;  /* 0x000000b415b47220 */ /* 0x000fe20000410000 */
[----:B------:R3:W5:Y:S01]  /*4010*/  MUFU.EX2 R15, R10 ;  /* 0x0000000a000f7308 */ /* 0x0007620000000800 */
[----:B------:R5:W-:Y:S01]  /*4020*/  STS [R40], R13 ;  /* 0x0000000d28007388 */ /* 0x000be20000000800 */
[C---:B------:R-:W-:Y:S02]  /*4030*/  FMUL.FTZ R16, R173.reuse, R16 ;  /* 0x00000010ad107220 */ /* 0x040fe40000410000 */
[----:B------:R-:W-:Y:S01]  /*4040*/  F2FP.BF16.PACK_AB R180, R180, R9 ;  /* 0x00000009b4b4723e */ /* 0x000fe200000010ff */
[----:B------:R-:W-:Y:S01]  /*4050*/  STS [R245+0x21c80], R176 ;  /* 0x021c80b0f5007388 */ /* 0x000fe20000000800 */
[----:B-1----:R-:W-:Y:S01]  /*4060*/  F2FP.BF16.PACK_AB R9, R8, R5 ;  /* 0x000000050809723e */ /* 0x002fe200000010ff */
[----:B------:R-:W-:Y:S01]  /*4070*/  FMUL.FTZ R17, R172, R17 ;  /* 0x00000011ac117220 */ /* 0x000fe20000410000 */
[----:B------:R-:W-:Y:S01]  /*4080*/  F2FP.BF16.PACK_AB R172, R173, R172 ;  /* 0x000000acadac723e */ /* 0x000fe200000010ff */
[--C-:B----4-:R-:W-:Y:S01]  /*4090*/  FADD.FTZ R28, R27, -R11.reuse ;  /* 0x8000000b1b1c7221 */ /* 0x110fe20000010000 */
[----:B------:R-:W1:Y:S01]  /*40a0*/  MUFU.EX2 R189, R189 ;  /* 0x000000bd00bd7308 */ /* 0x000e620000000800 */
[----:B------:R1:W-:Y:S01]  /*40b0*/  STS [R40+0x800], R9 ;  /* 0x0008000928007388 */ /* 0x0003e20000000800 */
[----:B------:R-:W-:Y:S01]  /*40c0*/  F2FP.BF16.PACK_AB R16, R16, R17 ;  /* 0x000000111010723e */ /* 0x000fe200000010ff */
[----:B------:R-:W-:Y:S01]  /*40d0*/  FMUL.FTZ R28, R181, R28 ;  /* 0x0000001cb51c7220 */ /* 0x000fe20000410000 */
[----:B--2---:R-:W-:Y:S01]  /*40e0*/  F2FP.BF16.PACK_AB R17, R7, R6 ;  /* 0x000000060711723e */ /* 0x004fe200000010ff */
[----:B------:R-:W-:Y:S01]  /*40f0*/  STS [R245+0x22480], R172 ;  /* 0x022480acf5007388 */ /* 0x000fe20000000800 */
[--C-:B------:R-:W-:Y:S02]  /*4100*/  FADD.FTZ R30, R30, -R11.reuse ;  /* 0x8000000b1e1e7221 */ /* 0x100fe40000010000 */
[--C-:B------:R-:W-:Y:S01]  /*4110*/  FADD.FTZ R31, R31, -R11.reuse ;  /* 0x8000000b1f1f7221 */ /* 0x100fe20000010000 */
[----:B------:R2:W-:Y:S01]  /*4120*/  STS [R40+0x1000], R17 ;  /* 0x0010001128007388 */ /* 0x0005e20000000800 */
[----:B------:R-:W-:Y:S02]  /*4130*/  FMUL.FTZ R30, R5, R30 ;  /* 0x0000001e051e7220 */ /* 0x000fe40000410000 */
[----:B------:R-:W-:Y:S01]  /*4140*/  FMUL.FTZ R31, R8, R31 ;  /* 0x0000001f081f7220 */ /* 0x000fe20000410000 */
[----:B---3--:R-:W-:Y:S01]  /*4150*/  F2FP.BF16.PACK_AB R10, R186, R179 ;  /* 0x000000b3ba0a723e */ /* 0x008fe200000010ff */
[--C-:B------:R-:W-:Y:S01]  /*4160*/  FADD.FTZ R5, R34, -R11.reuse ;  /* 0x8000000b22057221 */ /* 0x100fe20000010000 */
[----:B-----5:R-:W-:Y:S01]  /*4170*/  F2FP.BF16.PACK_AB R19, R15, R20 ;  /* 0x000000140f13723e */ /* 0x020fe200000010ff */
[--C-:B------:R-:W-:Y:S01]  /*4180*/  FADD.FTZ R13, R26, -R11.reuse ;  /* 0x8000000b1a0d7221 */ /* 0x100fe20000010000 */
[----:B------:R-:W-:Y:S01]  /*4190*/  F2FP.BF16.PACK_AB R31, R31, R30 ;  /* 0x0000001e1f1f723e */ /* 0x000fe200000010ff */
[----:B------:R-:W-:Y:S01]  /*41a0*/  STS [R245+0x22c80], R10 ;  /* 0x022c800af5007388 */ /* 0x000fe20000000800 */
[----:B------:R-:W-:Y:S02]  /*41b0*/  FMUL.FTZ R5, R6, R5 ;  /* 0x0000000506057220 */ /* 0x000fe40000410000 */
[----:B------:R-:W-:Y:S01]  /*41c0*/  FMUL.FTZ R13, R4, R13 ;  /* 0x0000000d040d7220 */ /* 0x000fe20000410000 */
[----:B------:R3:W-:Y:S01]  /*41d0*/  STS [R40+0x1800], R19 ;  /* 0x0018001328007388 */ /* 0x0007e20000000800 */
[--C-:B------:R-:W-:Y:S01]  /*41e0*/  FADD.FTZ R4, R35, -R11.reuse ;  /* 0x8000000b23047221 */ /* 0x100fe20000010000 */
[----:B-1----:R-:W-:Y:S02]  /*41f0*/  F2FP.BF16.PACK_AB R9, R189, R22 ;  /* 0x00000016bd09723e */ /* 0x002fe400000010ff */
[----:B------:R-:W-:Y:S01]  /*4200*/  STS [R245+0x23480], R18 ;  /* 0x02348012f5007388 */ /* 0x000fe20000000800 */
[----:B------:R-:W-:Y:S01]  /*4210*/  F2FP.BF16.PACK_AB R13, R28, R13 ;  /* 0x0000000d1c0d723e */ /* 0x000fe200000010ff */
[----:B------:R-:W-:Y:S02]  /*4220*/  FMUL.FTZ R4, R7, R4 ;  /* 0x0000000407047220 */ /* 0x000fe40000410000 */
[----:B------:R-:W-:Y:S01]  /*4230*/  STS [R40+0x2000], R9 ;  /* 0x0020000928007388 */ /* 0x000fe20000000800 */
[----:B------:R-:W-:Y:S02]  /*4240*/  FMUL.FTZ R36, R179, R36 ;  /* 0x00000024b3247220 */ /* 0x000fe40000410000 */
[----:B------:R-:W-:Y:S01]  /*4250*/  FMUL.FTZ R37, R186, R37 ;  /* 0x00000025ba257220 */ /* 0x000fe20000410000 */
[----:B------:R-:W-:Y:S01]  /*4260*/  BAR.SYNC.DEFER_BLOCKING 0x0 ;  /* 0x0000000000007b1d */ /* 0x000fe20000010000 */
[--C-:B------:R-:W-:Y:S02]  /*4270*/  FADD.FTZ R7, R38, -R11.reuse ;  /* 0x8000000b26077221 */ /* 0x100fe40000010000 */
[--C-:B------:R-:W-:Y:S01]  /*4280*/  FADD.FTZ R6, R39, -R11.reuse ;  /* 0x8000000b27067221 */ /* 0x100fe20000010000 */
[----:B------:R-:W-:Y:S01]  /*4290*/  F2FP.BF16.PACK_AB R36, R37, R36 ;  /* 0x000000242524723e */ /* 0x000fe200000010ff */
[----:B------:R-:W-:Y:S02]  /*42a0*/  FMUL.FTZ R7, R20, R7 ;  /* 0x0000000714077220 */ /* 0x000fe40000410000 */
[----:B------:R-:W-:Y:S02]  /*42b0*/  FMUL.FTZ R6, R15, R6 ;  /* 0x000000060f067220 */ /* 0x000fe40000410000 */
[--C-:B--2---:R-:W-:Y:S02]  /*42c0*/  FADD.FTZ R17, R42, -R11.reuse ;  /* 0x8000000b2a117221 */ /* 0x104fe40000010000 */
[----:B------:R-:W-:Y:S01]  /*42d0*/  FADD.FTZ R8, R43, -R11 ;  /* 0x8000000b2b087221 */ /* 0x000fe20000010000 */
[----:B------:R-:W-:Y:S01]  /*42e0*/  F2FP.BF16.PACK_AB R29, R6, R7 ;  /* 0x00000007061d723e */ /* 0x000fe200000010ff */
[----:B------:R-:W-:Y:S01]  /*42f0*/  FMUL.FTZ R17, R22, R17 ;  /* 0x0000001116117220 */ /* 0x000fe20000410000 */
[----:B---3--:R-:W-:Y:S01]  /*4300*/  F2FP.BF16.PACK_AB R19, R4, R5 ;  /* 0x000000050413723e */ /* 0x008fe200000010ff */
[----:B------:R-:W-:Y:S05]  /*4310*/  FMUL.FTZ R8, R189, R8 ;  /* 0x00000008bd087220 */ /* 0x000fea0000410000 */
[----:B------:R-:W-:Y:S01]  /*4320*/  F2FP.BF16.PACK_AB R35, R8, R17 ;  /* 0x000000110823723e */ /* 0x000fe200000010ff */
        /* <DEDUP_REMOVED lines=10> */
[----:B------:R-:W-:Y:S04]  /*43d0*/  LDSM.16.MT88.2 R2, [R219+0x21480] ;  /* 0x02148000db02783b */ /* 0x000fe80000004100 */
[----:B------:R-:W1:Y:S04]  /*43e0*/  LDSM.16.MT88.4 R4, [R110+0x1b080] ;  /* 0x01b080006e04783b */ /* 0x000e680000004200 */
[----:B------:R-:W2:Y:S04]  /*43f0*/  LDSM.16.MT88.4 R8, [R110+0x1d080] ;  /* 0x01d080006e08783b */ /* 0x000ea80000004200 */
[----:B------:R-:W3:Y:S04]  /*4400*/  LDSM.16.MT88.4 R12, [R110+0x1f080] ;  /* 0x01f080006e0c783b */ /* 0x000ee80000004200 */
[----:B------:R-:W4:Y:S04]  /*4410*/  LDSM.16.MT88.2 R16, [R219+0x21c80] ;  /* 0x021c8000db10783b */ /* 0x000f280000004100 */
[----:B------:R-:W5:Y:S04]  /*4420*/  LDSM.16.MT88.2 R18, [R219+0x22480] ;  /* 0x02248000db12783b */ /* 0x000f680000004100 */
[----:B------:R-:W4:Y:S04]  /*4430*/  LDSM.16.MT88.2 R20, [R219+0x22c80] ;  /* 0x022c8000db14783b */ /* 0x000f280000004100 */
[----:B------:R-:W4:Y:S04]  /*4440*/  LDSM.16.MT88.2 R22, [R219+0x23480] ;  /* 0x02348000db16783b */ /* 0x000f280000004100 */
[----:B------:R-:W-:Y:S04]  /*4450*/  LDSM.16.MT88.2 R32, [R0+0x21480] ;  /* 0x021480000020783b */ /* 0x000fe80000004100 */
[----:B------:R-:W5:Y:S04]  /*4460*/  LDSM.16.MT88.4 R28, [R110+0x1b880] ;  /* 0x01b880006e1c783b */ /* 0x000f680000004200 */
[----:B------:R-:W5:Y:S01]  /*4470*/  LDSM.16.MT88.4 R36, [R110+0x1d880] ;  /* 0x01d880006e24783b */ /* 0x000f620000004200 */
[-C--:B-1----:R-:W-:Y:S03]  /*4480*/  HMMA.16816.F32.BF16 R44, R4, R2.reuse, R44 ;  /* 0x00000002042c723c */ /* 0x082fe6000004182c */
[----:B------:R-:W1:Y:S04]  /*4490*/  LDSM.16.MT88.4 R40, [R110+0x1f880] ;  /* 0x01f880006e28783b */ /* 0x000e680000004200 */
[----:B------:R-:W1:Y:S01]  /*44a0*/  LDSM.16.MT88.2 R34, [R0+0x21c80] ;  /* 0x021c80000022783b */ /* 0x000e620000004100 */
[-C--:B--2---:R-:W-:Y:S03]  /*44b0*/  HMMA.16816.F32.BF16 R48, R8, R2.reuse, R48 ;  /* 0x000000020830723c */ /* 0x084fe60000041830 */
[----:B------:R-:W2:Y:S04]  /*44c0*/  LDSM.16.MT88.2 R104, [R0+0x22480] ;  /* 0x022480000068783b */ /* 0x000ea80000004100 */
[----:B------:R-:W-:Y:S01]  /*44d0*/  LDSM.16.MT88.2 R108, [R0+0x22080] ;  /* 0x02208000006c783b */ /* 0x000fe20000004100 */
[C---:B---3--:R-:W-:Y:S03]  /*44e0*/  HMMA.16816.F32.BF16 R52, R12.reuse, R2, R52 ;  /* 0x000000020c34723c */ /* 0x048fe60000041834 */
[----:B------:R-:W3:Y:S05]  /*44f0*/  LDSM.16.MT88.2 R2, [R0+0x22c80] ;  /* 0x022c80000002783b */ /* 0x000eea0000004100 */
[-C--:B----4-:R-:W-:Y:S08]  /*4500*/  HMMA.16816.F32.BF16 R56, R12, R16.reuse, R56 ;  /* 0x000000100c38723c */ /* 0x090ff00000041838 */
[-C--:B------:R-:W-:Y:S08]  /*4510*/  HMMA.16816.F32.BF16 R60, R8, R16.reuse, R60 ;  /* 0x00000010083c723c */ /* 0x080ff0000004183c */
[C---:B------:R-:W-:Y:S08]  /*4520*/  HMMA.16816.F32.BF16 R64, R4.reuse, R16, R64 ;  /* 0x000000100440723c */ /* 0x040ff00000041840 */
[-C--:B-----5:R-:W-:Y:S08]  /*4530*/  HMMA.16816.F32.BF16 R68, R4, R18.reuse, R68 ;  /* 0x000000120444723c */ /* 0x0a0ff00000041844 */
[-C--:B------:R-:W-:Y:S08]  /*4540*/  HMMA.16816.F32.BF16 R72, R8, R18.reuse, R72 ;  /* 0x000000120848723c */ /* 0x080ff00000041848 */
[C---:B------:R-:W-:Y:S01]  /*4550*/  HMMA.16816.F32.BF16 R76, R12.reuse, R18, R76 ;  /* 0x000000120c4c723c */ /* 0x040fe2000004184c */
[----:B------:R-:W-:Y:S07]  /*4560*/  LDSM.16.MT88.4 R16, [R110+0x20080] ;  /* 0x020080006e10783b */ /* 0x000fee0000004200 */
[-C--:B------:R-:W-:Y:S08]  /*4570*/  HMMA.16816.F32.BF16 R80, R12, R20.reuse, R80 ;  /* 0x000000140c50723c */ /* 0x080ff00000041850 */
[-C--:B------:R-:W-:Y:S08]  /*4580*/  HMMA.16816.F32.BF16 R84, R8, R20.reuse, R84 ;  /* 0x000000140854723c */ /* 0x080ff00000041854 */
[C---:B------:R-:W-:Y:S01]  /*4590*/  HMMA.16816.F32.BF16 R88, R4.reuse, R20, R88 ;  /* 0x000000140458723c */ /* 0x040fe20000041858 */
[----:B------:R-:W-:Y:S07]  /*45a0*/  LDSM.16.MT88.2 R20, [R219+0x22080] ;  /* 0x02208000db14783b */ /* 0x000fee0000004100 */
[-C--:B------:R-:W-:Y:S01]  /*45b0*/  HMMA.16816.F32.BF16 R92, R4, R22.reuse, R92 ;  /* 0x00000016045c723c */ /* 0x080fe2000004185c */
[----:B------:R-:W4:Y:S04]  /*45c0*/  LDSM.16.MT88.2 R4, [R0+0x23480] ;  /* 0x023480000004783b */ /* 0x000f280000004100 */
[----:B------:R-:W-:Y:S03]  /*45d0*/  LDSM.16.MT88.2 R6, [R219+0x21880] ;  /* 0x02188000db06783b */ /* 0x000fe60000004100 */
[-C--:B------:R-:W-:Y:S01]  /*45e0*/  HMMA.16816.F32.BF16 R96, R8, R22.reuse, R96 ;  /* 0x000000160860723c */ /* 0x080fe20000041860 */
[----:B------:R-:W5:Y:S07]  /*45f0*/  LDSM.16.MT88.4 R8, [R110+0x1c080] ;  /* 0x01c080006e08783b */ /* 0x000f6e0000004200 */
[----:B------:R-:W-:Y:S01]  /*4600*/  HMMA.16816.F32.BF16 R100, R12, R22, R100 ;  /* 0x000000160c64723c */ /* 0x000fe20000041864 */
[----:B------:R-:W2:Y:S04]  /*4610*/  LDSM.16.MT88.4 R12, [R110+0x1e080] ;  /* 0x01e080006e0c783b */ /* 0x000ea80000004200 */
[----:B------:R-:W2:Y:S03]  /*4620*/  LDSM.16.MT88.2 R22, [R219+0x22880] ;  /* 0x02288000db16783b */ /* 0x000ea60000004100 */
[-C--:B------:R-:W-:Y:S08]  /*4630*/  HMMA.16816.F32.BF16 R44, R28, R32.reuse, R44 ;  /* 0x000000201c2c723c */ /* 0x080ff0000004182c */
[-C--:B------:R-:W-:Y:S08]  /*4640*/  HMMA.16816.F32.BF16 R48, R36, R32.reuse, R48 ;  /* 0x000000202430723c */ /* 0x080ff00000041830 */
[C---:B-1----:R-:W-:Y:S01]  /*4650*/  HMMA.16816.F32.BF16 R52, R40.reuse, R32, R52 ;  /* 0x000000202834723c */ /* 0x042fe20000041834 */
[----:B------:R-:W1:Y:S07]  /*4660*/  LDSM.16.MT88.2 R32, [R219+0x23080] ;  /* 0x02308000db20783b */ /* 0x000e6e0000004100 */
[-C--:B------:R-:W-:Y:S08]  /*4670*/  HMMA.16816.F32.BF16 R56, R40, R34.reuse, R56 ;  /* 0x000000222838723c */ /* 0x080ff00000041838 */
[-C--:B------:R-:W-:Y:S08]  /*4680*/  HMMA.16816.F32.BF16 R60, R36, R34.reuse, R60 ;  /* 0x00000022243c723c */ /* 0x080ff0000004183c */
[C---:B------:R-:W-:Y:S01]  /*4690*/  HMMA.16816.F32.BF16 R64, R28.reuse, R34, R64 ;  /* 0x000000221c40723c */ /* 0x040fe20000041840 */
[----:B------:R-:W-:Y:S07]  /*46a0*/  LDSM.16.MT88.2 R34, [R0+0x21880] ;  /* 0x021880000022783b */ /* 0x000fee0000004100 */
[-C--:B--2---:R-:W-:Y:S08]  /*46b0*/  HMMA.16816.F32.BF16 R68, R28, R104.reuse, R68 ;  /* 0x000000681c44723c */ /* 0x084ff00000041844 */
[-C--:B------:R-:W-:Y:S08]  /*46c0*/  HMMA.16816.F32.BF16 R72, R36, R104.reuse, R72 ;  /* 0x000000682448723c */ /* 0x080ff00000041848 */
[C---:B------:R-:W-:Y:S01]  /*46d0*/  HMMA.16816.F32.BF16 R76, R40.reuse, R104, R76 ;  /* 0x00000068284c723c */ /* 0x040fe2000004184c */
[----:B------:R-:W-:Y:S07]  /*46e0*/  LDSM.16.MT88.4 R104, [R110+0x20880] ;  /* 0x020880006e68783b */ /* 0x000fee0000004200 */
[-C--:B---3--:R-:W-:Y:S08]  /*46f0*/  HMMA.16816.F32.BF16 R80, R40, R2.reuse, R80 ;  /* 0x000000022850723c */ /* 0x088ff00000041850 */
[-C--:B------:R-:W-:Y:S08]  /*4700*/  HMMA.16816.F32.BF16 R84, R36, R2.reuse, R84 ;  /* 0x000000022454723c */ /* 0x080ff00000041854 */
[C---:B------:R-:W-:Y:S01]  /*4710*/  HMMA.16816.F32.BF16 R88, R28.reuse, R2, R88 ;  /* 0x000000021c58723c */ /* 0x040fe20000041858 */
[----:B------:R-:W2:Y:S07]  /*4720*/  LDSM.16.MT88.2 R2, [R219+0x23880] ;  /* 0x02388000db02783b */ /* 0x000eae0000004100 */
[-C--:B----4-:R-:W-:Y:S01]  /*4730*/  HMMA.16816.F32.BF16 R92, R28, R4.reuse, R92 ;  /* 0x000000041c5c723c */ /* 0x090fe2000004185c */
[----:B------:R-:W3:Y:S07]  /*4740*/  LDSM.16.MT88.4 R28, [R110+0x1c880] ;  /* 0x01c880006e1c783b */ /* 0x000eee0000004200 */
[-C--:B------:R-:W-:Y:S01]  /*4750*/  HMMA.16816.F32.BF16 R96, R36, R4.reuse, R96 ;  /* 0x000000042460723c */ /* 0x080fe20000041860 */
[----:B------:R-:W4:Y:S07]  /*4760*/  LDSM.16.MT88.4 R36, [R110+0x1e880] ;  /* 0x01e880006e24783b */ /* 0x000f2e0000004200 */
[----:B------:R-:W-:Y:S01]  /*4770*/  HMMA.16816.F32.BF16 R100, R40, R4, R100 ;  /* 0x000000042864723c */ /* 0x000fe20000041864 */
[----:B------:R-:W1:Y:S07]  /*4780*/  LDSM.16.MT88.2 R4, [R0+0x22880] ;  /* 0x022880000004783b */ /* 0x000e6e0000004100 */
[-C--:B-----5:R-:W-:Y:S08]  /*4790*/  HMMA.16816.F32.BF16 R44, R8, R6.reuse, R44 ;  /* 0x00000006082c723c */ /* 0x0a0ff0000004182c */
[-C--:B------:R-:W-:Y:S08]  /*47a0*/  HMMA.16816.F32.BF16 R48, R12, R6.reuse, R48 ;  /* 0x000000060c30723c */ /* 0x080ff00000041830 */
[C---:B------:R-:W-:Y:S01]  /*47b0*/  HMMA.16816.F32.BF16 R52, R16.reuse, R6, R52 ;  /* 0x000000061034723c */ /* 0x040fe20000041834 */
[----:B------:R-:W5:Y:S07]  /*47c0*/  LDSM.16.MT88.2 R6, [R0+0x23080] ;  /* 0x023080000006783b */ /* 0x000f6e0000004100 */
[-C--:B------:R-:W-:Y:S08]  /*47d0*/  HMMA.16816.F32.BF16 R56, R16, R20.reuse, R56 ;  /* 0x000000141038723c */ /* 0x080ff00000041838 */
[-C--:B------:R-:W-:Y:S08]  /*47e0*/  HMMA.16816.F32.BF16 R60, R12, R20.reuse, R60 ;  /* 0x000000140c3c723c */ /* 0x080ff0000004183c */
[C---:B------:R-:W-:Y:S08]  /*47f0*/  HMMA.16816.F32.BF16 R64, R8.reuse, R20, R64 ;  /* 0x000000140840723c */ /* 0x040ff00000041840 */
[-C--:B------:R-:W-:Y:S08]  /*4800*/  HMMA.16816.F32.BF16 R68, R8, R22.reuse, R68 ;  /* 0x000000160844723c */ /* 0x080ff00000041844 */
[-C--:B------:R-:W-:Y:S08]  /*4810*/  HMMA.16816.F32.BF16 R72, R12, R22.reuse, R72 ;  /* 0x000000160c48723c */ /* 0x080ff00000041848 */
[C---:B------:R-:W-:Y:S08]  /*4820*/  HMMA.16816.F32.BF16 R76, R16.reuse, R22, R76 ;  /* 0x00000016104c723c */ /* 0x040ff0000004184c */
[-C--:B-1----:R-:W-:Y:S08]  /*4830*/  HMMA.16816.F32.BF16 R80, R16, R32.reuse, R80 ;  /* 0x000000201050723c */ /* 0x082ff00000041850 */
[-C--:B------:R-:W-:Y:S08]  /*4840*/  HMMA.16816.F32.BF16 R84, R12, R32.reuse, R84 ;  /* 0x000000200c54723c */ /* 0x080ff00000041854 */
[C---:B------:R-:W-:Y:S08]  /*4850*/  HMMA.16816.F32.BF16 R88, R8.reuse, R32, R88 ;  /* 0x000000200858723c */ /* 0x040ff00000041858 */
[-C--:B--2---:R-:W-:Y:S01]  /*4860*/  HMMA.16816.F32.BF16 R92, R8, R2.reuse, R92 ;  /* 0x00000002085c723c */ /* 0x084fe2000004185c */
[----:B------:R-:W1:Y:S04]  /*4870*/  LDSM.16.MT88.2 R8, [R0+0x23880] ;  /* 0x023880000008783b */ /* 0x000e680000004100 */
[----:B------:R-:W-:Y:S03]  /*4880*/  BAR.SYNC.DEFER_BLOCKING 0x0 ;  /* 0x0000000000007b1d */ /* 0x000fe60000010000 */
[-C--:B------:R-:W-:Y:S08]  /*4890*/  HMMA.16816.F32.BF16 R96, R12, R2.reuse, R96 ;  /* 0x000000020c60723c */ /* 0x080ff00000041860 */
[----:B------:R-:W-:Y:S08]  /*48a0*/  HMMA.16816.F32.BF16 R100, R16, R2, R100 ;  /* 0x000000021064723c */ /* 0x000ff00000041864 */
[-C--:B---3--:R-:W-:Y:S08]  /*48b0*/  HMMA.16816.F32.BF16 R44, R28, R34.reuse, R44 ;  /* 0x000000221c2c723c */ /* 0x088ff0000004182c */
[-C--:B----4-:R-:W-:Y:S01]  /*48c0*/  HMMA.16816.F32.BF16 R48, R36, R34.reuse, R48 ;  /* 0x000000222430723c */ /* 0x090fe20000041830 */
[----:B------:R2:W3:Y:S04]  /*48d0*/  LDSM.16.M88.4 R172, [R218] ;  /* 0x00000000daac783b */ /* 0x0004e80000000200 */
[----:B------:R2:W4:Y:S03]  /*48e0*/  LDSM.16.M88.4 R180, [R218+0x400] ;  /* 0x00040000dab4783b */ /* 0x0005260000000200 */
[C---:B------:R-:W-:Y:S01]  /*48f0*/  HMMA.16816.F32.BF16 R52, R104.reuse, R34, R52 ;  /* 0x000000226834723c */ /* 0x040fe20000041834 */
[----:B------:R2:W1:Y:S04]  /*4900*/  LDSM.16.MT88.4 R176, [R217] ;  /* 0x00000000d9b0783b */ /* 0x0004680000004200 */
[----:B------:R2:W1:Y:S03]  /*4910*/  LDSM.16.MT88.4 R32, [R217+0x2800] ;  /* 0x00280000d920783b */ /* 0x0004660000004200 */
[-C--:B------:R-:W-:Y:S01]  /*4920*/  HMMA.16816.F32.BF16 R56, R104, R108.reuse, R56 ;  /* 0x0000006c6838723c */ /* 0x080fe20000041838 */
[----:B------:R2:W1:Y:S04]  /*4930*/  LDSM.16.M88.4 R184, [R218+0x800] ;  /* 0x00080000dab8783b */ /* 0x0004680000000200 */
[----:B------:R2:W1:Y:S03]  /*4940*/  LDSM.16.M88.4 R192, [R218+0xc00] ;  /* 0x000c0000dac0783b */ /* 0x0004660000000200 */
[-C--:B------:R-:W-:Y:S01]  /*4950*/  HMMA.16816.F32.BF16 R60, R36, R108.reuse, R60 ;  /* 0x0000006c243c723c */ /* 0x080fe2000004183c */
[----:B------:R2:W1:Y:S04]  /*4960*/  LDSM.16.MT88.4 R188, [R217+0x800] ;  /* 0x00080000d9bc783b */ /* 0x0004680000004200 */
[----:B------:R2:W1:Y:S03]  /*4970*/  LDSM.16.MT88.4 R196, [R217+0x3000] ;  /* 0x00300000d9c4783b */ /* 0x0004660000004200 */
[C---:B------:R-:W-:Y:S01]  /*4980*/  HMMA.16816.F32.BF16 R64, R28.reuse, R108, R64 ;  /* 0x0000006c1c40723c */ /* 0x040fe20000041840 */
[----:B------:R2:W1:Y:S04]  /*4990*/  LDSM.16.MT88.4 R108, [R217+0x5000] ;  /* 0x00500000d96c783b */ /* 0x0004680000004200 */
[----:B------:R2:W1:Y:S03]  /*49a0*/  LDSM.16.MT88.4 R200, [R217+0x5800] ;  /* 0x00580000d9c8783b */ /* 0x0004660000004200 */
[-C--:B------:R-:W-:Y:S08]  /*49b0*/  HMMA.16816.F32.BF16 R68, R28, R4.reuse, R68 ;  /* 0x000000041c44723c */ /* 0x080ff00000041844 */
[-C--:B------:R-:W-:Y:S08]  /*49c0*/  HMMA.16816.F32.BF16 R72, R36, R4.reuse, R72 ;  /* 0x000000042448723c */ /* 0x080ff00000041848 */
[C---:B------:R-:W-:Y:S08]  /*49d0*/  HMMA.16816.F32.BF16 R76, R104.reuse, R4, R76 ;  /* 0x00000004684c723c */ /* 0x040ff0000004184c */
[-C--:B-----5:R-:W-:Y:S08]  /*49e0*/  HMMA.16816.F32.BF16 R80, R104, R6.reuse, R80 ;  /* 0x000000066850723c */ /* 0x0a0ff00000041850 */
[-C--:B------:R-:W-:Y:S08]  /*49f0*/  HMMA.16816.F32.BF16 R84, R36, R6.reuse, R84 ;  /* 0x000000062454723c */ /* 0x080ff00000041854 */
[C---:B------:R-:W-:Y:S08]  /*4a00*/  HMMA.16816.F32.BF16 R88, R28.reuse, R6, R88 ;  /* 0x000000061c58723c */ /* 0x040ff00000041858 */
[-C--:B-1----:R-:W-:Y:S08]  /*4a10*/  HMMA.16816.F32.BF16 R92, R28, R8.reuse, R92 ;  /* 0x000000081c5c723c */ /* 0x082ff0000004185c */
[-C--:B------:R-:W-:Y:S08]  /*4a20*/  HMMA.16816.F32.BF16 R96, R36, R8.reuse, R96 ;  /* 0x000000082460723c */ /* 0x080ff00000041860 */
[----:B------:R-:W-:Y:S01]  /*4a30*/  HMMA.16816.F32.BF16 R100, R104, R8, R100 ;  /* 0x000000086864723c */ /* 0x000fe20000041864 */
[----:B------:R-:W-:-:S07]  /*4a40*/  @P0 BRA `(.L_x_658) ;  /* 0x0000049000000947 */ /* 0x000fce0003800000 */
[----:B--234-:R-:W-:Y:S01]  /*4a50*/  ISETP.GE.AND P3, PT, R250, c[0x0][0x1fc], PT ;  /* 0x00007f00fa007a0c */ /* 0x01cfe20003f66270 */
[----:B------:R-:W1:Y:S01]  /*4a60*/  S2R R5, SR_CTAID.Y ;  /* 0x0000000000057919 */ /* 0x000e620000002600 */
[----:B------:R-:W-:Y:S01]  /*4a70*/  ULDC.64 UR6, c[0x0][0x208] ;  /* 0x0000820000067ab9 */ /* 0x000fe20000000a00 */
[----:B------:R-:W-:Y:S01]  /*4a80*/  IMAD.MOV.U32 R10, RZ, RZ, R242 ;  /* 0x000000ffff0a7224 */ /* 0x000fe200078e00f2 */
[----:B------:R-:W-:Y:S01]  /*4a90*/  UIMAD.WIDE.U32 UR26, UR21, UR6, URZ ;  /* 0x00000006151a72a5 */ /* 0x000fe2000f8e003f */
[----:B------:R-:W-:Y:S01]  /*4aa0*/  IMAD.MOV.U32 R11, RZ, RZ, R241 ;  /* 0x000000ffff0b7224 */ /* 0x000fe200078e00f1 */
[----:B------:R-:W-:Y:S04]  /*4ab0*/  USHF.R.S32.HI UR23, URZ, 0x1f, UR21 ;  /* 0x0000001f3f177899 */ /* 0x000fe80008011415 */
[----:B------:R-:W-:Y:S01]  /*4ac0*/  IMAD.U32 R12, RZ, RZ, UR26 ;  /* 0x0000001aff0c7e24 */ /* 0x000fe2000f8e00ff */
[----:B------:R-:W-:Y:S02]  /*4ad0*/  UIMAD UR23, UR23, UR6, URZ ;  /* 0x00000006171772a4 */ /* 0x000fe4000f8e023f */
[----:B------:R-:W-:Y:S02]  /*4ae0*/  USHF.L.U32 UR6, UR21, 0x6, URZ ;  /* 0x0000000615067899 */ /* 0x000fe4000800063f */
[----:B------:R-:W-:Y:S04]  /*4af0*/  UIMAD UR23, UR21, UR7, UR23 ;  /* 0x00000007151772a4 */ /* 0x000fe8000f8e0217 */
[----:B------:R-:W-:Y:S01]  /*4b00*/  UIADD3 UR23, UR27, UR23, URZ ;  /* 0x000000171b177290 */ /* 0x000fe2000fffe03f */
[----:B-1----:R-:W-:Y:S01]  /*4b10*/  SHF.R.S32.HI R4, RZ, 0x1f, R5 ;  /* 0x0000001fff047819 */ /* 0x002fe20000011405 */
[C---:B------:R-:W-:Y:S04]  /*4b20*/  IMAD.WIDE.U32 R8, R5.reuse, c[0x0][0x288], R238 ;  /* 0x0000a20005087a25 */ /* 0x040fe800078e00ee */
[C---:B------:R-:W-:Y:S02]  /*4b30*/  IMAD R6, R4.reuse, c[0x0][0x210], RZ ;  /* 0x0000840004067a24 */ /* 0x040fe400078e02ff */
[----:B------:R-:W-:Y:S02]  /*4b40*/  IMAD R4, R4, c[0x0][0x288], RZ ;  /* 0x0000a20004047a24 */ /* 0x000fe400078e02ff */
[C---:B------:R-:W-:Y:S04]  /*4b50*/  IMAD.WIDE.U32 R10, R5.reuse, c[0x0][0x210], R10 ;  /* 0x00008400050a7a25 */ /* 0x040fe800078e000a */
[C---:B------:R-:W-:Y:S01]  /*4b60*/  IMAD R4, R5.reuse, c[0x0][0x28c], R4 ;  /* 0x0000a30005047a24 */ /* 0x040fe200078e0204 */
[----:B------:R-:W-:Y:S01]  /*4b70*/  IADD3 R3, P1, R10, UR8, RZ ;  /* 0x000000080a037c10 */ /* 0x000fe2000ff3e0ff */
[----:B------:R-:W-:Y:S01]  /*4b80*/  IMAD R6, R5, c[0x0][0x214], R6 ;  /* 0x0000850005067a24 */ /* 0x000fe200078e0206 */
[----:B------:R-:W-:Y:S01]  /*4b90*/  IADD3 R5, P0, R8, UR5, RZ ;  /* 0x0000000508057c10 */ /* 0x000fe2000ff1e0ff */
[----:B------:R-:W-:Y:S01]  /*4ba0*/  IMAD.U32 R2, RZ, RZ, UR23 ;  /* 0x00000017ff027e24 */ /* 0x000fe2000f8e00ff */
[----:B------:R-:W-:Y:S02]  /*4bb0*/  LEA R13, P2, R3, c[0x0][0x1f0], 0x1 ;  /* 0x00007c00030d7a11 */ /* 0x000fe400078408ff */
[----:B------:R-:W-:Y:S02]  /*4bc0*/  IADD3.X R4, R9, UR16, R4, P0, !PT ;  /* 0x0000001009047c10 */ /* 0x000fe400087fe404 */
[----:B------:R-:W-:Y:S02]  /*4bd0*/  LEA R10, P0, R5, c[0x0][0x280], 0x2 ;  /* 0x0000a000050a7a11 */ /* 0x000fe400078010ff */
[----:B------:R-:W-:Y:S02]  /*4be0*/  IADD3.X R6, R11, UR14, R6, P1, !PT ;  /* 0x0000000e0b067c10 */ /* 0x000fe40008ffe406 */
[----:B------:R-:W-:Y:S01]  /*4bf0*/  LEA.HI.X R11, R5, c[0x0][0x284], R4, 0x2, P0 ;  /* 0x0000a100050b7a11 */ /* 0x000fe200000f1404 */
[----:B------:R-:W-:Y:S01]  /*4c00*/  IMAD.MOV.U32 R5, RZ, RZ, c[0x0][0x208] ;  /* 0x00008200ff057624 */ /* 0x000fe200078e00ff */
[----:B------:R-:W-:Y:S01]  /*4c10*/  LEA.HI.X R6, R3, c[0x0][0x1f4], R6, 0x1, P2 ;  /* 0x00007d0003067a11 */ /* 0x000fe200010f0c06 */
[----:B------:R-:W-:Y:S01]  /*4c20*/  IMAD.MOV.U32 R4, RZ, RZ, 0x6 ;  /* 0x00000006ff047424 */ /* 0x000fe200078e00ff */
[----:B------:R-:W-:Y:S01]  /*4c30*/  LEA R12, P1, R12, R13, 0x7 ;  /* 0x0000000d0c0c7211 */ /* 0x000fe200078238ff */
[----:B------:R-:W-:Y:S01]  /*4c40*/  IMAD.U32 R3, RZ, RZ, UR26 ;  /* 0x0000001aff037e24 */ /* 0x000fe2000f8e00ff */
[----:B------:R-:W-:Y:S02]  /*4c50*/  ISETP.GE.AND P0, PT, R230, c[0x0][0x1fc], PT ;  /* 0x00007f00e6007a0c */ /* 0x000fe40003f06270 */
[C---:B------:R-:W-:Y:S01]  /*4c60*/  SHF.L.U64.HI R4, R5.reuse, R4, c[0x0][0x20c] ;  /* 0x0000830005047619 */ /* 0x040fe20000010204 */
[----:B------:R-:W-:Y:S01]  /*4c70*/  IMAD.SHL.U32 R5, R5, 0x40, RZ ;  /* 0x0000004005057824 */ /* 0x000fe200078e00ff */
[----:B------:R-:W-:Y:S01]  /*4c80*/  LEA.HI.X R13, R3, R6, R2, 0x7, P1 ;  /* 0x00000006030d7211 */ /* 0x000fe200008f3c02 */
[----:B------:R-:W-:Y:S01]  /*4c90*/  IMAD.U32 R3, RZ, RZ, UR6 ;  /* 0x00000006ff037e24 */ /* 0x000fe2000f8e00ff */
[----:B------:R-:W-:Y:S01]  /*4ca0*/  ISETP.GE.AND P1, PT, R231, c[0x0][0x1fc], PT ;  /* 0x00007f00e7007a0c */ /* 0x000fe20003f26270 */
[----:B------:R-:W-:Y:S01]  /*4cb0*/  IMAD.U32 R2, RZ, RZ, UR6 ;  /* 0x00000006ff027e24 */ /* 0x000fe2000f8e00ff */
[----:B------:R-:W-:Y:S02]  /*4cc0*/  SEL R8, RZ, 0x4, P0 ;  /* 0x00000004ff087807 */ /* 0x000fe40000000000 */
[----:B------:R-:W-:Y:S02]  /*4cd0*/  SEL R9, RZ, 0x2, P1 ;  /* 0x00000002ff097807 */ /* 0x000fe40000800000 */
[C-C-:B------:R-:W-:Y:S02]  /*4ce0*/  IADD3 R16, P1, P0, R5.reuse, 0x80, R12.reuse ;  /* 0x0000008005107810 */ /* 0x140fe4000783e00c */
[----:B------:R-:W-:Y:S02]  /*4cf0*/  ISETP.GE.AND P2, PT, R250, c[0x0][0x1fc], PT ;  /* 0x00007f00fa007a0c */ /* 0x000fe40003f46270 */
[----:B------:R-:W-:Y:S02]  /*4d00*/  IADD3.X R17, R4, RZ, R13, P1, P0 ;  /* 0x000000ff04117210 */ /* 0x000fe40000fe040d */
[----:B------:R-:W-:Y:S02]  /*4d10*/  IADD3 R14, P1, P0, R5, 0x100, R12 ;  /* 0x00000100050e7810 */ /* 0x000fe4000783e00c */
[----:B------:R-:W-:Y:S02]  /*4d20*/  SEL R7, RZ, 0x1, P2 ;  /* 0x00000001ff077807 */ /* 0x000fe40001000000 */
[----:B------:R-:W-:Y:S02]  /*4d30*/  IADD3 R6, -R236, c[0x0][0x168], -R3 ;  /* 0x00005a00ec067a10 */ /* 0x000fe40007ffe903 */
[----:B------:R-:W-:Y:S02]  /*4d40*/  IADD3.X R15, R4, RZ, R13, P1, P0 ;  /* 0x000000ff040f7210 */ /* 0x000fe40000fe040d */
[----:B------:R-:W-:Y:S02]  /*4d50*/  LEA R10, P0, R3, R10, 0x2 ;  /* 0x0000000a030a7211 */ /* 0x000fe400078010ff */
[----:B------:R-:W-:Y:S02]  /*4d60*/  IADD3 R7, R8, R9, R7 ;  /* 0x0000000908077210 */ /* 0x000fe40007ffe007 */
[----:B------:R-:W-:Y:S02]  /*4d70*/  ISETP.LT.OR P2, PT, R6, 0x1, P3 ;  /* 0x000000010600780c */ /* 0x000fe40001f41670 */
[----:B------:R-:W-:Y:S01]  /*4d80*/  LEA.HI.X.SX32 R11, R2, R11, 0x2, P0 ;  /* 0x0000000b020b7211 */ /* 0x000fe200000f16ff */
[----:B------:R-:W-:Y:S01]  /*4d90*/  @!P4 IMAD.SHL.U32 R2, R234, 0x10, RZ ;  /* 0x00000010ea02c824 */ /* 0x000fe200078e00ff */
[----:B------:R-:W-:Y:S02]  /*4da0*/  IADD3 R18, P0, R5, R12, RZ ;  /* 0x0000000c05127210 */ /* 0x000fe40007f1e0ff */
[C---:B------:R-:W-:Y:S03]  /*4db0*/  LOP3.LUT P1, RZ, R7.reuse, 0x2, RZ, 0xc0, !PT ;  /* 0x0000000207ff7812 */ /* 0x040fe6000782c0ff */
[----:B------:R-:W-:Y:S01]  /*4dc0*/  IMAD.X R19, R4, 0x1, R13, P0 ;  /* 0x0000000104137824 */ /* 0x000fe200000e060d */
[C---:B------:R-:W-:Y:S02]  /*4dd0*/  ISETP.LT.OR P0, PT, R6.reuse, 0x1, !P1 ;  /* 0x000000010600780c */ /* 0x040fe40004f01670 */
[C---:B------:R-:W-:Y:S01]  /*4de0*/  ISETP.LT.OR P1, PT, R6.reuse, 0x21, !P1 ;  /* 0x000000210600780c */ /* 0x040fe20004f21670 */
[----:B------:R-:W-:Y:S01]  /*4df0*/  @!PT LDS RZ, [RZ] ;  /* 0x00000000fffff984 */ /* 0x000fe20000000800 */
[----:B------:R-:W-:Y:S01]  /*4e00*/  @!PT LDS RZ, [RZ] ;  /* 0x00000000fffff984 */ /* 0x000fe20000000800 */
[----:B------:R-:W-:Y:S01]  /*4e10*/  @!PT LDS RZ, [RZ] ;  /* 0x00000000fffff984 */ /* 0x000fe20000000800 */
[----:B------:R1:W-:Y:S10]  /*4e20*/  LDGSTS.E.BYPASS.LTC128B.128 [R229+0x1b080], [R12.64], !P2 ;  /* 0x1b0800000ce57fae */ /* 0x0003f4000d101d58 */
[----:B------:R1:W-:Y:S01]  /*4e30*/  LDGSTS.E.BYPASS.LTC128B.128 [R229+0x1d080], [R12.64+0x80], !P0 ;  /* 0x1d0800800ce57fae */ /* 0x0003e2000c101d58 */
[----:B------:R-:W-:Y:S04]  /*4e40*/  LOP3.LUT P0, RZ, R7, 0x4, RZ, 0xc0, !PT ;  /* 0x0000000407ff7812 */ /* 0x000fe8000780c0ff */
[C---:B------:R-:W-:Y:S02]  /*4e50*/  ISETP.LT.OR P2, PT, R6.reuse, 0x1, !P0 ;  /* 0x000000010600780c */ /* 0x040fe40004741670 */
[C---:B------:R-:W-:Y:S11]  /*4e60*/  ISETP.LT.OR P0, PT, R6.reuse, 0x21, !P0 ;  /* 0x000000210600780c */ /* 0x040ff60004701670 */
[----:B------:R1:W-:Y:S01]  /*4e70*/  LDGSTS.E.BYPASS.LTC128B.128 [R229+0x1f080], [R12.64+0x100], !P2 ;  /* 0x1f0801000ce57fae */ /* 0x0003e2000d101d58 */
[----:B------:R-:W-:Y:S11]  /*4e80*/  ISETP.LT.OR P2, PT, R6, 0x21, P3 ;  /* 0x000000210600780c */ /* 0x000ff60001f41670 */
[----:B------:R-:W-:Y:S02]  /*4e90*/  @!UPT UIADD3 URZ, URZ, URZ, URZ ;  /* 0x0000003f3f3ff290 */ /* 0x000fe4000fffe03f */
[----:B------:R1:W-:Y:S06]  /*4ea0*/  LDGSTS.E.BYPASS.LTC128B.128 [R229+0x1c080], [R18.64], !P2 ;  /* 0x1c08000012e57fae */ /* 0x0003ec000d101d58 */
[----:B------:R1:W-:Y:S06]  /*4eb0*/  LDGSTS.E.BYPASS.LTC128B.128 [R229+0x1e080], [R16.64], !P1 ;  /* 0x1e08000010e57fae */ /* 0x0003ec000c901d58 */
[----:B------:R1:W-:Y:S06]  /*4ec0*/  LDGSTS.E.BYPASS.LTC128B.128 [R229+0x20080], [R14.64], !P0 ;  /* 0x200800000ee57fae */ /* 0x0003ec000c101d58 */
[----:B------:R1:W-:Y:S02]  /*4ed0*/  @!P4 LDGSTS.E.BYPASS.LTC128B.128 [R2+0x21280], [R10.64] ;  /* 0x212800000a02cfae */ /* 0x0003e4000b901d58 */
.L_x_658:
[-C--:B--234-:R-:W-:Y:S01]  /*4ee0*/  HMMA.16816.F32.BF16 R4, R172, R176.reuse, RZ ;  /* 0x000000b0ac04723c */ /* 0x09cfe200000418ff */
[----:B------:R-:W-:Y:S01]  /*4ef0*/  LDSM.16.MT88.4 R204, [R217+0x1000] ;  /* 0x00100000d9cc783b */ /* 0x000fe20000004200 */
[----:B------:R-:W-:Y:S02]  /*4f00*/  UIMAD UR12, UR12, 0x3000, URZ ;  /* 0x000030000c0c78a4 */ /* 0x000fe4000f8e023f */
[----:B------:R-:W-:Y:S01]  /*4f10*/  UISETP.GE.AND UP0, UPT, UR21, UR19, UPT ;  /* 0x000000131500728c */ /* 0x000fe2000bf06270 */
[----:B------:R-:W-:Y:S01]  /*4f20*/  LDSM.16.M88.4 R208, [R218+0x1400] ;  /* 0x00140000dad0783b */ /* 0x000fe20000000200 */
[----:B------:R-:W-:Y:S02]  /*4f30*/  UIADD3 UR7, UR4, 0x1, URZ ;  /* 0x0000000104077890 */ /* 0x000fe4000fffe03f */
[C---:B-1----:R-:W-:Y:S01]  /*4f40*/  HMMA.16816.F32.BF16 R8, R180.reuse, R176, RZ ;  /* 0x000000b0b408723c */ /* 0x042fe200000418ff */
[----:B------:R-:W2:Y:S01]  /*4f50*/  LDL.64 R2, [R1+0x8] ;  /* 0x0000080001027983 */ /* 0x000ea20000100a00 */
[----:B------:R-:W-:Y:S02]  /*4f60*/  UISETP.GE.AND UP2, UPT, UR4, 0x1, UPT ;  /* 0x000000010400788c */ /* 0x000fe4000bf46270 */
[----:B------:R-:W-:Y:S01]  /*4f70*/  UIADD3 UR6, UR22, 0x1, URZ ;  /* 0x0000000116067890 */ /* 0x000fe2000fffe03f */
[----:B------:R-:W0:Y:S01]  /*4f80*/  LDGDEPBAR ;  /* 0x00000000000079af */ /* 0x000e220000000000 */
[----:B------:R-:W-:Y:S02]  /*4f90*/  UISETP.GE.AND UP1, UPT, UR22, 0x1, UPT ;  /* 0x000000011600788c */ /* 0x000fe4000bf26270 */
[-C--:B------:R-:W-:Y:S02]  /*4fa0*/  HMMA.16816.F32.BF16 R12, R180, R178.reuse, RZ ;  /* 0x000000b2b40c723c */ /* 0x080fe400000418ff */
[----:B------:R-:W-:Y:S06]  /*4fb0*/  USEL UR22, UR6, URZ, !UP1 ;  /* 0x0000003f06167287 */ /* 0x000fec000c800000 */
[C---:B------:R-:W-:Y:S01]  /*4fc0*/  HMMA.16816.F32.BF16 R16, R172.reuse, R178, RZ ;  /* 0x000000b2ac10723c */ /* 0x040fe200000418ff */
[----:B------:R-:W1:Y:S07]  /*4fd0*/  LDSM.16.M88.4 R176, [R218+0x1000] ;  /* 0x00100000dab0783b */ /* 0x000e6e0000000200 */
[-C--:B------:R-:W-:Y:S08]  /*4fe0*/  HMMA.16816.F32.BF16 R20, R172, R32.reuse, RZ ;  /* 0x00000020ac14723c */ /* 0x080ff000000418ff */
[C---:B------:R-:W-:Y:S08]  /*4ff0*/  HMMA.16816.F32.BF16 R24, R180.reuse, R32, RZ ;  /* 0x00000020b418723c */ /* 0x040ff000000418ff */
[-C--:B------:R-:W-:Y:S08]  /*5000*/  HMMA.16816.F32.BF16 R28, R180, R34.reuse, RZ ;  /* 0x00000022b41c723c */ /* 0x080ff000000418ff */
[C---:B------:R-:W-:Y:S08]  /*5010*/  HMMA.16816.F32.BF16 R32, R172.reuse, R34, RZ ;  /* 0x00000022ac20723c */ /* 0x040ff000000418ff */
[-C--:B------:R-:W-:Y:S08]  /*5020*/  HMMA.16816.F32.BF16 R36, R172, R108.reuse, RZ ;  /* 0x0000006cac24723c */ /* 0x080ff000000418ff */
[C---:B------:R-:W-:Y:S08]  /*5030*/  HMMA.16816.F32.BF16 R40, R180.reuse, R108, RZ ;  /* 0x0000006cb428723c */ /* 0x040ff000000418ff */
[-C--:B------:R-:W-:Y:S01]  /*5040*/  HMMA.16816.F32.BF16 R104, R180, R110.reuse, RZ ;  /* 0x0000006eb468723c */ /* 0x080fe200000418ff */
[----:B------:R-:W-:Y:S07]  /*5050*/  LDSM.16.MT88.4 R180, [R217+0x6000] ;  /* 0x00600000d9b4783b */ /* 0x000fee0000004200 */
[----:B------:R-:W-:Y:S01]  /*5060*/  HMMA.16816.F32.BF16 R108, R172, R110, RZ ;  /* 0x0000006eac6c723c */ /* 0x000fe200000418ff */
[----:B------:R-:W3:Y:S07]  /*5070*/  LDSM.16.MT88.4 R172, [R217+0x3800] ;  /* 0x00380000d9ac783b */ /* 0x000eee0000004200 */
[-C--:B------:R-:W-:Y:S08]  /*5080*/  HMMA.16816.F32.BF16 R4, R184, R188.reuse, R4 ;  /* 0x000000bcb804723c */ /* 0x080ff00000041804 */
[C---:B------:R-:W-:Y:S08]  /*5090*/  HMMA.16816.F32.BF16 R8, R192.reuse, R188, R8 ;  /* 0x000000bcc008723c */ /* 0x040ff00000041808 */
[-C--:B------:R-:W-:Y:S08]  /*50a0*/  HMMA.16816.F32.BF16 R12, R192, R190.reuse, R12 ;  /* 0x000000bec00c723c */ /* 0x080ff0000004180c */
[C---:B------:R-:W-:Y:S01]  /*50b0*/  HMMA.16816.F32.BF16 R16, R184.reuse, R190, R16 ;  /* 0x000000beb810723c */ /* 0x040fe20000041810 */
[----:B------:R-:W-:Y:S07]  /*50c0*/  LDSM.16.MT88.4 R188, [R217+0x1800] ;  /* 0x00180000d9bc783b */ /* 0x000fee0000004200 */
        /* <DEDUP_REMOVED lines=8> */
[----:B------:R-:W-:Y:S07]  /*5150*/  LDSM.16.M88.4 R192, [R218+0x1c00] ;  /* 0x001c0000dac0783b */ /* 0x000fee0000000200 */
[----:B------:R-:W-:Y:S01]  /*5160*/  HMMA.16816.F32.BF16 R108, R184, R202, R108 ;  /* 0x000000cab86c723c */ /* 0x000fe2000004186c */
[----:B------:R-:W4:Y:S04]  /*5170*/  LDSM.16.M88.4 R184, [R218+0x1800] ;  /* 0x00180000dab8783b */ /* 0x000f280000000200 */
[----:B------:R-:W-:Y:S03]  /*5180*/  LDSM.16.M88.4 R200, [R218+0x2000] ;  /* 0x00200000dac8783b */ /* 0x000fe60000000200 */
[-C--:B-1----:R-:W-:Y:S08]  /*5190*/  HMMA.16816.F32.BF16 R4, R176, R204.reuse, R4 ;  /* 0x000000ccb004723c */ /* 0x082ff00000041804 */
[C---:B------:R-:W-:Y:S08]  /*51a0*/  HMMA.16816.F32.BF16 R8, R208.reuse, R204, R8 ;  /* 0x000000ccd008723c */ /* 0x040ff00000041808 */
[-C--:B------:R-:W-:Y:S08]  /*51b0*/  HMMA.16816.F32.BF16 R12, R208, R206.reuse, R12 ;  /* 0x000000ced00c723c */ /* 0x080ff0000004180c */
[C---:B------:R-:W-:Y:S01]  /*51c0*/  HMMA.16816.F32.BF16 R16, R176.reuse, R206, R16 ;  /* 0x000000ceb010723c */ /* 0x040fe20000041810 */
[----:B------:R-:W-:Y:S07]  /*51d0*/  LDSM.16.MT88.4 R204, [R217+0x2000] ;  /* 0x00200000d9cc783b */ /* 0x000fee0000004200 */
[-C--:B---3--:R-:W-:Y:S08]  /*51e0*/  HMMA.16816.F32.BF16 R20, R176, R172.reuse, R20 ;  /* 0x000000acb014723c */ /* 0x088ff00000041814 */
[C---:B------:R-:W-:Y:S08]  /*51f0*/  HMMA.16816.F32.BF16 R24, R208.reuse, R172, R24 ;  /* 0x000000acd018723c */ /* 0x040ff00000041818 */
[-C--:B------:R-:W-:Y:S08]  /*5200*/  HMMA.16816.F32.BF16 R28, R208, R174.reuse, R28 ;  /* 0x000000aed01c723c */ /* 0x080ff0000004181c */
[C---:B------:R-:W-:Y:S01]  /*5210*/  HMMA.16816.F32.BF16 R32, R176.reuse, R174, R32 ;  /* 0x000000aeb020723c */ /* 0x040fe20000041820 */
[----:B------:R-:W1:Y:S07]  /*5220*/  LDSM.16.MT88.4 R172, [R217+0x6800] ;  /* 0x00680000d9ac783b */ /* 0x000e6e0000004200 */
[-C--:B------:R-:W-:Y:S08]  /*5230*/  HMMA.16816.F32.BF16 R36, R176, R180.reuse, R36 ;  /* 0x000000b4b024723c */ /* 0x080ff00000041824 */
[C---:B------:R-:W-:Y:S08]  /*5240*/  HMMA.16816.F32.BF16 R40, R208.reuse, R180, R40 ;  /* 0x000000b4d028723c */ /* 0x040ff00000041828 */
[-C--:B------:R-:W-:Y:S01]  /*5250*/  HMMA.16816.F32.BF16 R104, R208, R182.reuse, R104 ;  /* 0x000000b6d068723c */ /* 0x080fe20000041868 */
[----:B------:R-:W3:Y:S07]  /*5260*/  LDSM.16.M88.4 R208, [R218+0x2400] ;  /* 0x00240000dad0783b */ /* 0x000eee0000000200 */
[----:B------:R-:W-:Y:S01]  /*5270*/  HMMA.16816.F32.BF16 R108, R176, R182, R108 ;  /* 0x000000b6b06c723c */ /* 0x000fe2000004186c */
[----:B------:R-:W5:Y:S04]  /*5280*/  LDSM.16.MT88.4 R176, [R217+0x4800] ;  /* 0x00480000d9b0783b */ /* 0x000f680000004200 */
[----:B------:R-:W1:Y:S03]  /*5290*/  LDSM.16.MT88.4 R180, [R217+0x7000] ;  /* 0x00700000d9b4783b */ /* 0x000e660000004200 */
[-C--:B----4-:R-:W-:Y:S08]  /*52a0*/  HMMA.16816.F32.BF16 R4, R184, R188.reuse, R4 ;  /* 0x000000bcb804723c */ /* 0x090ff00000041804 */
[C---:B------:R-:W-:Y:S01]  /*52b0*/  HMMA.16816.F32.BF16 R8, R192.reuse, R188, R8 ;  /* 0x000000bcc008723c */ /* 0x040fe20000041808 */
[----:B------:R-:W4:Y:S07]  /*52c0*/  LDL R189, [R1+0x10] ;  /* 0x0000100001bd7983 */ /* 0x000f2e0000100800 */
[-C--:B------:R-:W-:Y:S04]  /*52d0*/  HMMA.16816.F32.BF16 R12, R192, R190.reuse, R12 ;  /* 0x000000bec00c723c */ /* 0x080fe8000004180c */
[----:B--2---:R-:W-:Y:S01]  /*52e0*/  IADD3 R2, P0, R2, UR12, RZ ;  /* 0x0000000c02027c10 */ /* 0x004fe2000ff1e0ff */
[----:B------:R-:W-:Y:S01]  /*52f0*/  IMAD.U32 R3, RZ, RZ, UR12 ;  /* 0x0000000cff037e24 */ /* 0x000fe2000f8e00ff */
[----:B------:R-:W-:Y:S02]  /*5300*/  UMOV UR12, UR21 ;  /* 0x00000015000c7c82 */ /* 0x000fe40008000000 */
[C---:B------:R-:W-:Y:S08]  /*5310*/  HMMA.16816.F32.BF16 R16, R184.reuse, R190, R16 ;  /* 0x000000beb810723c */ /* 0x040ff00000041810 */
[-C--:B------:R-:W-:Y:S08]  /*5320*/  HMMA.16816.F32.BF16 R20, R184, R196.reuse, R20 ;  /* 0x000000c4b814723c */ /* 0x080ff00000041814 */
[C---:B------:R-:W-:Y:S08]  /*5330*/  HMMA.16816.F32.BF16 R24, R192.reuse, R196, R24 ;  /* 0x000000c4c018723c */ /* 0x040ff00000041818 */
[-C--:B------:R-:W-:Y:S08]  /*5340*/  HMMA.16816.F32.BF16 R28, R192, R198.reuse, R28 ;  /* 0x000000c6c01c723c */ /* 0x080ff0000004181c */
[C---:B------:R-:W-:Y:S08]  /*5350*/  HMMA.16816.F32.BF16 R32, R184.reuse, R198, R32 ;  /* 0x000000c6b820723c */ /* 0x040ff00000041820 */
[-C--:B-1----:R-:W-:Y:S08]  /*5360*/  HMMA.16816.F32.BF16 R36, R184, R172.reuse, R36 ;  /* 0x000000acb824723c */ /* 0x082ff00000041824 */
[C---:B------:R-:W-:Y:S08]  /*5370*/  HMMA.16816.F32.BF16 R40, R192.reuse, R172, R40 ;  /* 0x000000acc028723c */ /* 0x040ff00000041828 */
[-C--:B------:R-:W-:Y:S08]  /*5380*/  HMMA.16816.F32.BF16 R104, R192, R174.reuse, R104 ;  /* 0x000000aec068723c */ /* 0x080ff00000041868 */
[----:B------:R-:W-:Y:S08]  /*5390*/  HMMA.16816.F32.BF16 R108, R184, R174, R108 ;  /* 0x000000aeb86c723c */ /* 0x000ff0000004186c */
[-C--:B------:R-:W-:Y:S08]  /*53a0*/  HMMA.16816.F32.BF16 R4, R200, R204.reuse, R4 ;  /* 0x000000ccc804723c */ /* 0x080ff00000041804 */
[C---:B---3--:R-:W-:Y:S08]  /*53b0*/  HMMA.16816.F32.BF16 R8, R208.reuse, R204, R8 ;  /* 0x000000ccd008723c */ /* 0x048ff00000041808 */
[-C--:B------:R-:W-:Y:S08]  /*53c0*/  HMMA.16816.F32.BF16 R12, R208, R206.reuse, R12 ;  /* 0x000000ced00c723c */ /* 0x080ff0000004180c */
[C---:B------:R-:W-:Y:S08]  /*53d0*/  HMMA.16816.F32.BF16 R16, R200.reuse, R206, R16 ;  /* 0x000000cec810723c */ /* 0x040ff00000041810 */
[-C--:B-----5:R-:W-:Y:S08]  /*53e0*/  HMMA.16816.F32.BF16 R20, R200, R176.reuse, R20 ;  /* 0x000000b0c814723c */ /* 0x0a0ff00000041814 */
[C---:B------:R-:W-:Y:S08]  /*53f0*/  HMMA.16816.F32.BF16 R24, R208.reuse, R176, R24 ;  /* 0x000000b0d018723c */ /* 0x040ff00000041818 */
[-C--:B------:R-:W-:Y:S08]  /*5400*/  HMMA.16816.F32.BF16 R28, R208, R178.reuse, R28 ;  /* 0x000000b2d01c723c */ /* 0x080ff0000004181c */
[C---:B------:R-:W-:Y:S08]  /*5410*/  HMMA.16816.F32.BF16 R32, R200.reuse, R178, R32 ;  /* 0x000000b2c820723c */ /* 0x040ff00000041820 */
[-C--:B------:R-:W-:Y:S08]  /*5420*/  HMMA.16816.F32.BF16 R36, R200, R180.reuse, R36 ;  /* 0x000000b4c824723c */ /* 0x080ff00000041824 */
[C---:B------:R-:W-:Y:S08]  /*5430*/  HMMA.16816.F32.BF16 R40, R208.reuse, R180, R40 ;  /* 0x000000b4d028723c */ /* 0x040ff00000041828 */
[-C--:B------:R-:W-:Y:S08]  /*5440*/  HMMA.16816.F32.BF16 R104, R208, R182.reuse, R104 ;  /* 0x000000b6d068723c */ /* 0x080ff00000041868 */
[----:B------:R-:W-:Y:S04]  /*5450*/  HMMA.16816.F32.BF16 R108, R200, R182, R108 ;  /* 0x000000b6c86c723c */ /* 0x000fe8000004186c */
[----:B----4-:R-:W-:Y:S02]  /*5460*/  LEA.HI.X.SX32 R3, R3, R189, 0x1, P0 ;  /* 0x000000bd03037211 */ /* 0x010fe400000f0eff */
[C---:B------:R-:W-:Y:S06]  /*5470*/  LEA R178, P0, R2.reuse, c[0x0][0x220], 0x2 ;  /* 0x0000880002b27a11 */ /* 0x040fec00078010ff */
[----:B------:R-:W-:Y:S01]  /*5480*/  LEA.HI.X R179, R2, c[0x0][0x224], R3, 0x2, P0 ;  /* 0x0000890002b37a11 */ /* 0x000fe200000f1403 */
[----:B------:R-:W-:Y:S01]  /*5490*/  IMAD.U32 R3, RZ, RZ, UR4 ;  /* 0x00000004ff037e24 */ /* 0x000fe2000f8e00ff */
[----:B------:R-:W-:Y:S01]  /*54a0*/  PLOP3.LUT P0, PT, PT, PT, UP0, 0x80, 0x0 ;  /* 0x000000000000781c */ /* 0x000fe20003f0f008 */
[----:B------:R-:W-:Y:S02]  /*54b0*/  USEL UR4, UR7, URZ, !UP2 ;  /* 0x0000003f07047287 */ /* 0x000fe4000d000000 */
[----:B------:R-:W-:Y:S01]  /*54c0*/  RED.E.ADD.F32.FTZ.RN.STRONG.GPU [R178.64], R4 ;  /* 0x00000004b200798e */ /* 0x000fe2000c10e798 */
[----:B------:R-:W-:Y:S03]  /*54d0*/  IMAD R3, R3, 0x3000, R226 ;  /* 0x0000300003037824 */ /* 0x000fe600078e02e2 */
[----:B------:R-:W-:Y:S01]  /*54e0*/  RED.E.ADD.F32.FTZ.RN.STRONG.GPU [R178.64+0x400], R5 ;  /* 0x00040005b200798e */ /* 0x000fe2000c10e798 */
[----:B------:R-:W-:Y:S03]  /*54f0*/  IMAD.SHL.U32 R172, R3, 0x2, RZ ;  /* 0x0000000203ac7824 */ /* 0x000fe600078e00ff */
        /* <DEDUP_REMOVED lines=11> */
[----:B------:R-:W-:Y:S04]  /*55b0*/  LDSM.16.MT88.2 R2, [R219+0x23c80] ;  /* 0x023c8000db02783b */ /* 0x000fe80000004100 */
[----:B------:R-:W1:Y:S04]  /*55c0*/  LDSM.16.MT88.4 R8, [R172+0xf080] ;  /* 0x00f08000ac08783b */ /* 0x000e680000004200 */
[----:B------:R-:W-:Y:S04]  /*55d0*/  RED.E.ADD.F32.FTZ.RN.STRONG.GPU [R178.64+0x3400], R13 ;  /* 0x0034000db200798e */ /* 0x000fe8000c10e798 */
[----:B------:R-:W-:Y:S04]  /*55e0*/  RED.E.ADD.F32.FTZ.RN.STRONG.GPU [R178.64+0x3800], R14 ;  /* 0x0038000eb200798e */ /* 0x000fe8000c10e798 */
[----:B------:R-:W-:Y:S04]  /*55f0*/  RED.E.ADD.F32.FTZ.RN.STRONG.GPU [R178.64+0x3c00], R15 ;  /* 0x003c000fb200798e */ /* 0x000fe8000c10e798 */
[----:B------:R-:W2:Y:S04]  /*5600*/  LDSM.16.MT88.4 R12, [R172+0x11080] ;  /* 0x01108000ac0c783b */ /* 0x000ea80000004200 */
[----:B------:R-:W3:Y:S04]  /*5610*/  LDSM.16.MT88.4 R16, [R172+0x13080] ;  /* 0x01308000ac10783b */ /* 0x000ee80000004200 */
[----:B------:R-:W-:Y:S04]  /*5620*/  RED.E.ADD.F32.FTZ.RN.STRONG.GPU [R178.64+0x4000], R20 ;  /* 0x00400014b200798e */ /* 0x000fe8000c10e798 */
[----:B------:R-:W-:Y:S04]  /*5630*/  RED.E.ADD.F32.FTZ.RN.STRONG.GPU [R178.64+0x4400], R21 ;  /* 0x00440015b200798e */ /* 0x000fe8000c10e798 */
[----:B------:R-:W4:Y:S04]  /*5640*/  LDSM.16.MT88.2 R20, [R219+0x24480] ;  /* 0x02448000db14783b */ /* 0x000f280000004100 */
[----:B------:R-:W-:Y:S01]  /*5650*/  RED.E.ADD.F32.FTZ.RN.STRONG.GPU [R178.64+0x4800], R22 ;  /* 0x00480016b200798e */ /* 0x000fe2000c10e798 */
[-C--:B-1----:R-:W-:Y:S03]  /*5660*/  HMMA.16816.F32.BF16 R112, R8, R2.reuse, R112 ;  /* 0x000000020870723c */ /* 0x082fe60000041870 */
[----:B------:R-:W-:Y:S04]  /*5670*/  RED.E.ADD.F32.FTZ.RN.STRONG.GPU [R178.64+0x4c00], R23 ;  /* 0x004c0017b200798e */ /* 0x000fe8000c10e798 */
[----:B------:R-:W1:Y:S04]  /*5680*/  LDSM.16.MT88.2 R22, [R219+0x24c80] ;  /* 0x024c8000db16783b */ /* 0x000e680000004100 */
[----:B------:R-:W-:Y:S04]  /*5690*/  RED.E.ADD.F32.FTZ.RN.STRONG.GPU [R178.64+0x5000], R24 ;  /* 0x00500018b200798e */ /* 0x000fe8000c10e798 */
[----:B------:R-:W-:Y:S01]  /*56a0*/  RED.E.ADD.F32.FTZ.RN.STRONG.GPU [R178.64+0x5400], R25 ;  /* 0x00540019b200798e */ /* 0x000fe2000c10e798 */
[-C--:B--2---:R-:W-:Y:S03]  /*56b0*/  HMMA.16816.F32.BF16 R116, R12, R2.reuse, R116 ;  /* 0x000000020c74723c */ /* 0x084fe60000041874 */
[----:B------:R-:W2:Y:S04]  /*56c0*/  LDSM.16.MT88.2 R24, [R219+0x25480] ;  /* 0x02548000db18783b */ /* 0x000ea80000004100 */
[----:B------:R-:W-:Y:S01]  /*56d0*/  RED.E.ADD.F32.FTZ.RN.STRONG.GPU [R178.64+0x5800], R26 ;  /* 0x0058001ab200798e */ /* 0x000fe2000c10e798 */
[C---:B---3--:R-:W-:Y:S03]  /*56e0*/  HMMA.16816.F32.BF16 R120, R16.reuse, R2, R120 ;  /* 0x000000021078723c */ /* 0x048fe60000041878 */
[----:B------:R-:W-:Y:S04]  /*56f0*/  LDSM.16.MT88.2 R2, [R0+0x24c80] ;  /* 0x024c80000002783b */ /* 0x000fe80000004100 */
[----:B------:R-:W-:Y:S01]  /*5700*/  RED.E.ADD.F32.FTZ.RN.STRONG.GPU [R178.64+0x5c00], R27 ;  /* 0x005c001bb200798e */ /* 0x000fe2000c10e798 */
[-C--:B----4-:R-:W-:Y:S03]  /*5710*/  HMMA.16816.F32.BF16 R124, R16, R20.reuse, R124 ;  /* 0x00000014107c723c */ /* 0x090fe6000004187c */
[----:B------:R-:W3:Y:S04]  /*5720*/  LDSM.16.MT88.2 R26, [R219+0x25c80] ;  /* 0x025c8000db1a783b */ /* 0x000ee80000004100 */
[----:B------:R-:W-:Y:S01]  /*5730*/  RED.E.ADD.F32.FTZ.RN.STRONG.GPU [R178.64+0x6000], R32 ;  /* 0x00600020b200798e */ /* 0x000fe2000c10e798 */
[-C--:B------:R-:W-:Y:S03]  /*5740*/  HMMA.16816.F32.BF16 R128, R12, R20.reuse, R128 ;  /* 0x000000140c80723c */ /* 0x080fe60000041880 */
[----:B------:R-:W-:Y:S04]  /*5750*/  RED.E.ADD.F32.FTZ.RN.STRONG.GPU [R178.64+0x6400], R33 ;  /* 0x00640021b200798e */ /* 0x000fe8000c10e798 */
[----:B------:R-:W-:Y:S01]  /*5760*/  LDSM.16.MT88.2 R32, [R0+0x23c80] ;  /* 0x023c80000020783b */ /* 0x000fe20000004100 */
[C---:B------:R-:W-:Y:S03]  /*5770*/  HMMA.16816.F32.BF16 R132, R8.reuse, R20, R132 ;  /* 0x000000140884723c */ /* 0x040fe60000041884 */
[----:B------:R-:W-:Y:S04]  /*5780*/  RED.E.ADD.F32.FTZ.RN.STRONG.GPU [R178.64+0x6800], R34 ;  /* 0x00680022b200798e */ /* 0x000fe8000c10e798 */
[----:B------:R-:W-:Y:S01]  /*5790*/  LDSM.16.MT88.2 R20, [R0+0x25480] ;  /* 0x025480000014783b */ /* 0x000fe20000004100 */
[-C--:B-1----:R-:W-:Y:S03]  /*57a0*/  HMMA.16816.F32.BF16 R136, R8, R22.reuse, R136 ;  /* 0x000000160888723c */ /* 0x082fe60000041888 */
[----:B------:R-:W-:Y:S04]  /*57b0*/  RED.E.ADD.F32.FTZ.RN.STRONG.GPU [R178.64+0x6c00], R35 ;  /* 0x006c0023b200798e */ /* 0x000fe8000c10e798 */
[----:B------:R-:W-:Y:S01]  /*57c0*/  RED.E.ADD.F32.FTZ.RN.STRONG.GPU [R178.64+0x7000], R28 ;  /* 0x0070001cb200798e */ /* 0x000fe2000c10e798 */
[-C--:B------:R-:W-:Y:S03]  /*57d0*/  HMMA.16816.F32.BF16 R140, R12, R22.reuse, R140 ;  /* 0x000000160c8c723c */ /* 0x080fe6000004188c */
[----:B------:R-:W-:Y:S04]  /*57e0*/  RED.E.ADD.F32.FTZ.RN.STRONG.GPU [R178.64+0x7400], R29 ;  /* 0x0074001db200798e */ /* 0x000fe8000c10e798 */
[----:B------:R-:W-:Y:S01]  /*57f0*/  RED.E.ADD.F32.FTZ.RN.STRONG.GPU [R178.64+0x7800], R30 ;  /* 0x0078001eb200798e */ /* 0x000fe2000c10e798 */
[C---:B------:R-:W-:Y:S03]  /*5800*/  HMMA.16816.F32.BF16 R144, R16.reuse, R22, R144 ;  /* 0x000000161090723c */ /* 0x040fe60000041890 */
[----:B------:R-:W-:Y:S04]  /*5810*/  RED.E.ADD.F32.FTZ.RN.STRONG.GPU [R178.64+0x7c00], R31 ;  /* 0x007c001fb200798e */ /* 0x000fe8000c10e798 */
[----:B------:R-:W-:Y:S01]  /*5820*/  RED.E.ADD.F32.FTZ.RN.STRONG.GPU [R178.64+0x8000], R36 ;  /* 0x00800024b200798e */ /* 0x000fe2000c10e798 */
[-C--:B--2---:R-:W-:Y:S03]  /*5830*/  HMMA.16816.F32.BF16 R148, R16, R24.reuse, R148 ;  /* 0x000000181094723c */ /* 0x084fe60000041894 */
[----:B------:R-:W-:Y:S04]  /*5840*/  RED.E.ADD.F32.FTZ.RN.STRONG.GPU [R178.64+0x8400], R37 ;  /* 0x00840025b200798e */ /* 0x000fe8000c10e798 */
[----:B------:R-:W-:Y:S01]  /*5850*/  RED.E.ADD.F32.FTZ.RN.STRONG.GPU [R178.64+0x8800], R38 ;  /* 0x00880026b200798e */ /* 0x000fe2000c10e798 */
[-C--:B------:R-:W-:Y:S03]  /*5860*/  HMMA.16816.F32.BF16 R152, R12, R24.reuse, R152 ;  /* 0x000000180c98723c */ /* 0x080fe60000041898 */
[----:B------:R-:W1:Y:S04]  /*5870*/  LDSM.16.MT88.4 R28, [R172+0xf880] ;  /* 0x00f88000ac1c783b */ /* 0x000e680000004200 */
[----:B------:R-:W-:Y:S01]  /*5880*/  RED.E.ADD.F32.FTZ.RN.STRONG.GPU [R178.64+0x8c00], R39 ;  /* 0x008c0027b200798e */ /* 0x000fe2000c10e798 */
[C---:B------:R-:W-:Y:S03]  /*5890*/  HMMA.16816.F32.BF16 R156, R8.reuse, R24, R156 ;  /* 0x00000018089c723c */ /* 0x040fe6000004189c */
[----:B------:R-:W-:Y:S04]  /*58a0*/  RED.E.ADD.F32.FTZ.RN.STRONG.GPU [R178.64+0x9000], R40 ;  /* 0x00900028b200798e */ /* 0x000fe8000c10e798 */
[----:B------:R-:W2:Y:S01]  /*58b0*/  LDSM.16.MT88.4 R36, [R172+0x11880] ;  /* 0x01188000ac24783b */ /* 0x000ea20000004200 */
[-C--:B---3--:R-:W-:Y:S03]  /*58c0*/  HMMA.16816.F32.BF16 R160, R8, R26.reuse, R160 ;  /* 0x0000001a08a0723c */ /* 0x088fe600000418a0 */
[----:B------:R-:W-:Y:S04]  /*58d0*/  RED.E.ADD.F32.FTZ.RN.STRONG.GPU [R178.64+0x9400], R41 ;  /* 0x00940029b200798e */ /* 0x000fe8000c10e798 */
[----:B------:R-:W-:Y:S01]  /*58e0*/  RED.E.ADD.F32.FTZ.RN.STRONG.GPU [R178.64+0x9800], R42 ;  /* 0x0098002ab200798e */ /* 0x000fe2000c10e798 */
[-C--:B------:R-:W-:Y:S03]  /*58f0*/  HMMA.16816.F32.BF16 R164, R12, R26.reuse, R164 ;  /* 0x0000001a0ca4723c */ /* 0x080fe600000418a4 */
[----:B------:R-:W-:Y:S04]  /*5900*/  RED.E.ADD.F32.FTZ.RN.STRONG.GPU [R178.64+0x9c00], R43 ;  /* 0x009c002bb200798e */ /* 0x000fe8000c10e798 */
[----:B------:R-:W3:Y:S01]  /*5910*/  LDSM.16.MT88.4 R40, [R172+0x13880] ;  /* 0x01388000ac28783b */ /* 0x000ee20000004200 */
[----:B------:R-:W-:Y:S03]  /*5920*/  HMMA.16816.F32.BF16 R168, R16, R26, R168 ;  /* 0x0000001a10a8723c */ /* 0x000fe600000418a8 */
[----:B------:R-:W4:Y:S04]  /*5930*/  LDSM.16.MT88.2 R34, [R0+0x24480] ;  /* 0x024480000022783b */ /* 0x000f280000004100 */
[----:B------:R-:W5:Y:S01]  /*5940*/  LDSM.16.MT88.2 R8, [R0+0x25c80] ;  /* 0x025c80000008783b */ /* 0x000f620000004100 */
[-C--:B-1----:R-:W-:Y:S03]  /*5950*/  HMMA.16816.F32.BF16 R112, R28, R32.reuse, R112 ;  /* 0x000000201c70723c */ /* 0x082fe60000041870 */
[----:B------:R-:W-:Y:S04]  /*5960*/  LDSM.16.MT88.4 R12, [R172+0x10080] ;  /* 0x01008000ac0c783b */ /* 0x000fe80000004200 */
[----:B------:R-:W-:Y:S04]  /*5970*/  LDSM.16.MT88.4 R16, [R172+0x12080] ;  /* 0x01208000ac10783b */ /* 0x000fe80000004200 */
[----:B------:R-:W-:Y:S01]  /*5980*/  LDSM.16.MT88.4 R24, [R172+0x14080] ;  /* 0x01408000ac18783b */ /* 0x000fe20000004200 */
[-C--:B--2---:R-:W-:Y:S03]  /*5990*/  HMMA.16816.F32.BF16 R116, R36, R32.reuse, R116 ;  /* 0x000000202474723c */ /* 0x084fe60000041874 */
[----:B------:R-:W-:Y:S04]  /*59a0*/  LDSM.16.MT88.2 R10, [R219+0x24880] ;  /* 0x02488000db0a783b */ /* 0x000fe80000004100 */
[----:B------:R-:W-:Y:S04]  /*59b0*/  LDSM.16.MT88.2 R22, [R219+0x25880] ;  /* 0x02588000db16783b */ /* 0x000fe80000004100 */
[----:B------:R-:W-:Y:S04]  /*59c0*/  RED.E.ADD.F32.FTZ.RN.STRONG.GPU [R178.64+0xa000], R108 ;  /* 0x00a0006cb200798e */ /* 0x000fe8000c10e798 */
[----:B------:R-:W-:Y:S01]  /*59d0*/  RED.E.ADD.F32.FTZ.RN.STRONG.GPU [R178.64+0xa400], R109 ;  /* 0x00a4006db200798e */ /* 0x000fe2000c10e798 */
[C---:B---3--:R-:W-:Y:S03]  /*59e0*/  HMMA.16816.F32.BF16 R120, R40.reuse, R32, R120 ;  /* 0x000000202878723c */ /* 0x048fe60000041878 */
[----:B------:R-:W-:Y:S04]  /*59f0*/  RED.E.ADD.F32.FTZ.RN.STRONG.GPU [R178.64+0xa800], R110 ;  /* 0x00a8006eb200798e */ /* 0x000fe8000c10e798 */
[----:B------:R-:W-:Y:S01]  /*5a00*/  RED.E.ADD.F32.FTZ.RN.STRONG.GPU [R178.64+0xac00], R111 ;  /* 0x00ac006fb200798e */ /* 0x000fe2000c10e798 */
[-C--:B----4-:R-:W-:Y:S03]  /*5a10*/  HMMA.16816.F32.BF16 R124, R40, R34.reuse, R124 ;  /* 0x00000022287c723c */ /* 0x090fe6000004187c */
[----:B------:R-:W-:Y:S04]  /*5a20*/  RED.E.ADD.F32.FTZ.RN.STRONG.GPU [R178.64+0xb000], R104 ;  /* 0x00b00068b200798e */ /* 0x000fe8000c10e798 */
[----:B------:R-:W-:Y:S01]  /*5a30*/  RED.E.ADD.F32.FTZ.RN.STRONG.GPU [R178.64+0xb400], R105 ;  /* 0x00b40069b200798e */ /* 0x000fe2000c10e798 */
[-C--:B------:R-:W-:Y:S03]  /*5a40*/  HMMA.16816.F32.BF16 R128, R36, R34.reuse, R128 ;  /* 0x000000222480723c */ /* 0x080fe60000041880 */
[----:B------:R-:W-:Y:S04]  /*5a50*/  LDSM.16.MT88.2 R104, [R0+0x25080] ;  /* 0x025080000068783b */ /* 0x000fe80000004100 */
[----:B------:R-:W-:Y:S01]  /*5a60*/  RED.E.ADD.F32.FTZ.RN.STRONG.GPU [R178.64+0xb800], R106 ;  /* 0x00b8006ab200798e */ /* 0x000fe2000c10e798 */
[C---:B------:R-:W-:Y:S03]  /*5a70*/  HMMA.16816.F32.BF16 R132, R28.reuse, R34, R132 ;  /* 0x000000221c84723c */ /* 0x040fe60000041884 */
[----:B------:R-:W-:Y:S04]  /*5a80*/  LDSM.16.MT88.4 R32, [R172+0x10880] ;  /* 0x01088000ac20783b */ /* 0x000fe80000004200 */
[----:B------:R-:W-:Y:S01]  /*5a90*/  RED.E.ADD.F32.FTZ.RN.STRONG.GPU [R178.64+0xbc00], R107 ;  /* 0x00bc006bb200798e */ /* 0x000fe2000c10e798 */
[-C--:B------:R-:W-:Y:S03]  /*5aa0*/  HMMA.16816.F32.BF16 R136, R28, R2.reuse, R136 ;  /* 0x000000021c88723c */ /* 0x080fe60000041888 */
[----:B------:R-:W-:Y:S05]  /*5ab0*/  LDSM.16.MT88.2 R106, [R0+0x25880] ;  /* 0x02588000006a783b */ /* 0x000fea0000004100 */
[-C--:B------:R-:W-:Y:S08]  /*5ac0*/  HMMA.16816.F32.BF16 R140, R36, R2.reuse, R140 ;  /* 0x00000002248c723c */ /* 0x080ff0000004188c */
[C---:B------:R-:W-:Y:S01]  /*5ad0*/  HMMA.16816.F32.BF16 R144, R40.reuse, R2, R144 ;  /* 0x000000022890723c */ /* 0x040fe20000041890 */
[----:B------:R-:W1:Y:S07]  /*5ae0*/  LDSM.16.MT88.2 R2, [R219+0x24080] ;  /* 0x02408000db02783b */ /* 0x000e6e0000004100 */
[-C--:B------:R-:W-:Y:S08]  /*5af0*/  HMMA.16816.F32.BF16 R148, R40, R20.reuse, R148 ;  /* 0x000000142894723c */ /* 0x080ff00000041894 */
[-C--:B------:R-:W-:Y:S08]  /*5b00*/  HMMA.16816.F32.BF16 R152, R36, R20.reuse, R152 ;  /* 0x000000142498723c */ /* 0x080ff00000041898 */
[C---:B------:R-:W-:Y:S01]  /*5b10*/  HMMA.16816.F32.BF16 R156, R28.reuse, R20, R156 ;  /* 0x000000141c9c723c */ /* 0x040fe2000004189c */
[----:B------:R-:W2:Y:S07]  /*5b20*/  LDSM.16.MT88.2 R20, [R219+0x25080] ;  /* 0x02508000db14783b */ /* 0x000eae0000004100 */
[-C--:B-----5:R-:W-:Y:S01]  /*5b30*/  HMMA.16816.F32.BF16 R160, R28, R8.reuse, R160 ;  /* 0x000000081ca0723c */ /* 0x0a0fe200000418a0 */
[----:B------:R-:W3:Y:S04]  /*5b40*/  LDSM.16.MT88.2 R28, [R219+0x26080] ;  /* 0x02608000db1c783b */ /* 0x000ee80000004100 */
[----:B------:R-:W-:Y:S03]  /*5b50*/  LDSM.16.MT88.2 R30, [R0+0x24880] ;  /* 0x02488000001e783b */ /* 0x000fe60000004100 */
[-C--:B------:R-:W-:Y:S01]  /*5b60*/  HMMA.16816.F32.BF16 R164, R36, R8.reuse, R164 ;  /* 0x0000000824a4723c */ /* 0x080fe200000418a4 */
[----:B------:R-:W-:Y:S07]  /*5b70*/  LDSM.16.MT88.4 R36, [R172+0x12880] ;  /* 0x01288000ac24783b */ /* 0x000fee0000004200 */
[----:B------:R-:W-:Y:S01]  /*5b80*/  HMMA.16816.F32.BF16 R168, R40, R8, R168 ;  /* 0x0000000828a8723c */ /* 0x000fe200000418a8 */
[----:B------:R-:W4:Y:S04]  /*5b90*/  LDSM.16.MT88.2 R8, [R0+0x24080] ;  /* 0x024080000008783b */ /* 0x000f280000004100 */
[----:B------:R-:W5:Y:S03]  /*5ba0*/  LDSM.16.MT88.4 R40, [R172+0x14880] ;  /* 0x01488000ac28783b */ /* 0x000f660000004200 */
[-C--:B-1----:R-:W-:Y:S08]  /*5bb0*/  HMMA.16816.F32.BF16 R112, R12, R2.reuse, R112 ;  /* 0x000000020c70723c */ /* 0x082ff00000041870 */
[-C--:B------:R-:W-:Y:S08]  /*5bc0*/  HMMA.16816.F32.BF16 R116, R16, R2.reuse, R116 ;  /* 0x000000021074723c */ /* 0x080ff00000041874 */
[C---:B------:R-:W-:Y:S01]  /*5bd0*/  HMMA.16816.F32.BF16 R120, R24.reuse, R2, R120 ;  /* 0x000000021878723c */ /* 0x040fe20000041878 */
[----:B------:R-:W1:Y:S07]  /*5be0*/  LDSM.16.MT88.2 R2, [R0+0x26080] ;  /* 0x026080000002783b */ /* 0x000e6e0000004100 */
[-C--:B------:R-:W-:Y:S08]  /*5bf0*/  HMMA.16816.F32.BF16 R124, R24, R10.reuse, R124 ;  /* 0x0000000a187c723c */ /* 0x080ff0000004187c */
[-C--:B------:R-:W-:Y:S08]  /*5c00*/  HMMA.16816.F32.BF16 R128, R16, R10.reuse, R128 ;  /* 0x0000000a1080723c */ /* 0x080ff00000041880 */
[C---:B------:R-:W-:Y:S08]  /*5c10*/  HMMA.16816.F32.BF16 R132, R12.reuse, R10, R132 ;  /* 0x0000000a0c84723c */ /* 0x040ff00000041884 */
[-C--:B--2---:R-:W-:Y:S08]  /*5c20*/  HMMA.16816.F32.BF16 R136, R12, R20.reuse, R136 ;  /* 0x000000140c88723c */ /* 0x084ff00000041888 */
[-C--:B------:R-:W-:Y:S08]  /*5c30*/  HMMA.16816.F32.BF16 R140, R16, R20.reuse, R140 ;  /* 0x00000014108c723c */ /* 0x080ff0000004188c */
[C---:B------:R-:W-:Y:S08]  /*5c40*/  HMMA.16816.F32.BF16 R144, R24.reuse, R20, R144 ;  /* 0x000000141890723c */ /* 0x040ff00000041890 */
[-C--:B------:R-:W-:Y:S08]  /*5c50*/  HMMA.16816.F32.BF16 R148, R24, R22.reuse, R148 ;  /* 0x000000161894723c */ /* 0x080ff00000041894 */
[-C--:B------:R-:W-:Y:S08]  /*5c60*/  HMMA.16816.F32.BF16 R152, R16, R22.reuse, R152 ;  /* 0x000000161098723c */ /* 0x080ff00000041898 */
[C---:B------:R-:W-:Y:S08]  /*5c70*/  HMMA.16816.F32.BF16 R156, R12.reuse, R22, R156 ;  /* 0x000000160c9c723c */ /* 0x040ff0000004189c */
[-C--:B---3--:R-:W-:Y:S08]  /*5c80*/  HMMA.16816.F32.BF16 R160, R12, R28.reuse, R160 ;  /* 0x0000001c0ca0723c */ /* 0x088ff000000418a0 */
[-C--:B------:R-:W-:Y:S08]  /*5c90*/  HMMA.16816.F32.BF16 R164, R16, R28.reuse, R164 ;  /* 0x0000001c10a4723c */ /* 0x080ff000000418a4 */
[----:B------:R-:W-:Y:S08]  /*5ca0*/  HMMA.16816.F32.BF16 R168, R24, R28, R168 ;  /* 0x0000001c18a8723c */ /* 0x000ff000000418a8 */
[-C--:B----4-:R-:W-:Y:S08]  /*5cb0*/  HMMA.16816.F32.BF16 R112, R32, R8.reuse, R112 ;  /* 0x000000082070723c */ /* 0x090ff00000041870 */
[-C--:B------:R-:W-:Y:S08]  /*5cc0*/  HMMA.16816.F32.BF16 R116, R36, R8.reuse, R116 ;  /* 0x000000082474723c */ /* 0x080ff00000041874 */
[C---:B-----5:R-:W-:Y:S08]  /*5cd0*/  HMMA.16816.F32.BF16 R120, R40.reuse, R8, R120 ;  /* 0x000000082878723c */ /* 0x060ff00000041878 */
[-C--:B------:R-:W-:Y:S08]  /*5ce0*/  HMMA.16816.F32.BF16 R124, R40, R30.reuse, R124 ;  /* 0x0000001e287c723c */ /* 0x080ff0000004187c */
[-C--:B------:R-:W-:Y:S08]  /*5cf0*/  HMMA.16816.F32.BF16 R128, R36, R30.reuse, R128 ;  /* 0x0000001e2480723c */ /* 0x080ff00000041880 */
[C---:B------:R-:W-:Y:S08]  /*5d00*/  HMMA.16816.F32.BF16 R132, R32.reuse, R30, R132 ;  /* 0x0000001e2084723c */ /* 0x040ff00000041884 */
        /* <DEDUP_REMOVED lines=8> */
[----:B------:R-:W-:Y:S01]  /*5d90*/  HMMA.16816.F32.BF16 R168, R40, R2, R168 ;  /* 0x0000000228a8723c */ /* 0x000fe200000418a8 */
[----:B------:R-:W-:-:S07]  /*5da0*/  @!P0 BRA `(.L_x_659) ;  /* 0xffffc55000008947 */ /* 0x000fce000383ffff */
.L_x_656:
[--C-:B------:R-:W-:Y:S01]  /*5db0*/  SHF.R.S32.HI R3, RZ, 0x1f, R234.reuse ;  /* 0x0000001fff037819 */ /* 0x100fe200000114ea */
[----:B------:R-:W-:Y:S01]  /*5dc0*/  BAR.SYNC.DEFER_BLOCKING 0x1, 0x100 ;  /* 0x0044000000007b1d */ /* 0x000fe20000010000 */
[----:B------:R-:W-:Y:S01]  /*5dd0*/  SHF.R.S32.HI R5, RZ, 0x1f, R234 ;  /* 0x0000001fff057819 */ /* 0x000fe200000114ea */
[----:B------:R-:W-:Y:S01]  /*5de0*/  FMUL.FTZ R112, R112, c[0x0][0x298] ;  /* 0x0000a60070707a20 */ /* 0x000fe20000410000 */
[-C--:B------:R-:W-:Y:S01]  /*5df0*/  LEA.HI R0, R3, R234.reuse, RZ, 0x5 ;  /* 0x000000ea03007211 */ /* 0x080fe200078f28ff */
[----:B------:R-:W-:Y:S01]  /*5e00*/  FMUL.FTZ R113, R113, c[0x0][0x298] ;  /* 0x0000a60071717a20 */ /* 0x000fe20000410000 */
[----:B-1----:R-:W-:Y:S01]  /*5e10*/  LEA.HI R9, R5, R234, RZ, 0x2 ;  /* 0x000000ea05097211 */ /* 0x002fe200078f10ff */
[----:B------:R-:W-:Y:S01]  /*5e20*/  FMUL.FTZ R114, R114, c[0x0][0x298] ;  /* 0x0000a60072727a20 */ /* 0x000fe20000410000 */
[--C-:B------:R-:W-:Y:S01]  /*5e30*/  SHF.R.S32.HI R7, RZ, 0x1f, R0.reuse ;  /* 0x0000001fff077819 */ /* 0x100fe20000011400 */
[----:B------:R-:W-:Y:S01]  /*5e40*/  FMUL.FTZ R115, R115, c[0x0][0x298] ;  /* 0x0000a60073737a20 */ /* 0x000fe20000410000 */
[----:B------:R-:W-:Y:S01]  /*5e50*/  SHF.R.S32.HI R0, RZ, 0x5, R0 ;  /* 0x00000005ff007819 */ /* 0x000fe20000011400 */
[----:B------:R-:W-:Y:S01]  /*5e60*/  FMUL.FTZ R116, R116, c[0x0][0x298] ;  /* 0x0000a60074747a20 */ /* 0x000fe20000410000 */
[----:B------:R-:W-:Y:S01]  /*5e70*/  LOP3.LUT R9, R9, 0xfffffffc, RZ, 0xc0, !PT ;  /* 0xfffffffc09097812 */ /* 0x000fe200078ec0ff */
[----:B------:R-:W-:Y:S01]  /*5e80*/  FMUL.FTZ R117, R117, c[0x0][0x298] ;  /* 0x0000a60075757a20 */ /* 0x000fe20000410000 */
[----:B------:R-:W-:Y:S01]  /*5e90*/  LEA.HI R7, R7, R0, RZ, 0x2 ;  /* 0x0000000007077211 */ /* 0x000fe200078f10ff */
[----:B------:R-:W-:Y:S01]  /*5ea0*/  FMUL.FTZ R118, R118, c[0x0][0x298] ;  /* 0x0000a60076767a20 */ /* 0x000fe20000410000 */
[----:B------:R-:W-:Y:S01]  /*5eb0*/  LEA.HI R33, R5, R234, RZ, 0x7 ;  /* 0x000000ea05217211 */ /* 0x000fe200078f38ff */
[----:B------:R-:W-:Y:S01]  /*5ec0*/  IMAD.IADD R2, R234, 0x1, -R9 ;  /* 0x00000001ea027824 */ /* 0x000fe200078e0a09 */
[----:B------:R-:W-:Y:S01]  /*5ed0*/  LOP3.LUT R7, R7, 0xfffffffc, RZ, 0xc0, !PT ;  /* 0xfffffffc07077812 */ /* 0x000fe200078ec0ff */
[----:B------:R-:W-:Y:S01]  /*5ee0*/  FMUL.FTZ R119, R119, c[0x0][0x298] ;  /* 0x0000a60077777a20 */ /* 0x000fe20000410000 */
[----:B------:R-:W-:Y:S01]  /*5ef0*/  SHF.R.S32.HI R33, RZ, 0x7, R33 ;  /* 0x00000007ff217819 */ /* 0x000fe20000011421 */
[----:B------:R-:W-:Y:S01]  /*5f00*/  IMAD.SHL.U32 R2, R2, 0x80, RZ ;  /* 0x0000008002027824 */ /* 0x000fe200078e00ff */
[----:B------:R-:W-:Y:S01]  /*5f10*/  F2FP.BF16.PACK_AB R92, R93, R92 ;  /* 0x0000005c5d5c723e */ /* 0x000fe200000010ff */
[----:B------:R-:W-:Y:S01]  /*5f20*/  IMAD.IADD R0, R0, 0x1, -R7 ;  /* 0x0000000100007824 */ /* 0x000fe200078e0a07 */
[----:B------:R-:W-:Y:S01]  /*5f30*/  F2FP.BF16.PACK_AB R44, R45, R44 ;  /* 0x0000002c2d2c723e */ /* 0x000fe200000010ff */
[----:B------:R-:W-:Y:S01]  /*5f40*/  IMAD R33, R33, 0x200, R232 ;  /* 0x0000020021217824 */ /* 0x000fe200078e02e8 */
[----:B------:R-:W-:Y:S01]  /*5f50*/  LOP3.LUT R2, R2, 0x180, RZ, 0xc0, !PT ;  /* 0x0000018002027812 */ /* 0x000fe200078ec0ff */
[----:B------:R-:W-:Y:S01]  /*5f60*/  IMAD.SHL.U32 R7, R0, 0x10, RZ ;  /* 0x0000001000077824 */ /* 0x000fe200078e00ff */
[----:B------:R-:W-:Y:S01]  /*5f70*/  F2FP.BF16.PACK_AB R46, R47, R46 ;  /* 0x0000002e2f2e723e */ /* 0x000fe200000010ff */
[----:B------:R-:W-:Y:S01]  /*5f80*/  FMUL.FTZ R120, R120, c[0x0][0x298] ;  /* 0x0000a60078787a20 */ /* 0x000fe20000410000 */
[----:B------:R-:W-:Y:S01]  /*5f90*/  F2FP.BF16.PACK_AB R48, R49, R48 ;  /* 0x000000303130723e */ /* 0x000fe200000010ff */
[----:B------:R-:W-:Y:S01]  /*5fa0*/  FMUL.FTZ R121, R121, c[0x0][0x298] ;  /* 0x0000a60079797a20 */ /* 0x000fe20000410000 */
[----:B------:R-:W-:Y:S01]  /*5fb0*/  LOP3.LUT R0, R2, 0x30, R7, 0xf8, !PT ;  /* 0x0000003002007812 */ /* 0x000fe200078ef807 */
[----:B------:R-:W-:Y:S01]  /*5fc0*/  FMUL.FTZ R122, R122, c[0x0][0x298] ;  /* 0x0000a6007a7a7a20 */ /* 0x000fe20000410000 */
[----:B------:R-:W-:Y:S01]  /*5fd0*/  F2FP.BF16.PACK_AB R50, R51, R50 ;  /* 0x000000323332723e */ /* 0x000fe200000010ff */
[----:B------:R-:W-:Y:S01]  /*5fe0*/  FMUL.FTZ R123, R123, c[0x0][0x298] ;  /* 0x0000a6007b7b7a20 */ /* 0x000fe20000410000 */
[----:B------:R-:W-:Y:S01]  /*5ff0*/  IADD3 R31, R0, 0x8, RZ ;  /* 0x00000008001f7810 */ /* 0x000fe20007ffe0ff */
[----:B------:R-:W-:Y:S01]  /*6000*/  FMUL.FTZ R132, R132, c[0x0][0x298] ;  /* 0x0000a60084847a20 */ /* 0x000fe20000410000 */
[----:B------:R-:W-:Y:S01]  /*6010*/  IADD3 R6, R0, 0x1408, RZ ;  /* 0x0000140800067810 */ /* 0x000fe20007ffe0ff */
[----:B------:R-:W-:Y:S01]  /*6020*/  FMUL.FTZ R133, R133, c[0x0][0x298] ;  /* 0x0000a60085857a20 */ /* 0x000fe20000410000 */
[----:B------:R-:W-:Y:S01]  /*6030*/  LOP3.LUT R4, R31, 0x180, RZ, 0xc0, !PT ;  /* 0x000001801f047812 */ /* 0x000fe200078ec0ff */
[----:B------:R-:W-:Y:S01]  /*6040*/  FMUL.FTZ R134, R134, c[0x0][0x298] ;  /* 0x0000a60086867a20 */ /* 0x000fe20000410000 */
[----:B------:R-:W-:Y:S01]  /*6050*/  LOP3.LUT R29, R6, 0x180, RZ, 0xc0, !PT ;  /* 0x00000180061d7812 */ /* 0x000fe200078ec0ff */
[----:B------:R-:W-:Y:S01]  /*6060*/  FMUL.FTZ R135, R135, c[0x0][0x298] ;  /* 0x0000a60087877a20 */ /* 0x000fe20000410000 */
[----:B------:R-:W-:Y:S01]  /*6070*/  SHF.R.U32.HI R4, RZ, 0x3, R4 ;  /* 0x00000003ff047819 */ /* 0x000fe20000011604 */
[----:B------:R-:W-:Y:S01]  /*6080*/  FMUL.FTZ R128, R128, c[0x0][0x298] ;  /* 0x0000a60080807a20 */ /* 0x000fe20000410000 */
[----:B------:R-:W-:Y:S01]  /*6090*/  SHF.R.U32.HI R29, RZ, 0x3, R29 ;  /* 0x00000003ff1d7819 */ /* 0x000fe2000001161d */
[----:B------:R-:W-:Y:S01]  /*60a0*/  FMUL.FTZ R129, R129, c[0x0][0x298] ;  /* 0x0000a60081817a20 */ /* 0x000fe20000410000 */
[----:B------:R-:W-:Y:S01]  /*60b0*/  LOP3.LUT R31, R4, R31, RZ, 0x3c, !PT ;  /* 0x0000001f041f7212 */ /* 0x000fe200078e3cff */
[----:B------:R-:W-:Y:S01]  /*60c0*/  FMUL.FTZ R130, R130, c[0x0][0x298] ;  /* 0x0000a60082827a20 */ /* 0x000fe20000410000 */
[C---:B------:R-:W-:Y:S01]  /*60d0*/  IADD3 R4, R0.reuse, 0x2808, RZ ;  /* 0x0000280800047810 */ /* 0x040fe20007ffe0ff */
[----:B------:R-:W-:Y:S01]  /*60e0*/  FMUL.FTZ R131, R131, c[0x0][0x298] ;  /* 0x0000a60083837a20 */ /* 0x000fe20000410000 */
[----:B------:R-:W-:Y:S01]  /*60f0*/  IADD3 R30, R0, 0x48, RZ ;  /* 0x00000048001e7810 */ /* 0x000fe20007ffe0ff */
[----:B------:R-:W-:Y:S01]  /*6100*/  IMAD.IADD R31, R33, 0x1, R31 ;  /* 0x00000001211f7824 */ /* 0x000fe200078e021f */
[----:B------:R-:W-:Y:S01]  /*6110*/  LOP3.LUT R27, R4, 0x180, RZ, 0xc0, !PT ;  /* 0x00000180041b7812 */ /* 0x000fe200078ec0ff */
[----:B------:R-:W-:Y:S01]  /*6120*/  FMUL.FTZ R124, R124, c[0x0][0x298] ;  /* 0x0000a6007c7c7a20 */ /* 0x000fe20000410000 */
[----:B------:R-:W-:Y:S01]  /*6130*/  LOP3.LUT R29, R29, R6, RZ, 0x3c, !PT ;  /* 0x000000061d1d7212 */ /* 0x000fe200078e3cff */
[----:B------:R-:W-:Y:S01]  /*6140*/  IMAD.SHL.U32 R31, R31, 0x2, RZ ;  /* 0x000000021f1f7824 */ /* 0x000fe200078e00ff */
[----:B------:R-:W-:Y:S01]  /*6150*/  LOP3.LUT R7, R30, 0x1c0, RZ, 0xc0, !PT ;  /* 0x000001c01e077812 */ /* 0x000fe200078ec0ff */
[----:B------:R-:W-:Y:S01]  /*6160*/  FMUL.FTZ R125, R125, c[0x0][0x298] ;  /* 0x0000a6007d7d7a20 */ /* 0x000fe20000410000 */
[----:B------:R-:W-:Y:S01]  /*6170*/  SHF.R.U32.HI R27, RZ, 0x3, R27 ;  /* 0x00000003ff1b7819 */ /* 0x000fe2000001161b */
[----:B------:R-:W-:Y:S01]  /*6180*/  IMAD.IADD R29, R33, 0x1, R29 ;  /* 0x00000001211d7824 */ /* 0x000fe200078e021d */
[----:B------:R-:W-:Y:S01]  /*6190*/  IADD3 R6, R0, 0x408, RZ ;  /* 0x0000040800067810 */ /* 0x000fe20007ffe0ff */
[----:B------:R-:W-:Y:S01]  /*61a0*/  FMUL.FTZ R126, R126, c[0x0][0x298] ;  /* 0x0000a6007e7e7a20 */ /* 0x000fe20000410000 */
[----:B------:R-:W-:Y:S01]  /*61b0*/  IADD3 R5, R0, 0x1448, RZ ;  /* 0x0000144800057810 */ /* 0x000fe20007ffe0ff */
[----:B------:R-:W-:Y:S01]  /*61c0*/  IMAD.SHL.U32 R29, R29, 0x2, RZ ;  /* 0x000000021d1d7824 */ /* 0x000fe200078e00ff */
[----:B------:R-:W-:Y:S01]  /*61d0*/  SHF.R.U32.HI R7, RZ, 0x3, R7 ;  /* 0x00000003ff077819 */ /* 0x000fe20000011607 */
[----:B------:R-:W-:Y:S01]  /*61e0*/  FMUL.FTZ R127, R127, c[0x0][0x298] ;  /* 0x0000a6007f7f7a20 */ /* 0x000fe20000410000 */
[----:B------:R-:W-:Y:S01]  /*61f0*/  LOP3.LUT R27, R27, R4, RZ, 0x3c, !PT ;  /* 0x000000041b1b7212 */ /* 0x000fe200078e3cff */
[----:B------:R-:W-:Y:S01]  /*6200*/  FMUL.FTZ R136, R136, c[0x0][0x298] ;  /* 0x0000a60088887a20 */ /* 0x000fe20000410000 */
[----:B------:R-:W-:Y:S01]  /*6210*/  LOP3.LUT R25, R6, 0x180, RZ, 0xc0, !PT ;  /* 0x0000018006197812 */ /* 0x000fe200078ec0ff */
[----:B------:R-:W-:Y:S01]  /*6220*/  FMUL.FTZ R137, R137, c[0x0][0x298] ;  /* 0x0000a60089897a20 */ /* 0x000fe20000410000 */
[----:B------:R-:W-:Y:S01]  /*6230*/  IADD3 R4, R0, 0x1808, RZ ;  /* 0x0000180800047810 */ /* 0x000fe20007ffe0ff */
[----:B------:R-:W-:Y:S01]  /*6240*/  IMAD.IADD R27, R33, 0x1, R27 ;  /* 0x00000001211b7824 */ /* 0x000fe200078e021b */
[----:B------:R-:W-:Y:S01]  /*6250*/  LOP3.LUT R28, R5, 0x1c0, RZ, 0xc0, !PT ;  /* 0x000001c0051c7812 */ /* 0x000fe200078ec0ff */
[----:B------:R-:W-:Y:S01]  /*6260*/  FMUL.FTZ R138, R138, c[0x0][0x298] ;  /* 0x0000a6008a8a7a20 */ /* 0x000fe20000410000 */
[----:B------:R-:W-:Y:S01]  /*6270*/  LOP3.LUT R30, R7, R30, RZ, 0x3c, !PT ;  /* 0x0000001e071e7212 */ /* 0x000fe200078e3cff */
[----:B------:R-:W-:Y:S01]  /*6280*/  IMAD.SHL.U32 R27, R27, 0x2, RZ ;  /* 0x000000021b1b7824 */ /* 0x000fe200078e00ff */
[----:B------:R-:W-:Y:S01]  /*6290*/  SHF.R.U32.HI R25, RZ, 0x3, R25 ;  /* 0x00000003ff197819 */ /* 0x000fe20000011619 */
[----:B------:R-:W-:Y:S01]  /*62a0*/  FMUL.FTZ R139, R139, c[0x0][0x298] ;  /* 0x0000a6008b8b7a20 */ /* 0x000fe20000410000 */
[----:B------:R-:W-:Y:S01]  /*62b0*/  IADD3 R7, R0, 0x2848, RZ ;  /* 0x0000284800077810 */ /* 0x000fe20007ffe0ff */
[----:B------:R-:W-:Y:S01]  /*62c0*/  IMAD.IADD R30, R33, 0x1, R30 ;  /* 0x00000001211e7824 */ /* 0x000fe200078e021e */
[----:B------:R-:W-:Y:S01]  /*62d0*/  LOP3.LUT R23, R4, 0x180, RZ, 0xc0, !PT ;  /* 0x0000018004177812 */ /* 0x000fe200078ec0ff */
[----:B------:R-:W-:Y:S01]  /*62e0*/  FMUL.FTZ R140, R140, c[0x0][0x298] ;  /* 0x0000a6008c8c7a20 */ /* 0x000fe20000410000 */
[----:B------:R-:W-:Y:S01]  /*62f0*/  SHF.R.U32.HI R28, RZ, 0x3, R28 ;  /* 0x00000003ff1c7819 */ /* 0x000fe2000001161c */
[----:B------:R-:W-:Y:S01]  /*6300*/  IMAD.SHL.U32 R30, R30, 0x2, RZ ;  /* 0x000000021e1e7824 */ /* 0x000fe200078e00ff */
[----:B------:R-:W-:Y:S01]  /*6310*/  LOP3.LUT R25, R25, R6, RZ, 0x3c, !PT ;  /* 0x0000000619197212 */ /* 0x000fe200078e3cff */
[----:B------:R-:W-:Y:S01]  /*6320*/  FMUL.FTZ R141, R141, c[0x0][0x298] ;  /* 0x0000a6008d8d7a20 */ /* 0x000fe20000410000 */
[----:B------:R-:W-:Y:S01]  /*6330*/  LOP3.LUT R26, R7, 0x1c0, RZ, 0xc0, !PT ;  /* 0x000001c0071a7812 */ /* 0x000fe200078ec0ff */
[----:B------:R-:W-:Y:S01]  /*6340*/  FMUL.FTZ R142, R142, c[0x0][0x298] ;  /* 0x0000a6008e8e7a20 */ /* 0x000fe20000410000 */
[----:B------:R-:W-:Y:S01]  /*6350*/  SHF.R.U32.HI R23, RZ, 0x3, R23 ;  /* 0x00000003ff177819 */ /* 0x000fe20000011617 */
[----:B------:R-:W-:Y:S01]  /*6360*/  IMAD.IADD R25, R33, 0x1, R25 ;  /* 0x0000000121197824 */ /* 0x000fe200078e0219 */
[----:B------:R-:W-:Y:S01]  /*6370*/  IADD3 R6, R0, 0x2c08, RZ ;  /* 0x00002c0800067810 */ /* 0x000fe20007ffe0ff */
[----:B------:R-:W-:Y:S01]  /*6380*/  FMUL.FTZ R143, R143, c[0x0][0x298] ;  /* 0x0000a6008f8f7a20 */ /* 0x000fe20000410000 */
[----:B------:R-:W-:Y:S01]  /*6390*/  LOP3.LUT R28, R28, R5, RZ, 0x3c, !PT ;  /* 0x000000051c1c7212 */ /* 0x000fe200078e3cff */
[----:B------:R-:W-:Y:S01]  /*63a0*/  IMAD.SHL.U32 R25, R25, 0x2, RZ ;  /* 0x0000000219197824 */ /* 0x000fe200078e00ff */
[----:B------:R-:W-:Y:S01]  /*63b0*/  IADD3 R5, R0, 0x448, RZ ;  /* 0x0000044800057810 */ /* 0x000fe20007ffe0ff */
[----:B------:R-:W-:Y:S01]  /*63c0*/  FMUL.FTZ R144, R144, c[0x0][0x298] ;  /* 0x0000a60090907a20 */ /* 0x000fe20000410000 */
[----:B------:R-:W-:Y:S01]  /*63d0*/  SHF.R.U32.HI R26, RZ, 0x3, R26 ;  /* 0x00000003ff1a7819 */ /* 0x000fe2000001161a */
[----:B------:R-:W-:Y:S01]  /*63e0*/  IMAD.IADD R28, R33, 0x1, R28 ;  /* 0x00000001211c7824 */ /* 0x000fe200078e021c */
        /* <DEDUP_REMOVED lines=17> */
[----:B------:R-:W-:Y:S01]  /*6500*/  FMUL.FTZ R158, R158, c[0x0][0x298] ;  /* 0x0000a6009e9e7a20 */ /* 0x000fe20000410000 */
        /* <DEDUP_REMOVED lines=17> */
[----:B------:R-:W-:Y:S01]  /*6620*/  IMAD.SHL.U32 R24, R24, 0x2, RZ ;  /* 0x0000000218187824 */ /* 0x000fe200078e00ff */
        /* <DEDUP_REMOVED lines=56> */
[----:B------:R-:W-:Y:S01]  /*69b0*/  LOP3.LUT R10, R35, 0x1c0, RZ, 0xc0, !PT ;  /* 0x000001c0230a7812 */ /* 0x000fe200078ec0ff */
[----:B------:R-:W-:Y:S01]  /*69c0*/  IMAD.SHL.U32 R13, R13, 0x2, RZ ;  /* 0x000000020d0d7824 */ /* 0x000fe200078e00ff */
[----:B------:R-:W-:Y:S01]  /*69d0*/  LOP3.LUT R16, R16, R5, RZ, 0x3c, !PT ;  /* 0x0000000510107212 */ /* 0x000fe200078e3cff */
[----:B------:R-:W1:Y:S01]  /*69e0*/  S2UR UR9, SR_CTAID.X ;  /* 0x00000000000979c3 */ /* 0x000e620000002500 */
[----:B------:R-:W-:Y:S01]  /*69f0*/  IADD3 R5, R0, 0xc48, RZ ;  /* 0x00000c4800057810 */ /* 0x000fe20007ffe0ff */
[----:B------:R-:W-:Y:S01]  /*6a00*/  UMOV UR8, 0xffffffb0 ;  /* 0xffffffb000087882 */ /* 0x000fe20000000000 */
[----:B------:R-:W-:Y:S01]  /*6a10*/  SHF.R.U32.HI R14, RZ, 0x3, R14 ;  /* 0x00000003ff0e7819 */ /* 0x000fe2000001160e */
[----:B------:R-:W-:Y:S01]  /*6a20*/  IMAD.IADD R16, R33, 0x1, R16 ;  /* 0x0000000121107824 */ /* 0x000fe200078e0210 */
[----:B------:R-:W-:Y:S01]  /*6a30*/  LOP3.LUT R11, R11, R4, RZ, 0x3c, !PT ;  /* 0x000000040b0b7212 */ /* 0x000fe200078e3cff */
[----:B------:R-:W-:Y:S01]  /*6a40*/  ULDC UR7, c[0x0][0x2f0] ;  /* 0x0000bc0000077ab9 */ /* 0x000fe20000000800 */
[----:B------:R-:W-:Y:S01]  /*6a50*/  LOP3.LUT R9, R6, 0x180, RZ, 0xc0, !PT ;  /* 0x0000018006097812 */ /* 0x000fe200078ec0ff */
[----:B------:R-:W-:Y:S01]  /*6a60*/  IMAD.SHL.U32 R16, R16, 0x2, RZ ;  /* 0x0000000210107824 */ /* 0x000fe200078e00ff */
[----:B------:R-:W-:Y:S01]  /*6a70*/  SHF.R.U32.HI R10, RZ, 0x3, R10 ;  /* 0x00000003ff0a7819 */ /* 0x000fe2000001160a */
[----:B------:R-:W-:Y:S01]  /*6a80*/  IMAD.IADD R11, R33, 0x1, R11 ;  /* 0x00000001210b7824 */ /* 0x000fe200078e020b */
[----:B------:R-:W-:Y:S01]  /*6a90*/  IADD3 R4, R0, 0x1008, RZ ;  /* 0x0000100800047810 */ /* 0x000fe20007ffe0ff */
[----:B------:R-:W-:Y:S01]  /*6aa0*/  USHF.R.S32.HI UR6, URZ, 0x1f, UR20 ;  /* 0x0000001f3f067899 */ /* 0x000fe20008011414 */
[----:B------:R-:W-:Y:S01]  /*6ab0*/  LOP3.LUT R12, R5, 0x1c0, RZ, 0xc0, !PT ;  /* 0x000001c0050c7812 */ /* 0x000fe200078ec0ff */
[----:B------:R-:W-:Y:S01]  /*6ac0*/  IMAD.SHL.U32 R11, R11, 0x2, RZ ;  /* 0x000000020b0b7824 */ /* 0x000fe200078e00ff */
[----:B------:R-:W-:Y:S01]  /*6ad0*/  LOP3.LUT R14, R14, R7, RZ, 0x3c, !PT ;  /* 0x000000070e0e7212 */ /* 0x000fe200078e3cff */
[----:B------:R-:W-:Y:S01]  /*6ae0*/  ULDC.64 UR4, c[0x0][0x340] ;  /* 0x0000d00000047ab9 */ /* 0x000fe20000000a00 */
[----:B------:R-:W-:Y:S01]  /*6af0*/  SHF.R.U32.HI R9, RZ, 0x3, R9 ;  /* 0x00000003ff097819 */ /* 0x000fe20000011609 */
[----:B------:R-:W-:Y:S01]  /*6b00*/  UIMAD UR4, UR6, UR4, URZ ;  /* 0x00000004060472a4 */ /* 0x000fe2000f8e023f */
[----:B------:R-:W-:Y:S01]  /*6b10*/  LOP3.LUT R10, R10, R35, RZ, 0x3c, !PT ;  /* 0x000000230a0a7212 */ /* 0x000fe200078e3cff */
[C---:B------:R-:W-:Y:S01]  /*6b20*/  IMAD.IADD R14, R33.reuse, 0x1, R14 ;  /* 0x00000001210e7824 */ /* 0x040fe200078e020e */
[----:B------:R-:W-:Y:S01]  /*6b30*/  LOP3.LUT R7, R4, 0x180, RZ, 0xc0, !PT ;  /* 0x0000018004077812 */ /* 0x000fe200078ec0ff */
[----:B------:R-:W-:Y:S01]  /*6b40*/  UIMAD UR4, UR20, UR5, UR4 ;  /* 0x00000005140472a4 */ /* 0x000fe2000f8e0204 */
[----:B------:R-:W-:Y:S01]  /*6b50*/  IADD3 R35, R0, 0x1048, RZ ;  /* 0x0000104800237810 */ /* 0x000fe20007ffe0ff */
[----:B------:R-:W-:Y:S01]  /*6b60*/  IMAD.IADD R10, R33, 0x1, R10 ;  /* 0x00000001210a7824 */ /* 0x000fe200078e020a */
[----:B------:R-:W-:Y:S01]  /*6b70*/  SHF.R.U32.HI R12, RZ, 0x3, R12 ;  /* 0x00000003ff0c7819 */ /* 0x000fe2000001160c */
[----:B------:R-:W-:Y:S01]  /*6b80*/  IMAD.SHL.U32 R14, R14, 0x2, RZ ;  /* 0x000000020e0e7824 */ /* 0x000fe200078e00ff */
[----:B------:R-:W-:Y:S01]  /*6b90*/  LOP3.LUT R9, R9, R6, RZ, 0x3c, !PT ;  /* 0x0000000609097212 */ /* 0x000fe200078e3cff */
[----:B------:R-:W-:Y:S01]  /*6ba0*/  IMAD.SHL.U32 R10, R10, 0x2, RZ ;  /* 0x000000020a0a7824 */ /* 0x000fe200078e00ff */
[----:B------:R-:W-:Y:S01]  /*6bb0*/  SHF.R.U32.HI R7, RZ, 0x3, R7 ;  /* 0x00000003ff077819 */ /* 0x000fe20000011607 */
[----:B-1----:R-:W-:Y:S01]  /*6bc0*/  UIMAD UR7, UR9, UR8, UR7 ;  /* 0x00000008090772a4 */ /* 0x002fe2000f8e0207 */
[----:B------:R-:W-:Y:S01]  /*6bd0*/  LOP3.LUT R6, R35, 0x1c0, RZ, 0xc0, !PT ;  /* 0x000001c023067812 */ /* 0x000fe200078ec0ff */
[----:B------:R-:W-:Y:S01]  /*6be0*/  IMAD.IADD R9, R33, 0x1, R9 ;  /* 0x0000000121097824 */ /* 0x000fe200078e0209 */
[----:B------:R-:W-:Y:S01]  /*6bf0*/  IADD3 R37, R0, 0x3848, RZ ;  /* 0x0000384800257810 */ /* 0x000fe20007ffe0ff */
[----:B------:R-:W-:Y:S01]  /*6c00*/  UISETP.LT.AND UP0, UPT, UR7, 0x50, UPT ;  /* 0x000000500700788c */ /* 0x000fe2000bf01270 */
[----:B------:R-:W-:Y:S01]  /*6c10*/  LOP3.LUT R12, R12, R5, RZ, 0x3c, !PT ;  /* 0x000000050c0c7212 */ /* 0x000fe200078e3cff */
[----:B------:R-:W-:Y:S01]  /*6c20*/  IMAD.SHL.U32 R9, R9, 0x2, RZ ;  /* 0x0000000209097824 */ /* 0x000fe200078e00ff */
[C---:B------:R-:W-:Y:S01]  /*6c30*/  IADD3 R39, R0.reuse, 0x2448, RZ ;  /* 0x0000244800277810 */ /* 0x040fe20007ffe0ff */
[----:B------:R-:W-:Y:S01]  /*6c40*/  USEL UR7, UR7, 0x50, UP0 ;  /* 0x0000005007077887 */ /* 0x000fe20008000000 */
[----:B------:R-:W-:Y:S01]  /*6c50*/  IADD3 R5, R0, 0x3448, RZ ;  /* 0x0000344800057810 */ /* 0x000fe20007ffe0ff */
[----:B------:R-:W-:Y:S01]  /*6c60*/  IMAD.IADD R12, R33, 0x1, R12 ;  /* 0x00000001210c7824 */ /* 0x000fe200078e020c */
[----:B------:R-:W-:Y:S01]  /*6c70*/  LOP3.LUT R7, R7, R4, RZ, 0x3c, !PT ;  /* 0x0000000407077212 */ /* 0x000fe200078e3cff */
[----:B------:R-:W-:Y:S01]  /*6c80*/  BSSY B0, `(.L_x_660) ;  /* 0x000021c000007945 */ /* 0x000fe20003800000 */
[----:B------:R-:W-:Y:S01]  /*6c90*/  SHF.R.U32.HI R6, RZ, 0x3, R6 ;  /* 0x00000003ff067819 */ /* 0x000fe20000011606 */
[----:B------:R-:W-:Y:S01]  /*6ca0*/  IMAD.SHL.U32 R12, R12, 0x2, RZ ;  /* 0x000000020c0c7824 */ /* 0x000fe200078e00ff */
[----:B------:R-:W-:Y:S01]  /*6cb0*/  LOP3.LUT R32, R37, 0x1c0, RZ, 0xc0, !PT ;  /* 0x000001c025207812 */ /* 0x000fe200078ec0ff */
[----:B------:R-:W-:Y:S01]  /*6cc0*/  IMAD.IADD R7, R33, 0x1, R7 ;  /* 0x0000000121077824 */ /* 0x000fe200078e0207 */
[----:B------:R-:W-:-:S02]  /*6cd0*/  LOP3.LUT R4, R39, 0x1c0, RZ, 0xc0, !PT ;  /* 0x000001c027047812 */ /* 0x000fc400078ec0ff */
[----:B------:R-:W-:Y:S01]  /*6ce0*/  LOP3.LUT R8, R5, 0x1c0, RZ, 0xc0, !PT ;  /* 0x000001c005087812 */ /* 0x000fe200078ec0ff */
[----:B------:R-:W-:Y:S01]  /*6cf0*/  IMAD.SHL.U32 R7, R7, 0x2, RZ ;  /* 0x0000000207077824 */ /* 0x000fe200078e00ff */
[----:B------:R-:W-:Y:S02]  /*6d00*/  LOP3.LUT R6, R6, R35, RZ, 0x3c, !PT ;  /* 0x0000002306067212 */ /* 0x000fe400078e3cff */
[----:B------:R-:W-:Y:S02]  /*6d10*/  SHF.R.U32.HI R32, RZ, 0x3, R32 ;  /* 0x00000003ff207819 */ /* 0x000fe40000011620 */
[----:B------:R-:W-:Y:S01]  /*6d20*/  SHF.R.U32.HI R4, RZ, 0x3, R4 ;  /* 0x00000003ff047819 */ /* 0x000fe20000011604 */
[----:B------:R-:W-:Y:S01]  /*6d30*/  IMAD.IADD R6, R33, 0x1, R6 ;  /* 0x0000000121067824 */ /* 0x000fe200078e0206 */
[----:B------:R-:W-:Y:S02]  /*6d40*/  SHF.R.U32.HI R35, RZ, 0x3, R2 ;  /* 0x00000003ff237819 */ /* 0x000fe40000011602 */
[----:B------:R-:W-:Y:S01]  /*6d50*/  SHF.R.U32.HI R8, RZ, 0x3, R8 ;  /* 0x00000003ff087819 */ /* 0x000fe20000011608 */
[----:B------:R-:W-:Y:S01]  /*6d60*/  IMAD.SHL.U32 R6, R6, 0x2, RZ ;  /* 0x0000000206067824 */ /* 0x000fe200078e00ff */
[----:B------:R-:W-:-:S02]  /*6d70*/  IADD3 R34, R0, 0x2408, RZ ;  /* 0x0000240800227810 */ /* 0x000fc40007ffe0ff */
[----:B------:R-:W-:Y:S02]  /*6d80*/  LOP3.LUT R2, R32, R37, RZ, 0x3c, !PT ;  /* 0x0000002520027212 */ /* 0x000fe400078e3cff */
[----:B------:R-:W-:Y:S02]  /*6d90*/  LOP3.LUT R93, R0, 0x40, RZ, 0xfc, !PT ;  /* 0x00000040005d7812 */ /* 0x000fe400078efcff */
[----:B------:R-:W-:Y:S01]  /*6da0*/  F2FP.BF16.PACK_AB R52, R53, R52 ;  /* 0x000000343534723e */ /* 0x000fe200000010ff */
[----:B------:R-:W-:Y:S01]  /*6db0*/  IMAD.IADD R2, R33, 0x1, R2 ;  /* 0x0000000121027824 */ /* 0x000fe200078e0202 */
[----:B------:R-:W-:Y:S02]  /*6dc0*/  F2FP.BF16.PACK_AB R54, R55, R54 ;  /* 0x000000363736723e */ /* 0x000fe400000010ff */
[----:B------:R-:W-:Y:S01]  /*6dd0*/  F2FP.BF16.PACK_AB R64, R65, R64 ;  /* 0x000000404140723e */ /* 0x000fe200000010ff */
[----:B------:R-:W-:Y:S01]  /*6de0*/  IMAD.SHL.U32 R2, R2, 0x2, RZ ;  /* 0x0000000202027824 */ /* 0x000fe200078e00ff */
[----:B------:R-:W-:-:S02]  /*6df0*/  F2FP.BF16.PACK_AB R66, R67, R66 ;  /* 0x000000424342723e */ /* 0x000fc400000010ff */
[----:B------:R-:W-:Y:S02]  /*6e00*/  F2FP.BF16.PACK_AB R60, R61, R60 ;  /* 0x0000003c3d3c723e */ /* 0x000fe400000010ff */
[----:B------:R-:W-:Y:S02]  /*6e10*/  F2FP.BF16.PACK_AB R62, R63, R62 ;  /* 0x0000003e3f3e723e */ /* 0x000fe400000010ff */
[----:B------:R-:W-:Y:S02]  /*6e20*/  F2FP.BF16.PACK_AB R56, R57, R56 ;  /* 0x000000383938723e */ /* 0x000fe400000010ff */
[----:B------:R-:W-:Y:S02]  /*6e30*/  F2FP.BF16.PACK_AB R58, R59, R58 ;  /* 0x0000003a3b3a723e */ /* 0x000fe400000010ff */
[----:B------:R-:W-:Y:S02]  /*6e40*/  F2FP.BF16.PACK_AB R68, R69, R68 ;  /* 0x000000444544723e */ /* 0x000fe400000010ff */
        /* <DEDUP_REMOVED lines=11> */
[----:B------:R-:W-:Y:S02]  /*6f00*/  LOP3.LUT R4, R4, R39, RZ, 0x3c, !PT ;  /* 0x0000002704047212 */ /* 0x000fe400078e3cff */
[----:B------:R-:W-:-:S02]  /*6f10*/  LOP3.LUT R32, R35, R0, RZ, 0x3c, !PT ;  /* 0x0000000023207212 */ /* 0x000fc400078e3cff */
[----:B------:R-:W-:Y:S01]  /*6f20*/  LOP3.LUT R8, R8, R5, RZ, 0x3c, !PT ;  /* 0x0000000508087212 */ /* 0x000fe200078e3cff */
[C---:B------:R-:W-:Y:S01]  /*6f30*/  IMAD.IADD R4, R33.reuse, 0x1, R4 ;  /* 0x0000000121047824 */ /* 0x040fe200078e0204 */
[C---:B------:R-:W-:Y:S02]  /*6f40*/  LOP3.LUT R91, R0.reuse, 0x1400, RZ, 0xfc, !PT ;  /* 0x00001400005b7812 */ /* 0x040fe400078efcff */
[C---:B------:R-:W-:Y:S01]  /*6f50*/  LOP3.LUT R89, R0.reuse, 0x1440, RZ, 0xfc, !PT ;  /* 0x0000144000597812 */ /* 0x040fe200078efcff */
[----:B------:R-:W-:Y:S01]  /*6f60*/  IMAD.IADD R8, R33, 0x1, R8 ;  /* 0x0000000121087824 */ /* 0x000fe200078e0208 */
[----:B------:R-:W-:Y:S01]  /*6f70*/  LOP3.LUT R87, R0, 0x2800, RZ, 0xfc, !PT ;  /* 0x0000280000577812 */ /* 0x000fe200078efcff */
[----:B------:R-:W-:Y:S01]  /*6f80*/  IMAD.SHL.U32 R4, R4, 0x2, RZ ;  /* 0x0000000204047824 */ /* 0x000fe200078e00ff */
[----:B------:R-:W-:Y:S01]  /*6f90*/  LOP3.LUT R85, R0, 0x2840, RZ, 0xfc, !PT ;  /* 0x0000284000557812 */ /* 0x000fe200078efcff */
[----:B------:R-:W-:Y:S01]  /*6fa0*/  IMAD.SHL.U32 R8, R8, 0x2, RZ ;  /* 0x0000000208087824 */ /* 0x000fe200078e00ff */
[----:B------:R-:W-:-:S02]  /*6fb0*/  LOP3.LUT R83, R0, 0x400, RZ, 0xfc, !PT ;  /* 0x0000040000537812 */ /* 0x000fc400078efcff */
[C---:B------:R-:W-:Y:S02]  /*6fc0*/  LOP3.LUT R81, R0.reuse, 0x440, RZ, 0xfc, !PT ;  /* 0x0000044000517812 */ /* 0x040fe400078efcff */
[C---:B------:R-:W-:Y:S02]  /*6fd0*/  LOP3.LUT R79, R0.reuse, 0x1800, RZ, 0xfc, !PT ;  /* 0x00001800004f7812 */ /* 0x040fe400078efcff */
[C---:B------:R-:W-:Y:S02]  /*6fe0*/  LOP3.LUT R77, R0.reuse, 0x1840, RZ, 0xfc, !PT ;  /* 0x00001840004d7812 */ /* 0x040fe400078efcff */
[C---:B------:R-:W-:Y:S02]  /*6ff0*/  LOP3.LUT R75, R0.reuse, 0x2c00, RZ, 0xfc, !PT ;  /* 0x00002c00004b7812 */ /* 0x040fe400078efcff */
[C---:B------:R-:W-:Y:S02]  /*7000*/  LOP3.LUT R73, R0.reuse, 0x2c40, RZ, 0xfc, !PT ;  /* 0x00002c4000497812 */ /* 0x040fe400078efcff */
        /* <DEDUP_REMOVED lines=16> */
[----:B------:R-:W-:Y:S02]  /*7110*/  LOP3.LUT R39, R0, 0x3800, RZ, 0xfc, !PT ;  /* 0x0000380000277812 */ /* 0x000fe400078efcff */
[----:B------:R-:W-:Y:S02]  /*7120*/  LOP3.LUT R5, R34, 0x180, RZ, 0xc0, !PT ;  /* 0x0000018022057812 */ /* 0x000fe400078ec0ff */
[----:B------:R-:W-:-:S02]  /*7130*/  LOP3.LUT R37, R0, 0x3840, RZ, 0xfc, !PT ;  /* 0x0000384000257812 */ /* 0x000fc400078efcff */
[----:B------:R-:W-:Y:S02]  /*7140*/  IADD3 R35, R0, 0x3808, RZ ;  /* 0x0000380800237810 */ /* 0x000fe40007ffe0ff */
[----:B------:R-:W-:Y:S02]  /*7150*/  LOP3.LUT R93, R93, 0x1c0, RZ, 0xc0, !PT ;  /* 0x000001c05d5d7812 */ /* 0x000fe400078ec0ff */
[----:B------:R-:W-:Y:S01]  /*7160*/  F2FP.BF16.PACK_AB R94, R95, R94 ;  /* 0x0000005e5f5e723e */ /* 0x000fe200000010ff */
[----:B------:R-:W-:Y:S01]  /*7170*/  IMAD.IADD R95, R32, 0x1, R33 ;  /* 0x00000001205f7824 */ /* 0x000fe200078e0221 */
[----:B------:R-:W-:Y:S02]  /*7180*/  LOP3.LUT R91, R91, 0x180, RZ, 0xc0, !PT ;  /* 0x000001805b5b7812 */ /* 0x000fe400078ec0ff */
[----:B------:R-:W-:Y:S01]  /*7190*/  LOP3.LUT R89, R89, 0x1c0, RZ, 0xc0, !PT ;  /* 0x000001c059597812 */ /* 0x000fe200078ec0ff */
[----:B------:R-:W-:Y:S01]  /*71a0*/  IMAD.SHL.U32 R95, R95, 0x2, RZ ;  /* 0x000000025f5f7824 */ /* 0x000fe200078e00ff */
[----:B------:R-:W-:-:S02]  /*71b0*/  LOP3.LUT R87, R87, 0x180, RZ, 0xc0, !PT ;  /* 0x0000018057577812 */ /* 0x000fc400078ec0ff */
[----:B------:R-:W-:Y:S02]  /*71c0*/  LOP3.LUT R85, R85, 0x1c0, RZ, 0xc0, !PT ;  /* 0x000001c055557812 */ /* 0x000fe400078ec0ff */
[----:B------:R-:W-:Y:S01]  /*71d0*/  LOP3.LUT R83, R83, 0x180, RZ, 0xc0, !PT ;  /* 0x0000018053537812 */ /* 0x000fe200078ec0ff */
[----:B------:R-:W-:Y:S01]  /*71e0*/  STS.U16 [R95+0x7880], R44 ;  /* 0x0078802c5f007388 */ /* 0x000fe20000000400 */
[----:B------:R-:W-:Y:S02]  /*71f0*/  LOP3.LUT R81, R81, 0x1c0, RZ, 0xc0, !PT ;  /* 0x000001c051517812 */ /* 0x000fe400078ec0ff */
[----:B------:R-:W-:Y:S02]  /*7200*/  LOP3.LUT R79, R79, 0x180, RZ, 0xc0, !PT ;  /* 0x000001804f4f7812 */ /* 0x000fe400078ec0ff */
[----:B------:R-:W-:Y:S02]  /*7210*/  LOP3.LUT R77, R77, 0x1c0, RZ, 0xc0, !PT ;  /* 0x000001c04d4d7812 */ /* 0x000fe400078ec0ff */
[----:B------:R-:W-:-:S02]  /*7220*/  LOP3.LUT R75, R75, 0x180, RZ, 0xc0, !PT ;  /* 0x000001804b4b7812 */ /* 0x000fc400078ec0ff */
[----:B------:R-:W-:Y:S02]  /*7230*/  LOP3.LUT R73, R73, 0x1c0, RZ, 0xc0, !PT ;  /* 0x000001c049497812 */ /* 0x000fe400078ec0ff */
[----:B------:R-:W-:Y:S02]  /*7240*/  LOP3.LUT R71, R71, 0x180, RZ, 0xc0, !PT ;  /* 0x0000018047477812 */ /* 0x000fe400078ec0ff */
        /* <DEDUP_REMOVED lines=16> */
[----:B------:R-:W-:Y:S02]  /*7350*/  SHF.R.U32.HI R5, RZ, 0x3, R5 ;  /* 0x00000003ff057819 */ /* 0x000fe40000011605 */
[----:B------:R-:W-:Y:S02]  /*7360*/  LOP3.LUT R37, R37, 0x1c0, RZ, 0xc0, !PT ;  /* 0x000001c025257812 */ /* 0x000fe400078ec0ff */
[----:B------:R-:W-:Y:S02]  /*7370*/  LOP3.LUT R32, R35, 0x180, RZ, 0xc0, !PT ;  /* 0x0000018023207812 */ /* 0x000fe400078ec0ff */
[----:B------:R-:W-:Y:S02]  /*7380*/  SHF.R.U32.HI R93, RZ, 0x3, R93 ;  /* 0x00000003ff5d7819 */ /* 0x000fe4000001165d */
[----:B------:R-:W-:Y:S02]  /*7390*/  SHF.R.U32.HI R91, RZ, 0x3, R91 ;  /* 0x00000003ff5b7819 */ /* 0x000fe4000001165b */
[----:B------:R-:W-:-:S02]  /*73a0*/  SHF.R.U32.HI R89, RZ, 0x3, R89 ;  /* 0x00000003ff597819 */ /* 0x000fc40000011659 */
[----:B------:R-:W-:Y:S02]  /*73b0*/  SHF.R.U32.HI R87, RZ, 0x3, R87 ;  /* 0x00000003ff577819 */ /* 0x000fe40000011657 */
[----:B------:R-:W-:Y:S02]  /*73c0*/  SHF.R.U32.HI R85, RZ, 0x3, R85 ;  /* 0x00000003ff557819 */ /* 0x000fe40000011655 */
[----:B------:R-:W-:Y:S02]  /*73d0*/  SHF.R.U32.HI R83, RZ, 0x3, R83 ;  /* 0x00000003ff537819 */ /* 0x000fe40000011653 */
        /* <DEDUP_REMOVED lines=22> */
[----:B------:R-:W-:Y:S02]  /*7540*/  LOP3.LUT R5, R5, R34, RZ, 0x3c, !PT ;  /* 0x0000002205057212 */ /* 0x000fe400078e3cff */
[----:B------:R-:W-:Y:S02]  /*7550*/  SHF.R.U32.HI R37, RZ, 0x3, R37 ;  /* 0x00000003ff257819 */ /* 0x000fe40000011625 */
[----:B------:R-:W-:Y:S01]  /*7560*/  SHF.R.U32.HI R32, RZ, 0x3, R32 ;  /* 0x00000003ff207819 */ /* 0x000fe20000011620 */
[----:B------:R-:W-:Y:S01]  /*7570*/  IMAD.IADD R5, R33, 0x1, R5 ;  /* 0x0000000121057824 */ /* 0x000fe200078e0205 */
[--C-:B------:R-:W-:Y:S02]  /*7580*/  LOP3.LUT R34, R93, 0x40, R0.reuse, 0x1e, !PT ;  /* 0x000000405d227812 */ /* 0x100fe400078e1e00 */
[--C-:B------:R-:W-:Y:S01]  /*7590*/  LOP3.LUT R36, R91, 0x1400, R0.reuse, 0x1e, !PT ;  /* 0x000014005b247812 */ /* 0x100fe200078e1e00 */
[----:B------:R-:W-:Y:S01]  /*75a0*/  IMAD.SHL.U32 R5, R5, 0x2, RZ ;  /* 0x0000000205057824 */ /* 0x000fe200078e00ff */
[----:B------:R-:W-:Y:S01]  /*75b0*/  LOP3.LUT R38, R89, 0x1440, R0, 0x1e, !PT ;  /* 0x0000144059267812 */ /* 0x000fe200078e1e00 */
[----:B------:R-:W-:Y:S01]  /*75c0*/  IMAD.IADD R34, R33, 0x1, R34 ;  /* 0x0000000121227824 */ /* 0x000fe200078e0222 */
        /* <DEDUP_REMOVED lines=51> */
[C---:B------:R-:W-:Y:S01]  /*7900*/  IMAD.IADD R206, R33.reuse, 0x1, R206 ;  /* 0x0000000121ce7824 */ /* 0x040fe200078e02ce */
[----:B------:R-:W-:Y:S01]  /*7910*/  LOP3.LUT R32, R32, R35, RZ, 0x3c, !PT ;  /* 0x0000002320207212 */ /* 0x000fe200078e3cff */
[C---:B------:R-:W-:Y:S01]  /*7920*/  IMAD.IADD R208, R33.reuse, 0x1, R208 ;  /* 0x0000000121d07824 */ /* 0x040fe200078e02d0 */
[----:B------:R-:W-:Y:S01]  /*7930*/  PRMT R35, R46, 0x7632, R35 ;  /* 0x000076322e237816 */ /* 0x000fe20000000023 */
[C---:B------:R-:W-:Y:S01]  /*7940*/  IMAD.IADD R0, R33.reuse, 0x1, R0 ;  /* 0x0000000121007824 */ /* 0x040fe200078e0200 */
[----:B------:R-:W-:Y:S01]  /*7950*/  PRMT R37, R48, 0x7632, R37 ;  /* 0x0000763230257816 */ /* 0x000fe20000000025 */
[----:B------:R-:W-:Y:S01]  /*7960*/  IMAD.IADD R32, R33, 0x1, R32 ;  /* 0x0000000121207824 */ /* 0x000fe200078e0220 */
[----:B------:R-:W-:Y:S01]  /*7970*/  PRMT R33, R44, 0x7632, R33 ;  /* 0x000076322c217816 */ /* 0x000fe20000000021 */
[----:B------:R-:W-:Y:S01]  /*7980*/  IMAD.SHL.U32 R34, R34, 0x2, RZ ;  /* 0x0000000222227824 */ /* 0x000fe200078e00ff */
[----:B------:R-:W-:Y:S01]  /*7990*/  PRMT R41, R52, 0x7632, R41 ;  /* 0x0000763234297816 */ /* 0x000fe20000000029 */
[----:B------:R-:W-:Y:S01]  /*79a0*/  IMAD.SHL.U32 R39, R36, 0x2, RZ ;  /* 0x0000000224277824 */ /* 0x000fe200078e00ff */
[----:B------:R-:W-:Y:S01]  /*79b0*/  PRMT R36, R50, 0x7632, R36 ;  /* 0x0000763232247816 */ /* 0x000fe20000000024 */
[----:B------:R-:W-:Y:S01]  /*79c0*/  IMAD.SHL.U32 R38, R38, 0x2, RZ ;  /* 0x0000000226267824 */ /* 0x000fe200078e00ff */
[----:B------:R1:W-:Y:S01]  /*79d0*/  STS.U16 [R34+0x7880], R33 ;  /* 0x0078802122007388 */ /* 0x0003e20000000400 */
[----:B------:R-:W-:Y:S01]  /*79e0*/  IMAD.SHL.U32 R43, R40, 0x2, RZ ;  /* 0x00000002282b7824 */ /* 0x000fe200078e00ff */
[----:B------:R-:W-:Y:S01]  /*79f0*/  PRMT R87, R56, 0x7632, R87 ;  /* 0x0000763238577816 */ /* 0x000fe20000000057 */
[----:B------:R-:W-:Y:S01]  /*7a00*/  IMAD.SHL.U32 R42, R42, 0x2, RZ ;  /* 0x000000022a2a7824 */ /* 0x000fe200078e00ff */
[----:B------:R-:W-:Y:S01]  /*7a10*/  STS.U16 [R31+0x7880], R46 ;  /* 0x0078802e1f007388 */ /* 0x000fe20000000400 */
        /* <DEDUP_REMOVED lines=17> */
[----:B------:R-:W-:Y:S01]  /*7b30*/  F2FP.BF16.PACK_AB R96, R97, R96 ;  /* 0x000000606160723e */ /* 0x000fe200000010ff */
[----:B------:R-:W-:Y:S01]  /*7b40*/  IMAD.SHL.U32 R182, R182, 0x2, RZ ;  /* 0x00000002b6b67824 */ /* 0x000fe200078e00ff */
[----:B------:R-:W-:Y:S01]  /*7b50*/  PRMT R97, R84, 0x7632, R97 ;  /* 0x0000763254617816 */ /* 0x000fe20000000061 */
[----:B-1----:R-:W-:Y:S01]  /*7b60*/  IMAD.SHL.U32 R33, R28, 0x2, RZ ;  /* 0x000000021c217824 */ /* 0x002fe200078e00ff */
[----:B------:R-:W-:Y:S01]  /*7b70*/  PRMT R28, R54, 0x7632, R28 ;  /* 0x00007632361c7816 */ /* 0x000fe2000000001c */
[----:B------:R-:W-:Y:S01]  /*7b80*/  IMAD.SHL.U32 R184, R184, 0x2, RZ ;  /* 0x00000002b8b87824 */ /* 0x000fe200078e00ff */
[----:B------:R-:W-:Y:S01]  /*7b90*/  F2FP.BF16.PACK_AB R98, R99, R98 ;  /* 0x000000626362723e */ /* 0x000fe200000010ff */
[----:B------:R-:W-:Y:S01]  /*7ba0*/  IMAD.SHL.U32 R186, R186, 0x2, RZ ;  /* 0x00000002baba7824 */ /* 0x000fe200078e00ff */
[----:B------:R1:W-:Y:S01]  /*7bb0*/  STS.U16 [R33+0x7880], R36 ;  /* 0x0078802421007388 */ /* 0x0003e20000000400 */
[----:B------:R-:W-:Y:S01]  /*7bc0*/  IMAD.SHL.U32 R188, R188, 0x2, RZ ;  /* 0x00000002bcbc7824 */ /* 0x000fe200078e00ff */
[----:B------:R-:W-:Y:S01]  /*7bd0*/  PRMT R99, R80, 0x7632, R99 ;  /* 0x0000763250637816 */ /* 0x000fe20000000063 */
[----:B------:R-:W-:Y:S01]  /*7be0*/  IMAD.SHL.U32 R190, R190, 0x2, RZ ;  /* 0x00000002bebe7824 */ /* 0x000fe200078e00ff */
[----:B------:R-:W-:Y:S01]  /*7bf0*/  STS.U16 [R43+0x7880], R52 ;  /* 0x007880342b007388 */ /* 0x000fe20000000400 */
[----:B--2---:R-:W-:Y:S01]  /*7c00*/  PRMT R35, R64, 0x7632, R35 ;  /* 0x0000763240237816 */ /* 0x004fe20000000023 */
[----:B------:R-:W-:Y:S01]  /*7c10*/  IMAD.SHL.U32 R192, R192, 0x2, RZ ;  /* 0x00000002c0c07824 */ /* 0x000fe200078e00ff */
[----:B------:R-:W-:Y:S01]  /*7c20*/  F2FP.BF16.PACK_AB R100, R101, R100 ;  /* 0x000000646564723e */ /* 0x000fe200000010ff */
[----:B------:R2:W-:Y:S01]  /*7c30*/  STS.U16 [R42+0x7880], R41 ;  /* 0x007880292a007388 */ /* 0x0005e20000000400 */
[----:B------:R-:W-:Y:S01]  /*7c40*/  IMAD.SHL.U32 R194, R194, 0x2, RZ ;  /* 0x00000002c2c27824 */ /* 0x000fe200078e00ff */
[----:B------:R-:W-:Y:S01]  /*7c50*/  PRMT R101, R92, 0x7632, R101 ;  /* 0x000076325c657816 */ /* 0x000fe20000000065 */
[----:B------:R-:W-:Y:S01]  /*7c60*/  IMAD.SHL.U32 R196, R196, 0x2, RZ ;  /* 0x00000002c4c47824 */ /* 0x000fe200078e00ff */
[----:B------:R4:W-:Y:S01]  /*7c70*/  STS.U16 [R27+0x7880], R54 ;  /* 0x007880361b007388 */ /* 0x0009e20000000400 */
[----:B---3--:R-:W-:Y:S01]  /*7c80*/  PRMT R37, R66, 0x7632, R37 ;  /* 0x0000763242257816 */ /* 0x008fe20000000025 */
[----:B------:R-:W-:Y:S01]  /*7c90*/  IMAD.SHL.U32 R198, R198, 0x2, RZ ;  /* 0x00000002c6c67824 */ /* 0x000fe200078e00ff */
[----:B------:R-:W-:Y:S01]  /*7ca0*/  F2FP.BF16.PACK_AB R102, R103, R102 ;  /* 0x000000666766723e */ /* 0x000fe200000010ff */
[----:B------:R3:W-:Y:S01]  /*7cb0*/  STS.U16 [R45+0x7880], R28 ;  /* 0x0078801c2d007388 */ /* 0x0007e20000000400 */
[----:B------:R-:W-:Y:S01]  /*7cc0*/  IMAD.SHL.U32 R200, R200, 0x2, RZ ;  /* 0x00000002c8c87824 */ /* 0x000fe200078e00ff */
[----:B------:R-:W-:Y:S01]  /*7cd0*/  PRMT R103, R96, 0x7632, R103 ;  /* 0x0000763260677816 */ /* 0x000fe20000000067 */
[----:B------:R-:W-:Y:S01]  /*7ce0*/  IMAD.SHL.U32 R202, R202, 0x2, RZ ;  /* 0x00000002caca7824 */ /* 0x000fe200078e00ff */
[----:B------:R5:W-:Y:S01]  /*7cf0*/  STS.U16 [R47+0x7880], R64 ;  /* 0x007880402f007388 */ /* 0x000be20000000400 */
[----:B------:R-:W-:Y:S01]  /*7d00*/  IMAD.SHL.U32 R204, R204, 0x2, RZ ;  /* 0x00000002cccc7824 */ /* 0x000fe200078e00ff */
[----:B------:R-:W-:Y:S01]  /*7d10*/  F2FP.BF16.PACK_AB R112, R113, R112 ;  /* 0x000000707170723e */ /* 0x000fe200000010ff */
[----:B------:R-:W-:Y:S01]  /*7d20*/  IMAD.SHL.U32 R206, R206, 0x2, RZ ;  /* 0x00000002cece7824 */ /* 0x000fe200078e00ff */
[----:B------:R5:W-:Y:S01]  /*7d30*/  STS.U16 [R106+0x7880], R35 ;  /* 0x007880236a007388 */ /* 0x000be20000000400 */
[----:B-1----:R-:W-:Y:S01]  /*7d40*/  PRMT R36, R62, 0x7632, R36 ;  /* 0x000076323e247816 */ /* 0x002fe20000000024 */
[----:B------:R-:W-:Y:S01]  /*7d50*/  IMAD.SHL.U32 R208, R208, 0x2, RZ ;  /* 0x00000002d0d07824 */ /* 0x000fe200078e00ff */
[----:B------:R-:W-:Y:S01]  /*7d60*/  F2FP.BF16.PACK_AB R114, R115, R114 ;  /* 0x000000727372723e */ /* 0x000fe200000010ff */
[----:B------:R1:W-:Y:S01]  /*7d70*/  STS.U16 [R25+0x7880], R66 ;  /* 0x0078804219007388 */ /* 0x0003e20000000400 */
[----:B------:R-:W-:Y:S01]  /*7d80*/  IMAD.SHL.U32 R0, R0, 0x2, RZ ;  /* 0x0000000200007824 */ /* 0x000fe200078e00ff */
[----:B------:R-:W-:Y:S01]  /*7d90*/  F2FP.BF16.PACK_AB R116, R117, R116 ;  /* 0x000000747574723e */ /* 0x000fe200000010ff */
[----:B------:R-:W-:Y:S01]  /*7da0*/  IMAD.SHL.U32 R32, R32, 0x2, RZ ;  /* 0x0000000220207824 */ /* 0x000fe200078e00ff */
[----:B------:R-:W-:Y:S01]  /*7db0*/  STS.U16 [R24+0x7880], R37 ;  /* 0x0078802518007388 */ /* 0x000fe20000000400 */
[----:B--2---:R-:W-:Y:S01]  /*7dc0*/  IMAD.SHL.U32 R41, R108, 0x2, RZ ;  /* 0x000000026c297824 */ /* 0x004fe200078e00ff */
[----:B------:R-:W-:-:S02]  /*7dd0*/  F2FP.BF16.PACK_AB R118, R119, R118 ;  /* 0x000000767776723e */ /* 0x000fc400000010ff */
[----:B------:R-:W-:Y:S01]  /*7de0*/  F2FP.BF16.PACK_AB R120, R121, R120 ;  /* 0x000000787978723e */ /* 0x000fe200000010ff */
[----:B------:R-:W2:Y:S01]  /*7df0*/  S2R R77, SR_CTAID.Y ;  /* 0x00000000004d7919 */ /* 0x000ea20000002600 */
[----:B------:R-:W-:Y:S01]  /*7e00*/  F2FP.BF16.PACK_AB R122, R123, R122 ;  /* 0x0000007a7b7a723e */ /* 0x000fe200000010ff */
[----:B----4-:R-:W-:Y:S01]  /*7e10*/  CS2R R54, SRZ ;  /* 0x0000000000367805 */ /* 0x010fe2000001ff00 */
[----:B------:R-:W-:Y:S01]  /*7e20*/  F2FP.BF16.PACK_AB R132, R133, R132 ;  /* 0x000000848584723e */ /* 0x000fe200000010ff */
[----:B------:R4:W-:Y:S01]  /*7e30*/  STS.U16 [R41+0x7880], R60 ;  /* 0x0078803c29007388 */ /* 0x0009e20000000400 */
[----:B---3--:R-:W-:Y:S02]  /*7e40*/  PRMT R28, R78, 0x7632, R28 ;  /* 0x000076324e1c7816 */ /* 0x008fe4000000001c */
[----:B------:R-:W-:Y:S01]  /*7e50*/  F2FP.BF16.PACK_AB R134, R135, R134 ;  /* 0x000000868786723e */ /* 0x000fe200000010ff */
[----:B------:R3:W-:Y:S01]  /*7e60*/  STS.U16 [R49+0x7880], R26 ;  /* 0x0078801a31007388 */ /* 0x0007e20000000400 */
[----:B------:R-:W-:Y:S01]  /*7e70*/  PRMT R53, R132, 0x7632, R53 ;  /* 0x0000763284357816 */ /* 0x000fe20000000035 */
[----:B-----5:R-:W-:Y:S01]  /*7e80*/  CS2R R64, SRZ ;  /* 0x0000000000407805 */ /* 0x020fe2000001ff00 */
[----:B------:R-:W-:Y:S01]  /*7e90*/  F2FP.BF16.PACK_AB R128, R129, R128 ;  /* 0x000000808180723e */ /* 0x000fe200000010ff */
[----:B------:R-:W-:Y:S01]  /*7ea0*/  IMAD.SHL.U32 R35, R22, 0x2, RZ ;  /* 0x0000000216237824 */ /* 0x000fe200078e00ff */
[----:B------:R5:W-:Y:S01]  /*7eb0*/  STS.U16 [R23+0x7880], R62 ;  /* 0x0078803e17007388 */ /* 0x000be20000000400 */
[----:B------:R-:W-:-:S02]  /*7ec0*/  PRMT R22, R58, 0x7632, R22 ;  /* 0x000076323a167816 */ /* 0x000fc40000000016 */
[----:B------:R-:W-:Y:S01]  /*7ed0*/  F2FP.BF16.PACK_AB R130, R131, R130 ;  /* 0x000000828382723e */ /* 0x000fe200000010ff */
[----:B------:R2:W-:Y:S01]  /*7ee0*/  STS.U16 [R35+0x7880], R36 ;  /* 0x0078802423007388 */ /* 0x0005e20000000400 */
[----:B------:R-:W-:Y:S01]  /*7ef0*/  F2FP.BF16.PACK_AB R124, R125, R124 ;  /* 0x0000007c7d7c723e */ /* 0x000fe200000010ff */
[----:B-1----:R-:W-:Y:S01]  /*7f00*/  CS2R R66, SRZ ;  /* 0x0000000000427805 */ /* 0x002fe2000001ff00 */
[----:B------:R-:W-:Y:S01]  /*7f10*/  F2FP.BF16.PACK_AB R126, R127, R126 ;  /* 0x0000007e7f7e723e */ /* 0x000fe200000010ff */
[----:B------:R1:W-:Y:S01]  /*7f20*/  STS.U16 [R51+0x7880], R56 ;  /* 0x0078803833007388 */ /* 0x0003e20000000400 */
[----:B------:R-:W-:Y:S02]  /*7f30*/  F2FP.BF16.PACK_AB R136, R137, R136 ;  /* 0x000000888988723e */ /* 0x000fe400000010ff */
[----:B------:R-:W-:Y:S01]  /*7f40*/  F2FP.BF16.PACK_AB R138, R139, R138 ;  /* 0x0000008a8b8a723e */ /* 0x000fe200000010ff */
[----:B------:R1:W-:Y:S01]  /*7f50*/  STS.U16 [R174+0x7880], R87 ;  /* 0x00788057ae007388 */ /* 0x0003e20000000400 */
[----:B------:R-:W-:-:S02]  /*7f60*/  F2FP.BF16.PACK_AB R140, R141, R140 ;  /* 0x0000008c8d8c723e */ /* 0x000fc400000010ff */
[----:B------:R-:W-:Y:S01]  /*7f70*/  F2FP.BF16.PACK_AB R142, R143, R142 ;  /* 0x0000008e8f8e723e */ /* 0x000fe200000010ff */
[----:B------:R1:W-:Y:S01]  /*7f80*/  STS.U16 [R21+0x7880], R58 ;  /* 0x0078803a15007388 */ /* 0x0003e20000000400 */
[----:B------:R-:W-:Y:S01]  /*7f90*/  F2FP.BF16.PACK_AB R144, R145, R144 ;  /* 0x000000909190723e */ /* 0x000fe200000010ff */
[----:B----4-:R-:W-:Y:S01]  /*7fa0*/  CS2R R60, SRZ ;  /* 0x00000000003c7805 */ /* 0x010fe2000001ff00 */
[----:B------:R-:W-:Y:S01]  /*7fb0*/  F2FP.BF16.PACK_AB R146, R147, R146 ;  /* 0x000000929392723e */ /* 0x000fe200000010ff */
[----:B------:R4:W-:Y:S01]  /*7fc0*/  STS.U16 [R20+0x7880], R22 ;  /* 0x0078801614007388 */ /* 0x0009e20000000400 */
[----:B---3--:R-:W-:Y:S02]  /*7fd0*/  PRMT R26, R70, 0x7632, R26 ;  /* 0x00007632461a7816 */ /* 0x008fe4000000001a */
[----:B------:R-:W-:Y:S01]  /*7fe0*/  F2FP.BF16.PACK_AB R156, R157, R156 ;  /* 0x0000009c9d9c723e */ /* 0x000fe200000010ff */
[----:B------:R3:W-:Y:S01]  /*7ff0*/  STS.U16 [R176+0x7880], R68 ;  /* 0x00788044b0007388 */ /* 0x0007e20000000400 */
[----:B------:R-:W-:Y:S01]  /*8000*/  F2FP.BF16.PACK_AB R158, R159, R158 ;  /* 0x0000009e9f9e723e */ /* 0x000fe200000010ff */
[----:B-----5:R-:W-:Y:S01]  /*8010*/  CS2R R62, SRZ ;  /* 0x00000000003e7805 */ /* 0x020fe2000001ff00 */
[----:B------:R-:W-:Y:S01]  /*8020*/  F2FP.BF16.PACK_AB R152, R153, R152 ;  /* 0x000000989998723e */ /* 0x000fe200000010ff */
[----:B------:R5:W-:Y:S01]  /*8030*/  STS.U16 [R178+0x7880], R89 ;  /* 0x00788059b2007388 */ /* 0x000be20000000400 */
[----:B--2---:R-:W-:-:S02]  /*8040*/  PRMT R36, R90, 0x7632, R36 ;  /* 0x000076325a247816 */ /* 0x004fc40000000024 */
[----:B------:R-:W-:Y:S01]  /*8050*/  F2FP.BF16.PACK_AB R154, R155, R154 ;  /* 0x0000009a9b9a723e */ /* 0x000fe200000010ff */
[----:B------:R2:W-:Y:S01]  /*8060*/  STS.U16 [R19+0x7880], R70 ;  /* 0x0078804613007388 */ /* 0x0005e20000000400 */
[----:B------:R-:W-:Y:S01]  /*8070*/  F2FP.BF16.PACK_AB R148, R149, R148 ;  /* 0x000000949594723e */ /* 0x000fe200000010ff */
[----:B-1----:R-:W-:Y:S01]  /*8080*/  CS2R R56, SRZ ;  /* 0x0000000000387805 */ /* 0x002fe2000001ff00 */
[----:B------:R-:W-:Y:S01]  /*8090*/  F2FP.BF16.PACK_AB R150, R151, R150 ;  /* 0x000000969796723e */ /* 0x000fe200000010ff */
[----:B------:R1:W-:Y:S01]  /*80a0*/  STS.U16 [R18+0x7880], R26 ;  /* 0x0078801a12007388 */ /* 0x0003e20000000400 */
[----:B------:R-:W-:Y:S02]  /*80b0*/  PRMT R87, R124, 0x7632, R87 ;  /* 0x000076327c577816 */ /* 0x000fe40000000057 */
[----:B------:R-:W-:Y:S01]  /*80c0*/  F2FP.BF16.PACK_AB R160, R161, R160 ;  /* 0x000000a0a1a0723e */ /* 0x000fe200000010ff */
[----:B------:R1:W-:Y:S01]  /*80d0*/  STS.U16 [R180+0x7880], R72 ;  /* 0x00788048b4007388 */ /* 0x0003e20000000400 */
[----:B------:R-:W-:Y:S01]  /*80e0*/  F2FP.BF16.PACK_AB R162, R163, R162 ;  /* 0x000000a2a3a2723e */ /* 0x000fe200000010ff */
[----:B------:R-:W-:Y:S01]  /*80f0*/  CS2R R58, SRZ ;  /* 0x00000000003a7805 */ /* 0x000fe2000001ff00 */
[----:B------:R-:W-:Y:S01]  /*8100*/  F2FP.BF16.PACK_AB R164, R165, R164 ;  /* 0x000000a4a5a4723e */ /* 0x000fe200000010ff */
[----:B------:R1:W-:Y:S01]  /*8110*/  STS.U16 [R182+0x7880], R91 ;  /* 0x0078805bb6007388 */ /* 0x0003e20000000400 */
[----:B----4-:R-:W-:-:S02]  /*8120*/  PRMT R22, R74, 0x7632, R22 ;  /* 0x000076324a167816 */ /* 0x010fc40000000016 */
[----:B------:R-:W-:Y:S01]  /*8130*/  F2FP.BF16.PACK_AB R166, R167, R166 ;  /* 0x000000a6a7a6723e */ /* 0x000fe200000010ff */
[----:B------:R4:W-:Y:S01]  /*8140*/  STS.U16 [R17+0x7880], R74 ;  /* 0x0078804a11007388 */ /* 0x0009e20000000400 */
[----:B------:R-:W-:Y:S01]  /*8150*/  F2FP.BF16.PACK_AB R168, R169, R168 ;  /* 0x000000a8a9a8723e */ /* 0x000fe200000010ff */
[----:B---3--:R-:W-:Y:S01]  /*8160*/  CS2R R68, SRZ ;  /* 0x0000000000447805 */ /* 0x008fe2000001ff00 */
[----:B------:R-:W-:Y:S01]  /*8170*/  F2FP.BF16.PACK_AB R170, R171, R170 ;  /* 0x000000aaabaa723e */ /* 0x000fe200000010ff */
[----:B------:R3:W-:Y:S01]  /*8180*/  STS.U16 [R16+0x7880], R22 ;  /* 0x0078801610007388 */ /* 0x0007e20000000400 */
[----:B-----5:R-:W-:Y:S02]  /*8190*/  PRMT R89, R136, 0x7632, R89 ;  /* 0x0000763288597816 */ /* 0x020fe40000000059 */
[C---:B------:R-:W-:Y:S01]  /*81a0*/  ISETP.GT.AND P2, PT, R234.reuse, 0x27f, PT ;  /* 0x0000027fea00780c */ /* 0x040fe20003f44270 */
[----:B------:R-:W-:Y:S01]  /*81b0*/  STS.U16 [R184+0x7880], R76 ;  /* 0x0078804cb8007388 */ /* 0x000fe20000000400 */
[C---:B------:R-:W-:Y:S01]  /*81c0*/  ISETP.GT.AND P1, PT, R234.reuse, 0x17f, PT ;  /* 0x0000017fea00780c */ /* 0x040fe20003f24270 */
[----:B--2---:R-:W-:Y:S01]  /*81d0*/  CS2R R70, SRZ ;  /* 0x0000000000467805 */ /* 0x004fe2000001ff00 */
[----:B------:R-:W-:Y:S01]  /*81e0*/  ISETP.GT.AND P0, PT, R234, 0x7f, PT ;  /* 0x0000007fea00780c */ /* 0x000fe20003f04270 */
[----:B------:R2:W-:Y:S01]  /*81f0*/  STS.U16 [R186+0x7880], R93 ;  /* 0x0078805dba007388 */ /* 0x0005e20000000400 */
[----:B-1----:R-:W-:-:S02]  /*8200*/  PRMT R26, R88, 0x7632, R26 ;  /* 0x00007632581a7816 */ /* 0x002fc4000000001a */
[----:B------:R-:W-:Y:S01]  /*8210*/  SHF.R.S32.HI R79, RZ, 0x1f, R250 ;  /* 0x0000001fff4f7819 */ /* 0x000fe200000114fa */
[----:B------:R1:W-:Y:S01]  /*8220*/  STS.U16 [R15+0x7880], R78 ;  /* 0x0078804e0f007388 */ /* 0x0003e20000000400 */
[----:B------:R-:W-:Y:S01]  /*8230*/  CS2R R72, SRZ ;  /* 0x0000000000487805 */ /* 0x000fe2000001ff00 */
[----:B------:R-:W-:Y:S02]  /*8240*/  ISETP.GE.AND P6, PT, R236, UR7, PT ;  /* 0x00000007ec007c0c */ /* 0x000fe4000bfc6270 */
[----:B------:R5:W-:Y:S01]  /*8250*/  STS.U16 [R14+0x7880], R28 ;  /* 0x0078801c0e007388 */ /* 0x000be20000000400 */
[----:B------:R-:W-:-:S03]  /*8260*/  PRMT R91, R140, 0x7632, R91 ;  /* 0x000076328c5b7816 */ /* 0x000fc6000000005b */
[----:B------:R-:W-:Y:S01]  /*8270*/  STS.U16 [R188+0x7880], R88 ;  /* 0x00788058bc007388 */ /* 0x000fe20000000400 */
[----:B----4-:R-:W-:-:S03]  /*8280*/  CS2R R74, SRZ ;  /* 0x00000000004a7805 */ /* 0x010fc6000001ff00 */
[----:B------:R4:W-:Y:S01]  /*8290*/  STS.U16 [R190+0x7880], R26 ;  /* 0x0078801abe007388 */ /* 0x0009e20000000400 */
[----:B---3--:R-:W-:-:S03]  /*82a0*/  PRMT R22, R86, 0x7632, R22 ;  /* 0x0000763256167816 */ /* 0x008fc60000000016 */
[----:B------:R-:W-:Y:S04]  /*82b0*/  STS.U16 [R13+0x7880], R90 ;  /* 0x0078805a0d007388 */ /* 0x000fe80000000400 */
[----:B------:R3:W-:Y:S01]  /*82c0*/  STS.U16 [R12+0x7880], R36 ;  /* 0x007880240c007388 */ /* 0x0007e20000000400 */
[----:B--2---:R-:W-:-:S03]  /*82d0*/  PRMT R93, R144, 0x7632, R93 ;  /* 0x00007632905d7816 */ /* 0x004fc6000000005d */
[----:B------:R-:W-:Y:S01]  /*82e0*/  STS.U16 [R192+0x7880], R84 ;  /* 0x00788054c0007388 */ /* 0x000fe20000000400 */
[----:B-1----:R-:W-:-:S03]  /*82f0*/  IMAD.MOV.U32 R78, RZ, RZ, R250 ;  /* 0x000000ffff4e7224 */ /* 0x002fc600078e00fa */
[----:B------:R1:W-:Y:S01]  /*8300*/  STS.U16 [R194+0x7880], R97 ;  /* 0x00788061c2007388 */ /* 0x0003e20000000400 */
[----:B-----5:R-:W-:-:S03]  /*8310*/  PRMT R28, R98, 0x7632, R28 ;  /* 0x00007632621c7816 */ /* 0x020fc6000000001c */
[----:B------:R-:W-:Y:S04]  /*8320*/  STS.U16 [R11+0x7880], R86 ;  /* 0x007880560b007388 */ /* 0x000fe80000000400 */
[----:B------:R2:W-:Y:S01]  /*8330*/  STS.U16 [R10+0x7880], R22 ;  /* 0x007880160a007388 */ /* 0x0005e20000000400 */
[----:B----4-:R-:W-:-:S03]  /*8340*/  PRMT R26, R82, 0x7632, R26 ;  /* 0x00007632521a7816 */ /* 0x010fc6000000001a */
[----:B------:R4:W-:Y:S04]  /*8350*/  STS.U16 [R196+0x7880], R80 ;  /* 0x00788050c4007388 */ /* 0x0009e80000000400 */
[----:B------:R5:W-:Y:S01]  /*8360*/  STS.U16 [R198+0x7880], R99 ;  /* 0x00788063c6007388 */ /* 0x000be20000000400 */
[----:B---3--:R-:W-:-:S03]  /*8370*/  PRMT R36, R102, 0x7632, R36 ;  /* 0x0000763266247816 */ /* 0x008fc60000000024 */
[----:B------:R-:W-:Y:S04]  /*8380*/  STS.U16 [R9+0x7880], R82 ;  /* 0x0078805209007388 */ /* 0x000fe80000000400 */
[----:B------:R3:W-:Y:S01]  /*8390*/  STS.U16 [R8+0x7880], R26 ;  /* 0x0078801a08007388 */ /* 0x0007e20000000400 */
[----:B-1----:R-:W-:-:S03]  /*83a0*/  PRMT R97, R152, 0x7632, R97 ;  /* 0x0000763298617816 */ /* 0x002fc60000000061 */
[----:B------:R-:W-:Y:S04]  /*83b0*/  STS.U16 [R200+0x7880], R92 ;  /* 0x0078805cc8007388 */ /* 0x000fe80000000400 */
[----:B------:R1:W-:Y:S01]  /*83c0*/  STS.U16 [R202+0x7880], R101 ;  /* 0x00788065ca007388 */ /* 0x0003e20000000400 */
[----:B--2---:R-:W-:-:S03]  /*83d0*/  PRMT R22, R94, 0x7632, R22 ;  /* 0x000076325e167816 */ /* 0x004fc60000000016 */
[----:B------:R-:W-:Y:S01]  /*83e0*/  STS.U16 [R7+0x7880], R94 ;  /* 0x0078805e07007388 */ /* 0x000fe20000000400 */
[----:B----4-:R-:W-:-:S03]  /*83f0*/  IMAD.WIDE.U32 R80, R77, c[0x0][0x338], R78 ;  /* 0x0000ce004d507a25 */ /* 0x010fc600078e004e */
[----:B------:R2:W-:Y:S01]  /*8400*/  STS.U16 [R6+0x7880], R22 ;  /* 0x0078801606007388 */ /* 0x0005e20000000400 */
[----:B-----5:R-:W-:-:S03]  /*8410*/  PRMT R99, R148, 0x7632, R99 ;  /* 0x0000763294637816 */ /* 0x020fc60000000063 */
[----:B------:R-:W-:Y:S04]  /*8420*/  STS.U16 [R204+0x7880], R96 ;  /* 0x00788060cc007388 */ /* 0x000fe80000000400 */
        /* <DEDUP_REMOVED lines=21> */
[----:B----4-:R-:W-:-:S03]  /*8580*/  PRMT R95, R156, 0x7632, R95 ;  /* 0x000076329c5f7816 */ /* 0x010fc6000000005f */
[----:B------:R2:W-:Y:S01]  /*8590*/  STS.U16 [R33+0x80], R36 ;  /* 0x0000802421007388 */ /* 0x0005e20000000400 */
[----:B-----5:R-:W-:-:S03]  /*85a0*/  PRMT R22, R120, 0x7632, R22 ;  /* 0x0000763278167816 */ /* 0x020fc60000000016 */
[----:B------:R-:W-:Y:S04]  /*85b0*/  STS.U16 [R43+0x80], R120 ;  /* 0x000080782b007388 */ /* 0x000fe80000000400 */
[----:B------:R4:W-:Y:S01]  /*85c0*/  STS.U16 [R42+0x80], R22 ;  /* 0x000080162a007388 */ /* 0x0009e20000000400 */
[----:B---3--:R-:W-:Y:S01]  /*85d0*/  PRMT R28, R122, 0x7632, R28 ;  /* 0x000076327a1c7816 */ /* 0x008fe2000000001c */
[----:B------:R-:W-:Y:S02]  /*85e0*/  CS2R R30, SRZ ;  /* 0x00000000001e7805 */ /* 0x000fe4000001ff00 */
[----:B------:R3:W-:Y:S04]  /*85f0*/  STS.U16 [R27+0x80], R122 ;  /* 0x0000807a1b007388 */ /* 0x0007e80000000400 */
[----:B------:R5:W-:Y:S01]  /*8600*/  STS.U16 [R45+0x80], R28 ;  /* 0x0000801c2d007388 */ /* 0x000be20000000400 */
[----:B-1----:R-:W-:Y:S01]  /*8610*/  PRMT R26, R128, 0x7632, R26 ;  /* 0x00007632801a7816 */ /* 0x002fe2000000001a */
[----:B------:R-:W-:-:S02]  /*8620*/  CS2R R38, SRZ ;  /* 0x0000000000267805 */ /* 0x000fc4000001ff00 */
[----:B------:R1:W-:Y:S04]  /*8630*/  STS.U16 [R47+0x80], R132 ;  /* 0x000080842f007388 */ /* 0x0003e80000000400 */
[----:B------:R1:W-:Y:S01]  /*8640*/  STS.U16 [R106+0x80], R53 ;  /* 0x000080356a007388 */ /* 0x0003e20000000400 */
[----:B--2---:R-:W-:-:S03]  /*8650*/  CS2R R36, SRZ ;  /* 0x0000000000247805 */ /* 0x004fc6000001ff00 */
[----:B------:R-:W-:Y:S04]  /*8660*/  STS.U16 [R25+0x80], R134 ;  /* 0x0000808619007388 */ /* 0x000fe80000000400 */
[----:B------:R-:W2:Y:S01]  /*8670*/  S2R R76, SR_TID.X ;  /* 0x00000000004c7919 */ /* 0x000ea20000002100 */
[----:B----4-:R-:W-:Y:S01]  /*8680*/  PRMT R22, R134, 0x7632, R22 ;  /* 0x0000763286167816 */ /* 0x010fe20000000016 */
[----:B------:R-:W-:Y:S01]  /*8690*/  CS2R R42, SRZ ;  /* 0x00000000002a7805 */ /* 0x000fe2000001ff00 */
[----:B---3--:R-:W-:-:S03]  /*86a0*/  PRMT R27, R130, 0x7632, R27 ;  /* 0x00007632821b7816 */ /* 0x008fc6000000001b */
[----:B------:R3:W-:Y:S01]  /*86b0*/  STS.U16 [R24+0x80], R22 ;  /* 0x0000801618007388 */ /* 0x0007e20000000400 */
[----:B-----5:R-:W-:-:S03]  /*86c0*/  CS2R R44, SRZ ;  /* 0x00000000002c7805 */ /* 0x020fc6000001ff00 */
[----:B------:R4:W-:Y:S01]  /*86d0*/  STS.U16 [R41+0x80], R128 ;  /* 0x0000808029007388 */ /* 0x0009e20000000400 */
[----:B------:R-:W-:Y:S01]  /*86e0*/  CS2R R28, SRZ ;  /* 0x00000000001c7805 */ /* 0x000fe2000001ff00 */
[----:B-1----:R-:W-:Y:S02]  /*86f0*/  CS2R R46, SRZ ;  /* 0x00000000002e7805 */ /* 0x002fe4000001ff00 */
[----:B------:R1:W-:Y:S01]  /*8700*/  STS.U16 [R49+0x80], R26 ;  /* 0x0000801a31007388 */ /* 0x0003e20000000400 */
[----:B------:R-:W-:-:S03]  /*8710*/  CS2R R52, SRZ ;  /* 0x0000000000347805 */ /* 0x000fc6000001ff00 */
[----:B------:R5:W-:Y:S04]  /*8720*/  STS.U16 [R23+0x80], R130 ;  /* 0x0000808217007388 */ /* 0x000be80000000400 */
[----:B------:R5:W-:Y:S01]  /*8730*/  STS.U16 [R35+0x80], R27 ;  /* 0x0000801b23007388 */ /* 0x000be20000000400 */
[----:B--2---:R-:W-:-:S03]  /*8740*/  LEA.HI R76, R3, R76, RZ, 0x3 ;  /* 0x0000004c034c7211 */ /* 0x004fc600078f18ff */
[----:B------:R2:W-:Y:S01]  /*8750*/  STS.U16 [R51+0x80], R124 ;  /* 0x0000807c33007388 */ /* 0x0005e20000000400 */
[----:B------:R-:W-:-:S03]  /*8760*/  SHF.R.S32.HI R84, RZ, 0x3, R76 ;  /* 0x00000003ff547819 */ /* 0x000fc6000001144c */
[----:B------:R-:W-:Y:S01]  /*8770*/  STS.U16 [R174+0x80], R87 ;  /* 0x00008057ae007388 */ /* 0x000fe20000000400 */
[----:B---3--:R-:W-:Y:S01]  /*8780*/  PRMT R22, R126, 0x7632, R22 ;  /* 0x000076327e167816 */ /* 0x008fe20000000016 */
[----:B------:R-:W-:Y:S01]  /*8790*/  CS2R R24, SRZ ;  /* 0x0000000000187805 */ /* 0x000fe2000001ff00 */
[----:B------:R-:W-:Y:S01]  /*87a0*/  SHF.R.S32.HI R85, RZ, 0x1f, R84 ;  /* 0x0000001fff557819 */ /* 0x000fe20000011454 */
[----:B------:R-:W-:Y:S01]  /*87b0*/  STS.U16 [R21+0x80], R126 ;  /* 0x0000807e15007388 */ /* 0x000fe20000000400 */
[----:B----4-:R-:W-:-:S03]  /*87c0*/  CS2R R40, SRZ ;  /* 0x0000000000287805 */ /* 0x010fc6000001ff00 */
[----:B------:R3:W-:Y:S01]  /*87d0*/  STS.U16 [R20+0x80], R22 ;  /* 0x0000801614007388 */ /* 0x0007e20000000400 */
[----:B-1----:R-:W-:-:S03]  /*87e0*/  CS2R R48, SRZ ;  /* 0x0000000000307805 */ /* 0x002fc6000001ff00 */
[----:B------:R-:W-:Y:S01]  /*87f0*/  STS.U16 [R176+0x80], R136 ;  /* 0x00008088b0007388 */ /* 0x000fe20000000400 */
[----:B-----5:R-:W-:-:S03]  /*8800*/  PRMT R23, R138, 0x7632, R23 ;  /* 0x000076328a177816 */ /* 0x020fc60000000017 */
[----:B------:R-:W-:Y:S01]  /*8810*/  STS.U16 [R178+0x80], R89 ;  /* 0x00008059b2007388 */ /* 0x000fe20000000400 */
[----:B------:R-:W-:Y:S01]  /*8820*/  CS2R R34, SRZ ;  /* 0x0000000000227805 */ /* 0x000fe2000001ff00 */
[----:B------:R-:W-:Y:S02]  /*8830*/  CS2R R26, SRZ ;  /* 0x00000000001a7805 */ /* 0x000fe4000001ff00 */
[----:B------:R-:W-:Y:S01]  /*8840*/  STS.U16 [R19+0x80], R138 ;  /* 0x0000808a13007388 */ /* 0x000fe20000000400 */
[----:B--2---:R-:W-:-:S03]  /*8850*/  CS2R R50, SRZ ;  /* 0x0000000000327805 */ /* 0x004fc6000001ff00 */
[----:B------:R1:W-:Y:S04]  /*8860*/  STS.U16 [R18+0x80], R23 ;  /* 0x0000801712007388 */ /* 0x0003e80000000400 */
[----:B------:R-:W-:Y:S04]  /*8870*/  STS.U16 [R180+0x80], R140 ;  /* 0x0000808cb4007388 */ /* 0x000fe80000000400 */
[----:B------:R-:W-:Y:S01]  /*8880*/  STS.U16 [R182+0x80], R91 ;  /* 0x0000805bb6007388 */ /* 0x000fe20000000400 */
[----:B---3--:R-:W-:-:S03]  /*8890*/  PRMT R20, R142, 0x7632, R20 ;  /* 0x000076328e147816 */ /* 0x008fc60000000014 */
[----:B------:R-:W-:Y:S04]  /*88a0*/  STS.U16 [R17+0x80], R142 ;  /* 0x0000808e11007388 */ /* 0x000fe80000000400 */
[----:B------:R2:W-:Y:S04]  /*88b0*/  STS.U16 [R16+0x80], R20 ;  /* 0x0000801410007388 */ /* 0x0005e80000000400 */
[----:B------:R-:W-:Y:S04]  /*88c0*/  STS.U16 [R184+0x80], R144 ;  /* 0x00008090b8007388 */ /* 0x000fe80000000400 */
[----:B------:R-:W-:Y:S01]  /*88d0*/  STS.U16 [R186+0x80], R93 ;  /* 0x0000805dba007388 */ /* 0x000fe20000000400 */
[----:B-1----:R-:W-:Y:S01]  /*88e0*/  PRMT R18, R146, 0x7632, R18 ;  /* 0x0000763292127816 */ /* 0x002fe20000000012 */
[----:B------:R-:W-:-:S02]  /*88f0*/  CS2R R22, SRZ ;  /* 0x0000000000167805 */ /* 0x000fc4000001ff00 */
[----:B------:R-:W-:Y:S04]  /*8900*/  STS.U16 [R15+0x80], R146 ;  /* 0x000080920f007388 */ /* 0x000fe80000000400 */
[----:B------:R1:W-:Y:S04]  /*8910*/  STS.U16 [R14+0x80], R18 ;  /* 0x000080120e007388 */ /* 0x0003e80000000400 */
[----:B------:R-:W-:Y:S04]  /*8920*/  STS.U16 [R188+0x80], R156 ;  /* 0x0000809cbc007388 */ /* 0x000fe80000000400 */
[----:B------:R-:W-:Y:S01]  /*8930*/  STS.U16 [R190+0x80], R95 ;  /* 0x0000805fbe007388 */ /* 0x000fe20000000400 */
[----:B--2---:R-:W-:Y:S01]  /*8940*/  PRMT R16, R158, 0x7632, R16 ;  /* 0x000076329e107816 */ /* 0x004fe20000000010 */
[----:B------:R-:W-:-:S02]  /*8950*/  CS2R R20, SRZ ;  /* 0x0000000000147805 */ /* 0x000fc4000001ff00 */
        /* <DEDUP_REMOVED lines=12> */
[----:B------:R2:W-:Y:S04]  /*8a20*/  STS.U16 [R9+0x80], R150 ;  /* 0x0000809609007388 */ /* 0x0005e80000000400 */
[----:B------:R3:W-:Y:S04]  /*8a30*/  STS.U16 [R8+0x80], R12 ;  /* 0x0000800c08007388 */ /* 0x0007e80000000400 */
[----:B------:R-:W-:Y:S04]  /*8a40*/  STS.U16 [R200+0x80], R160 ;  /* 0x000080a0c8007388 */ /* 0x000fe80000000400 */
[----:B------:R-:W-:Y:S01]  /*8a50*/  STS.U16 [R202+0x80], R101 ;  /* 0x00008065ca007388 */ /* 0x000fe20000000400 */
[----:B-1----:R-:W-:Y:S01]  /*8a60*/  PRMT R10, R162, 0x7632, R10 ;  /* 0x00007632a20a7816 */ /* 0x002fe2000000000a */
[----:B------:R-:W-:-:S02]  /*8a70*/  CS2R R14, SRZ ;  /* 0x00000000000e7805 */ /* 0x000fc4000001ff00 */
[----:B------:R1:W-:Y:S04]  /*8a80*/  STS.U16 [R7+0x80], R162 ;  /* 0x000080a207007388 */ /* 0x0003e80000000400 */
[----:B------:R4:W-:Y:S04]  /*8a90*/  STS.U16 [R6+0x80], R10 ;  /* 0x0000800a06007388 */ /* 0x0009e80000000400 */
[----:B------:R-:W-:Y:S01]  /*8aa0*/  STS.U16 [R204+0x80], R164 ;  /* 0x000080a4cc007388 */ /* 0x000fe20000000400 */
[----:B--2---:R-:W-:-:S03]  /*8ab0*/  PRMT R9, R168, 0x7632, R9 ;  /* 0x00007632a8097816 */ /* 0x004fc60000000009 */
[----:B------:R-:W-:Y:S01]  /*8ac0*/  STS.U16 [R206+0x80], R103 ;  /* 0x00008067ce007388 */ /* 0x000fe20000000400 */
[----:B---3--:R-:W-:Y:S01]  /*8ad0*/  PRMT R8, R166, 0x7632, R8 ;  /* 0x00007632a6087816 */ /* 0x008fe20000000008 */
[----:B------:R-:W-:Y:S02]  /*8ae0*/  CS2R R12, SRZ ;  /* 0x00000000000c7805 */ /* 0x000fe4000001ff00 */
[----:B------:R-:W-:Y:S04]  /*8af0*/  STS.U16 [R5+0x80], R166 ;  /* 0x000080a605007388 */ /* 0x000fe80000000400 */
[----:B------:R2:W-:Y:S04]  /*8b00*/  STS.U16 [R4+0x80], R8 ;  /* 0x0000800804007388 */ /* 0x0005e80000000400 */
[----:B------:R-:W-:Y:S01]  /*8b10*/  STS.U16 [R208+0x80], R168 ;  /* 0x000080a8d0007388 */ /* 0x000fe20000000400 */
[----:B-1----:R-:W-:-:S03]  /*8b20*/  PRMT R7, R170, 0x7632, R7 ;  /* 0x00007632aa077816 */ /* 0x002fc60000000007 */
[----:B------:R1:W-:Y:S01]  /*8b30*/  STS.U16 [R0+0x80], R9 ;  /* 0x0000800900007388 */ /* 0x0003e20000000400 */
[----:B----4-:R-:W-:-:S03]  /*8b40*/  CS2R R10, SRZ ;  /* 0x00000000000a7805 */ /* 0x010fc6000001ff00 */
[----:B------:R3:W-:Y:S04]  /*8b50*/  STS.U16 [R32+0x80], R170 ;  /* 0x000080aa20007388 */ /* 0x0007e80000000400 */
[----:B------:R4:W-:Y:S04]  /*8b60*/  STS.U16 [R2+0x80], R7 ;  /* 0x0000800702007388 */ /* 0x0009e80000000400 */
[----:B------:R-:W-:Y:S01]  /*8b70*/  BAR.SYNC.DEFER_BLOCKING 0x1, 0x100 ;  /* 0x0044000000007b1d */ /* 0x000fe20000010000 */
[----:B--2---:R-:W-:Y:S01]  /*8b80*/  CS2R R4, SRZ ;  /* 0x0000000000047805 */ /* 0x004fe2000001ff00 */
[----:B-1----:R-:W-:Y:S01]  /*8b90*/  CS2R R8, SRZ ;  /* 0x0000000000087805 */ /* 0x002fe2000001ff00 */
[----:B------:R-:W-:Y:S01]  /*8ba0*/  SHF.R.S32.HI R0, RZ, 0x1f, R77 ;  /* 0x0000001fff007819 */ /* 0x000fe2000001144d */
[----:B---3--:R-:W-:Y:S01]  /*8bb0*/  CS2R R32, SRZ ;  /* 0x0000000000207805 */ /* 0x008fe2000001ff00 */
[----:B----4-:R-:W-:-:S03]  /*8bc0*/  CS2R R6, SRZ ;  /* 0x0000000000067805 */ /* 0x010fc6000001ff00 */
[----:B------:R-:W-:Y:S01]  /*8bd0*/  IMAD R2, R0, c[0x0][0x338], RZ ;  /* 0x0000ce0000027a24 */ /* 0x000fe200078e02ff */
[----:B------:R1:W2:Y:S03]  /*8be0*/  @!P2 LDS.128 R64, [R229+0x7880] ;  /* 0x00788000e540a984 */ /* 0x0002a60000000c00 */
[----:B------:R-:W-:Y:S01]  /*8bf0*/  IMAD R2, R77, c[0x0][0x33c], R2 ;  /* 0x0000cf004d027a24 */ /* 0x000fe200078e0202 */
[----:B------:R1:W3:Y:S03]  /*8c00*/  @!P2 LDS.128 R68, [R229+0xa080] ;  /* 0x00a08000e544a984 */ /* 0x0002e60000000c00 */
[----:B------:R-:W-:Y:S01]  /*8c10*/  IMAD.IADD R81, R81, 0x1, R2 ;  /* 0x0000000151517824 */ /* 0x000fe200078e0202 */
[----:B------:R1:W4:Y:S01]  /*8c20*/  @!P2 LDS.128 R72, [R229+0xc880] ;  /* 0x00c88000e548a984 */ /* 0x0003220000000c00 */
[----:B------:R-:W-:-:S03]  /*8c30*/  IMAD.U32 R2, RZ, RZ, UR20 ;  /* 0x00000014ff027e24 */ /* 0x000fc6000f8e00ff */
[----:B------:R1:W1:Y:S01]  /*8c40*/  @!P1 LDS.128 R52, [R229+0x8880] ;  /* 0x00888000e5349984 */ /* 0x0002620000000c00 */
[----:B------:R-:W-:-:S03]  /*8c50*/  IMAD.WIDE.U32 R82, R2, c[0x0][0x340], R80 ;  /* 0x0000d00002527a25 */ /* 0x000fc600078e0050 */
[----:B------:R1:W1:Y:S01]  /*8c60*/  @!P1 LDS.128 R56, [R229+0xb080] ;  /* 0x00b08000e5389984 */ /* 0x0002620000000c00 */
[----:B------:R-:W-:Y:S01]  /*8c70*/  IMAD.WIDE R80, R227, 0x50, R84 ;  /* 0x00000050e3507825 */ /* 0x000fe200078e0254 */
[----:B------:R-:W-:Y:S02]  /*8c80*/  IADD3 R85, R83, UR4, RZ ;  /* 0x0000000453557c10 */ /* 0x000fe4000fffe0ff */
[----:B------:R1:W1:Y:S04]  /*8c90*/  @!P1 LDS.128 R60, [R229+0xd880] ;  /* 0x00d88000e53c9984 */ /* 0x0002680000000c00 */
        /* <DEDUP_REMOVED lines=11> */
[----:B------:R1:W1:Y:S01]  /*8d50*/  @!P0 LDS.128 R12, [R229+0x7080] ;  /* 0x00708000e50c8984 */ /* 0x0002620000000c00 */
[----:B------:R-:W-:Y:S05]  /*8d60*/  @P6 BRA `(.L_x_661) ;  /* 0x000000d000006947 */ /* 0x000fea0003800000 */
[----:B--234-:R-:W-:Y:S01]  /*8d70*/  IMAD R2, R81, c[0x0][0x330], RZ ;  /* 0x0000cc0051027a24 */ /* 0x01cfe200078e02ff */
        /* <DEDUP_REMOVED lines=10> */
[----:B------:R2:W-:Y:S04]  /*8e20*/  @!P2 STG.E.128 [R88.64+0x80], R68 ;  /* 0x000080445800a986 */ /* 0x0005e8000c101d18 */
[----:B------:R2:W-:Y:S02]  /*8e30*/  @!P1 STG.E.128 [R88.64+0x100], R72 ;  /* 0x0001004858009986 */ /* 0x0005e4000c101d18 */
.L_x_661:
[----:B--234-:R-:W-:Y:S05]  /*8e40*/  BSYNC B0 ;  /* 0x0000000000007941 */ /* 0x01cfea0003800000 */
.L_x_660:
[----:B------:R-:W-:Y:S01]  /*8e50*/  IADD3 R2, R236, 0x20, RZ ;  /* 0x00000020ec027810 */ /* 0x000fe20007ffe0ff */
[----:B------:R-:W-:Y:S03]  /*8e60*/  BSSY B0, `(.L_x_662) ;  /* 0x0000013000007945 */ /* 0x000fe60003800000 */
[----:B------:R-:W-:-:S13]  /*8e70*/  ISETP.GE.AND P5, PT, R2, UR7, PT ;  /* 0x0000000702007c0c */ /* 0x000fda000bfa6270 */
        /* <DEDUP_REMOVED lines=14> */
[----:B-1----:R1:W-:Y:S04]  /*8f60*/  @!P2 STG.E.128 [R66.64], R52 ;  /* 0x000000344200a986 */ /* 0x0023e8000c101d18 */
[----:B------:R1:W-:Y:S04]  /*8f70*/  @!P1 STG.E.128 [R66.64+0x80], R56 ;  /* 0x0000803842009986 */ /* 0x0003e8000c101d18 */
[----:B------:R1:W-:Y:S02]  /*8f80*/  @!P0 STG.E.128 [R66.64+0x100], R60 ;  /* 0x0001003c42008986 */ /* 0x0003e4000c101d18 */
.L_x_663:
[----:B------:R-:W-:Y:S05]  /*8f90*/  BSYNC B0 ;  /* 0x0000000000007941 */ /* 0x000fea0003800000 */
.L_x_662:
[----:B------:R-:W-:Y:S01]  /*8fa0*/  IADD3 R236, R236, 0x40, RZ ;  /* 0x00000040ecec7810 */ /* 0x000fe20007ffe0ff */
[----:B------:R-:W-:Y:S03]  /*8fb0*/  BSSY B0, `(.L_x_664) ;  /* 0x0000013000007945 */ /* 0x000fe60003800000 */
[----:B------:R-:W-:-:S13]  /*8fc0*/  ISETP.GE.AND P4, PT, R236, UR7, PT ;  /* 0x00000007ec007c0c */ /* 0x000fda000bf86270 */
[----:B------:R-:W-:Y:S05]  /*8fd0*/  @P4 BRA `(.L_x_665) ;  /* 0x0000010000004947 */ /* 0x000fea0003800000 */
[----:B------:R-:W-:Y:S01]  /*8fe0*/  IADD3 R3, P0, R80, 0x40, RZ ;  /* 0x0000004050037810 */ /* 0x000fe20007f1e0ff */
[----:B-1----:R-:W-:Y:S01]  /*8ff0*/  IMAD.MOV.U32 R52, RZ, RZ, R82 ;  /* 0x000000ffff347224 */ /* 0x002fe200078e0052 */
        /* <DEDUP_REMOVED lines=12> */
[----:B------:R1:W-:Y:S04]  /*90c0*/  @!P1 STG.E.128 [R54.64+0x80], R44 ;  /* 0x0000802c36009986 */ /* 0x0003e8000c101d18 */
[----:B------:R1:W-:Y:S02]  /*90d0*/  @!P0 STG.E.128 [R54.64+0x100], R48 ;  /* 0x0001003036008986 */ /* 0x0003e4000c101d18 */
.L_x_665:
[----:B------:R-:W-:Y:S05]  /*90e0*/  BSYNC B0 ;  /* 0x0000000000007941 */ /* 0x000fea0003800000 */
.L_x_664:
[----:B------:R-:W-:Y:S01]  /*90f0*/  IMAD R0, R0, c[0x0][0x308], RZ ;  /* 0x0000c20000007a24 */ /* 0x000fe200078e02ff */
[----:B------:R-:W-:Y:S01]  /*9100*/  ULDC.64 UR4, c[0x0][0x310] ;  /* 0x0000c40000047ab9 */ /* 0x000fe20000000a00 */
[C---:B------:R-:W-:Y:S01]  /*9110*/  IMAD.WIDE.U32 R78, R77.reuse, c[0x0][0x308], R78 ;  /* 0x0000c2004d4e7a25 */ /* 0x040fe200078e004e */
[----:B------:R-:W-:Y:S01]  /*9120*/  UIMAD UR4, UR6, UR4, URZ ;  /* 0x00000004060472a4 */ /* 0x000fe2000f8e023f */
[----:B------:R-:W-:Y:S02]  /*9130*/  BSSY B0, `(.L_x_666) ;  /* 0x0000015000007945 */ /* 0x000fe40003800000 */
[----:B------:R-:W-:Y:S01]  /*9140*/  IMAD R0, R77, c[0x0][0x30c], R0 ;  /* 0x0000c3004d007a24 */ /* 0x000fe200078e0200 */
[----:B------:R-:W-:-:S04]  /*9150*/  UIMAD UR4, UR20, UR5, UR4 ;  /* 0x00000005140472a4 */ /* 0x000fc8000f8e0204 */
[----:B------:R-:W-:Y:S02]  /*9160*/  IADD3 R79, R79, R0, RZ ;  /* 0x000000004f4f7210 */ /* 0x000fe40007ffe0ff */
[----:B------:R-:W-:-:S05]  /*9170*/  MOV R0, UR20 ;  /* 0x0000001400007c02 */ /* 0x000fca0008000f00 */
[----:B-1----:R-:W-:-:S05]  /*9180*/  IMAD.WIDE.U32 R42, R0, c[0x0][0x310], R78 ;  /* 0x0000c400002a7a25 */ /* 0x002fca00078e004e */
        /* <DEDUP_REMOVED lines=15> */
.L_x_667:
[----:B------:R-:W-:Y:S05]  /*9280*/  BSYNC B0 ;  /* 0x0000000000007941 */ /* 0x000fea0003800000 */
.L_x_666:
[----:B------:R-:W-:Y:S01]  /*9290*/  BSSY B0, `(.L_x_668) ;  /* 0x0000012000007945 */ /* 0x000fe20003800000 */
[----:B------:R-:W-:Y:S05]  /*92a0*/  @P5 BRA `(.L_x_669) ;  /* 0x0000010000005947 */ /* 0x000fea0003800000 */
[----:B-1----:R-:W-:Y:S01]  /*92b0*/  IADD3 R2, P0, R80, 0x20, RZ ;  /* 0x0000002050027810 */ /* 0x002fe20007f1e0ff */
[----:B------:R-:W-:Y:S01]  /*92c0*/  IMAD.MOV.U32 R28, RZ, RZ, R42 ;  /* 0x000000ffff1c7224 */ /* 0x000fe200078e002a */
[----:B------:R-:W-:-:S02]  /*92d0*/  MOV R29, R41 ;  /* 0x00000029001d7202 */ /* 0x000fc40000000f00 */
[----:B------:R-:W-:Y:S01]  /*92e0*/  ISETP.GE.AND P2, PT, R250, c[0x0][0x2f4], PT ;  /* 0x0000bd00fa007a0c */ /* 0x000fe20003f46270 */
[----:B------:R-:W-:Y:S01]  /*92f0*/  IMAD.X R0, RZ, RZ, R81, P0 ;  /* 0x000000ffff007224 */ /* 0x000fe200000e0651 */
[----:B------:R-:W-:Y:S01]  /*9300*/  ISETP.GE.AND P1, PT, R231, c[0x0][0x2f4], PT ;  /* 0x0000bd00e7007a0c */ /* 0x000fe20003f26270 */
[----:B------:R-:W-:Y:S01]  /*9310*/  IMAD.WIDE.U32 R28, R2, c[0x0][0x300], R28 ;  /* 0x0000c000021c7a25 */ /* 0x000fe200078e001c */
[----:B------:R-:W-:-:S03]  /*9320*/  ISETP.GE.AND P0, PT, R230, c[0x0][0x2f4], PT ;  /* 0x0000bd00e6007a0c */ /* 0x000fc60003f06270 */
[----:B------:R-:W-:-:S04]  /*9330*/  IMAD R3, R0, c[0x0][0x300], RZ ;  /* 0x0000c00000037a24 */ /* 0x000fc800078e02ff */
[----:B------:R-:W-:Y:S01]  /*9340*/  IMAD R3, R2, c[0x0][0x304], R3 ;  /* 0x0000c10002037a24 */ /* 0x000fe200078e0203 */
[----:B------:R-:W-:-:S03]  /*9350*/  LEA R2, P3, R28, c[0x0][0x2e8], 0x1 ;  /* 0x0000ba001c027a11 */ /* 0x000fc600078608ff */
[----:B------:R-:W-:-:S05]  /*9360*/  IMAD.IADD R3, R29, 0x1, R3 ;  /* 0x000000011d037824 */ /* 0x000fca00078e0203 */
[----:B------:R-:W-:-:S05]  /*9370*/  LEA.HI.X R3, R28, c[0x0][0x2ec], R3, 0x1, P3 ;  /* 0x0000bb001c037a11 */ /* 0x000fca00018f0c03 */
[----:B------:R1:W-:Y:S04]  /*9380*/  @!P2 STG.E.128 [R2.64], R16 ;  /* 0x000000100200a986 */ /* 0x0003e8000c101d18 */
[----:B------:R1:W-:Y:S04]  /*9390*/  @!P1 STG.E.128 [R2.64+0x80], R20 ;  /* 0x0000801402009986 */ /* 0x0003e8000c101d18 */
[----:B------:R1:W-:Y:S02]  /*93a0*/  @!P0 STG.E.128 [R2.64+0x100], R24 ;  /* 0x0001001802008986 */ /* 0x0003e4000c101d18 */
.L_x_669:
[----:B------:R-:W-:Y:S05]  /*93b0*/  BSYNC B0 ;  /* 0x0000000000007941 */ /* 0x000fea0003800000 */
.L_x_668:
[----:B------:R-:W-:Y:S05]  /*93c0*/  @P4 EXIT ;  /* 0x000000000000494d */ /* 0x000fea0003800000 */
[----:B------:R-:W-:Y:S01]  /*93d0*/  IADD3 R0, P0, R80, 0x40, RZ ;  /* 0x0000004050007810 */ /* 0x000fe20007f1e0ff */
[----:B-1----:R-:W-:Y:S01]  /*93e0*/  IMAD.MOV.U32 R16, RZ, RZ, R42 ;  /* 0x000000ffff107224 */ /* 0x002fe200078e002a */
[----:B------:R-:W-:-:S02]  /*93f0*/  MOV R17, R41 ;  /* 0x0000002900117202 */ /* 0x000fc40000000f00 */
[----:B------:R-:W-:Y:S01]  /*9400*/  ISETP.GE.AND P1, PT, R250, c[0x0][0x2f4], PT ;  /* 0x0000bd00fa007a0c */ /* 0x000fe20003f26270 */
        /* <DEDUP_REMOVED lines=14> */
.L_x_670:
        /* <DEDUP_REMOVED lines=9> */
.L_x_1401:


//--------------------- .text._ZN7cutlass13device_kernelIN5flash19enable_sm80_to_sm89INS1_16FlashAttnBwdSm80INS1_25CollectiveMainloopBwdSm80ILi2ELi1EN4cute5tupleIJNS5_1CILi64EEENS7_ILi80EEENS7_ILi192EEEEEENS_10bfloat16_tEfNS_4arch4Sm80ELb0ELb0ELb0ELb0ELb1ELb0ELb1ELb0ELi2ELi4ELi2ELi2ELb0EEENS1_21CollectiveEpilogueBwdISB_SC_SE_Li256ELb0ELb1ELi4EEENS1_19SingleTileSchedulerILb0ELb0ELb0ELi80EEEEEEEEEvNT_6ParamsE --------------------------
	.section	.text._ZN7cutlass13device_kernelIN5flash19enable_sm80_to_sm89INS1_16FlashAttnBwdSm80INS1_25CollectiveMainloopBwdSm80ILi2ELi1EN4cute5tupleIJNS5_1CILi64EEENS7_ILi80EEENS7_ILi192EEEEEENS_10bfloat16_tEfNS_4arch4Sm80ELb0ELb0ELb0ELb0ELb1ELb0ELb1ELb0ELi2ELi4ELi2ELi2ELb0EEENS1_21CollectiveEpilogueBwdISB_SC_SE_Li256ELb0ELb1ELi4EEENS1_19SingleTileSchedulerILb0ELb0ELb0ELi80EEEEEEEEEvNT_6ParamsE,"ax",@progbits
	.sectioninfo	@"SHI_REGISTERS=255"
	.align	128
.text._ZN7cutlass13device_kernelIN5flash19enable_sm80_to_sm89INS1_16FlashAttnBwdSm80INS1_25CollectiveMainloopBwdSm80ILi2ELi1EN4cute5tupleIJNS5_1CILi64EEENS7_ILi80EEENS7_ILi192EEEEEENS_10bfloat16_tEfNS_4arch4Sm80ELb0ELb0ELb0ELb0ELb1ELb0ELb1ELb0ELi2ELi4ELi2ELi2ELb0EEENS1_21CollectiveEpilogueBwdISB_SC_SE_Li256ELb0ELb1ELi4EEENS1_19SingleTileSchedulerILb0ELb0ELb0ELi80EEEEEEEEEvNT_6ParamsE:
        .type           _ZN7cutlass13device_kernelIN5flash19enable_sm80_to_sm89INS1_16FlashAttnBwdSm80INS1_25CollectiveMainloopBwdSm80ILi2ELi1EN4cute5tupleIJNS5_1CILi64EEENS7_ILi80EEENS7_ILi192EEEEEENS_10bfloat16_tEfNS_4arch4Sm80ELb0ELb0ELb0ELb0ELb1ELb0ELb1ELb0ELi2ELi4ELi2ELi2ELb0EEENS1_21CollectiveEpilogueBwdISB_SC_SE_Li256ELb0ELb1ELi4EEENS1_19SingleTileSchedulerILb0ELb0ELb0ELi80EEEEEEEEEvNT_6ParamsE,@function
        .size           _ZN7cutlass13device_kernelIN5flash19enable_sm80_to_sm89INS1_16FlashAttnBwdSm80INS1_25CollectiveMainloopBwdSm80ILi2ELi1EN4cute5tupleIJNS5_1CILi64EEENS7_ILi80EEENS7_ILi192EEEEEENS_10bfloat16_tEfNS_4arch4Sm80ELb0ELb0ELb0ELb0ELb1ELb0ELb1ELb0ELi2ELi4ELi2ELi2ELb0EEENS1_21CollectiveEpilogueBwdISB_SC_SE_Li256ELb0ELb1ELi4EEENS1_19SingleTileSchedulerILb0ELb0ELb0ELi80EEEEEEEEEvNT_6ParamsE,(.L_x_1402 - _ZN7cutlass13device_kernelIN5flash19enable_sm80_to_sm89INS1_16FlashAttnBwdSm80INS1_25CollectiveMainloopBwdSm80ILi2ELi1EN4cute5tupleIJNS5_1CILi64EEENS7_ILi80EEENS7_ILi192EEEEEENS_10bfloat16_tEfNS_4arch4Sm80ELb0ELb0ELb0ELb0ELb1ELb0ELb1ELb0ELi2ELi4ELi2ELi2ELb0EEENS1_21CollectiveEpilogueBwdISB_SC_SE_Li256ELb0ELb1ELi4EEENS1_19SingleTileSchedulerILb0ELb0ELb0ELi80EEEEEEEEEvNT_6ParamsE)
        .other          _ZN7cutlass13device_kernelIN5flash19enable_sm80_to_sm89INS1_16FlashAttnBwdSm80INS1_25CollectiveMainloopBwdSm80ILi2ELi1EN4cute5tupleIJNS5_1CILi64EEENS7_ILi80EEENS7_ILi192EEEEEENS_10bfloat16_tEfNS_4arch4Sm80ELb0ELb0ELb0ELb0ELb1ELb0ELb1ELb0ELi2ELi4ELi2ELi2ELb0EEENS1_21CollectiveEpilogueBwdISB_SC_SE_Li256ELb0ELb1ELi4EEENS1_19SingleTileSchedulerILb0ELb0ELb0ELi80EEEEEEEEEvNT_6ParamsE,@"STO_CUDA_ENTRY STV_DEFAULT"
_ZN7cutlass13device_kernelIN5flash19enable_sm80_to_sm89INS1_16FlashAttnBwdSm80INS1_25CollectiveMainloopBwdSm80ILi2ELi1EN4cute5tupleIJNS5_1CILi64EEENS7_ILi80EEENS7_ILi192EEEEEENS_10bfloat16_tEfNS_4arch4Sm80ELb0ELb0ELb0ELb0ELb1ELb0ELb1ELb0ELi2ELi4ELi2ELi2ELb0EEENS1_21CollectiveEpilogueBwdISB_SC_SE_Li256ELb0ELb1ELi4EEENS1_19SingleTileSchedulerILb0ELb0ELb0ELi80EEEEEEEEEvNT_6ParamsE:
        /* <DEDUP_REMOVED lines=560> */
.L_x_674:
        /* <DEDUP_REMOVED lines=244> */
.L_x_672:
        /* <DEDUP_REMOVED lines=458> */
.L_x_673:
        /* <DEDUP_REMOVED lines=237> */
.L_x_671:
        /* <DEDUP_REMOVED lines=777> */
.L_x_676:
[----:B--234-:R-:W-:Y:S05]  /*8e40*/  BSYNC B0 ;  /* 0x0000000000007941 */ /* 0x01cfea0003800000 */
.L_x_675:
        /* <DEDUP_REMOVED lines=20> */
.L_x_678:
[----:B------:R-:W-:Y:S05]  /*8f90*/  BSYNC B0 ;  /* 0x0000000000007941 */ /* 0x000fea0003800000 */
.L_x_677:
        /* <DEDUP_REMOVED lines=20> */
.L_x_680:
[----:B------:R-:W-:Y:S05]  /*90e0*/  BSYNC B0 ;  /* 0x0000000000007941 */ /* 0x000fea0003800000 */
.L_x_679:
        /* <DEDUP_REMOVED lines=25> */
.L_x_682:
[----:B------:R-:W-:Y:S05]  /*9280*/  BSYNC B0 ;  /* 0x0000000000007941 */ /* 0x000fea0003800000 */
.L_x_681:
        /* <DEDUP_REMOVED lines=18> */
.L_x_684:
[----:B------:R-:W-:Y:S05]  /*93b0*/  BSYNC B0 ;  /* 0x0000000000007941 */ /* 0x000fea0003800000 */
.L_x_683:
        /* <DEDUP_REMOVED lines=19> */
.L_x_685:
        /* <DEDUP_REMOVED lines=9> */
.L_x_1402:


//--------------------- .text._ZN7cutlass13device_kernelIN5flash19enable_sm80_to_sm89INS1_16FlashAttnBwdSm80INS1_25CollectiveMainloopBwdSm80ILi2ELi1EN4cute5tupleIJNS5_1CILi64EEENS7_ILi80EEENS7_ILi192EEEEEENS_10bfloat16_tEfNS_4arch4Sm80ELb0ELb0ELb0ELb0ELb0ELb0ELb1ELb0ELi2ELi4ELi2ELi2ELb0EEENS1_24CollectiveEpilogueBwdGQAISB_fSE_Li256ELb0ELb0EEENS1_19SingleTileSchedulerILb0ELb0ELb0ELi80EEEEEEEEEvNT_6ParamsE --------------------------
	.section	.text._ZN7cutlass13device_kernelIN5flash19enable_sm80_to_sm89INS1_16FlashAttnBwdSm80INS1_25CollectiveMainloopBwdSm80ILi2ELi1EN4cute5tupleIJNS5_1CILi64EEENS7_ILi80EEENS7_ILi192EEEEEENS_10bfloat16_tEfNS_4arch4Sm80ELb0ELb0ELb0ELb0ELb0ELb0ELb1ELb0ELi2ELi4ELi2ELi2ELb0EEENS1_24CollectiveEpilogueBwdGQAISB_fSE_Li256ELb0ELb0EEENS1_19SingleTileSchedulerILb0ELb0ELb0ELi80EEEEEEEEEvNT_6ParamsE,"ax",@progbits
	.sectioninfo	@"SHI_REGISTERS=255"
	.align	128
.text._ZN7cutlass13device_kernelIN5flash19enable_sm80_to_sm89INS1_16FlashAttnBwdSm80INS1_25CollectiveMainloopBwdSm80ILi2ELi1EN4cute5tupleIJNS5_1CILi64EEENS7_ILi80EEENS7_ILi192EEEEEENS_10bfloat16_tEfNS_4arch4Sm80ELb0ELb0ELb0ELb0ELb0ELb0ELb1ELb0ELi2ELi4ELi2ELi2ELb0EEENS1_24CollectiveEpilogueBwdGQAISB_fSE_Li256ELb0ELb0EEENS1_19SingleTileSchedulerILb0ELb0ELb0ELi80EEEEEEEEEvNT_6ParamsE:
        .type           _ZN7cutlass13device_kernelIN5flash19enable_sm80_to_sm89INS1_16FlashAttnBwdSm80INS1_25CollectiveMainloopBwdSm80ILi2ELi1EN4cute5tupleIJNS5_1CILi64EEENS7_ILi80EEENS7_ILi192EEEEEENS_10bfloat16_tEfNS_4arch4Sm80ELb0ELb0ELb0ELb0ELb0ELb0ELb1ELb0ELi2ELi4ELi2ELi2ELb0EEENS1_24CollectiveEpilogueBwdGQAISB_fSE_Li256ELb0ELb0EEENS1_19SingleTileSchedulerILb0ELb0ELb0ELi80EEEEEEEEEvNT_6ParamsE,@function
        .size           _ZN7cutlass13device_kernelIN5flash19enable_sm80_to_sm89INS1_16FlashAttnBwdSm80INS1_25CollectiveMainloopBwdSm80ILi2ELi1EN4cute5tupleIJNS5_1CILi64EEENS7_ILi80EEENS7_ILi192EEEEEENS_10bfloat16_tEfNS_4arch4Sm80ELb0ELb0ELb0ELb0ELb0ELb0ELb1ELb0ELi2ELi4ELi2ELi2ELb0EEENS1_24CollectiveEpilogueBwdGQAISB_fSE_Li256ELb0ELb0EEENS1_19SingleTileSchedulerILb0ELb0ELb0ELi80EEEEEEEEEvNT_6ParamsE,(.L_x_1403 - _ZN7cutlass13device_kernelIN5flash19enable_sm80_to_sm89INS1_16FlashAttnBwdSm80INS1_25CollectiveMainloopBwdSm80ILi2ELi1EN4cute5tupleIJNS5_1CILi64EEENS7_ILi80EEENS7_ILi192EEEEEENS_10bfloat16_tEfNS_4arch4Sm80ELb0ELb0ELb0ELb0ELb0ELb0ELb1ELb0ELi2ELi4ELi2ELi2ELb0EEENS1_24CollectiveEpilogueBwdGQAISB_fSE_Li256ELb0ELb0EEENS1_19SingleTileSchedulerILb0ELb0ELb0ELi80EEEEEEEEEvNT_6ParamsE)
        .other          _ZN7cutlass13device_kernelIN5flash19enable_sm80_to_sm89INS1_16FlashAttnBwdSm80INS1_25CollectiveMainloopBwdSm80ILi2ELi1EN4cute5tupleIJNS5_1CILi64EEENS7_ILi80EEENS7_ILi192EEEEEENS_10bfloat16_tEfNS_4arch4Sm80ELb0ELb0ELb0ELb0ELb0ELb0ELb1ELb0ELi2ELi4ELi2ELi2ELb0EEENS1_24CollectiveEpilogueBwdGQAISB_fSE_Li256ELb0ELb0EEENS1_19SingleTileSchedulerILb0ELb0ELb0ELi80EEEEEEEEEvNT_6ParamsE,@"STO_CUDA_ENTRY STV_DEFAULT"
_ZN7cutlass13device_kernelIN5flash19enable_sm80_to_sm89INS1_16FlashAttnBwdSm80INS1_25CollectiveMainloopBwdSm80ILi2ELi1EN4cute5tupleIJNS5_1CILi64EEENS7_ILi80EEENS7_ILi192EEEEEENS_10bfloat16_tEfNS_4arch4Sm80ELb0ELb0ELb0ELb0ELb0ELb0ELb1ELb0ELi2ELi4ELi2ELi2ELb0EEENS1_24CollectiveEpilogueBwdGQAISB_fSE_Li256ELb0ELb0EEENS1_19SingleTileSchedulerILb0ELb0ELb0ELi80EEEEEEEEEvNT_6ParamsE:
        /* <DEDUP_REMOVED lines=17> */
[----:B------:R-:W-:Y:S01]  /*0110*/  IMAD.MOV.U32 R221, RZ, RZ, 0x120 ;  /* 0x00000120ffdd7424 */ /* 0x000fe200078e00ff */
[----:B------:R-:W-:Y:S01]  /*0120*/  UMOV UR20, 0x5 ;  /* 0x0000000500147882 */ /* 0x000fe20000000000 */
[----:B------:R-:W-:Y:S01]  /*0130*/  CS2R R170, SRZ ;  /* 0x0000000000aa7805 */ /* 0x000fe2000001ff00 */
[----:B------:R-:W-:Y:S01]  /*0140*/  ULDC.64 UR6, c[0x0][0x1b8] ;  /* 0x00006e0000067ab9 */ /* 0x000fe20000000a00 */
[----:B------:R-:W-:Y:S01]  /*0150*/  CS2R R168, SRZ ;  /* 0x0000000000a87805 */ /* 0x000fe2000001ff00 */
[----:B------:R-:W-:Y:S01]  /*0160*/  UIMAD UR6, UR4, UR6, URZ ;  /* 0x00000006040672a4 */ /* 0x000fe2000f8e023f */
[----:B------:R-:W-:Y:S01]  /*0170*/  CS2R R166, SRZ ;  /* 0x0000000000a67805 */ /* 0x000fe2000001ff00 */
[----:B------:R-:W-:Y:S01]  /*0180*/  ULDC.64 UR10, c[0x0][0x178] ;  /* 0x00005e00000a7ab9 */ /* 0x000fe20000000a00 */
[----:B------:R-:W-:Y:S01]  /*0190*/  CS2R R164, SRZ ;  /* 0x0000000000a47805 */ /* 0x000fe2000001ff00 */
[----:B------:R-:W-:Y:S01]  /*01a0*/  UIMAD UR7, UR8, UR7, UR6 ;  /* 0x00000007080772a4 */ /* 0x000fe2000f8e0206 */
[----:B------:R-:W-:Y:S01]  /*01b0*/  CS2R R162, SRZ ;  /* 0x0000000000a27805 */ /* 0x000fe2000001ff00 */
[----:B------:R-:W-:Y:S01]  /*01c0*/  USHF.L.U32 UR21, UR10, 0x5, URZ ;  /* 0x000000050a157899 */ /* 0x000fe2000800063f */
[----:B-1----:R-:W-:Y:S01]  /*01d0*/  SHF.R.S32.HI R14, RZ, 0x1f, R240 ;  /* 0x0000001fff0e7819 */ /* 0x002fe200000114f0 */
[----:B------:R-:W-:Y:S01]  /*01e0*/  USHF.L.U64.HI UR11, UR10, UR20, UR11 ;  /* 0x000000140a0b7299 */ /* 0x000fe2000801020b */
[----:B------:R-:W-:Y:S01]  /*01f0*/  ISETP.GT.AND P2, PT, R240, 0x7f, PT ;  /* 0x0000007ff000780c */ /* 0x000fe20003f44270 */
[----:B------:R-:W-:Y:S01]  /*0200*/  USHF.L.U32 UR22, UR21, 0x1, URZ ;  /* 0x0000000115167899 */ /* 0x000fe2000800063f */
[-C--:B------:R-:W-:Y:S01]  /*0210*/  LEA.HI R23, R14, R240.reuse, RZ, 0x3 ;  /* 0x000000f00e177211 */ /* 0x080fe200078f18ff */
[----:B--2---:R-:W-:Y:S01]  /*0220*/  @P0 IMAD.HI.U32 R3, R26, c[0x0][0x24c], RZ ;  /* 0x000093001a030a27 */ /* 0x004fe200078e00ff */
[--C-:B------:R-:W-:Y:S01]  /*0230*/  SHF.R.S32.HI R27, RZ, 0x1f, R26.reuse ;  /* 0x0000001fff1b7819 */ /* 0x100fe2000001141a */
[----:B------:R-:W-:Y:S01]  /*0240*/  USHF.L.U64.HI UR21, UR21, 0x1, UR11 ;  /* 0x0000000115157899 */ /* 0x000fe2000801020b */
[----:B------:R-:W-:Y:S01]  /*0250*/  LOP3.LUT R2, R23, 0xfffffff8, RZ, 0xc0, !PT ;  /* 0xfffffff817027812 */ /* 0x000fe200078ec0ff */
[----:B------:R-:W-:Y:S01]  /*0260*/  IMAD.MOV.U32 R0, RZ, RZ, R26 ;  /* 0x000000ffff007224 */ /* 0x000fe200078e001a */
[----:B------:R-:W-:Y:S01]  /*0270*/  @P0 SHF.R.U32.HI R0, RZ, c[0x0][0x250], R3 ;  /* 0x00009400ff000a19 */ /* 0x000fe20000011603 */
[C---:B------:R-:W-:Y:S01]  /*0280*/  IMAD.SHL.U32 R244, R240.reuse, 0x4, RZ ;  /* 0x00000004f0f47824 */ /* 0x040fe200078e00ff */
        /* <DEDUP_REMOVED lines=8> */
[----:B------:R-:W-:Y:S01]  /*0310*/  SHF.R.S32.HI R245, RZ, 0x1f, R244 ;  /* 0x0000001ffff57819 */ /* 0x000fe200000114f4 */
[----:B------:R-:W-:Y:S01]  /*0320*/  IMAD R3, R3, c[0x0][0x1b0], RZ ;  /* 0x00006c0003037a24 */ /* 0x000fe200078e02ff */
[----:B------:R-:W-:Y:S01]  /*0330*/  SHF.R.S32.HI R239, RZ, 0x1f, R238 ;  /* 0x0000001fffef7819 */ /* 0x000fe200000114ee */
[----:B------:R-:W-:Y:S01]  /*0340*/  IMAD R2, R0, c[0x0][0x1e4], R2 ;  /* 0x0000790000027a24 */ /* 0x000fe200078e0202 */
[----:B------:R-:W-:Y:S01]  /*0350*/  IADD3 R247, R238, 0x40, RZ ;  /* 0x00000040eef77810 */ /* 0x000fe20007ffe0ff */
[----:B------:R-:W-:Y:S01]  /*0360*/  IMAD R6, R0, c[0x0][0x1b4], R3 ;  /* 0x00006d0000067a24 */ /* 0x000fe200078e0203 */
[----:B------:R-:W-:Y:S01]  /*0370*/  IADD3 R13, R238, 0x80, RZ ;  /* 0x00000080ee0d7810 */ /* 0x000fe20007ffe0ff */
[----:B------:R-:W-:Y:S01]  /*0380*/  IMAD.WIDE.U32 R4, R0, c[0x0][0x1e0], R238 ;  /* 0x0000780000047a25 */ /* 0x000fe200078e00ee */
[----:B------:R-:W-:Y:S01]  /*0390*/  ISETP.GE.AND P4, PT, R247, c[0x0][0x1cc], PT ;  /* 0x00007300f7007a0c */ /* 0x000fe20003f86270 */
[----:B------:R-:W-:Y:S01]  /*03a0*/  CS2R R150, SRZ ;  /* 0x0000000000967805 */ /* 0x000fe2000001ff00 */
[----:B------:R-:W-:Y:S01]  /*03b0*/  ISETP.GE.AND P3, PT, R13, c[0x0][0x1cc], PT ;  /* 0x000073000d007a0c */ /* 0x000fe20003f66270 */
[----:B------:R-:W-:Y:S01]  /*03c0*/  IMAD.IADD R5, R5, 0x1, R2 ;  /* 0x0000000105057824 */ /* 0x000fe200078e0202 */
[----:B------:R-:W-:Y:S01]  /*03d0*/  LEA.HI R24, R14, R240, RZ, 0x5 ;  /* 0x000000f00e187211 */ /* 0x000fe200078f28ff */
[----:B------:R-:W-:Y:S01]  /*03e0*/  IMAD.WIDE.U32 R2, R0, c[0x0][0x1b0], R238 ;  /* 0x00006c0000027a25 */ /* 0x000fe200078e00ee */
[----:B------:R-:W-:Y:S01]  /*03f0*/  CS2R R148, SRZ ;  /* 0x0000000000947805 */ /* 0x000fe2000001ff00 */
[----:B------:R-:W-:Y:S01]  /*0400*/  CS2R R154, SRZ ;  /* 0x00000000009a7805 */ /* 0x000fe2000001ff00 */
[----:B------:R-:W-:Y:S01]  /*0410*/  CS2R R152, SRZ ;  /* 0x0000000000987805 */ /* 0x000fe2000001ff00 */
[----:B------:R-:W-:Y:S01]  /*0420*/  IMAD.U32 R0, RZ, RZ, UR8 ;  /* 0x00000008ff007e24 */ /* 0x000fe2000f8e00ff */
[----:B------:R-:W-:Y:S01]  /*0430*/  CS2R R158, SRZ ;  /* 0x00000000009e7805 */ /* 0x000fe2000001ff00 */
[----:B------:R-:W-:Y:S01]  /*0440*/  IMAD.IADD R3, R3, 0x1, R6 ;  /* 0x0000000103037824 */ /* 0x000fe200078e0206 */
[----:B------:R-:W-:Y:S01]  /*0450*/  CS2R R156, SRZ ;  /* 0x00000000009c7805 */ /* 0x000fe2000001ff00 */
[----:B------:R-:W-:Y:S01]  /*0460*/  IMAD.WIDE.U32 R4, R0, c[0x0][0x1e8], R4 ;  /* 0x00007a0000047a25 */ /* 0x000fe200078e0004 */
[----:B------:R-:W-:Y:S01]  /*0470*/  CS2R R146, SRZ ;  /* 0x0000000000927805 */ /* 0x000fe2000001ff00 */
[----:B------:R-:W-:Y:S01]  /*0480*/  CS2R R144, SRZ ;  /* 0x0000000000907805 */ /* 0x000fe2000001ff00 */
[----:B------:R-:W-:Y:S01]  /*0490*/  CS2R R142, SRZ ;  /* 0x00000000008e7805 */ /* 0x000fe2000001ff00 */
[----:B------:R-:W-:Y:S01]  /*04a0*/  IMAD.SHL.U32 R0, R242, 0x40, RZ ;  /* 0x00000040f2007824 */ /* 0x000fe200078e00ff */
[----:B------:R-:W-:Y:S01]  /*04b0*/  CS2R R140, SRZ ;  /* 0x00000000008c7805 */ /* 0x000fe2000001ff00 */
[----:B---3--:R-:W-:Y:S01]  /*04c0*/  IMAD.WIDE R10, R28, 0x50, R242 ;  /* 0x000000501c0a7825 */ /* 0x008fe200078e02f2 */
[----:B------:R-:W-:Y:S01]  /*04d0*/  CS2R R138, SRZ ;  /* 0x00000000008a7805 */ /* 0x000fe2000001ff00 */
[----:B------:R-:W-:Y:S01]  /*04e0*/  CS2R R136, SRZ ;  /* 0x0000000000887805 */ /* 0x000fe2000001ff00 */
[----:B------:R-:W-:Y:S01]  /*04f0*/  LOP3.LUT R0, R0, 0x1c0, RZ, 0xc0, !PT ;  /* 0x000001c000007812 */ /* 0x000fe200078ec0ff */
[----:B------:R-:W-:Y:S01]  /*0500*/  IMAD.WIDE.U32 R8, R8, c[0x0][0x1b8], R2 ;  /* 0x00006e0008087a25 */ /* 0x000fe200078e0002 */
[----:B------:R-:W-:Y:S01]  /*0510*/  IADD3 R3, R5, UR5, RZ ;  /* 0x0000000505037c10 */ /* 0x000fe2000fffe0ff */
[----:B------:R-:W-:Y:S01]  /*0520*/  CS2R R126, SRZ ;  /* 0x00000000007e7805 */ /* 0x000fe2000001ff00 */
[----:B------:R-:W-:Y:S01]  /*0530*/  LOP3.LUT R7, R0, 0x38, R238, 0xf8, !PT ;  /* 0x0000003800077812 */ /* 0x000fe200078ef8ee */
[----:B------:R-:W-:Y:S01]  /*0540*/  IMAD.MOV.U32 R2, RZ, RZ, R4 ;  /* 0x000000ffff027224 */ /* 0x000fe200078e0004 */
[----:B------:R-:W-:Y:S01]  /*0550*/  SHF.R.U32.HI R0, RZ, 0x3, R0 ;  /* 0x00000003ff007819 */ /* 0x000fe20000011600 */
[----:B------:R-:W-:Y:S01]  /*0560*/  IMAD R4, R11, c[0x0][0x1d8], RZ ;  /* 0x000076000b047a24 */ /* 0x000fe200078e02ff */
[----:B------:R-:W-:Y:S01]  /*0570*/  CS2R R124, SRZ ;  /* 0x00000000007c7805 */ /* 0x000fe2000001ff00 */
[----:B------:R-:W-:Y:S01]  /*0580*/  IMAD.WIDE.U32 R16, R242, c[0x0][0x178], R238 ;  /* 0x00005e00f2107a25 */ /* 0x000fe200078e00ee */
[----:B------:R-:W-:Y:S01]  /*0590*/  CS2R R130, SRZ ;  /* 0x0000000000827805 */ /* 0x000fe2000001ff00 */
[----:B------:R-:W-:Y:S01]  /*05a0*/  CS2R R128, SRZ ;  /* 0x0000000000807805 */ /* 0x000fe2000001ff00 */
[----:B------:R-:W-:Y:S01]  /*05b0*/  CS2R R134, SRZ ;  /* 0x0000000000867805 */ /* 0x000fe2000001ff00 */
[C---:B------:R-:W-:Y:S01]  /*05c0*/  IMAD R6, R10.reuse, c[0x0][0x1dc], R4 ;  /* 0x000077000a067a24 */ /* 0x040fe200078e0204 */
[----:B------:R1:W-:Y:S01]  /*05d0*/  STL.64 [R1+0x8], R16 ;  /* 0x0000081001007387 */ /* 0x0003e20000100a00 */
[----:B------:R-:W-:Y:S01]  /*05e0*/  IMAD.WIDE.U32 R4, R10, c[0x0][0x1d8], R2 ;  /* 0x000076000a047a25 */ /* 0x000fe200078e0002 */
[----:B------:R-:W-:Y:S01]  /*05f0*/  IADD3 R3, R9, UR7, RZ ;  /* 0x0000000709037c10 */ /* 0x000fe2000fffe0ff */
[----:B------:R-:W-:Y:S01]  /*0600*/  ULDC.64 UR6, c[0x0][0x1d8] ;  /* 0x0000760000067ab9 */ /* 0x000fe20000000a00 */
[----:B------:R-:W-:Y:S01]  /*0610*/  LOP3.LUT R9, R7, R0, RZ, 0x3c, !PT ;  /* 0x0000000007097212 */ /* 0x000fe200078e3cff */
[----:B------:R-:W-:Y:S01]  /*0620*/  IMAD.IADD R5, R5, 0x1, R6 ;  /* 0x0000000105057824 */ /* 0x000fe200078e0206 */
[----:B------:R-:W-:Y:S01]  /*0630*/  LEA R6, P0, R4, c[0x0][0x1c0], 0x1 ;  /* 0x0000700004067a11 */ /* 0x000fe200078008ff */
[----:B------:R-:W-:Y:S01]  /*0640*/  IMAD.MOV.U32 R2, RZ, RZ, R8 ;  /* 0x000000ffff027224 */ /* 0x000fe200078e0008 */
[----:B------:R-:W-:Y:S01]  /*0650*/  IADD3 R0, -R242, c[0x0][0x198], RZ ;  /* 0x00006600f2007a10 */ /* 0x000fe20007ffe1ff */
[----:B------:R-:W-:Y:S01]  /*0660*/  USHF.L.U64.HI UR7, UR6, UR20, UR7 ;  /* 0x0000001406077299 */ /* 0x000fe20008010207 */
[----:B------:R-:W-:Y:S01]  /*0670*/  LEA.HI.X R7, R4, c[0x0][0x1c4], R5, 0x1, P0 ;  /* 0x0000710004077a11 */ /* 0x000fe200000f0c05 */
[----:B------:R-:W-:Y:S01]  /*0680*/  IMAD R5, R11, c[0x0][0x1a8], RZ ;  /* 0x00006a000b057a24 */ /* 0x000fe200078e02ff */
[----:B------:R-:W-:Y:S01]  /*0690*/  LEA.HI R4, R14, R240, RZ, 0x6 ;  /* 0x000000f00e047211 */ /* 0x000fe200078f30ff */
[----:B------:R-:W-:Y:S01]  /*06a0*/  IMAD R0, R28, -0x50, R0 ;  /* 0xffffffb01c007824 */ /* 0x000fe200078e0200 */
[----:B------:R-:W-:Y:S01]  /*06b0*/  ISETP.GE.AND P0, PT, R238, c[0x0][0x1cc], PT ;  /* 0x00007300ee007a0c */ /* 0x000fe20003f06270 */
[----:B------:R-:W-:Y:S01]  /*06c0*/  IMAD R11, R10, c[0x0][0x1ac], R5 ;  /* 0x00006b000a0b7a24 */ /* 0x000fe200078e0205 */
[----:B------:R-:W-:Y:S01]  /*06d0*/  SHF.R.S32.HI R22, RZ, 0x6, R4 ;  /* 0x00000006ff167819 */ /* 0x000fe20000011404 */
[----:B------:R-:W-:Y:S01]  /*06e0*/  USHF.L.U32 UR6, UR6, 0x5, URZ ;  /* 0x0000000506067899 */ /* 0x000fe2000800063f */
[C---:B------:R-:W-:Y:S01]  /*06f0*/  ISETP.LT.OR P1, PT, R0.reuse, 0x1, P0 ;  /* 0x000000010000780c */ /* 0x040fe20000721670 */
[----:B------:R-:W-:Y:S01]  /*0700*/  IMAD.MOV.U32 R250, RZ, RZ, R16 ;  /* 0x000000fffffa7224 */ /* 0x000fe200078e0010 */
[----:B------:R-:W-:Y:S01]  /*0710*/  ISETP.LT.OR P6, PT, R0, 0x1, P4 ;  /* 0x000000010000780c */ /* 0x000fe200027c1670 */
[----:B------:R-:W-:Y:S01]  /*0720*/  IMAD R4, R22, 0x200, R9 ;  /* 0x0000020016047824 */ /* 0x000fe200078e0209 */
[----:B------:R-:W-:Y:S01]  /*0730*/  ISETP.LT.OR P5, PT, R0, 0x1, P3 ;  /* 0x000000010000780c */ /* 0x000fe20001fa1670 */
[----:B------:R-:W-:Y:S01]  /*0740*/  IMAD.WIDE.U32 R8, R10, c[0x0][0x1a8], R2 ;  /* 0x00006a000a087a25 */ /* 0x000fe200078e0002 */
[----:B------:R-:W-:Y:S01]  /*0750*/  ISETP.LT.OR P0, PT, R0, 0x21, P0 ;  /* 0x000000210000780c */ /* 0x000fe20000701670 */
[----:B------:R-:W-:Y:S01]  /*0760*/  CS2R R132, SRZ ;  /* 0x0000000000847805 */ /* 0x000fe2000001ff00 */
[----:B------:R-:W-:Y:S01]  /*0770*/  CS2R R122, SRZ ;  /* 0x00000000007a7805 */ /* 0x000fe2000001ff00 */
[----:B------:R-:W-:Y:S01]  /*0780*/  IMAD.SHL.U32 R236, R4, 0x2, RZ ;  /* 0x0000000204ec7824 */ /* 0x000fe200078e00ff */
[----:B------:R-:W-:Y:S01]  /*0790*/  P2R R5, PR, RZ, 0x1 ;  /* 0x00000001ff057803 */ /* 0x000fe20000000000 */
[----:B------:R-:W-:Y:S01]  /*07a0*/  IMAD.MOV.U32 R3, RZ, RZ, c[0x0][0x1d8] ;  /* 0x00007600ff037624 */ /* 0x000fe200078e00ff */
[C---:B------:R-:W-:Y:S01]  /*07b0*/  @!P2 ISETP.GE.AND P0, PT, R0.reuse, 0x41, PT ;  /* 0x000000410000a80c */ /* 0x040fe20003f06270 */
[----:B------:R-:W-:Y:S01]  /*07c0*/  IMAD.MOV.U32 R4, RZ, RZ, c[0x0][0x1dc] ;  /* 0x00007700ff047624 */ /* 0x000fe200078e00ff */
[----:B------:R2:W-:Y:S01]  /*07d0*/  LDGSTS.E.BYPASS.LTC128B.128 [R236+0x7880], [R6.64], !P1 ;  /* 0x0788000006ec7fae */ /* 0x0005e2000c901d4e */
[----:B------:R-:W-:Y:S01]  /*07e0*/  IMAD.IADD R9, R9, 0x1, R11 ;  /* 0x0000000109097824 */ /* 0x000fe200078e020b */
[C---:B------:R-:W-:Y:S01]  /*07f0*/  LEA R2, P1, R3.reuse, R6, 0x6 ;  /* 0x0000000603027211 */ /* 0x040fe200078230ff */
[----:B------:R-:W-:Y:S01]  /*0800*/  CS2R R120, SRZ ;  /* 0x0000000000787805 */ /* 0x000fe2000001ff00 */
[----:B------:R2:W-:Y:S01]  /*0810*/  LDGSTS.E.BYPASS.LTC128B.128 [R236+0xa080], [R6.64+0x80], !P6 ;  /* 0x0a08008006ec7fae */ /* 0x0005e2000f101d4e */
[C---:B------:R-:W-:Y:S01]  /*0820*/  ISETP.LT.OR P6, PT, R0.reuse, 0x21, P3 ;  /* 0x000000210000780c */ /* 0x040fe20001fc1670 */
[----:B------:R-:W-:Y:S01]  /*0830*/  CS2R R118, SRZ ;  /* 0x0000000000767805 */ /* 0x000fe2000001ff00 */
[----:B------:R-:W-:Y:S01]  /*0840*/  LEA.HI.X R3, R3, R7, R4, 0x6, P1 ;  /* 0x0000000703037211 */ /* 0x000fe200008f3404 */
[----:B------:R2:W-:Y:S01]  /*0850*/  LDGSTS.E.BYPASS.LTC128B.128 [R236+0xc880], [R6.64+0x100], !P5 ;  /* 0x0c88010006ec7fae */ /* 0x0005e2000e901d4e */
[----:B------:R-:W-:Y:S01]  /*0860*/  ISETP.LT.OR P5, PT, R0, 0x21, P4 ;  /* 0x000000210000780c */ /* 0x000fe200027a1670 */
[----:B------:R-:W-:Y:S01]  /*0870*/  CS2R R116, SRZ ;  /* 0x0000000000747805 */ /* 0x000fe2000001ff00 */
[----:B------:R-:W-:Y:S01]  /*0880*/  ISETP.NE.AND P1, PT, R5, RZ, PT ;  /* 0x000000ff0500720c */ /* 0x000fe20003f25270 */
[----:B------:R-:W-:Y:S01]  /*0890*/  IMAD.U32 R5, RZ, RZ, UR6 ;  /* 0x00000006ff057e24 */ /* 0x000fe2000f8e00ff */
[----:B------:R-:W-:Y:S01]  /*08a0*/  P2R R4, PR, RZ, 0x20 ;  /* 0x00000020ff047803 */ /* 0x000fe20000000000 */
[----:B------:R-:W-:Y:S01]  /*08b0*/  CS2R R114, SRZ ;  /* 0x0000000000727805 */ /* 0x000fe2000001ff00 */
[----:B------:R-:W-:Y:S01]  /*08c0*/  @!P2 ISETP.GE.OR P5, PT, R238, c[0x0][0x1cc], !P0 ;  /* 0x00007300ee00aa0c */ /* 0x000fe200047a6670 */
[----:B------:R-:W-:Y:S01]  /*08d0*/  CS2R R112, SRZ ;  /* 0x0000000000707805 */ /* 0x000fe2000001ff00 */
[----:B------:R-:W-:Y:S01]  /*08e0*/  @!P2 ISETP.LT.OR P3, PT, R0, 0x41, P4 ;  /* 0x000000410000a80c */ /* 0x000fe20002761670 */
[----:B------:R-:W-:Y:S01]  /*08f0*/  CS2R R102, SRZ ;  /* 0x0000000000667805 */ /* 0x000fe2000001ff00 */
[----:B------:R-:W-:Y:S01]  /*0900*/  CS2R R100, SRZ ;  /* 0x0000000000647805 */ /* 0x000fe2000001ff00 */
[----:B------:R-:W-:Y:S01]  /*0910*/  CS2R R98, SRZ ;  /* 0x0000000000627805 */ /* 0x000fe2000001ff00 */
[----:B------:R-:W-:Y:S01]  /*0920*/  CS2R R96, SRZ ;  /* 0x0000000000607805 */ /* 0x000fe2000001ff00 */
[----:B------:R-:W-:Y:S01]  /*0930*/  CS2R R94, SRZ ;  /* 0x00000000005e7805 */ /* 0x000fe2000001ff00 */
[----:B------:R-:W-:Y:S01]  /*0940*/  CS2R R92, SRZ ;  /* 0x00000000005c7805 */ /* 0x000fe2000001ff00 */
[----:B------:R3:W-:Y:S01]  /*0950*/  LDGSTS.E.BYPASS.LTC128B.128 [R236+0x8880], [R2.64], !P1 ;  /* 0x0888000002ec7fae */ /* 0x0007e2000c901d4e */
[----:B------:R-:W-:Y:S01]  /*0960*/  CS2R R82, SRZ ;  /* 0x0000000000527805 */ /* 0x000fe2000001ff00 */
[----:B------:R-:W-:Y:S01]  /*0970*/  CS2R R80, SRZ ;  /* 0x0000000000507805 */ /* 0x000fe2000001ff00 */
[----:B------:R-:W-:Y:S01]  /*0980*/  CS2R R86, SRZ ;  /* 0x0000000000567805 */ /* 0x000fe2000001ff00 */
[----:B------:R-:W-:Y:S01]  /*0990*/  P2R R10, PR, RZ, 0x20 ;  /* 0x00000020ff0a7803 */ /* 0x000fe20000000000 */
[----:B------:R-:W-:Y:S01]  /*09a0*/  CS2R R84, SRZ ;  /* 0x0000000000547805 */ /* 0x000fe2000001ff00 */
[----:B------:R-:W-:Y:S01]  /*09b0*/  @!P2 ISETP.GE.OR P5, PT, R13, c[0x0][0x1cc], !P0 ;  /* 0x000073000d00aa0c */ /* 0x000fe200047a6670 */
[----:B------:R-:W-:Y:S01]  /*09c0*/  CS2R R90, SRZ ;  /* 0x00000000005a7805 */ /* 0x000fe2000001ff00 */
[----:B------:R-:W-:Y:S01]  /*09d0*/  ISETP.NE.AND P0, PT, R4, RZ, PT ;  /* 0x000000ff0400720c */ /* 0x000fe20003f05270 */
[----:B------:R-:W-:Y:S01]  /*09e0*/  CS2R R88, SRZ ;  /* 0x0000000000587805 */ /* 0x000fe2000001ff00 */
[----:B------:R-:W-:Y:S01]  /*09f0*/  CS2R R78, SRZ ;  /* 0x00000000004e7805 */ /* 0x000fe2000001ff00 */
[----:B--2---:R-:W-:Y:S01]  /*0a00*/  IMAD.U32 R7, RZ, RZ, UR7 ;  /* 0x00000007ff077e24 */ /* 0x004fe2000f8e00ff */
[C---:B------:R-:W-:Y:S01]  /*0a10*/  @!P2 LEA R6, P1, R5.reuse, R2, 0x1 ;  /* 0x000000020506a211 */ /* 0x040fe200078208ff */
[----:B------:R-:W-:Y:S01]  /*0a20*/  ULDC.64 UR6, c[0x0][0x1a8] ;  /* 0x00006a0000067ab9 */ /* 0x000fe20000000a00 */
[----:B------:R-:W-:Y:S01]  /*0a30*/  CS2R R76, SRZ ;  /* 0x00000000004c7805 */ /* 0x000fe2000001ff00 */
[----:B------:R-:W-:Y:S01]  /*0a40*/  USHF.L.U32 UR5, UR6, 0x5, URZ ;  /* 0x0000000506057899 */ /* 0x000fe2000800063f */
[----:B------:R-:W-:Y:S01]  /*0a50*/  @!P2 LEA.HI.X R7, R5, R3, R7, 0x1, P1 ;  /* 0x000000030507a211 */ /* 0x000fe200008f0c07 */
[----:B------:R-:W-:Y:S01]  /*0a60*/  USHF.L.U64.HI UR7, UR6, UR20, UR7 ;  /* 0x0000001406077299 */ /* 0x000fe20008010207 */
[----:B------:R-:W-:Y:S01]  /*0a70*/  ISETP.NE.AND P1, PT, R10, RZ, PT ;  /* 0x000000ff0a00720c */ /* 0x000fe20003f25270 */
[----:B------:R-:W-:Y:S01]  /*0a80*/  CS2R R74, SRZ ;  /* 0x00000000004a7805 */ /* 0x000fe2000001ff00 */
[----:B------:R-:W-:Y:S01]  /*0a90*/  CS2R R72, SRZ ;  /* 0x0000000000487805 */ /* 0x000fe2000001ff00 */
[----:B------:R3:W-:Y:S01]  /*0aa0*/  LDGSTS.E.BYPASS.LTC128B.128 [R236+0xb080], [R2.64+0x80], !P0 ;  /* 0x0b08008002ec7fae */ /* 0x0007e2000c101d4e */
[----:B------:R-:W-:Y:S01]  /*0ab0*/  LEA R4, P0, R8, c[0x0][0x190], 0x1 ;  /* 0x0000640008047a11 */ /* 0x000fe200078008ff */
[----:B------:R-:W-:Y:S01]  /*0ac0*/  CS2R R70, SRZ ;  /* 0x0000000000467805 */ /* 0x000fe2000001ff00 */
[----:B------:R-:W-:Y:S01]  /*0ad0*/  CS2R R68, SRZ ;  /* 0x0000000000447805 */ /* 0x000fe2000001ff00 */
[----:B------:R3:W-:Y:S01]  /*0ae0*/  LDGSTS.E.BYPASS.LTC128B.128 [R236+0xd880], [R2.64+0x100], !P6 ;  /* 0x0d88010002ec7fae */ /* 0x0007e2000f101d4e */
[----:B------:R-:W-:Y:S01]  /*0af0*/  ISETP.GE.AND P6, PT, R238, c[0x0][0x19c], PT ;  /* 0x00006700ee007a0c */ /* 0x000fe20003fc6270 */
[----:B------:R-:W-:Y:S01]  /*0b00*/  CS2R R58, SRZ ;  /* 0x00000000003a7805 */ /* 0x000fe2000001ff00 */
[----:B------:R-:W-:Y:S01]  /*0b10*/  LEA.HI.X R5, R8, c[0x0][0x194], R9, 0x1, P0 ;  /* 0x0000650008057a11 */ /* 0x000fe200000f0c09 */
[----:B------:R-:W-:Y:S01]  /*0b20*/  CS2R R56, SRZ ;  /* 0x0000000000387805 */ /* 0x000fe2000001ff00 */
[C---:B------:R-:W-:Y:S01]  /*0b30*/  ISETP.LT.OR P4, PT, R0.reuse, 0x1, P6 ;  /* 0x000000010000780c */ /* 0x040fe20003781670 */
[----:B------:R2:W-:Y:S01]  /*0b40*/  @!P2 LDGSTS.E.BYPASS.LTC128B.128 [R236+0x9880], [R6.64], !P1 ;  /* 0x0988000006ecafae */ /* 0x0005e2000c901d4e */
[----:B------:R-:W-:Y:S01]  /*0b50*/  CS2R R62, SRZ ;  /* 0x00000000003e7805 */ /* 0x000fe2000001ff00 */
[----:B------:R-:W-:Y:S01]  /*0b60*/  CS2R R60, SRZ ;  /* 0x00000000003c7805 */ /* 0x000fe2000001ff00 */
[----:B------:R-:W-:Y:S01]  /*0b70*/  CS2R R66, SRZ ;  /* 0x0000000000427805 */ /* 0x000fe2000001ff00 */
[----:B------:R2:W-:Y:S01]  /*0b80*/  @!P2 LDGSTS.E.BYPASS.LTC128B.128 [R236+0xc080], [R6.64+0x80], !P3 ;  /* 0x0c08008006ecafae */ /* 0x0005e2000d901d4e */
[----:B------:R-:W-:Y:S01]  /*0b90*/  ISETP.GE.AND P3, PT, R13, c[0x0][0x19c], PT ;  /* 0x000067000d007a0c */ /* 0x000fe20003f66270 */
[----:B------:R-:W-:Y:S01]  /*0ba0*/  CS2R R64, SRZ ;  /* 0x0000000000407805 */ /* 0x000fe2000001ff00 */
[----:B------:R-:W-:Y:S01]  /*0bb0*/  CS2R R54, SRZ ;  /* 0x0000000000367805 */ /* 0x000fe2000001ff00 */
[----:B------:R2:W-:Y:S01]  /*0bc0*/  @!P2 LDGSTS.E.BYPASS.LTC128B.128 [R236+0xe880], [R6.64+0x100], !P5 ;  /* 0x0e88010006ecafae */ /* 0x0005e2000e901d4e */
[----:B------:R-:W-:Y:S01]  /*0bd0*/  ISETP.GE.AND P5, PT, R247, c[0x0][0x19c], PT ;  /* 0x00006700f7007a0c */ /* 0x000fe20003fa6270 */
[----:B------:R-:W-:Y:S01]  /*0be0*/  CS2R R52, SRZ ;  /* 0x0000000000347805 */ /* 0x000fe2000001ff00 */
[----:B------:R-:W-:Y:S01]  /*0bf0*/  CS2R R50, SRZ ;  /* 0x0000000000327805 */ /* 0x000fe2000001ff00 */
[----:B------:R4:W-:Y:S01]  /*0c00*/  LDGSTS.E.BYPASS.LTC128B.128 [R236+0x80], [R4.64], !P4 ;  /* 0x0008000004ec7fae */ /* 0x0009e2000e101d4e */
[C---:B------:R-:W-:Y:S01]  /*0c10*/  ISETP.LT.OR P1, PT, R0.reuse, 0x1, P5 ;  /* 0x000000010000780c */ /* 0x040fe20002f21670 */
[----:B------:R-:W-:Y:S01]  /*0c20*/  CS2R R48, SRZ ;  /* 0x0000000000307805 */ /* 0x000fe2000001ff00 */
[----:B------:R-:W-:Y:S01]  /*0c30*/  ISETP.LT.OR P4, PT, R0, 0x21, P6 ;  /* 0x000000210000780c */ /* 0x000fe20003781670 */
[----:B------:R-:W-:Y:S01]  /*0c40*/  CS2R R46, SRZ ;  /* 0x00000000002e7805 */ /* 0x000fe2000001ff00 */
[----:B------:R-:W-:Y:S01]  /*0c50*/  ISETP.GE.AND P6, PT, R238, c[0x0][0x16c], PT ;  /* 0x00005b00ee007a0c */ /* 0x000fe20003fc6270 */
[----:B------:R-:W-:Y:S01]  /*0c60*/  CS2R R44, SRZ ;  /* 0x00000000002c7805 */ /* 0x000fe2000001ff00 */
[----:B---3--:R-:W-:-:S05]  /*0c70*/  IMAD.MOV.U32 R3, RZ, RZ, c[0x0][0x1a8] ;  /* 0x00006a00ff037624 */ /* 0x008fca00078e00ff */
[----:B------:R-:W-:Y:S02]  /*0c80*/  LEA R2, P0, R3, R4, 0x6 ;  /* 0x0000000403027211 */ /* 0x000fe400078030ff */
[----:B------:R4:W-:Y:S01]  /*0c90*/  LDGSTS.E.BYPASS.LTC128B.128 [R236+0x2880], [R4.64+0x80], !P1 ;  /* 0x0288008004ec7fae */ /* 0x0009e2000c901d4e */
[----:B------:R-:W-:Y:S01]  /*0ca0*/  ISETP.LT.OR P1, PT, R0, 0x21, P5 ;  /* 0x000000210000780c */ /* 0x000fe20002f21670 */
[----:B--2---:R-:W-:Y:S01]  /*0cb0*/  IMAD.MOV.U32 R6, RZ, RZ, c[0x0][0x1ac] ;  /* 0x00006b00ff067624 */ /* 0x004fe200078e00ff */
[----:B------:R-:W-:-:S04]  /*0cc0*/  SEL R7, RZ, 0x1, P6 ;  /* 0x00000001ff077807 */ /* 0x000fc80003000000 */
[----:B------:R-:W-:Y:S01]  /*0cd0*/  LEA.HI.X R3, R3, R5, R6, 0x6, P0 ;  /* 0x0000000503037211 */ /* 0x000fe200000f3406 */
[----:B------:R-:W-:Y:S01]  /*0ce0*/  IMAD.U32 R6, RZ, RZ, UR7 ;  /* 0x00000007ff067e24 */ /* 0x000fe2000f8e00ff */
[----:B------:R-:W-:Y:S01]  /*0cf0*/  ISETP.LT.OR P0, PT, R0, 0x1, P3 ;  /* 0x000000010000780c */ /* 0x000fe20001f01670 */
[----:B------:R-:W-:Y:S02]  /*0d00*/  ULDC.64 UR6, c[0x0][0x188] ;  /* 0x0000620000067ab9 */ /* 0x000fe40000000a00 */
[----:B------:R-:W-:Y:S02]  /*0d10*/  UIMAD.WIDE.U32 UR12, UR8, UR6, URZ ;  /* 0x00000006080c72a5 */ /* 0x000fe4000f8e003f */
[----:B------:R-:W-:-:S08]  /*0d20*/  UIMAD UR6, UR4, UR6, URZ ;  /* 0x00000006040672a4 */ /* 0x000fd0000f8e023f */
[----:B------:R4:W-:Y:S01]  /*0d30*/  LDGSTS.E.BYPASS.LTC128B.128 [R236+0x5080], [R4.64+0x100], !P0 ;  /* 0x0508010004ec7fae */ /* 0x0009e2000c101d4e */
[----:B------:R-:W-:-:S03]  /*0d40*/  ISETP.LT.OR P0, PT, R0, 0x21, P3 ;  /* 0x000000210000780c */ /* 0x000fc60001f01670 */
[----:B------:R2:W-:Y:S01]  /*0d50*/  LDGSTS.E.BYPASS.LTC128B.128 [R236+0x1080], [R2.64], !P4 ;  /* 0x0108000002ec7fae */ /* 0x0005e2000e101d4e */
[----:B------:R-:W-:-:S03]  /*0d60*/  ISETP.GE.AND P4, PT, R247, c[0x0][0x16c], PT ;  /* 0x00005b00f7007a0c */ /* 0x000fc60003f86270 */
[----:B------:R2:W-:Y:S01]  /*0d70*/  LDGSTS.E.BYPASS.LTC128B.128 [R236+0x3880], [R2.64+0x80], !P1 ;  /* 0x0388008002ec7fae */ /* 0x0005e2000c901d4e */
[----:B------:R-:W-:Y:S02]  /*0d80*/  @!P2 ISETP.LT.OR P1, PT, R0, 0x41, P5 ;  /* 0x000000410000a80c */ /* 0x000fe40002f21670 */
[----:B------:R-:W-:-:S03]  /*0d90*/  ISETP.GT.AND P5, PT, R240, 0xf, PT ;  /* 0x0000000ff000780c */ /* 0x000fc60003fa4270 */
[----:B------:R2:W-:Y:S04]  /*0da0*/  LDGSTS.E.BYPASS.LTC128B.128 [R236+0x6080], [R2.64+0x100], !P0 ;  /* 0x0608010002ec7fae */ /* 0x0005e8000c101d4e */
[----:B------:R-:W-:-:S04]  /*0db0*/  @P4 LOP3.LUT R246, R246, 0x2, RZ, 0xfc, !PT ;  /* 0x00000002f6f64812 */ /* 0x000fc800078efcff */
[----:B------:R-:W-:-:S04]  /*0dc0*/  LOP3.LUT R246, R246, 0xfffffffe, RZ, 0xc0, !PT ;  /* 0xfffffffef6f67812 */ /* 0x000fc800078ec0ff */
[----:B------:R-:W-:Y:S01]  /*0dd0*/  @P6 LOP3.LUT R246, R246, 0x1, RZ, 0xfc, !PT ;  /* 0x00000001f6f66812 */ /* 0x000fe200078efcff */
[----:B----4-:R-:W-:Y:S01]  /*0de0*/  IMAD.U32 R5, RZ, RZ, UR5 ;  /* 0x00000005ff057e24 */ /* 0x010fe2000f8e00ff */
[----:B------:R-:W-:Y:S01]  /*0df0*/  SEL R4, RZ, 0xffffffff, P4 ;  /* 0xffffffffff047807 */ /* 0x000fe20002000000 */
[----:B------:R-:W-:Y:S01]  /*0e00*/  UIMAD UR5, UR8, UR7, UR6 ;  /* 0x00000007080572a4 */ /* 0x000fe2000f8e0206 */
[----:B------:R-:W-:Y:S02]  /*0e10*/  ISETP.GE.AND P4, PT, R238, c[0x0][0x19c], PT ;  /* 0x00006700ee007a0c */ /* 0x000fe40003f86270 */
[----:B------:R-:W-:Y:S01]  /*0e20*/  ISETP.GE.AND P6, PT, R13, c[0x0][0x16c], PT ;  /* 0x00005b000d007a0c */ /* 0x000fe20003fc6270 */
[----:B------:R-:W-:Y:S01]  /*0e30*/  IMAD.SHL.U32 R8, R4, 0x2, RZ ;  /* 0x0000000204087824 */ /* 0x000fe200078e00ff */
[C---:B------:R-:W-:Y:S01]  /*0e40*/  @!P2 LEA R4, P0, R5.reuse, R2, 0x1 ;  /* 0x000000020504a211 */ /* 0x040fe200078008ff */
[----:B------:R-:W-:Y:S02]  /*0e50*/  UIADD3 UR5, UR13, UR5, URZ ;  /* 0x000000050d057290 */ /* 0x000fe4000fffe03f */
[----:B------:R-:W-:Y:S01]  /*0e60*/  ULDC.64 UR6, c[0x0][0x278] ;  /* 0x00009e0000067ab9 */ /* 0x000fe20000000a00 */
[----:B------:R-:W-:Y:S01]  /*0e70*/  @!P2 LEA.HI.X R5, R5, R3, R6, 0x1, P0 ;  /* 0x000000030505a211 */ /* 0x000fe200000f0c06 */
[----:B------:R-:W-:Y:S01]  /*0e80*/  UIMAD UR11, UR4, UR6, URZ ;  /* 0x00000006040b72a4 */ /* 0x000fe2000f8e023f */
[----:B------:R-:W-:Y:S01]  /*0e90*/  @!P2 ISETP.LT.OR P0, PT, R0, 0x41, P4 ;  /* 0x000000410000a80c */ /* 0x000fe20002701670 */
[----:B--2---:R-:W-:Y:S01]  /*0ea0*/  IMAD R2, R243, c[0x0][0x178], RZ ;  /* 0x00005e00f3027a24 */ /* 0x004fe200078e02ff */
[----:B------:R-:W-:Y:S01]  /*0eb0*/  LOP3.LUT R7, R8, 0x2, R7, 0xe2, !PT ;  /* 0x0000000208077812 */ /* 0x000fe200078ee207 */
[----:B------:R-:W-:Y:S01]  /*0ec0*/  IMAD R8, R27, c[0x0][0x180], RZ ;  /* 0x000060001b087a24 */ /* 0x000fe200078e02ff */
[----:B------:R-:W-:Y:S01]  /*0ed0*/  SEL R6, RZ, 0x4, P6 ;  /* 0x00000004ff067807 */ /* 0x000fe20003000000 */
[----:B------:R-:W-:Y:S01]  /*0ee0*/  IMAD R2, R242, c[0x0][0x17c], R2 ;  /* 0x00005f00f2027a24 */ /* 0x000fe200078e0202 */
[----:B------:R-:W-:Y:S01]  /*0ef0*/  @!P2 ISETP.LT.OR P4, PT, R0, 0x41, P3 ;  /* 0x000000410000a80c */ /* 0x000fe20001f81670 */
[----:B------:R-:W-:Y:S01]  /*0f00*/  IMAD R8, R26, c[0x0][0x184], R8 ;  /* 0x000061001a087a24 */ /* 0x000fe200078e0208 */
[----:B------:R-:W-:Y:S01]  /*0f10*/  LOP3.LUT R6, R7, R6, RZ, 0xfc, !PT ;  /* 0x0000000607067212 */ /* 0x000fe200078efcff */
[----:B------:R-:W-:Y:S01]  /*0f20*/  IMAD.IADD R251, R17, 0x1, R2 ;  /* 0x0000000111fb7824 */ /* 0x000fe200078e0202 */
[----:B------:R-:W-:Y:S01]  /*0f30*/  UIMAD.WIDE.U32 UR16, UR8, UR6, URZ ;  /* 0x00000006081072a5 */ /* 0x000fe2000f8e003f */
[----:B-1----:R-:W-:Y:S01]  /*0f40*/  IMAD.WIDE.U32 R16, R242, c[0x0][0x208], R238 ;  /* 0x00008200f2107a25 */ /* 0x002fe200078e00ee */
[----:B------:R-:W-:Y:S01]  /*0f50*/  LOP3.LUT R0, R6, 0x1, RZ, 0xc0, !PT ;  /* 0x0000000106007812 */ /* 0x000fe200078ec0ff */
[----:B------:R1:W-:Y:S01]  /*0f60*/  @!P2 LDGSTS.E.BYPASS.LTC128B.128 [R236+0x2080], [R4.64], !P0 ;  /* 0x0208000004ecafae */ /* 0x0003e2000c101d4e */
[----:B------:R-:W-:Y:S01]  /*0f70*/  UIMAD UR11, UR8, UR7, UR11 ;  /* 0x00000007080b72a4 */ /* 0x000fe2000f8e020b */
[----:B------:R-:W-:Y:S01]  /*0f80*/  IMAD.WIDE.U32 R2, R26, c[0x0][0x180], R250 ;  /* 0x000060001a027a25 */ /* 0x000fe200078e00fa */
[----:B------:R-:W-:Y:S01]  /*0f90*/  ISETP.NE.U32.AND P3, PT, R0, 0x1, PT ;  /* 0x000000010000780c */ /* 0x000fe20003f65070 */
[----:B------:R1:W-:Y:S01]  /*0fa0*/  @!P2 LDGSTS.E.BYPASS.LTC128B.128 [R236+0x4880], [R4.64+0x80], !P1 ;  /* 0x0488008004ecafae */ /* 0x0003e2000c901d4e */
[----:B------:R-:W-:Y:S01]  /*0fb0*/  ULDC.64 UR6, c[0x0][0x218] ;  /* 0x0000860000067ab9 */ /* 0x000fe20000000a00 */
[----:B------:R-:W-:Y:S01]  /*0fc0*/  IMAD R0, R243, c[0x0][0x208], RZ ;  /* 0x00008200f3007a24 */ /* 0x000fe200078e02ff */
[----:B------:R-:W-:Y:S01]  /*0fd0*/  IADD3 R7, P0, R2, UR12, RZ ;  /* 0x0000000c02077c10 */ /* 0x000fe2000ff1e0ff */
[----:B------:R1:W-:Y:S01]  /*0fe0*/  @!P2 LDGSTS.E.BYPASS.LTC128B.128 [R236+0x7080], [R4.64+0x100], !P4 ;  /* 0x0708010004ecafae */ /* 0x0003e2000e101d4e */
[----:B------:R-:W-:Y:S01]  /*0ff0*/  LOP3.LUT P2, RZ, R6, 0x2, RZ, 0xc0, !PT ;  /* 0x0000000206ff7812 */ /* 0x000fe2000784c0ff */
[----:B------:R-:W-:Y:S01]  /*1000*/  IMAD R0, R242, c[0x0][0x20c], R0 ;  /* 0x00008300f2007a24 */ /* 0x000fe200078e0200 */
[----:B------:R-:W-:Y:S01]  /*1010*/  IADD3.X R3, R3, UR5, R8, P0, !PT ;  /* 0x0000000503037c10 */ /* 0x000fe200087fe408 */
[----:B------:R-:W0:Y:S01]  /*1020*/  LDGDEPBAR ;  /* 0x00000000000079af */ /* 0x000e220000000000 */
[C---:B------:R-:W-:Y:S01]  /*1030*/  LEA R2, P0, R7.reuse, c[0x0][0x160], 0x1 ;  /* 0x0000580007027a11 */ /* 0x040fe200078008ff */
[----:B------:R-:W-:Y:S01]  /*1040*/  UIMAD.WIDE.U32 UR18, UR8, UR6, URZ ;  /* 0x00000006081272a5 */ /* 0x000fe2000f8e003f */
[----:B------:R-:W-:Y:S01]  /*1050*/  LOP3.LUT P4, RZ, R6, 0x4, RZ, 0xc0, !PT ;  /* 0x0000000406ff7812 */ /* 0x000fe2000788c0ff */
[----:B------:R-:W-:Y:S01]  /*1060*/  UIMAD UR6, UR4, UR6, URZ ;  /* 0x00000006040672a4 */ /* 0x000fe2000f8e023f */
[----:B------:R-:W-:Y:S01]  /*1070*/  LEA.HI.X R3, R7, c[0x0][0x164], R3, 0x1, P0 ;  /* 0x0000590007037a11 */ /* 0x000fe200000f0c03 */
[----:B------:R-:W-:Y:S01]  /*1080*/  IMAD R6, R27, c[0x0][0x270], RZ ;  /* 0x00009c001b067a24 */ /* 0x000fe200078e02ff */
[C---:B------:R-:W-:Y:S01]  /*1090*/  ISETP.LT.OR P0, PT, R12.reuse, 0x1, P3 ;  /* 0x000000010c00780c */ /* 0x040fe20001f01670 */
[----:B------:R-:W-:Y:S01]  /*10a0*/  IMAD.IADD R249, R17, 0x1, R0 ;  /* 0x0000000111f97824 */ /* 0x000fe200078e0200 */
[----:B------:R-:W-:Y:S01]  /*10b0*/  ISETP.LT.OR P1, PT, R12, 0x1, !P2 ;  /* 0x000000010c00780c */ /* 0x000fe20005721670 */
[----:B------:R-:W-:Y:S01]  /*10c0*/  IMAD.MOV.U32 R248, RZ, RZ, R16 ;  /* 0x000000fffff87224 */ /* 0x000fe200078e0010 */
[----:B------:R-:W-:Y:S01]  /*10d0*/  UIADD3 UR11, UR17, UR11, URZ ;  /* 0x0000000b110b7290 */ /* 0x000fe2000fffe03f */
[C---:B------:R-:W-:Y:S01]  /*10e0*/  IMAD R0, R26.reuse, c[0x0][0x274], R6 ;  /* 0x00009d001a007a24 */ /* 0x040fe200078e0206 */
[----:B------:R-:W-:Y:S01]  /*10f0*/  UIMAD UR7, UR8, UR7, UR6 ;  /* 0x00000007080772a4 */ /* 0x000fe2000f8e0206 */
[----:B------:R-:W-:Y:S01]  /*1100*/  IMAD.WIDE.U32 R6, R26, c[0x0][0x210], R248 ;  /* 0x000084001a067a25 */ /* 0x000fe200078e00f8 */
[----:B------:R-:W-:Y:S01]  /*1110*/  ISETP.LT.OR P2, PT, R12, 0x21, !P2 ;  /* 0x000000210c00780c */ /* 0x000fe20005741670 */
[----:B------:R2:W-:Y:S01]  /*1120*/  STL.64 [R1], R16 ;  /* 0x0000001001007387 */ /* 0x0005e20000100a00 */
[----:B------:R-:W-:-:S03]  /*1130*/  UIADD3 UR9, UR19, UR7, URZ ;  /* 0x0000000713097290 */ /* 0x000fc6000fffe03f */
[----:B------:R3:W-:Y:S01]  /*1140*/  LDGSTS.E.BYPASS.LTC128B.128 [R236+0xf080], [R2.64], !P0 ;  /* 0x0f08000002ec7fae */ /* 0x0007e2000c101d4e */
[----:B------:R-:W-:Y:S01]  /*1150*/  IADD3 R8, P0, R2, UR22, RZ ;  /* 0x0000001602087c10 */ /* 0x000fe2000ff1e0ff */
[----:B------:R-:W-:Y:S01]  /*1160*/  ULDC.64 UR6, c[0x0][0x208] ;  /* 0x0000820000067ab9 */ /* 0x000fe20000000a00 */
[----:B-1----:R-:W-:Y:S01]  /*1170*/  IMAD.WIDE.U32 R4, R26, c[0x0][0x270], R244 ;  /* 0x00009c001a047a25 */ /* 0x002fe200078e00f4 */
[----:B------:R3:W-:Y:S01]  /*1180*/  LDGSTS.E.BYPASS.LTC128B.128 [R236+0x11080], [R2.64+0x80], !P1 ;  /* 0x1108008002ec7fae */ /* 0x0007e2000c901d4e */
[----:B------:R-:W-:Y:S01]  /*1190*/  IADD3.X R9, R3, UR21, RZ, P0, !PT ;  /* 0x0000001503097c10 */ /* 0x000fe200087fe4ff */
[----:B------:R-:W-:Y:S01]  /*11a0*/  USHF.L.U32 UR23, UR6, 0x5, URZ ;  /* 0x0000000506177899 */ /* 0x000fe2000800063f */
[C---:B------:R-:W-:Y:S01]  /*11b0*/  ISETP.LT.OR P0, PT, R12.reuse, 0x1, !P4 ;  /* 0x000000010c00780c */ /* 0x040fe20006701670 */
[----:B------:R-:W-:Y:S01]  /*11c0*/  USHF.L.U64.HI UR7, UR6, UR20, UR7 ;  /* 0x0000001406077299 */ /* 0x000fe20008010207 */
[C---:B------:R-:W-:Y:S02]  /*11d0*/  ISETP.LT.OR P1, PT, R12.reuse, 0x21, P3 ;  /* 0x000000210c00780c */ /* 0x040fe40001f21670 */
[----:B------:R-:W-:Y:S01]  /*11e0*/  ISETP.LT.OR P3, PT, R12, 0x21, !P4 ;  /* 0x000000210c00780c */ /* 0x000fe20006761670 */
[----:B------:R-:W-:Y:S01]  /*11f0*/  USHF.L.U64.HI UR7, UR23, 0x1, UR7 ;  /* 0x0000000117077899 */ /* 0x000fe20008010207 */
[----:B------:R-:W-:-:S07]  /*1200*/  ISETP.GE.AND P4, PT, R238, c[0x0][0x1fc], PT ;  /* 0x00007f00ee007a0c */ /* 0x000fce0003f86270 */
[----:B------:R3:W-:Y:S01]  /*1210*/  LDGSTS.E.BYPASS.LTC128B.128 [R236+0x13080], [R2.64+0x100], !P0 ;  /* 0x1308010002ec7fae */ /* 0x0007e2000c101d4e */
[----:B------:R-:W-:Y:S01]  /*1220*/  IADD3 R10, P0, R4, UR16, RZ ;  /* 0x00000010040a7c10 */ /* 0x000fe2000ff1e0ff */
[----:B------:R-:W-:Y:S02]  /*1230*/  IMAD R4, R27, c[0x0][0x210], RZ ;  /* 0x000084001b047a24 */ /* 0x000fe400078e02ff */
[----:B------:R1:W-:Y:S01]  /*1240*/  LDGSTS.E.BYPASS.LTC128B.128 [R236+0x10080], [R8.64], !P1 ;  /* 0x1008000008ec7fae */ /* 0x0003e2000c901d4e */
[----:B------:R-:W-:Y:S01]  /*1250*/  IADD3.X R11, R5, UR11, R0, P0, !PT ;  /* 0x0000000b050b7c10 */ /* 0x000fe200087fe400 */
[----:B------:R-:W-:Y:S01]  /*1260*/  IMAD R4, R26, c[0x0][0x214], R4 ;  /* 0x000085001a047a24 */ /* 0x000fe200078e0204 */
[----:B------:R-:W-:-:S04]  /*1270*/  IADD3 R0, P0, R6, UR18, RZ ;  /* 0x0000001206007c10 */ /* 0x000fc8000ff1e0ff */
[----:B------:R-:W-:Y:S02]  /*1280*/  IADD3.X R6, R7, UR9, R4, P0, !PT ;  /* 0x0000000907067c10 */ /* 0x000fe400087fe404 */
[----:B------:R-:W-:-:S04]  /*1290*/  LEA R4, P0, R0, c[0x0][0x1f0], 0x1 ;  /* 0x00007c0000047a11 */ /* 0x000fc800078008ff */
[----:B------:R-:W-:Y:S01]  /*12a0*/  LEA.HI.X R5, R0, c[0x0][0x1f4], R6, 0x1, P0 ;  /* 0x00007d0000057a11 */ /* 0x000fe200000f0c06 */
[----:B------:R-:W-:Y:S01]  /*12b0*/  IMAD.U32 R0, RZ, RZ, UR22 ;  /* 0x00000016ff007e24 */ /* 0x000fe2000f8e00ff */
[----:B------:R-:W-:-:S04]  /*12c0*/  USHF.L.U32 UR22, UR23, 0x1, URZ ;  /* 0x0000000117167899 */ /* 0x000fc8000800063f */
[----:B------:R-:W-:-:S04]  /*12d0*/  IADD3 R6, P1, P0, R0, 0x80, R2 ;  /* 0x0000008000067810 */ /* 0x000fc8000783e002 */
[--C-:B------:R-:W-:Y:S02]  /*12e0*/  IADD3.X R7, RZ, UR21, R3.reuse, P1, P0 ;  /* 0x00000015ff077c10 */ /* 0x100fe40008fe0403 */
[----:B---3--:R-:W-:Y:S01]  /*12f0*/  IADD3 R2, P1, P0, R0, 0x100, R2 ;  /* 0x0000010000027810 */ /* 0x008fe2000783e002 */
[----:B------:R-:W-:Y:S02]  /*1300*/  IMAD.U32 R0, RZ, RZ, UR22 ;  /* 0x00000016ff007e24 */ /* 0x000fe4000f8e00ff */
[----:B------:R3:W-:Y:S01]  /*1310*/  LDGSTS.E.BYPASS.LTC128B.128 [R236+0x12080], [R6.64], !P2 ;  /* 0x1208000006ec7fae */ /* 0x0007e2000d101d4e */
[----:B------:R-:W-:Y:S01]  /*1320*/  IADD3.X R3, RZ, UR21, R3, P1, P0 ;  /* 0x00000015ff037c10 */ /* 0x000fe20008fe0403 */
[----:B-1----:R-:W-:Y:S01]  /*1330*/  IMAD R9, R27, c[0x0][0x288], RZ ;  /* 0x0000a2001b097a24 */ /* 0x002fe200078e02ff */
[----:B--2---:R-:W-:Y:S01]  /*1340*/  IADD3 R16, P1, P0, R0, 0x100, R4 ;  /* 0x0000010000107810 */ /* 0x004fe2000783e004 */
[----:B------:R-:W-:Y:S01]  /*1350*/  @!P5 IMAD.SHL.U32 R0, R240, 0x10, RZ ;  /* 0x00000010f000d824 */ /* 0x000fe200078e00ff */
[----:B------:R-:W-:Y:S01]  /*1360*/  ISETP.GE.AND P2, PT, R13, c[0x0][0x1fc], PT ;  /* 0x00007f000d007a0c */ /* 0x000fe20003f46270 */
[----:B------:R1:W-:Y:S01]  /*1370*/  LDGSTS.E.BYPASS.LTC128B.128 [R236+0x14080], [R2.64], !P3 ;  /* 0x1408000002ec7fae */ /* 0x0003e2000d901d4e */
[----:B------:R-:W-:Y:S01]  /*1380*/  IADD3.X R17, RZ, UR7, R5, P1, P0 ;  /* 0x00000007ff117c10 */ /* 0x000fe20008fe0405 */
[----:B------:R-:W-:Y:S01]  /*1390*/  IMAD R9, R26, c[0x0][0x28c], R9 ;  /* 0x0000a3001a097a24 */ /* 0x000fe200078e0209 */
[----:B------:R-:W-:-:S02]  /*13a0*/  ISETP.GE.AND P3, PT, R247, c[0x0][0x1fc], PT ;  /* 0x00007f00f7007a0c */ /* 0x000fc40003f66270 */
[----:B------:R-:W-:Y:S02]  /*13b0*/  ISETP.LT.OR P1, PT, R12, 0x1, P4 ;  /* 0x000000010c00780c */ /* 0x000fe40002721670 */
[CC--:B------:R-:W-:Y:S02]  /*13c0*/  LEA.HI R13, R14.reuse, R240.reuse, RZ, 0x2 ;  /* 0x000000f00e0d7211 */ /* 0x0c0fe400078f10ff */
[----:B---3--:R-:W-:Y:S02]  /*13d0*/  LEA.HI R7, R14, R240, RZ, 0x4 ;  /* 0x000000f00e077211 */ /* 0x008fe400078f20ff */
        /* <DEDUP_REMOVED lines=8> */
[----:B------:R-:W-:Y:S01]  /*1460*/  IADD3 R10, P0, R4, UR22, RZ ;  /* 0x00000016040a7c10 */ /* 0x000fe2000ff1e0ff */
[----:B------:R-:W-:Y:S02]  /*1470*/  ULDC UR22, c[0x0][0x168] ;  /* 0x00005a0000167ab9 */ /* 0x000fe40000000800 */
[----:B------:R-:W-:Y:S01]  /*1480*/  UISETP.GE.AND UP0, UPT, UR22, 0x1, UPT ;  /* 0x000000011600788c */ /* 0x000fe2000bf06270 */
[----:B------:R-:W-:Y:S01]  /*1490*/  IADD3.X R11, R5, UR7, RZ, P0, !PT ;  /* 0x00000007050b7c10 */ /* 0x000fe200087fe4ff */
[----:B------:R-:W-:Y:S01]  /*14a0*/  ULDC.64 UR6, c[0x0][0x290] ;  /* 0x0000a40000067ab9 */ /* 0x000fe20000000a00 */
[----:B------:R-:W-:Y:S01]  /*14b0*/  ISETP.LT.OR P0, PT, R12, 0x1, P2 ;  /* 0x000000010c00780c */ /* 0x000fe20001701670 */
[----:B------:R-:W-:Y:S02]  /*14c0*/  UIMAD UR20, UR4, UR6, URZ ;  /* 0x00000006041472a4 */ /* 0x000fe4000f8e023f */
[----:B------:R-:W-:-:S02]  /*14d0*/  UIMAD.WIDE.U32 UR24, UR8, UR6, URZ ;  /* 0x00000006081872a5 */ /* 0x000fc4000f8e003f */
[----:B------:R-:W-:Y:S01]  /*14e0*/  UIMAD UR20, UR8, UR7, UR20 ;  /* 0x00000007081472a4 */ /* 0x000fe2000f8e0214 */
[----:B-1----:R-:W-:Y:S01]  /*14f0*/  SHF.R.S32.HI R0, RZ, 0x2, R13 ;  /* 0x00000002ff007819 */ /* 0x002fe2000001140d */
[----:B------:R-:W-:Y:S02]  /*1500*/  IMAD.WIDE.U32 R2, R26, c[0x0][0x288], R244 ;  /* 0x0000a2001a027a25 */ /* 0x000fe400078e00f4 */
[----:B------:R-:W-:-:S04]  /*1510*/  UIADD3 UR20, UR25, UR20, URZ ;  /* 0x0000001419147290 */ /* 0x000fc8000fffe03f */
[----:B------:R2:W-:Y:S01]  /*1520*/  LDGSTS.E.BYPASS.LTC128B.128 [R236+0x1f080], [R4.64+0x100], !P0 ;  /* 0x1f08010004ec7fae */ /* 0x0005e2000c101d4e */
[----:B------:R-:W-:-:S13]  /*1530*/  ISETP.LT.OR P0, PT, R12, 0x21, P4 ;  /* 0x000000210c00780c */ /* 0x000fda0002701670 */
[----:B------:R1:W-:Y:S01]  /*1540*/  LDGSTS.E.BYPASS.LTC128B.128 [R236+0x1c080], [R10.64], !P0 ;  /* 0x1c0800000aec7fae */ /* 0x0003e2000c101d4e */
[----:B------:R-:W-:-:S03]  /*1550*/  IADD3 R8, P0, R2, UR24, RZ ;  /* 0x0000001802087c10 */ /* 0x000fc6000ff1e0ff */
[----:B------:R1:W-:Y:S01]  /*1560*/  LDGSTS.E.BYPASS.LTC128B.128 [R236+0x1e080], [R10.64+0x80], !P1 ;  /* 0x1e0800800aec7fae */ /* 0x0003e2000c901d4e */
[----:B------:R-:W-:Y:S02]  /*1570*/  IADD3.X R9, R3, UR20, R9, P0, !PT ;  /* 0x0000001403097c10 */ /* 0x000fe400087fe409 */
[----:B------:R-:W-:Y:S02]  /*1580*/  SHF.R.S32.HI R3, RZ, 0x5, R24 ;  /* 0x00000005ff037819 */ /* 0x000fe40000011418 */
[----:B------:R-:W-:Y:S02]  /*1590*/  LEA R18, P0, R8, c[0x0][0x280], 0x2 ;  /* 0x0000a00008127a11 */ /* 0x000fe400078010ff */
[----:B--2---:R-:W-:Y:S02]  /*15a0*/  SHF.R.S32.HI R5, RZ, 0x1f, R13 ;  /* 0x0000001fff057819 */ /* 0x004fe4000001140d */
[----:B------:R-:W-:Y:S02]  /*15b0*/  SHF.R.S32.HI R4, RZ, 0x4, R7 ;  /* 0x00000004ff047819 */ /* 0x000fe40000011407 */
[----:B------:R-:W-:-:S02]  /*15c0*/  LEA.HI R5, R5, R0, RZ, 0x3 ;  /* 0x0000000005057211 */ /* 0x000fc400078f18ff */
[----:B------:R-:W-:Y:S02]  /*15d0*/  LEA.HI R6, R7, R4, RZ, 0x1 ;  /* 0x0000000407067211 */ /* 0x000fe400078f08ff */
[----:B------:R-:W-:Y:S02]  /*15e0*/  LOP3.LUT R2, R5, 0xfffffff8, RZ, 0xc0, !PT ;  /* 0xfffffff805027812 */ /* 0x000fe400078ec0ff */
[----:B------:R-:W-:Y:S02]  /*15f0*/  LOP3.LUT R5, R6, 0xfffffffe, RZ, 0xc0, !PT ;  /* 0xfffffffe06057812 */ /* 0x000fe400078ec0ff */
[----:B------:R-:W-:Y:S01]  /*1600*/  LEA.HI.X R19, R8, c[0x0][0x284], R9, 0x2, P0 ;  /* 0x0000a10008137a11 */ /* 0x000fe200000f1409 */
[----:B------:R-:W-:Y:S01]  /*1610*/  IMAD.IADD R25, R0, 0x1, -R2 ;  /* 0x0000000100197824 */ /* 0x000fe200078e0a02 */
[----:B------:R-:W-:Y:S01]  /*1620*/  LEA.HI R2, R14, R240, RZ, 0x7 ;  /* 0x000000f00e027211 */ /* 0x000fe200078f38ff */
[----:B------:R-:W-:Y:S01]  /*1630*/  IMAD.IADD R0, R4, 0x1, -R5 ;  /* 0x0000000104007824 */ /* 0x000fe200078e0a05 */
[----:B------:R-:W-:Y:S01]  /*1640*/  SHF.R.S32.HI R4, RZ, 0x1f, R24 ;  /* 0x0000001fff047819 */ /* 0x000fe20000011418 */
[----:B------:R-:W-:Y:S01]  /*1650*/  IMAD.SHL.U32 R8, R3, 0x100, RZ ;  /* 0x0000010003087824 */ /* 0x000fe200078e00ff */
[----:B------:R-:W-:Y:S01]  /*1660*/  LOP3.LUT R5, R7, 0xfffffff0, RZ, 0xc0, !PT ;  /* 0xfffffff007057812 */ /* 0x000fe200078ec0ff */
[----:B------:R-:W-:Y:S01]  /*1670*/  IMAD.SHL.U32 R9, R22, 0x8, RZ ;  /* 0x0000000816097824 */ /* 0x000fe200078e00ff */
[----:B------:R-:W-:-:S02]  /*1680*/  LEA.HI R4, R4, R3, RZ, 0x2 ;  /* 0x0000000304047211 */ /* 0x000fc400078f10ff */
[----:B------:R-:W-:Y:S01]  /*1690*/  SHF.R.S32.HI R21, RZ, 0x7, R2 ;  /* 0x00000007ff157819 */ /* 0x000fe20000011402 */
[----:B------:R-:W-:Y:S01]  /*16a0*/  IMAD.IADD R2, R240, 0x1, -R5 ;  /* 0x00000001f0027824 */ /* 0x000fe200078e0a05 */
[----:B------:R-:W-:Y:S02]  /*16b0*/  LOP3.LUT R5, R4, 0xfffffffc, RZ, 0xc0, !PT ;  /* 0xfffffffc04057812 */ /* 0x000fe400078ec0ff */
[----:B------:R-:W-:Y:S01]  /*16c0*/  ISETP.LT.OR P0, PT, R12, 0x21, P2 ;  /* 0x000000210c00780c */ /* 0x000fe20001701670 */
[C---:B------:R-:W-:Y:S01]  /*16d0*/  IMAD.SHL.U32 R4, R2.reuse, 0x10, RZ ;  /* 0x0000001002047824 */ /* 0x040fe200078e00ff */
[----:B------:R-:W-:Y:S01]  /*16e0*/  SHF.R.S32.HI R7, RZ, 0x1f, R2 ;  /* 0x0000001fff077819 */ /* 0x000fe20000011402 */
[----:B------:R-:W-:Y:S01]  /*16f0*/  IMAD.SHL.U32 R6, R21, 0x8, RZ ;  /* 0x0000000815067824 */ /* 0x000fe200078e00ff */
[----:B------:R-:W-:Y:S01]  /*1700*/  LOP3.LUT P3, RZ, R2, 0x2, RZ, 0xc0, !PT ;  /* 0x0000000202ff7812 */ /* 0x000fe2000786c0ff */
[----:B------:R-:W-:Y:S01]  /*1710*/  IMAD.IADD R12, R3, 0x1, -R5 ;  /* 0x00000001030c7824 */ /* 0x000fe200078e0a05 */
[----:B------:R-:W-:Y:S01]  /*1720*/  LOP3.LUT R3, R4, 0xf0, RZ, 0xc0, !PT ;  /* 0x000000f004037812 */ /* 0x000fe200078ec0ff */
[----:B------:R-:W-:Y:S01]  /*1730*/  IMAD.SHL.U32 R5, R25, 0x10, RZ ;  /* 0x0000001019057824 */ /* 0x000fe200078e00ff */
[----:B------:R-:W-:Y:S01]  /*1740*/  LOP3.LUT R4, R6, 0x8, RZ, 0xc0, !PT ;  /* 0x0000000806047812 */ /* 0x000fe200078ec0ff */
[----:B------:R-:W-:Y:S01]  /*1750*/  IMAD.SHL.U32 R220, R2, 0x2, RZ ;  /* 0x0000000202dc7824 */ /* 0x000fe200078e00ff */
[----:B------:R-:W-:Y:S01]  /*1760*/  LEA.HI R222, R7, R2, RZ, 0x3 ;  /* 0x0000000207de7211 */ /* 0x000fe200078f18ff */
[----:B------:R-:W-:Y:S01]  /*1770*/  IMAD.SHL.U32 R237, R12, 0x10, RZ ;  /* 0x000000100ced7824 */ /* 0x000fe200078e00ff */
[C---:B------:R-:W-:Y:S01]  /*1780*/  LOP3.LUT R15, R3.reuse, 0x100, R8, 0xf8, !PT ;  /* 0x00000100030f7812 */ /* 0x040fe200078ef808 */
[----:B------:R2:W-:Y:S01]  /*1790*/  LDGSTS.E.BYPASS.LTC128B.128 [R236+0x20080], [R16.64], !P0 ;  /* 0x2008000010ec7fae */ /* 0x0005e2000c101d4e */
[----:B------:R-:W-:-:S02]  /*17a0*/  LOP3.LUT R6, R3, R4, RZ, 0xfc, !PT ;  /* 0x0000000403067212 */ /* 0x000fc400078efcff */
[C---:B------:R-:W-:Y:S01]  /*17b0*/  LOP3.LUT R3, R222.reuse, 0xfffffff8, RZ, 0xc0, !PT ;  /* 0xfffffff8de037812 */ /* 0x040fe200078ec0ff */
[----:B------:R-:W-:Y:S01]  /*17c0*/  IMAD.SHL.U32 R222, R222, 0x40, RZ ;  /* 0x00000040dede7824 */ /* 0x000fe200078e00ff */
[----:B------:R-:W-:Y:S01]  /*17d0*/  LOP3.LUT R14, R4, 0x70, R5, 0xf8, !PT ;  /* 0x00000070040e7812 */ /* 0x000fe200078ef805 */
[----:B------:R-:W-:Y:S01]  /*17e0*/  IMAD.SHL.U32 R4, R0, 0x20, RZ ;  /* 0x0000002000047824 */ /* 0x000fe200078e00ff */
[----:B------:R-:W-:Y:S01]  /*17f0*/  LEA.HI R5, R12, R12, RZ, 0x1 ;  /* 0x0000000c0c057211 */ /* 0x000fe200078f08ff */
[----:B------:R-:W-:Y:S01]  /*1800*/  IMAD.IADD R7, R2, 0x1, -R3 ;  /* 0x0000000102077824 */ /* 0x000fe200078e0a03 */
[----:B------:R-:W-:Y:S01]  /*1810*/  LOP3.LUT R220, R6, 0x18, R220, 0x78, !PT ;  /* 0x0000001806dc7812 */ /* 0x000fe200078e78dc */
[----:B------:R-:W-:Y:S01]  /*1820*/  IMAD.MOV.U32 R2, RZ, RZ, 0x10 ;  /* 0x00000010ff027424 */ /* 0x000fe200078e00ff */
[----:B------:R-:W-:Y:S01]  /*1830*/  LOP3.LUT R3, R13, 0x3ffffffc, RZ, 0xc0, !PT ;  /* 0x3ffffffc0d037812 */ /* 0x000fe200078ec0ff */
[----:B------:R-:W-:Y:S01]  /*1840*/  IMAD.SHL.U32 R5, R5, 0x100, RZ ;  /* 0x0000010005057824 */ /* 0x000fe200078e00ff */
[----:B------:R-:W-:Y:S01]  /*1850*/  LOP3.LUT P0, RZ, R7, 0x2, RZ, 0xc0, !PT ;  /* 0x0000000207ff7812 */ /* 0x000fe2000780c0ff */
[----:B------:R-:W-:Y:S01]  /*1860*/  IMAD.SHL.U32 R6, R20, 0x40, RZ ;  /* 0x0000004014067824 */ /* 0x000fe200078e00ff */
[----:B------:R-:W-:Y:S01]  /*1870*/  LOP3.LUT R4, R4, 0x20, RZ, 0xc0, !PT ;  /* 0x0000002004047812 */ /* 0x000fe200078ec0ff */
[----:B------:R-:W-:Y:S01]  /*1880*/  IMAD.IADD R8, R240, 0x1, -R3 ;  /* 0x00000001f0087824 */ /* 0x000fe200078e0a03 */
[----:B------:R-:W-:-:S02]  /*1890*/  SEL R231, R2, 0xfffffff0, !P0 ;  /* 0xfffffff002e77807 */ /* 0x000fc40004000000 */
[----:B------:R-:W-:Y:S02]  /*18a0*/  LOP3.LUT R5, R5, 0x7ffffe00, RZ, 0xc0, !PT ;  /* 0x7ffffe0005057812 */ /* 0x000fe400078ec0ff */
[----:B------:R-:W-:Y:S02]  /*18b0*/  LOP3.LUT P0, RZ, R20, 0x2, RZ, 0xc0, !PT ;  /* 0x0000000214ff7812 */ /* 0x000fe4000780c0ff */
[----:B------:R-:W-:Y:S01]  /*18c0*/  LOP3.LUT R3, R6, 0x1c0, RZ, 0xc0, !PT ;  /* 0x000001c006037812 */ /* 0x000fe200078ec0ff */
[----:B-1----:R-:W-:Y:S01]  /*18d0*/  IMAD R11, R8, 0x2, R5 ;  /* 0x00000002080b7824 */ /* 0x002fe200078e0205 */
[----:B------:R-:W-:Y:S01]  /*18e0*/  SEL R217, R2, 0xfffffff0, !P0 ;  /* 0xfffffff002d97807 */ /* 0x000fe20004000000 */
[----:B------:R-:W-:Y:S01]  /*18f0*/  IMAD.SHL.U32 R6, R12, 0x100, RZ ;  /* 0x000001000c067824 */ /* 0x000fe200078e00ff */
[----:B------:R-:W-:Y:S02]  /*1900*/  LOP3.LUT R5, R3, 0x30, R237, 0xf8, !PT ;  /* 0x0000003003057812 */ /* 0x000fe400078ef8ed */
[----:B------:R-:W-:-:S02]  /*1910*/  SHF.R.U32.HI R2, RZ, 0x3, R15 ;  /* 0x00000003ff027819 */ /* 0x000fc4000001160f */
[--C-:B------:R-:W-:Y:S02]  /*1920*/  LOP3.LUT R8, R5, 0x8, R23.reuse, 0xf8, !PT ;  /* 0x0000000805087812 */ /* 0x100fe400078ef817 */
[----:B------:R-:W-:Y:S02]  /*1930*/  LOP3.LUT R223, R2, 0x38, RZ, 0xc0, !PT ;  /* 0x0000003802df7812 */ /* 0x000fe400078ec0ff */
[----:B------:R-:W-:Y:S02]  /*1940*/  LOP3.LUT R5, R3, 0x8, R23, 0xf8, !PT ;  /* 0x0000000803057812 */ /* 0x000fe400078ef817 */
[----:B------:R-:W-:Y:S01]  /*1950*/  SHF.R.U32.HI R2, RZ, 0x3, R3 ;  /* 0x00000003ff027819 */ /* 0x000fe20000011603 */
[----:B------:R-:W-:Y:S01]  /*1960*/  IMAD.SHL.U32 R3, R7, 0x40, RZ ;  /* 0x0000004007037824 */ /* 0x000fe200078e00ff */
[----:B------:R-:W-:Y:S01]  /*1970*/  LOP3.LUT R9, R4, 0x18, R9, 0xf8, !PT ;  /* 0x0000001804097812 */ /* 0x000fe200078ef809 */
[----:B------:R-:W-:Y:S01]  /*1980*/  IMAD.SHL.U32 R4, R0, 0x8, RZ ;  /* 0x0000000800047824 */ /* 0x000fe200078e00ff */
[----:B------:R-:W-:-:S02]  /*1990*/  LOP3.LUT R216, R5, R2, RZ, 0x3c, !PT ;  /* 0x0000000205d87212 */ /* 0x000fc400078e3cff */
[----:B------:R-:W-:Y:S02]  /*19a0*/  LOP3.LUT R3, R3, 0x1c0, RZ, 0xc0, !PT ;  /* 0x000001c003037812 */ /* 0x000fe400078ec0ff */
[----:B------:R-:W-:Y:S01]  /*19b0*/  LOP3.LUT R10, R14, 0x100, R6, 0xf8, !PT ;  /* 0x000001000e0a7812 */ /* 0x000fe200078ef806 */
[----:B------:R-:W-:Y:S01]  /*19c0*/  IMAD R216, R21, 0x200, R216 ;  /* 0x0000020015d87824 */ /* 0x000fe200078e02d8 */
[----:B------:R-:W-:Y:S02]  /*19d0*/  LOP3.LUT R2, R8, R2, RZ, 0x3c, !PT ;  /* 0x0000000208027212 */ /* 0x000fe400078e3cff */
[----:B------:R-:W-:Y:S02]  /*19e0*/  LOP3.LUT R6, R4, 0x8, RZ, 0xc0, !PT ;  /* 0x0000000804067812 */ /* 0x000fe400078ec0ff */
[----:B------:R-:W-:Y:S01]  /*19f0*/  LOP3.LUT P1, RZ, R7, 0x4, RZ, 0xc0, !PT ;  /* 0x0000000407ff7812 */ /* 0x000fe2000782c0ff */
[----:B------:R-:W-:Y:S01]  /*1a00*/  IMAD R227, R0, 0x200, R2 ;  /* 0x0000020000e37824 */ /* 0x000fe200078e0202 */
[----:B------:R-:W-:-:S02]  /*1a10*/  SHF.R.U32.HI R4, RZ, 0x3, R3 ;  /* 0x00000003ff047819 */ /* 0x000fc40000011603 */
[----:B------:R-:W-:Y:S02]  /*1a20*/  LOP3.LUT R7, R24, 0xffffffe0, RZ, 0xc0, !PT ;  /* 0xffffffe018077812 */ /* 0x000fe400078ec0ff */
[----:B------:R-:W-:Y:S02]  /*1a30*/  LOP3.LUT R222, R222, 0xfffffe00, RZ, 0xc0, !PT ;  /* 0xfffffe00dede7812 */ /* 0x000fe400078ec0ff */
[----:B------:R-:W-:Y:S01]  /*1a40*/  PLOP3.LUT P0, PT, PT, PT, UP0, 0x80, 0x0 ;  /* 0x000000000000781c */ /* 0x000fe20003f0f008 */
[----:B------:R-:W-:Y:S01]  /*1a50*/  IMAD.IADD R7, R240, 0x1, -R7 ;  /* 0x00000001f0077824 */ /* 0x000fe200078e0a07 */
[----:B------:R-:W-:Y:S01]  /*1a60*/  LOP3.LUT R0, R4, R3, R6, 0x1e, !PT ;  /* 0x0000000304007212 */ /* 0x000fe200078e1e06 */
[----:B------:R-:W-:Y:S01]  /*1a70*/  IMAD R2, R12, 0x400, R222 ;  /* 0x000004000c027824 */ /* 0x000fe200078e02de */
[----:B------:R-:W-:Y:S01]  /*1a80*/  LOP3.LUT R3, R4, R9, R3, 0x1e, !PT ;  /* 0x0000000904037212 */ /* 0x000fe200078e1e03 */
[----:B------:R-:W-:Y:S01]  /*1a90*/  @!P5 IMAD.SHL.U32 R4, R240, 0x10, RZ ;  /* 0x00000010f004d824 */ /* 0x000fe200078e00ff */
[----:B------:R-:W-:Y:S01]  /*1aa0*/  SHF.R.U32.HI R5, RZ, 0x3, R10 ;  /* 0x00000003ff057819 */ /* 0x000fe2000001160a */
[----:B------:R-:W-:Y:S01]  /*1ab0*/  IMAD.IADD R228, R2, 0x1, R0 ;  /* 0x0000000102e47824 */ /* 0x000fe200078e0200 */
[----:B------:R-:W-:Y:S01]  /*1ac0*/  LOP3.LUT R222, R3, R222, RZ, 0xfc, !PT ;  /* 0x000000de03de7212 */ /* 0x000fe200078efcff */
[----:B------:R-:W-:Y:S01]  /*1ad0*/  IMAD.MOV.U32 R2, RZ, RZ, 0x20 ;  /* 0x00000020ff027424 */ /* 0x000fe200078e00ff */
[----:B------:R-:W-:Y:S01]  /*1ae0*/  SHF.R.S32.HI R3, RZ, 0x1f, R7 ;  /* 0x0000001fff037819 */ /* 0x000fe20000011407 */
[----:B------:R2:W-:Y:S01]  /*1af0*/  @!P5 LDGSTS.E.BYPASS.LTC128B.128 [R4+0x21280], [R18.64] ;  /* 0x212800001204dfae */ /* 0x0005e2000b901d4e */
[----:B------:R-:W-:-:S02]  /*1b00*/  LOP3.LUT P2, RZ, R20, 0x4, RZ, 0xc0, !PT ;  /* 0x0000000414ff7812 */ /* 0x000fc4000784c0ff */
[----:B------:R-:W-:Y:S01]  /*1b10*/  LOP3.LUT R5, R10, 0x28, R5, 0x78, !PT ;  /* 0x000000280a057812 */ /* 0x000fe200078e7805 */
[----:B------:R-:W0:Y:S01]  /*1b20*/  LDGDEPBAR ;  /* 0x00000000000079af */ /* 0x000e220000000000 */
[----:B------:R-:W-:Y:S02]  /*1b30*/  LEA.HI R3, R3, R7, RZ, 0x2 ;  /* 0x0000000703037211 */ /* 0x000fe400078f10ff */
[----:B------:R-:W-:Y:S01]  /*1b40*/  SEL R218, R2, 0xffffffe0, !P2 ;  /* 0xffffffe002da7807 */ /* 0x000fe20005000000 */
[----:B------:R-:W0:Y:S01]  /*1b50*/  LDGDEPBAR ;  /* 0x00000000000079af */ /* 0x000e220000000000 */
[----:B------:R-:W-:Y:S01]  /*1b60*/  LOP3.LUT R223, R223, R15, R6, 0x1e, !PT ;  /* 0x0000000fdfdf7212 */ /* 0x000fe200078e1e06 */
[----:B------:R-:W-:Y:S01]  /*1b70*/  IMAD.IADD R5, R11, 0x1, R5 ;  /* 0x000000010b057824 */ /* 0x000fe200078e0205 */
[----:B------:R-:W-:Y:S02]  /*1b80*/  SEL R221, R221, 0xe0, !P3 ;  /* 0x000000e0dddd7807 */ /* 0x000fe40005800000 */
[----:B------:R-:W-:-:S02]  /*1b90*/  LEA.HI.SX32 R237, R3, R237, 0x1e ;  /* 0x000000ed03ed7211 */ /* 0x000fc400078ff2ff */
[----:B------:R-:W-:Y:S01]  /*1ba0*/  SEL R2, R2, 0xffffffe0, !P1 ;  /* 0xffffffe002027807 */ /* 0x000fe20004800000 */
[----:B------:R-:W-:Y:S05]  /*1bb0*/  @!P0 BRA `(.L_x_686) ;  /* 0x0000423000008947 */ /* 0x000fea0003800000 */
[----:B------:R-:W-:Y:S01]  /*1bc0*/  LOP3.LUT R3, R3, 0xfffffffc, RZ, 0xc0, !PT ;  /* 0xfffffffc03037812 */ /* 0x000fe200078ec0ff */
[----:B------:R-:W-:Y:S01]  /*1bd0*/  IMAD.MOV.U32 R8, RZ, RZ, -0x50 ;  /* 0xffffffb0ff087424 */ /* 0x000fe200078e00ff */
[----:B------:R-:W-:Y:S01]  /*1be0*/  LEA.HI R0, R21, R21, RZ, 0x1 ;  /* 0x0000001515007211 */ /* 0x000fe200078f08ff */
[----:B------:R-:W-:Y:S01]  /*1bf0*/  ULDC.64 UR6, c[0x0][0x240] ;  /* 0x0000900000067ab9 */ /* 0x000fe20000000a00 */
[--C-:B------:R-:W-:Y:S01]  /*1c00*/  SHF.R.S32.HI R241, RZ, 0x1f, R240.reuse ;  /* 0x0000001ffff17819 */ /* 0x100fe200000114f0 */
[----:B------:R-:W-:Y:S01]  /*1c10*/  IMAD.IADD R7, R7, 0x1, -R3 ;  /* 0x0000000107077824 */ /* 0x000fe200078e0a03 */
[----:B------:R-:W-:Y:S01]  /*1c20*/  LOP3.LUT R0, R0, 0xfffffffe, RZ, 0xc0, !PT ;  /* 0xfffffffe00007812 */ /* 0x000fe200078ec0ff */
[----:B------:R-:W-:Y:S01]  /*1c30*/  IMAD R3, R27, c[0x0][0x238], RZ ;  /* 0x00008e001b037a24 */ /* 0x000fe200078e02ff */
[----:B------:R-:W-:Y:S01]  /*1c40*/  SHF.L.U32 R234, R5, 0x1, RZ ;  /* 0x0000000105ea7819 */ /* 0x000fe200000006ff */
[----:B--2---:R-:W-:Y:S01]  /*1c50*/  IMAD.WIDE.U32 R4, R26, c[0x0][0x238], R240 ;  /* 0x00008e001a047a25 */ /* 0x004fe200078e00f0 */
[----:B------:R-:W-:Y:S01]  /*1c60*/  SHF.L.U32 R225, R228, 0x1, RZ ;  /* 0x00000001e4e17819 */ /* 0x000fe200000006ff */
[----:B------:R-:W-:Y:S01]  /*1c70*/  UIMAD UR6, UR4, UR6, URZ ;  /* 0x00000006040672a4 */ /* 0x000fe2000f8e023f */
[----:B------:R-:W-:Y:S01]  /*1c80*/  LOP3.LUT P0, RZ, R25, 0x1, RZ, 0xc0, !PT ;  /* 0x0000000119ff7812 */ /* 0x000fe2000780c0ff */
[----:B------:R-:W-:Y:S01]  /*1c90*/  IMAD.IADD R6, R21, 0x1, -R0 ;  /* 0x0000000115067824 */ /* 0x000fe200078e0a00 */
[----:B------:R-:W-:Y:S01]  /*1ca0*/  UIADD3 UR22, UR22, 0x3f, URZ ;  /* 0x0000003f16167890 */ /* 0x000fe2000fffe03f */
[----:B------:R-:W-:Y:S01]  /*1cb0*/  IMAD R0, R26, c[0x0][0x23c], R3 ;  /* 0x00008f001a007a24 */ /* 0x000fe200078e0203 */
[----:B------:R-:W-:Y:S01]  /*1cc0*/  UIMAD UR7, UR8, UR7, UR6 ;  /* 0x00000007080772a4 */ /* 0x000fe2000f8e0206 */
[----:B------:R-:W-:Y:S01]  /*1cd0*/  IMAD.SHL.U32 R216, R216, 0x2, RZ ;  /* 0x00000002d8d87824 */ /* 0x000fe200078e00ff */
[----:B------:R-:W-:Y:S01]  /*1ce0*/  USHF.R.S32.HI UR6, URZ, 0x1f, UR22 ;  /* 0x0000001f3f067899 */ /* 0x000fe20008011416 */
[----:B------:R-:W-:Y:S01]  /*1cf0*/  IMAD.IADD R5, R5, 0x1, R0 ;  /* 0x0000000105057824 */ /* 0x000fe200078e0200 */
[----:B------:R-:W-:Y:S01]  /*1d00*/  MOV R0, UR8 ;  /* 0x0000000800007c02 */ /* 0x000fe20008000f00 */
[----:B------:R-:W-:Y:S01]  /*1d10*/  IMAD R8, R28, R8, c[0x0][0x198] ;  /* 0x000066001c087624 */ /* 0x000fe200078e0208 */
[----:B------:R-:W-:Y:S01]  /*1d20*/  IADD3 R3, R234, 0x21480, RZ ;  /* 0x00021480ea037810 */ /* 0x000fe20007ffe0ff */
[----:B------:R-:W-:Y:S01]  /*1d30*/  IMAD.SHL.U32 R220, R220, 0x2, RZ ;  /* 0x00000002dcdc7824 */ /* 0x000fe200078e00ff */
[-C--:B------:R-:W-:Y:S01]  /*1d40*/  LEA R217, R217, R216.reuse, 0x1 ;  /* 0x000000d8d9d97211 */ /* 0x080fe200078e08ff */
[----:B------:R-:W-:Y:S01]  /*1d50*/  IMAD.WIDE.U32 R10, R0, c[0x0][0x240], R4 ;  /* 0x00009000000a7a25 */ /* 0x000fe200078e0004 */
[----:B------:R-:W-:Y:S01]  /*1d60*/  IADD3 R0, R225, 0x1b080, RZ ;  /* 0x0001b080e1007810 */ /* 0x000fe20007ffe0ff */
[----:B------:R-:W-:Y:S01]  /*1d70*/  ULEA.HI UR6, UR6, UR22, URZ, 0x6 ;  /* 0x0000001606067291 */ /* 0x000fe2000f8f303f */
[----:B------:R-:W-:Y:S01]  /*1d80*/  IADD3 R235, R234, 0x215a0, RZ ;  /* 0x000215a0eaeb7810 */ /* 0x000fe20007ffe0ff */
[----:B------:R-:W-:Y:S01]  /*1d90*/  IMAD R6, R6, -0x8, R8 ;  /* 0xfffffff806067824 */ /* 0x000fe200078e0208 */
[----:B------:R1:W-:Y:S01]  /*1da0*/  STL.64 [R1+0x10], R10 ;  /* 0x0000100a01007387 */ /* 0x0003e20000100a00 */
[----:B------:R-:W-:Y:S01]  /*1db0*/  IMAD R224, R2, 0x2, R0 ;  /* 0x0000000202e07824 */ /* 0x000fe200078e0200 */
[----:B------:R-:W-:Y:S01]  /*1dc0*/  IADD3 R0, R236, 0xf080, RZ ;  /* 0x0000f080ec007810 */ /* 0x000fe20007ffe0ff */
[----:B------:R-:W-:Y:S01]  /*1dd0*/  IMAD.SHL.U32 R230, R231, 0x2, RZ ;  /* 0x00000002e7e67824 */ /* 0x000fe200078e00ff */
[----:B------:R-:W-:Y:S01]  /*1de0*/  LEA R219, R218, R216, 0x1 ;  /* 0x000000d8dadb7211 */ /* 0x000fe200078e08ff */
[----:B------:R-:W-:Y:S01]  /*1df0*/  UMOV UR26, 0x6 ;  /* 0x00000006001a7882 */ /* 0x000fe20000000000 */
[----:B------:R-:W-:Y:S01]  /*1e00*/  @P0 IADD3 R235, R3, 0xe0, RZ ;  /* 0x000000e003eb0810 */ /* 0x000fe20007ffe0ff */
[----:B------:R1:W-:Y:S01]  /*1e10*/  STL [R1+0x18], R0 ;  /* 0x0000180001007387 */ /* 0x0003e20000100800 */
[----:B------:R-:W-:Y:S01]  /*1e20*/  ULDC UR23, c[0x0][0x17c] ;  /* 0x00005f0000177ab9 */ /* 0x000fe20000000800 */
[----:B------:R-:W-:Y:S01]  /*1e30*/  IMAD R233, R7, -0x2, R6 ;  /* 0xfffffffe07e97824 */ /* 0x000fe200078e0206 */
[----:B------:R-:W-:Y:S01]  /*1e40*/  LEA R223, R223, 0x23c80, 0x1 ;  /* 0x00023c80dfdf7811 */ /* 0x000fe200078e08ff */
[----:B------:R-:W-:Y:S01]  /*1e50*/  CS2R R170, SRZ ;  /* 0x0000000000aa7805 */ /* 0x000fe2000001ff00 */
[----:B------:R-:W-:Y:S01]  /*1e60*/  LEA R222, R222, 0x80, 0x1 ;  /* 0x00000080dede7811 */ /* 0x000fe200078e08ff */
[----:B------:R-:W-:Y:S01]  /*1e70*/  CS2R R168, SRZ ;  /* 0x0000000000a87805 */ /* 0x000fe2000001ff00 */
[----:B------:R-:W-:Y:S01]  /*1e80*/  IADD3 R229, R228, R2, RZ ;  /* 0x00000002e4e57210 */ /* 0x000fe20007ffe0ff */
        /* <DEDUP_REMOVED lines=59> */
[----:B------:R-:W-:Y:S01]  /*2240*/  LEA R218, R218, R217, 0x1 ;  /* 0x000000d9dada7211 */ /* 0x000fe200078e08ff */
[----:B------:R-:W-:Y:S01]  /*2250*/  IMAD.IADD R226, R225, 0x1, R230 ;  /* 0x00000001e1e27824 */ /* 0x000fe200078e02e6 */
[----:B------:R-:W-:Y:S01]  /*2260*/  IADD3 R252, R11, UR7, RZ ;  /* 0x000000070bfc7c10 */ /* 0x000fe2000fffe0ff */
[----:B------:R-:W-:-:S02]  /*2270*/  USHF.L.U32 UR21, UR10, 0x6, URZ ;  /* 0x000000060a157899 */ /* 0x000fc4000800063f */
[----:B------:R-:W-:Y:S02]  /*2280*/  USHF.L.U64.HI UR10, UR10, UR26, UR23 ;  /* 0x0000001a0a0a7299 */ /* 0x000fe40008010217 */
[----:B------:R-:W-:Y:S02]  /*2290*/  UMOV UR4, URZ ;  /* 0x0000003f00047c82 */ /* 0x000fe40008000000 */
[----:B------:R-:W-:Y:S02]  /*22a0*/  UMOV UR28, 0x1 ;  /* 0x00000001001c7882 */ /* 0x000fe40000000000 */
[----:B------:R-:W-:Y:S02]  /*22b0*/  UMOV UR23, URZ ;  /* 0x0000003f00177c82 */ /* 0x000fe40008000000 */
[----:B------:R-:W-:Y:S02]  /*22c0*/  USHF.R.S32.HI UR26, URZ, 0x6, UR6 ;  /* 0x000000063f1a7899 */ /* 0x000fe40008011406 */
[----:B------:R-:W-:-:S03]  /*22d0*/  ULDC UR22, c[0x0][0x168] ;  /* 0x00005a0000167ab9 */ /* 0x000fc60000000800 */
[----:B-1----:R-:W-:-:S07]  /*22e0*/  IADD3 R232, R228, R231, RZ ;  /* 0x000000e7e4e87210 */ /* 0x002fce0007ffe0ff */
.L_x_689:
[----:B------:R-:W-:Y:S04]  /*22f0*/  DEPBAR.LE SB0, 0x1 ;  /* 0x000080400000791a */ /* 0x000fe80000000000 */
[----:B------:R-:W-:Y:S01]  /*2300*/  BAR.SYNC.DEFER_BLOCKING 0x0 ;  /* 0x0000000000007b1d */ /* 0x000fe20000010000 */
[----:B------:R-:W-:Y:S01]  /*2310*/  MOV R0, UR4 ;  /* 0x0000000400007c02 */ /* 0x000fe20008000f00 */
[----:B------:R-:W-:Y:S01]  /*2320*/  IMAD.U32 R18, RZ, RZ, UR4 ;  /* 0x00000004ff127e24 */ /* 0x000fe2000f8e00ff */
[----:B------:R-:W-:Y:S01]  /*2330*/  MOV R189, UR4 ;  /* 0x0000000400bd7c02 */ /* 0x000fe20008000f00 */
[----:B------:R-:W-:Y:S02]  /*2340*/  UIADD3 UR27, UR23, 0x1, URZ ;  /* 0x00000001171b7890 */ /* 0x000fe4000fffe03f */
[----:B------:R-:W-:Y:S01]  /*2350*/  IMAD R0, R0, 0x3000, R228 ;  /* 0x0000300000007824 */ /* 0x000fe200078e02e4 */
[----:B------:R-:W-:Y:S01]  /*2360*/  LEA R189, R189, R237, 0x6 ;  /* 0x000000edbdbd7211 */ /* 0x000fe200078e30ff */
[----:B------:R-:W-:Y:S01]  /*2370*/  IMAD R38, R18, 0x3000, R229 ;  /* 0x0000300012267824 */ /* 0x000fe200078e02e5 */
[----:B------:R-:W-:Y:S01]  /*2380*/  UISETP.GE.AND UP0, UPT, UR27, UR26, UPT ;  /* 0x0000001a1b00728c */ /* 0x000fe2000bf06270 */
[----:B------:R-:W-:Y:S01]  /*2390*/  IMAD.SHL.U32 R104, R0, 0x2, RZ ;  /* 0x0000000200687824 */ /* 0x000fe200078e00ff */
[----:B------:R-:W-:Y:S02]  /*23a0*/  MOV R0, UR4 ;  /* 0x0000000400007c02 */ /* 0x000fe40008000f00 */
[----:B------:R-:W-:Y:S02]  /*23b0*/  SHF.L.U32 R172, R38, 0x1, RZ ;  /* 0x0000000126ac7819 */ /* 0x000fe400000006ff */
[----:B------:R-:W-:Y:S01]  /*23c0*/  PLOP3.LUT P0, PT, PT, PT, UP0, 0x80, 0x0 ;  /* 0x000000000000781c */ /* 0x000fe20003f0f008 */
[----:B------:R-:W-:Y:S04]  /*23d0*/  IMAD R0, R0, 0x3000, R231 ;  /* 0x0000300000007824 */ /* 0x000fe800078e02e7 */
[--C-:B------:R-:W-:Y:S02]  /*23e0*/  IMAD.IADD R6, R228, 0x1, R0.reuse ;  /* 0x00000001e4067824 */ /* 0x100fe400078e0200 */
[----:B------:R-:W-:Y:S01]  /*23f0*/  IMAD.IADD R0, R229, 0x1, R0 ;  /* 0x00000001e5007824 */ /* 0x000fe200078e0200 */
[----:B------:R-:W-:Y:S02]  /*2400*/  LDSM.16.M88.2 R4, [R216+0x80] ;  /* 0x00008000d804783b */ /* 0x000fe40000000100 */
[----:B------:R-:W-:Y:S02]  /*2410*/  SHF.L.U32 R28, R6, 0x1, RZ ;  /* 0x00000001061c7819 */ /* 0x000fe400000006ff */
[----:B------:R-:W-:Y:S01]  /*2420*/  SHF.L.U32 R173, R0, 0x1, RZ ;  /* 0x0000000100ad7819 */ /* 0x000fe200000006ff */
[----:B------:R-:W1:Y:S01]  /*2430*/  LDSM.16.M88.4 R20, [R104+0xf080] ;  /* 0x00f080006814783b */ /* 0x000e620000000200 */
[----:B------:R-:W-:Y:S03]  /*2440*/  MOV R0, UR4 ;  /* 0x0000000400007c02 */ /* 0x000fe60008000f00 */
[----:B------:R-:W2:Y:S02]  /*2450*/  LDSM.16.M88.2 R2, [R216+0x880] ;  /* 0x00088000d802783b */ /* 0x000ea40000000100 */
[----:B------:R-:W-:Y:S02]  /*2460*/  IMAD R0, R0, 0x3000, R232 ;  /* 0x0000300000007824 */ /* 0x000fe400078e02e8 */
[----:B------:R-:W3:Y:S02]  /*2470*/  LDSM.16.M88.2 R12, [R216+0x1080] ;  /* 0x00108000d80c783b */ /* 0x000ee40000000100 */
[----:B------:R-:W-:Y:S02]  /*2480*/  IMAD.SHL.U32 R0, R0, 0x2, RZ ;  /* 0x0000000200007824 */ /* 0x000fe400078e00ff */
[----:B------:R-:W4:Y:S04]  /*2490*/  LDSM.16.M88.2 R16, [R216+0x1880] ;  /* 0x00188000d810783b */ /* 0x000f280000000100 */
[----:B------:R-:W5:Y:S04]  /*24a0*/  LDSM.16.M88.2 R24, [R216+0x2080] ;  /* 0x00208000d818783b */ /* 0x000f680000000100 */
[----:B------:R-:W-:Y:S04]  /*24b0*/  LDSM.16.M88.2 R26, [R217+0x80] ;  /* 0x00008000d91a783b */ /* 0x000fe80000000100 */
[----:B------:R-:W4:Y:S04]  /*24c0*/  LDSM.16.M88.4 R28, [R28+0xf080] ;  /* 0x00f080001c1c783b */ /* 0x000f280000000200 */
[----:B------:R-:W5:Y:S04]  /*24d0*/  LDSM.16.M88.2 R32, [R217+0x880] ;  /* 0x00088000d920783b */ /* 0x000f680000000100 */
[----:B------:R-:W-:Y:S04]  /*24e0*/  LDSM.16.M88.2 R34, [R217+0x1880] ;  /* 0x00188000d922783b */ /* 0x000fe80000000100 */
[----:B------:R-:W-:Y:S01]  /*24f0*/  LDSM.16.M88.2 R36, [R217+0x2080] ;  /* 0x00208000d924783b */ /* 0x000fe20000000100 */
[C---:B-1----:R-:W-:Y:S03]  /*2500*/  HMMA.16816.F32.BF16 R4, R20.reuse, R4, RZ ;  /* 0x000000041404723c */ /* 0x042fe600000418ff */
[----:B------:R-:W-:Y:S04]  /*2510*/  LDSM.16.M88.4 R40, [R172+0xf080] ;  /* 0x00f08000ac28783b */ /* 0x000fe80000000200 */
[----:B------:R-:W-:Y:S01]  /*2520*/  LDSM.16.M88.2 R108, [R217+0x5080] ;  /* 0x00508000d96c783b */ /* 0x000fe20000000100 */
[C---:B--2---:R-:W-:Y:S03]  /*2530*/  HMMA.16816.F32.BF16 R8, R20.reuse, R2, RZ ;  /* 0x000000021408723c */ /* 0x044fe600000418ff */
[----:B------:R-:W1:Y:S04]  /*2540*/  LDSM.16.M88.2 R2, [R217+0x1080] ;  /* 0x00108000d902783b */ /* 0x000e680000000100 */
[----:B------:R-:W-:Y:S01]  /*2550*/  LDSM.16.M88.2 R110, [R217+0x5880] ;  /* 0x00588000d96e783b */ /* 0x000fe20000000100 */
[C---:B---3--:R-:W-:Y:S03]  /*2560*/  HMMA.16816.F32.BF16 R12, R20.reuse, R12, RZ ;  /* 0x0000000c140c723c */ /* 0x048fe600000418ff */
[----:B------:R-:W-:Y:S04]  /*2570*/  LDS R188, [R189.X4+0x21080] ;  /* 0x02108000bdbc7984 */ /* 0x000fe80000004800 */
[----:B------:R-:W-:Y:S01]  /*2580*/  LDS R189, [R189.X4+0x210a0] ;  /* 0x0210a000bdbd7984 */ /* 0x000fe20000004800 */
[C---:B----4-:R-:W-:Y:S08]  /*2590*/  HMMA.16816.F32.BF16 R16, R20.reuse, R16, RZ ;  /* 0x000000101410723c */ /* 0x050ff000000418ff */
[----:B-----5:R-:W-:Y:S01]  /*25a0*/  HMMA.16816.F32.BF16 R20, R20, R24, RZ ;  /* 0x000000181414723c */ /* 0x020fe200000418ff */
[----:B------:R-:W2:Y:S07]  /*25b0*/  LDSM.16.M88.2 R24, [R219+0x80] ;  /* 0x00008000db18783b */ /* 0x000eae0000000100 */
[C---:B------:R-:W-:Y:S01]  /*25c0*/  HMMA.16816.F32.BF16 R4, R28.reuse, R26, R4 ;  /* 0x0000001a1c04723c */ /* 0x040fe20000041804 */
[----:B------:R-:W3:Y:S07]  /*25d0*/  LDSM.16.M88.2 R26, [R219+0x880] ;  /* 0x00088000db1a783b */ /* 0x000eee0000000100 */
[C---:B------:R-:W-:Y:S01]  /*25e0*/  HMMA.16816.F32.BF16 R8, R28.reuse, R32, R8 ;  /* 0x000000201c08723c */ /* 0x040fe20000041808 */
[----:B------:R-:W-:Y:S07]  /*25f0*/  LDSM.16.M88.2 R32, [R219+0x1880] ;  /* 0x00188000db20783b */ /* 0x000fee0000000100 */
[C---:B-1----:R-:W-:Y:S01]  /*2600*/  HMMA.16816.F32.BF16 R12, R28.reuse, R2, R12 ;  /* 0x000000021c0c723c */ /* 0x042fe2000004180c */
[----:B------:R-:W1:Y:S07]  /*2610*/  LDSM.16.M88.2 R2, [R219+0x1080] ;  /* 0x00108000db02783b */ /* 0x000e6e0000000100 */
[C---:B------:R-:W-:Y:S08]  /*2620*/  HMMA.16816.F32.BF16 R16, R28.reuse, R34, R16 ;  /* 0x000000221c10723c */ /* 0x040ff00000041810 */
[----:B------:R-:W-:Y:S01]  /*2630*/  HMMA.16816.F32.BF16 R20, R28, R36, R20 ;  /* 0x000000241c14723c */ /* 0x000fe20000041814 */
[----:B------:R-:W4:Y:S04]  /*2640*/  LDSM.16.M88.2 R28, [R219+0x2080] ;  /* 0x00208000db1c783b */ /* 0x000f280000000100 */
[----:B------:R-:W-:Y:S03]  /*2650*/  LDSM.16.M88.4 R36, [R173+0xf080] ;  /* 0x00f08000ad24783b */ /* 0x000fe60000000200 */
[C---:B--2---:R-:W-:Y:S01]  /*2660*/  HMMA.16816.F32.BF16 R4, R40.reuse, R24, R4 ;  /* 0x000000182804723c */ /* 0x044fe20000041804 */
[----:B------:R-:W2:Y:S04]  /*2670*/  LDSM.16.M88.2 R24, [R218+0x80] ;  /* 0x00008000da18783b */ /* 0x000ea80000000100 */
[----:B------:R-:W5:Y:S03]  /*2680*/  LDSM.16.M88.2 R30, [R218+0x880] ;  /* 0x00088000da1e783b */ /* 0x000f660000000100 */
[C---:B---3--:R-:W-:Y:S01]  /*2690*/  HMMA.16816.F32.BF16 R8, R40.reuse, R26, R8 ;  /* 0x0000001a2808723c */ /* 0x048fe20000041808 */
[----:B------:R-:W3:Y:S07]  /*26a0*/  LDSM.16.M88.2 R26, [R218+0x1080] ;  /* 0x00108000da1a783b */ /* 0x000eee0000000100 */
[C---:B-1----:R-:W-:Y:S01]  /*26b0*/  HMMA.16816.F32.BF16 R12, R40.reuse, R2, R12 ;  /* 0x00000002280c723c */ /* 0x042fe2000004180c */
[----:B------:R-:W1:Y:S07]  /*26c0*/  LDSM.16.M88.2 R2, [R218+0x1880] ;  /* 0x00188000da02783b */ /* 0x000e6e0000000100 */
[C---:B------:R-:W-:Y:S01]  /*26d0*/  HMMA.16816.F32.BF16 R16, R40.reuse, R32, R16 ;  /* 0x000000202810723c */ /* 0x040fe20000041810 */
[----:B------:R-:W1:Y:S07]  /*26e0*/  LDSM.16.M88.2 R32, [R218+0x2080] ;  /* 0x00208000da20783b */ /* 0x000e6e0000000100 */
[----:B----4-:R-:W-:Y:S01]  /*26f0*/  HMMA.16816.F32.BF16 R20, R40, R28, R20 ;  /* 0x0000001c2814723c */ /* 0x010fe20000041814 */
[----:B------:R-:W-:Y:S04]  /*2700*/  LDSM.16.M88.2 R28, [R216+0x2880] ;  /* 0x00288000d81c783b */ /* 0x000fe80000000100 */
[----:B------:R-:W4:Y:S03]  /*2710*/  LDSM.16.M88.4 R40, [R104+0x11080] ;  /* 0x011080006828783b */ /* 0x000f260000000200 */
[C---:B--2---:R-:W-:Y:S01]  /*2720*/  HMMA.16816.F32.BF16 R4, R36.reuse, R24, R4 ;  /* 0x000000182404723c */ /* 0x044fe20000041804 */
[----:B------:R-:W2:Y:S07]  /*2730*/  LDSM.16.M88.2 R24, [R216+0x3080] ;  /* 0x00308000d818783b */ /* 0x000eae0000000100 */
[C---:B-----5:R-:W-:Y:S01]  /*2740*/  HMMA.16816.F32.BF16 R8, R36.reuse, R30, R8 ;  /* 0x0000001e2408723c */ /* 0x060fe20000041808 */
[----:B------:R-:W-:Y:S07]  /*2750*/  LDSM.16.M88.2 R30, [R216+0x4880] ;  /* 0x00488000d81e783b */ /* 0x000fee0000000100 */
[C---:B---3--:R-:W-:Y:S01]  /*2760*/  HMMA.16816.F32.BF16 R12, R36.reuse, R26, R12 ;  /* 0x0000001a240c723c */ /* 0x048fe2000004180c */
[----:B------:R-:W3:Y:S07]  /*2770*/  LDSM.16.M88.2 R26, [R216+0x3880] ;  /* 0x00388000d81a783b */ /* 0x000eee0000000100 */
[C---:B-1----:R-:W-:Y:S01]  /*2780*/  HMMA.16816.F32.BF16 R16, R36.reuse, R2, R16 ;  /* 0x000000022410723c */ /* 0x042fe20000041810 */
[----:B------:R-:W1:Y:S07]  /*2790*/  LDSM.16.M88.2 R2, [R216+0x4080] ;  /* 0x00408000d802783b */ /* 0x000e6e0000000100 */
[----:B------:R-:W-:Y:S01]  /*27a0*/  HMMA.16816.F32.BF16 R20, R36, R32, R20 ;  /* 0x000000202414723c */ /* 0x000fe20000041814 */
[----:B------:R-:W-:Y:S04]  /*27b0*/  LDSM.16.M88.4 R32, [R0+0x11080] ;  /* 0x011080000020783b */ /* 0x000fe80000000200 */
[----:B------:R-:W-:Y:S03]  /*27c0*/  LDSM.16.M88.4 R36, [R172+0x11080] ;  /* 0x01108000ac24783b */ /* 0x000fe60000000200 */
[C---:B----4-:R-:W-:Y:S01]  /*27d0*/  HMMA.16816.F32.BF16 R4, R40.reuse, R28, R4 ;  /* 0x0000001c2804723c */ /* 0x050fe20000041804 */
[----:B------:R-:W4:Y:S07]  /*27e0*/  LDSM.16.M88.2 R28, [R217+0x2880] ;  /* 0x00288000d91c783b */ /* 0x000f2e0000000100 */
[C---:B--2---:R-:W-:Y:S01]  /*27f0*/  HMMA.16816.F32.BF16 R8, R40.reuse, R24, R8 ;  /* 0x000000182808723c */ /* 0x044fe20000041808 */
[----:B------:R-:W2:Y:S07]  /*2800*/  LDSM.16.M88.2 R24, [R217+0x3080] ;  /* 0x00308000d918783b */ /* 0x000eae0000000100 */
[C---:B---3--:R-:W-:Y:S01]  /*2810*/  HMMA.16816.F32.BF16 R12, R40.reuse, R26, R12 ;  /* 0x0000001a280c723c */ /* 0x048fe2000004180c */
[----:B------:R-:W3:Y:S07]  /*2820*/  LDSM.16.M88.2 R26, [R217+0x3880] ;  /* 0x00388000d91a783b */ /* 0x000eee0000000100 */
[C---:B-1----:R-:W-:Y:S01]  /*2830*/  HMMA.16816.F32.BF16 R16, R40.reuse, R2, R16 ;  /* 0x000000022810723c */ /* 0x042fe20000041810 */
[----:B------:R-:W1:Y:S07]  /*2840*/  LDSM.16.M88.2 R2, [R217+0x4080] ;  /* 0x00408000d902783b */ /* 0x000e6e0000000100 */
[----:B------:R-:W-:Y:S01]  /*2850*/  HMMA.16816.F32.BF16 R20, R40, R30, R20 ;  /* 0x0000001e2814723c */ /* 0x000fe20000041814 */
[----:B------:R-:W5:Y:S04]  /*2860*/  LDSM.16.M88.2 R30, [R217+0x4880] ;  /* 0x00488000d91e783b */ /* 0x000f680000000100 */
[----:B------:R-:W-:Y:S03]  /*2870*/  LDSM.16.M88.2 R40, [R216+0x5080] ;  /* 0x00508000d828783b */ /* 0x000fe60000000100 */
[C---:B----4-:R-:W-:Y:S01]  /*2880*/  HMMA.16816.F32.BF16 R4, R32.reuse, R28, R4 ;  /* 0x0000001c2004723c */ /* 0x050fe20000041804 */
[----:B------:R-:W4:Y:S04]  /*2890*/  LDSM.16.M88.2 R28, [R219+0x2880] ;  /* 0x00288000db1c783b */ /* 0x000f280000000100 */
[----:B------:R-:W-:Y:S03]  /*28a0*/  LDSM.16.M88.2 R42, [R216+0x5880] ;  /* 0x00588000d82a783b */ /* 0x000fe60000000100 */
[C---:B--2---:R-:W-:Y:S01]  /*28b0*/  HMMA.16816.F32.BF16 R8, R32.reuse, R24, R8 ;  /* 0x000000182008723c */ /* 0x044fe20000041808 */
[----:B------:R-:W2:Y:S07]  /*28c0*/  LDSM.16.M88.2 R24, [R219+0x3080] ;  /* 0x00308000db18783b */ /* 0x000eae0000000100 */
[C---:B---3--:R-:W-:Y:S01]  /*28d0*/  HMMA.16816.F32.BF16 R12, R32.reuse, R26, R12 ;  /* 0x0000001a200c723c */ /* 0x048fe2000004180c */
[----:B------:R-:W3:Y:S07]  /*28e0*/  LDSM.16.M88.2 R26, [R219+0x3880] ;  /* 0x00388000db1a783b */ /* 0x000eee0000000100 */
[C---:B-1----:R-:W-:Y:S01]  /*28f0*/  HMMA.16816.F32.BF16 R16, R32.reuse, R2, R16 ;  /* 0x000000022010723c */ /* 0x042fe20000041810 */
[----:B------:R-:W1:Y:S07]  /*2900*/  LDSM.16.M88.2 R2, [R219+0x4080] ;  /* 0x00408000db02783b */ /* 0x000e6e0000000100 */
[----:B-----5:R-:W-:Y:S01]  /*2910*/  HMMA.16816.F32.BF16 R20, R32, R30, R20 ;  /* 0x0000001e2014723c */ /* 0x020fe20000041814 */
[----:B------:R-:W5:Y:S04]  /*2920*/  LDSM.16.M88.2 R30, [R219+0x4880] ;  /* 0x00488000db1e783b */ /* 0x000f680000000100 */
        /* <DEDUP_REMOVED lines=11> */
[----:B------:R-:W5:Y:S03]  /*29e0*/  LDSM.16.M88.4 R36, [R104+0x13080] ;  /* 0x013080006824783b */ /* 0x000f660000000200 */
[C---:B----4-:R-:W-:Y:S01]  /*29f0*/  HMMA.16816.F32.BF16 R4, R32.reuse, R28, R4 ;  /* 0x0000001c2004723c */ /* 0x050fe20000041804 */
[----:B------:R-:W4:Y:S04]  /*2a00*/  LDSM.16.M88.2 R28, [R216+0x6080] ;  /* 0x00608000d81c783b */ /* 0x000f280000000100 */
[----:B------:R-:W-:Y:S03]  /*2a10*/  LDSM.16.M88.4 R104, [R0+0x13080] ;  /* 0x013080000068783b */ /* 0x000fe60000000200 */
        /* <DEDUP_REMOVED lines=9> */
[C---:B------:R-:W-:Y:S01]  /*2ab0*/  HMMA.16816.F32.BF16 R4, R36.reuse, R40, R4 ;  /* 0x000000282404723c */ /* 0x040fe20000041804 */
[----:B------:R-:W-:Y:S07]  /*2ac0*/  LDSM.16.M88.2 R40, [R219+0x5080] ;  /* 0x00508000db28783b */ /* 0x000fee0000000100 */
[C---:B------:R-:W-:Y:S01]  /*2ad0*/  HMMA.16816.F32.BF16 R8, R36.reuse, R42, R8 ;  /* 0x0000002a2408723c */ /* 0x040fe20000041808 */
[----:B------:R-:W-:Y:S07]  /*2ae0*/  LDSM.16.M88.2 R42, [R219+0x5880] ;  /* 0x00588000db2a783b */ /* 0x000fee0000000100 */
[C---:B----4-:R-:W-:Y:S01]  /*2af0*/  HMMA.16816.F32.BF16 R12, R36.reuse, R28, R12 ;  /* 0x0000001c240c723c */ /* 0x050fe2000004180c */
[----:B------:R-:W4:Y:S07]  /*2b00*/  LDSM.16.M88.2 R28, [R217+0x7080] ;  /* 0x00708000d91c783b */ /* 0x000f2e0000000100 */
[C---:B--2---:R-:W-:Y:S01]  /*2b10*/  HMMA.16816.F32.BF16 R16, R36.reuse, R24, R16 ;  /* 0x000000182410723c */ /* 0x044fe20000041810 */
[----:B------:R-:W2:Y:S07]  /*2b20*/  LDSM.16.M88.2 R24, [R219+0x6080] ;  /* 0x00608000db18783b */ /* 0x000eae0000000100 */
[----:B---3--:R-:W-:Y:S01]  /*2b30*/  HMMA.16816.F32.BF16 R20, R36, R26, R20 ;  /* 0x0000001a2414723c */ /* 0x008fe20000041814 */
[----:B------:R-:W3:Y:S04]  /*2b40*/  LDSM.16.M88.2 R26, [R219+0x6880] ;  /* 0x00688000db1a783b */ /* 0x000ee80000000100 */
[----:B------:R-:W-:Y:S03]  /*2b50*/  LDSM.16.M88.2 R36, [R218+0x5880] ;  /* 0x00588000da24783b */ /* 0x000fe60000000100 */
[C---:B------:R-:W-:Y:S01]  /*2b60*/  HMMA.16816.F32.BF16 R4, R104.reuse, R108, R4 ;  /* 0x0000006c6804723c */ /* 0x040fe20000041804 */
[----:B------:R-:W-:Y:S07]  /*2b70*/  LDSM.16.M88.2 R38, [R218+0x6080] ;  /* 0x00608000da26783b */ /* 0x000fee0000000100 */
[C---:B------:R-:W-:Y:S08]  /*2b80*/  HMMA.16816.F32.BF16 R8, R104.reuse, R110, R8 ;  /* 0x0000006e6808723c */ /* 0x040ff00000041808 */
[C---:B-1----:R-:W-:Y:S01]  /*2b90*/  HMMA.16816.F32.BF16 R12, R104.reuse, R2, R12 ;  /* 0x00000002680c723c */ /* 0x042fe2000004180c */
[----:B------:R-:W1:Y:S07]  /*2ba0*/  LDSM.16.M88.2 R2, [R219+0x7080] ;  /* 0x00708000db02783b */ /* 0x000e6e0000000100 */
[C---:B-----5:R-:W-:Y:S08]  /*2bb0*/  HMMA.16816.F32.BF16 R16, R104.reuse, R30, R16 ;  /* 0x0000001e6810723c */ /* 0x060ff00000041810 */
[----:B----4-:R-:W-:Y:S01]  /*2bc0*/  HMMA.16816.F32.BF16 R20, R104, R28, R20 ;  /* 0x0000001c6814723c */ /* 0x010fe20000041814 */
[----:B------:R-:W-:Y:S07]  /*2bd0*/  LDSM.16.M88.4 R28, [R173+0x13080] ;  /* 0x01308000ad1c783b */ /* 0x000fee0000000200 */
[C---:B------:R-:W-:Y:S01]  /*2be0*/  HMMA.16816.F32.BF16 R4, R32.reuse, R40, R4 ;  /* 0x000000282004723c */ /* 0x040fe20000041804 */
[----:B------:R-:W-:Y:S07]  /*2bf0*/  LDSM.16.M88.2 R40, [R218+0x6880] ;  /* 0x00688000da28783b */ /* 0x000fee0000000100 */
[C---:B------:R-:W-:Y:S01]  /*2c00*/  HMMA.16816.F32.BF16 R8, R32.reuse, R42, R8 ;  /* 0x0000002a2008723c */ /* 0x040fe20000041808 */
[----:B------:R-:W-:Y:S07]  /*2c10*/  LDSM.16.M88.2 R42, [R218+0x7080] ;  /* 0x00708000da2a783b */ /* 0x000fee0000000100 */
[C---:B--2---:R-:W-:Y:S01]  /*2c20*/  HMMA.16816.F32.BF16 R12, R32.reuse, R24, R12 ;  /* 0x00000018200c723c */ /* 0x044fe2000004180c */
[----:B------:R-:W2:Y:S01]  /*2c30*/  LDSM.16.M88.2 R24, [R218+0x5080] ;  /* 0x00508000da18783b */ /* 0x000ea20000000100 */
[----:B------:R-:W-:Y:S04]  /*2c40*/  DEPBAR.LE SB0, 0x0 ;  /* 0x000080000000791a */ /* 0x000fe80000000000 */
[----:B------:R-:W-:Y:S02]  /*2c50*/  BAR.SYNC.DEFER_BLOCKING 0x0 ;  /* 0x0000000000007b1d */ /* 0x000fe40000010000 */
[C---:B---3--:R-:W-:Y:S08]  /*2c60*/  HMMA.16816.F32.BF16 R16, R32.reuse, R26, R16 ;  /* 0x0000001a2010723c */ /* 0x048ff00000041810 */
[----:B-1----:R-:W-:Y:S01]  /*2c70*/  HMMA.16816.F32.BF16 R20, R32, R2, R20 ;  /* 0x000000022014723c */ /* 0x002fe20000041814 */
[----:B------:R1:W3:Y:S04]  /*2c80*/  LDSM.16.M88.2 R26, [R216+0x7880] ;  /* 0x00788000d81a783b */ /* 0x0002e80000000100 */
[----:B------:R1:W4:Y:S04]  /*2c90*/  LDSM.16.M88.2 R108, [R216+0x8080] ;  /* 0x00808000d86c783b */ /* 0x0003280000000100 */
[----:B------:R1:W1:Y:S01]  /*2ca0*/  LDSM.16.M88.2 R2, [R216+0x8880] ;  /* 0x00888000d802783b */ /* 0x0002620000000100 */
[C---:B--2---:R-:W-:Y:S03]  /*2cb0*/  HMMA.16816.F32.BF16 R4, R28.reuse, R24, R4 ;  /* 0x000000181c04723c */ /* 0x044fe60000041804 */
        /* <DEDUP_REMOVED lines=10> */
[----:B------:R2:W1:Y:S01]  /*2d60*/  LDSM.16.M88.4 R104, [R225+0x1b080] ;  /* 0x01b08000e168783b */ /* 0x0004620000000200 */
[----:B------:R-:W-:Y:S03]  /*2d70*/  HMMA.16816.F32.BF16 R20, R28, R42, R20 ;  /* 0x0000002a1c14723c */ /* 0x000fe60000041814 */
[----:B------:R2:W1:Y:S05]  /*2d80*/  LDSM.16.M88.4 R176, [R226+0x1b080] ;  /* 0x01b08000e2b0783b */ /* 0x00046a0000000200 */
[----:B------:R-:W-:-:S05]  /*2d90*/  @P0 BRA `(.L_x_687) ;  /* 0x000004e000000947 */ /* 0x000fca0003800000 */
[C---:B---34-:R-:W-:Y:S01]  /*2da0*/  LOP3.LUT P4, RZ, R246.reuse, 0x2, RZ, 0xc0, !PT ;  /* 0x00000002f6ff7812 */ /* 0x058fe2000788c0ff */
[----:B------:R-:W3:Y:S01]  /*2db0*/  LDL.64 R190, [R1+0x8] ;  /* 0x0000080001be7983 */ /* 0x000ee20000100a00 */
[----:B------:R-:W-:Y:S01]  /*2dc0*/  LOP3.LUT P2, RZ, R246, 0x1, RZ, 0xc0, !PT ;  /* 0x00000001f6ff7812 */ /* 0x000fe2000784c0ff */
[----:B------:R-:W-:Y:S01]  /*2dd0*/  USHF.R.S32.HI UR29, URZ, 0x1f, UR27 ;  /* 0x0000001f3f1d7899 */ /* 0x000fe2000801141b */
[----:B------:R-:W-:Y:S01]  /*2de0*/  SEL R38, RZ, 0x2, P4 ;  /* 0x00000002ff267807 */ /* 0x000fe20002000000 */
[----:B------:R-:W-:Y:S01]  /*2df0*/  IMAD.MOV.U32 R25, RZ, RZ, R251 ;  /* 0x000000ffff197224 */ /* 0x000fe200078e00fb */
[----:B------:R-:W-:Y:S01]  /*2e00*/  SEL R37, RZ, 0x4, P6 ;  /* 0x00000004ff257807 */ /* 0x000fe20003000000 */
[----:B------:R-:W4:Y:S01]  /*2e10*/  LDL R40, [R1+0x18] ;  /* 0x0000180001287983 */ /* 0x000f220000100800 */
[----:B------:R-:W-:Y:S01]  /*2e20*/  ISETP.GE.AND P3, PT, R238, c[0x0][0x16c], PT ;  /* 0x00005b00ee007a0c */ /* 0x000fe20003f66270 */
[----:B------:R-:W-:Y:S01]  /*2e30*/  ULDC.64 UR6, c[0x0][0x178] ;  /* 0x00005e0000067ab9 */ /* 0x000fe20000000a00 */
[----:B------:R-:W-:Y:S01]  /*2e40*/  IMAD.U32 R34, RZ, RZ, UR21 ;  /* 0x00000015ff227e24 */ /* 0x000fe2000f8e00ff */
[----:B------:R-:W-:Y:S01]  /*2e50*/  UIMAD UR29, UR29, UR6, URZ ;  /* 0x000000061d1d72a4 */ /* 0x000fe2000f8e023f */
[----:B------:R-:W5:Y:S01]  /*2e60*/  S2R R33, SR_CTAID.Y ;  /* 0x0000000000217919 */ /* 0x000f620000002600 */
[----:B------:R-:W-:Y:S01]  /*2e70*/  IMAD.U32 R32, RZ, RZ, UR21 ;  /* 0x00000015ff207e24 */ /* 0x000fe2000f8e00ff */
[----:B------:R-:W-:Y:S01]  /*2e80*/  UIMAD.WIDE.U32 UR30, UR27, UR6, URZ ;  /* 0x000000061b1e72a5 */ /* 0x000fe2000f8e003f */
[----:B------:R-:W-:Y:S01]  /*2e90*/  IMAD.U32 R39, RZ, RZ, UR28 ;  /* 0x0000001cff277e24 */ /* 0x000fe2000f8e00ff */
[----:B------:R-:W-:Y:S01]  /*2ea0*/  UIMAD UR6, UR27, -0x40, UR22 ;  /* 0xffffffc01b0678a4 */ /* 0x000fe2000f8e0216 */
[----:B------:R-:W-:Y:S01]  /*2eb0*/  @!P5 IMAD.MOV.U32 R30, RZ, RZ, R244 ;  /* 0x000000ffff1ed224 */ /* 0x000fe200078e00f4 */
[----:B------:R-:W-:Y:S01]  /*2ec0*/  UIMAD UR29, UR27, UR7, UR29 ;  /* 0x000000071b1d72a4 */ /* 0x000fe2000f8e021d */
[----:B------:R-:W-:Y:S02]  /*2ed0*/  @!P5 IMAD.MOV.U32 R31, RZ, RZ, R245 ;  /* 0x000000ffff1fd224 */ /* 0x000fe400078e00f5 */
[----:B------:R-:W-:Y:S01]  /*2ee0*/  IMAD.U32 R29, RZ, RZ, UR30 ;  /* 0x0000001eff1d7e24 */ /* 0x000fe2000f8e00ff */
[----:B------:R-:W-:Y:S01]  /*2ef0*/  UIADD3 UR29, UR31, UR29, URZ ;  /* 0x0000001d1f1d7290 */ /* 0x000fe2000fffe03f */
[----:B-----5:R-:W-:Y:S01]  /*2f00*/  SHF.R.S32.HI R35, RZ, 0x1f, R33 ;  /* 0x0000001fff237819 */ /* 0x020fe20000011421 */
[----:B------:R-:W-:Y:S04]  /*2f10*/  @!P5 IMAD.WIDE.U32 R30, R33, c[0x0][0x270], R30 ;  /* 0x00009c00211eda25 */ /* 0x000fe800078e001e */
[----:B------:R-:W-:Y:S04]  /*2f20*/  IMAD R28, R35, c[0x0][0x180], RZ ;  /* 0x00006000231c7a24 */ /* 0x000fe800078e02ff */
[C---:B------:R-:W-:Y:S02]  /*2f30*/  IMAD R28, R33.reuse, c[0x0][0x184], R28 ;  /* 0x00006100211c7a24 */ /* 0x040fe400078e021c */
[----:B---3--:R-:W-:Y:S04]  /*2f40*/  IMAD.MOV.U32 R24, RZ, RZ, R190 ;  /* 0x000000ffff187224 */ /* 0x008fe800078e00be */
[----:B------:R-:W-:Y:S05]  /*2f50*/  IMAD.WIDE.U32 R24, R33, c[0x0][0x180], R24 ;  /* 0x0000600021187a25 */ /* 0x000fea00078e0018 */
[----:B------:R-:W-:Y:S04]  /*2f60*/  IADD3 R0, P0, R24, UR12, RZ ;  /* 0x0000000c18007c10 */ /* 0x000fe8000ff1e0ff */
[----:B------:R-:W-:Y:S01]  /*2f70*/  IADD3.X R28, R25, UR5, R28, P0, !PT ;  /* 0x00000005191c7c10 */ /* 0x000fe200087fe41c */
[----:B------:R-:W-:Y:S01]  /*2f80*/  IMAD.U32 R25, RZ, RZ, UR29 ;  /* 0x0000001dff197e24 */ /* 0x000fe2000f8e00ff */
[C---:B------:R-:W-:Y:S04]  /*2f90*/  LEA R24, P0, R0.reuse, c[0x0][0x160], 0x1 ;  /* 0x0000580000187a11 */ /* 0x040fe800078008ff */
[----:B------:R-:W-:Y:S01]  /*2fa0*/  LEA.HI.X R0, R0, c[0x0][0x164], R28, 0x1, P0 ;  /* 0x0000590000007a11 */ /* 0x000fe200000f0c1c */
[----:B------:R-:W-:Y:S01]  /*2fb0*/  IMAD.U32 R28, RZ, RZ, UR30 ;  /* 0x0000001eff1c7e24 */ /* 0x000fe2000f8e00ff */
[----:B------:R-:W-:Y:S02]  /*2fc0*/  LEA R24, P1, R29, R24, 0x7 ;  /* 0x000000181d187211 */ /* 0x000fe400078238ff */
[----:B------:R-:W-:Y:S02]  /*2fd0*/  SEL R29, RZ, 0x1, P2 ;  /* 0x00000001ff1d7807 */ /* 0x000fe40001000000 */
[----:B------:R-:W-:Y:S01]  /*2fe0*/  LEA.HI.X R25, R28, R0, R25, 0x7, P1 ;  /* 0x000000001c197211 */ /* 0x000fe200008f3c19 */
[----:B------:R-:W-:Y:S01]  /*2ff0*/  @!P5 IMAD R0, R35, c[0x0][0x270], RZ ;  /* 0x00009c002300da24 */ /* 0x000fe200078e02ff */
[----:B------:R-:W-:Y:S02]  /*3000*/  IADD3 R34, P1, P0, R34, 0x80, R24 ;  /* 0x0000008022227810 */ /* 0x000fe4000783e018 */
[----:B------:R-:W-:Y:S01]  /*3010*/  IADD3 R28, -R242, UR6, RZ ;  /* 0x00000006f21c7c10 */ /* 0x000fe2000fffe1ff */
[----:B------:R-:W-:Y:S01]  /*3020*/  @!P5 IMAD R0, R33, c[0x0][0x274], R0 ;  /* 0x00009d002100da24 */ /* 0x000fe200078e0200 */
[----:B------:R-:W-:Y:S02]  /*3030*/  IADD3.X R35, RZ, UR10, R25, P1, P0 ;  /* 0x0000000aff237c10 */ /* 0x000fe40008fe0419 */
[----:B------:R-:W-:Y:S02]  /*3040*/  IADD3 R32, P1, P0, R32, 0x100, R24 ;  /* 0x0000010020207810 */ /* 0x000fe4000783e018 */
[----:B------:R-:W-:Y:S02]  /*3050*/  IADD3 R29, R37, R38, R29 ;  /* 0x00000026251d7210 */ /* 0x000fe40007ffe01d */
[----:B------:R-:W-:Y:S02]  /*3060*/  IADD3.X R33, RZ, UR10, R25, P1, P0 ;  /* 0x0000000aff217c10 */ /* 0x000fe40008fe0419 */
[----:B------:R-:W-:Y:S02]  /*3070*/  @!P5 IADD3 R36, P0, R30, UR16, RZ ;  /* 0x000000101e24dc10 */ /* 0x000fe4000ff1e0ff */
[----:B------:R-:W-:Y:S02]  /*3080*/  ISETP.LT.OR P1, PT, R28, 0x1, P3 ;  /* 0x000000011c00780c */ /* 0x000fe40001f21670 */
[----:B------:R-:W-:Y:S01]  /*3090*/  @!P5 IADD3.X R31, R31, UR11, R0, P0, !PT ;  /* 0x0000000b1f1fdc10 */ /* 0x000fe200087fe400 */
[----:B----4-:R-:W-:Y:S01]  /*30a0*/  IMAD R0, R39, 0x6000, R40 ;  /* 0x0000600027007824 */ /* 0x010fe200078e0228 */
[C---:B------:R-:W-:Y:S02]  /*30b0*/  @!P5 LEA R30, P0, R36.reuse, c[0x0][0x258], 0x2 ;  /* 0x00009600241eda11 */ /* 0x040fe400078010ff */
[C---:B------:R-:W-:Y:S02]  /*30c0*/  LOP3.LUT P2, RZ, R29.reuse, 0x2, RZ, 0xc0, !PT ;  /* 0x000000021dff7812 */ /* 0x040fe4000784c0ff */
[----:B------:R-:W-:Y:S01]  /*30d0*/  @!P5 LEA.HI.X R31, R36, c[0x0][0x25c], R31, 0x2, P0 ;  /* 0x00009700241fda11 */ /* 0x000fe200000f141f */
[----:B------:R-:W-:Y:S01]  /*30e0*/  IMAD.U32 R36, RZ, RZ, UR23 ;  /* 0x00000017ff247e24 */ /* 0x000fe2000f8e00ff */
[C---:B------:R-:W-:Y:S02]  /*30f0*/  ISETP.LT.OR P0, PT, R28.reuse, 0x1, !P2 ;  /* 0x000000011c00780c */ /* 0x040fe40005701670 */
[C---:B------:R-:W-:Y:S01]  /*3100*/  ISETP.LT.OR P3, PT, R28.reuse, 0x21, P3 ;  /* 0x000000211c00780c */ /* 0x040fe20001f61670 */
[----:B------:R-:W-:Y:S01]  /*3110*/  @!PT LDS RZ, [RZ] ;  /* 0x00000000fffff984 */ /* 0x000fe20000000800 */
[----:B------:R-:W-:Y:S01]  /*3120*/  @!PT LDS RZ, [RZ] ;  /* 0x00000000fffff984 */ /* 0x000fe20000000800 */
[----:B------:R-:W-:Y:S01]  /*3130*/  @!PT LDS RZ, [RZ] ;  /* 0x00000000fffff984 */ /* 0x000fe20000000800 */
[----:B------:R3:W-:Y:S01]  /*3140*/  LDGSTS.E.BYPASS.LTC128B.128 [R0], [R24.64], !P1 ;  /* 0x0000000018007fae */ /* 0x0007e2000c901d4e */
[----:B------:R-:W-:Y:S01]  /*3150*/  LOP3.LUT P1, RZ, R29, 0x4, RZ, 0xc0, !PT ;  /* 0x000000041dff7812 */ /* 0x000fe2000782c0ff */
[----:B------:R-:W-:Y:S01]  /*3160*/  IMAD.U32 R29, RZ, RZ, UR28 ;  /* 0x0000001cff1d7e24 */ /* 0x000fe2000f8e00ff */
[C---:B------:R-:W-:Y:S07]  /*3170*/  ISETP.LT.OR P2, PT, R28.reuse, 0x21, !P2 ;  /* 0x000000211c00780c */ /* 0x040fee0005741670 */
[----:B------:R3:W-:Y:S01]  /*3180*/  LDGSTS.E.BYPASS.LTC128B.128 [R0+0x2000], [R24.64+0x80], !P0 ;  /* 0x0200008018007fae */ /* 0x0007e2000c101d4e */
[----:B------:R-:W-:Y:S11]  /*3190*/  ISETP.LT.OR P0, PT, R28, 0x1, !P1 ;  /* 0x000000011c00780c */ /* 0x000ff60004f01670 */
[----:B------:R-:W-:Y:S02]  /*31a0*/  @!UPT UIADD3 URZ, URZ, URZ, URZ ;  /* 0x0000003f3f3ff290 */ /* 0x000fe4000fffe03f */
[----:B------:R3:W-:Y:S02]  /*31b0*/  LDGSTS.E.BYPASS.LTC128B.128 [R0+0x4000], [R24.64+0x100], !P0 ;  /* 0x0400010018007fae */ /* 0x0007e4000c101d4e */
[----:B---3--:R-:W-:Y:S04]  /*31c0*/  IADD3 R24, P0, R24, UR21, RZ ;  /* 0x0000001518187c10 */ /* 0x008fe8000ff1e0ff */
[----:B------:R-:W-:Y:S02]  /*31d0*/  IADD3.X R25, R25, UR10, RZ, P0, !PT ;  /* 0x0000000a19197c10 */ /* 0x000fe400087fe4ff */
[----:B------:R-:W-:Y:S01]  /*31e0*/  ISETP.LT.OR P0, PT, R28, 0x21, !P1 ;  /* 0x000000211c00780c */ /* 0x000fe20004f01670 */
[----:B------:R-:W-:Y:S01]  /*31f0*/  @!P5 IMAD R28, R29, 0x10, R240 ;  /* 0x000000101d1cd824 */ /* 0x000fe200078e02f0 */
[----:B------:R-:W-:Y:S01]  /*3200*/  @!P5 LEA R29, R36, 0x40, 0x6 ;  /* 0x00000040241dd811 */ /* 0x000fe200078e30ff */
[----:B------:R3:W-:Y:S02]  /*3210*/  LDGSTS.E.BYPASS.LTC128B.128 [R0+0x1000], [R24.64], !P3 ;  /* 0x0100000018007fae */ /* 0x0007e4000d901d4e */
[----:B------:R-:W-:Y:S02]  /*3220*/  @!P5 IMAD.SHL.U32 R28, R28, 0x4, RZ ;  /* 0x000000041c1cd824 */ /* 0x000fe400078e00ff */
[----:B------:R-:W-:Y:S01]  /*3230*/  @!P5 IMAD.WIDE R30, R29, 0x4, R30 ;  /* 0x000000041d1ed825 */ /* 0x000fe200078e021e */
[----:B------:R4:W-:Y:S05]  /*3240*/  LDGSTS.E.BYPASS.LTC128B.128 [R0+0x3000], [R34.64], !P2 ;  /* 0x0300000022007fae */ /* 0x0009ea000d101d4e */
[----:B------:R4:W-:Y:S01]  /*3250*/  LDGSTS.E.BYPASS.LTC128B.128 [R0+0x5000], [R32.64], !P0 ;  /* 0x0500000020007fae */ /* 0x0009e2000c101d4e */
[----:B---3--:R-:W-:Y:S05]  /*3260*/  @!P5 IMAD.SHL.U32 R24, R28, 0x4, RZ ;  /* 0x000000041c18d824 */ /* 0x008fea00078e00ff */
[----:B------:R4:W-:Y:S02]  /*3270*/  @!P5 LDGSTS.E.BYPASS.LTC128B.128 [R24+0x21080], [R30.64] ;  /* 0x210800001e18dfae */ /* 0x0009e4000b901d4e */
.L_x_687:
[C---:B-1-34-:R-:W-:Y:S01]  /*3280*/  HMMA.16816.F32.BF16 R24, R104.reuse, R26, RZ ;  /* 0x0000001a6818723c */ /* 0x05afe200000418ff */
[----:B------:R-:W0:Y:S02]  /*3290*/  LDGDEPBAR ;  /* 0x00000000000079af */ /* 0x000e240000000000 */
[----:B------:R-:W-:Y:S02]  /*32a0*/  ISETP.GT.AND P0, PT, R233, 0x1, PT ;  /* 0x00000001e900780c */ /* 0x000fe40003f04270 */
[----:B------:R-:W-:Y:S02]  /*32b0*/  IADD3 R0, R230, R224, RZ ;  /* 0x000000e0e6007210 */ /* 0x000fe40007ffe0ff */
[----:B------:R-:W-:Y:S01]  /*32c0*/  FSEL R5, R5, -INF , P0 ;  /* 0xff80000005057808 */ /* 0x000fe20000000000 */
[C---:B------:R-:W-:Y:S01]  /*32d0*/  HMMA.16816.F32.BF16 R28, R104.reuse, R108, RZ ;  /* 0x0000006c681c723c */ /* 0x040fe200000418ff */
[----:B------:R-:W-:Y:S01]  /*32e0*/  LDSM.16.M88.2 R108, [R219+0x8080] ;  /* 0x00808000db6c783b */ /* 0x000fe20000000100 */
[----:B------:R-:W-:Y:S02]  /*32f0*/  ISETP.GT.AND P2, PT, R233, RZ, PT ;  /* 0x000000ffe900720c */ /* 0x000fe40003f44270 */
[--C-:B------:R-:W-:Y:S01]  /*3300*/  FFMA.FTZ R5, R5, c[0x0][0x29c], -R188.reuse ;  /* 0x0000a70005057a23 */ /* 0x100fe200000108bc */
[C---:B------:R-:W-:Y:S02]  /*3310*/  ISETP.GT.AND P3, PT, R233.reuse, 0x10, PT ;  /* 0x00000010e900780c */ /* 0x040fe40003f64270 */
[----:B------:R-:W-:Y:S01]  /*3320*/  FSEL R4, R4, -INF , P2 ;  /* 0xff80000004047808 */ /* 0x000fe20001000000 */
[C---:B------:R-:W-:Y:S01]  /*3330*/  HMMA.16816.F32.BF16 R32, R104.reuse, R2, RZ ;  /* 0x000000026820723c */ /* 0x040fe200000418ff */
[----:B------:R-:W-:Y:S01]  /*3340*/  LDSM.16.M88.2 R2, [R219+0x7880] ;  /* 0x00788000db02783b */ /* 0x000fe20000000100 */
[----:B------:R-:W-:Y:S02]  /*3350*/  ISETP.GT.AND P1, PT, R233, 0x11, PT ;  /* 0x00000011e900780c */ /* 0x000fe40003f24270 */
[----:B------:R-:W-:Y:S02]  /*3360*/  FSEL R8, R8, -INF , P3 ;  /* 0xff80000008087808 */ /* 0x000fe40001800000 */
[----:B------:R-:W-:Y:S02]  /*3370*/  FSEL R9, R9, -INF , P1 ;  /* 0xff80000009097808 */ /* 0x000fe40000800000 */
[C---:B------:R-:W-:Y:S01]  /*3380*/  HMMA.16816.F32.BF16 R36, R104.reuse, R110, RZ ;  /* 0x0000006e6824723c */ /* 0x040fe200000418ff */
[----:B------:R-:W-:Y:S01]  /*3390*/  LDSM.16.M88.2 R110, [R219+0x8880] ;  /* 0x00888000db6e783b */ /* 0x000fe20000000100 */
[----:B------:R-:W-:Y:S02]  /*33a0*/  ISETP.GT.AND P4, PT, R233, 0x21, PT ;  /* 0x00000021e900780c */ /* 0x000fe40003f84270 */
[--C-:B------:R-:W-:Y:S02]  /*33b0*/  FFMA.FTZ R8, R8, c[0x0][0x29c], -R188.reuse ;  /* 0x0000a70008087a23 */ /* 0x100fe400000108bc */
[--C-:B------:R-:W-:Y:S01]  /*33c0*/  FFMA.FTZ R9, R9, c[0x0][0x29c], -R188.reuse ;  /* 0x0000a70009097a23 */ /* 0x100fe200000108bc */
[----:B------:R-:W-:Y:S01]  /*33d0*/  FSEL R13, R13, -INF , P4 ;  /* 0xff8000000d0d7808 */ /* 0x000fe20002000000 */
[----:B------:R-:W-:Y:S01]  /*33e0*/  HMMA.16816.F32.BF16 R40, R104, R172, RZ ;  /* 0x000000ac6828723c */ /* 0x000fe200000418ff */
[----:B------:R-:W1:Y:S03]  /*33f0*/  LDSM.16.M88.4 R104, [R224] ;  /* 0x00000000e068783b */ /* 0x000e660000000200 */
[--C-:B------:R-:W-:Y:S01]  /*3400*/  FFMA.FTZ R13, R13, c[0x0][0x29c], -R188.reuse ;  /* 0x0000a7000d0d7a23 */ /* 0x100fe200000108bc */
[----:B------:R-:W3:Y:S03]  /*3410*/  LDSM.16.M88.2 R172, [R219+0x9080] ;  /* 0x00908000dbac783b */ /* 0x000ee60000000100 */
[C---:B------:R-:W-:Y:S01]  /*3420*/  HMMA.16816.F32.BF16 R24, R176.reuse, R174, R24 ;  /* 0x000000aeb018723c */ /* 0x040fe20000041818 */
[----:B------:R-:W4:Y:S07]  /*3430*/  LDSM.16.M88.2 R174, [R219+0x9880] ;  /* 0x00988000dbae783b */ /* 0x000f2e0000000100 */
[C---:B------:R-:W-:Y:S01]  /*3440*/  HMMA.16816.F32.BF16 R28, R176.reuse, R180, R28 ;  /* 0x000000b4b01c723c */ /* 0x040fe2000004181c */
[----:B------:R-:W-:Y:S07]  /*3450*/  LDSM.16.M88.2 R180, [R218+0x7880] ;  /* 0x00788000dab4783b */ /* 0x000fee0000000100 */
[C---:B------:R-:W-:Y:S01]  /*3460*/  HMMA.16816.F32.BF16 R32, R176.reuse, R182, R32 ;  /* 0x000000b6b020723c */ /* 0x040fe20000041820 */
[----:B------:R-:W-:Y:S07]  /*3470*/  LDSM.16.M88.2 R182, [R218+0x8080] ;  /* 0x00808000dab6783b */ /* 0x000fee0000000100 */
[C---:B------:R-:W-:Y:S08]  /*3480*/  HMMA.16816.F32.BF16 R36, R176.reuse, R184, R36 ;  /* 0x000000b8b024723c */ /* 0x040ff00000041824 */
[----:B------:R-:W-:Y:S01]  /*3490*/  HMMA.16816.F32.BF16 R40, R176, R186, R40 ;  /* 0x000000bab028723c */ /* 0x000fe20000041828 */
[----:B------:R-:W5:Y:S04]  /*34a0*/  LDSM.16.M88.4 R176, [R0] ;  /* 0x0000000000b0783b */ /* 0x000f680000000200 */
[----:B------:R-:W-:Y:S03]  /*34b0*/  LDSM.16.M88.4 R184, [R224+0x2000] ;  /* 0x00200000e0b8783b */ /* 0x000fe60000000200 */
[C---:B-1----:R-:W-:Y:S01]  /*34c0*/  HMMA.16816.F32.BF16 R24, R104.reuse, R2, R24 ;  /* 0x000000026818723c */ /* 0x042fe20000041818 */
[----:B------:R-:W1:Y:S07]  /*34d0*/  LDSM.16.M88.2 R2, [R218+0x8880] ;  /* 0x00888000da02783b */ /* 0x000e6e0000000100 */
[C---:B------:R-:W-:Y:S01]  /*34e0*/  HMMA.16816.F32.BF16 R28, R104.reuse, R108, R28 ;  /* 0x0000006c681c723c */ /* 0x040fe2000004181c */
[----:B------:R-:W2:Y:S07]  /*34f0*/  LDSM.16.M88.2 R108, [R218+0x9080] ;  /* 0x00908000da6c783b */ /* 0x000eae0000000100 */
[C---:B------:R-:W-:Y:S01]  /*3500*/  HMMA.16816.F32.BF16 R32, R104.reuse, R110, R32 ;  /* 0x0000006e6820723c */ /* 0x040fe20000041820 */
[----:B------:R-:W2:Y:S07]  /*3510*/  LDSM.16.M88.2 R110, [R218+0x9880] ;  /* 0x00988000da6e783b */ /* 0x000eae0000000100 */
[C---:B---3--:R-:W-:Y:S01]  /*3520*/  HMMA.16816.F32.BF16 R36, R104.reuse, R172, R36 ;  /* 0x000000ac6824723c */ /* 0x048fe20000041824 */
[----:B------:R-:W-:Y:S07]  /*3530*/  LDSM.16.M88.2 R172, [R216+0xa080] ;  /* 0x00a08000d8ac783b */ /* 0x000fee0000000100 */
[----:B----4-:R-:W-:Y:S01]  /*3540*/  HMMA.16816.F32.BF16 R40, R104, R174, R40 ;  /* 0x000000ae6828723c */ /* 0x010fe20000041828 */
[----:B------:R-:W3:Y:S04]  /*3550*/  LDSM.16.M88.4 R104, [R225+0x1d080] ;  /* 0x01d08000e168783b */ /* 0x000ee80000000200 */
[----:B------:R-:W4:Y:S03]  /*3560*/  LDSM.16.M88.2 R174, [R216+0xa880] ;  /* 0x00a88000d8ae783b */ /* 0x000f260000000100 */
[C---:B-----5:R-:W-:Y:S01]  /*3570*/  HMMA.16816.F32.BF16 R24, R176.reuse, R180, R24 ;  /* 0x000000b4b018723c */ /* 0x060fe20000041818 */
[----:B------:R-:W-:Y:S07]  /*3580*/  LDSM.16.M88.2 R180, [R217+0xa080] ;  /* 0x00a08000d9b4783b */ /* 0x000fee0000000100 */
[C---:B------:R-:W-:Y:S01]  /*3590*/  HMMA.16816.F32.BF16 R28, R176.reuse, R182, R28 ;  /* 0x000000b6b01c723c */ /* 0x040fe2000004181c */
[----:B------:R-:W-:Y:S07]  /*35a0*/  LDSM.16.M88.2 R182, [R217+0xb080] ;  /* 0x00b08000d9b6783b */ /* 0x000fee0000000100 */
[C---:B-1----:R-:W-:Y:S01]  /*35b0*/  HMMA.16816.F32.BF16 R32, R176.reuse, R2, R32 ;  /* 0x00000002b020723c */ /* 0x042fe20000041820 */
[----:B------:R-:W1:Y:S07]  /*35c0*/  LDSM.16.M88.2 R2, [R216+0xb080] ;  /* 0x00b08000d802783b */ /* 0x000e6e0000000100 */
[C---:B--2---:R-:W-:Y:S01]  /*35d0*/  HMMA.16816.F32.BF16 R36, R176.reuse, R108, R36 ;  /* 0x0000006cb024723c */ /* 0x044fe20000041824 */
[----:B------:R-:W2:Y:S07]  /*35e0*/  LDSM.16.M88.2 R108, [R216+0xb880] ;  /* 0x00b88000d86c783b */ /* 0x000eae0000000100 */
[----:B------:R-:W-:Y:S01]  /*35f0*/  HMMA.16816.F32.BF16 R40, R176, R110, R40 ;  /* 0x0000006eb028723c */ /* 0x000fe20000041828 */
[----:B------:R-:W5:Y:S04]  /*3600*/  LDSM.16.M88.2 R110, [R216+0xc080] ;  /* 0x00c08000d86e783b */ /* 0x000f680000000100 */
[----:B------:R-:W5:Y:S03]  /*3610*/  LDSM.16.M88.4 R176, [R226+0x1d080] ;  /* 0x01d08000e2b0783b */ /* 0x000f660000000200 */
[C---:B---3--:R-:W-:Y:S01]  /*3620*/  HMMA.16816.F32.BF16 R24, R104.reuse, R172, R24 ;  /* 0x000000ac6818723c */ /* 0x048fe20000041818 */
[----:B------:R-:W3:Y:S07]  /*3630*/  LDSM.16.M88.2 R172, [R217+0xa880] ;  /* 0x00a88000d9ac783b */ /* 0x000eee0000000100 */
[C---:B----4-:R-:W-:Y:S01]  /*3640*/  HMMA.16816.F32.BF16 R28, R104.reuse, R174, R28 ;  /* 0x000000ae681c723c */ /* 0x050fe2000004181c */
[----:B------:R-:W4:Y:S07]  /*3650*/  LDSM.16.M88.2 R174, [R217+0xb880] ;  /* 0x00b88000d9ae783b */ /* 0x000f2e0000000100 */
[C---:B-1----:R-:W-:Y:S01]  /*3660*/  HMMA.16816.F32.BF16 R32, R104.reuse, R2, R32 ;  /* 0x000000026820723c */ /* 0x042fe20000041820 */
[----:B------:R-:W1:Y:S07]  /*3670*/  LDSM.16.M88.2 R2, [R217+0xc080] ;  /* 0x00c08000d902783b */ /* 0x000e6e0000000100 */
[C---:B--2---:R-:W-:Y:S01]  /*3680*/  HMMA.16816.F32.BF16 R36, R104.reuse, R108, R36 ;  /* 0x0000006c6824723c */ /* 0x044fe20000041824 */
[----:B------:R-:W2:Y:S07]  /*3690*/  LDSM.16.M88.2 R108, [R219+0xa080] ;  /* 0x00a08000db6c783b */ /* 0x000eae0000000100 */
[----:B-----5:R-:W-:Y:S01]  /*36a0*/  HMMA.16816.F32.BF16 R40, R104, R110, R40 ;  /* 0x0000006e6828723c */ /* 0x020fe20000041828 */
[----:B------:R-:W5:Y:S04]  /*36b0*/  LDSM.16.M88.2 R104, [R219+0xa880] ;  /* 0x00a88000db68783b */ /* 0x000f680000000100 */
[----:B------:R-:W2:Y:S03]  /*36c0*/  LDSM.16.M88.2 R106, [R219+0xb080] ;  /* 0x00b08000db6a783b */ /* 0x000ea60000000100 */
[C---:B------:R-:W-:Y:S01]  /*36d0*/  HMMA.16816.F32.BF16 R24, R176.reuse, R180, R24 ;  /* 0x000000b4b018723c */ /* 0x040fe20000041818 */
[----:B------:R-:W5:Y:S07]  /*36e0*/  LDSM.16.M88.2 R110, [R219+0xb880] ;  /* 0x00b88000db6e783b */ /* 0x000f6e0000000100 */
[C---:B---3--:R-:W-:Y:S08]  /*36f0*/  HMMA.16816.F32.BF16 R28, R176.reuse, R172, R28 ;  /* 0x000000acb01c723c */ /* 0x048ff0000004181c */
[C---:B------:R-:W-:Y:S01]  /*3700*/  HMMA.16816.F32.BF16 R32, R176.reuse, R182, R32 ;  /* 0x000000b6b020723c */ /* 0x040fe20000041820 */
[----:B------:R-:W-:Y:S07]  /*3710*/  LDSM.16.M88.4 R180, [R225+0x1f080] ;  /* 0x01f08000e1b4783b */ /* 0x000fee0000000200 */
[C---:B----4-:R-:W-:Y:S01]  /*3720*/  HMMA.16816.F32.BF16 R36, R176.reuse, R174, R36 ;  /* 0x000000aeb024723c */ /* 0x050fe20000041824 */
[----:B------:R-:W-:Y:S07]  /*3730*/  LDSM.16.M88.4 R172, [R0+0x2000] ;  /* 0x0020000000ac783b */ /* 0x000fee0000000200 */
[----:B-1----:R-:W-:Y:S01]  /*3740*/  HMMA.16816.F32.BF16 R40, R176, R2, R40 ;  /* 0x00000002b028723c */ /* 0x002fe20000041828 */
[----:B------:R-:W1:Y:S04]  /*3750*/  LDSM.16.M88.2 R2, [R219+0xc080] ;  /* 0x00c08000db02783b */ /* 0x000e680000000100 */
[----:B------:R-:W-:Y:S03]  /*3760*/  LDSM.16.M88.2 R176, [R218+0xb080] ;  /* 0x00b08000dab0783b */ /* 0x000fe60000000100 */
[C---:B--2---:R-:W-:Y:S01]  /*3770*/  HMMA.16816.F32.BF16 R24, R184.reuse, R108, R24 ;  /* 0x0000006cb818723c */ /* 0x044fe20000041818 */
[----:B------:R-:W2:Y:S04]  /*3780*/  LDSM.16.M88.2 R108, [R218+0xa080] ;  /* 0x00a08000da6c783b */ /* 0x000ea80000000100 */
[----:B------:R-:W-:Y:S03]  /*3790*/  LDSM.16.M88.2 R178, [R218+0xc080] ;  /* 0x00c08000dab2783b */ /* 0x000fe60000000100 */
[C---:B-----5:R-:W-:Y:S01]  /*37a0*/  HMMA.16816.F32.BF16 R28, R184.reuse, R104, R28 ;  /* 0x00000068b81c723c */ /* 0x060fe2000004181c */
[----:B------:R-:W3:Y:S07]  /*37b0*/  LDSM.16.M88.2 R104, [R218+0xa880] ;  /* 0x00a88000da68783b */ /* 0x000eee0000000100 */
[C---:B------:R-:W-:Y:S01]  /*37c0*/  HMMA.16816.F32.BF16 R32, R184.reuse, R106, R32 ;  /* 0x0000006ab820723c */ /* 0x040fe20000041820 */
[----:B------:R-:W4:Y:S07]  /*37d0*/  LDSM.16.M88.2 R106, [R218+0xb880] ;  /* 0x00b88000da6a783b */ /* 0x000f2e0000000100 */
[C---:B------:R-:W-:Y:S01]  /*37e0*/  HMMA.16816.F32.BF16 R36, R184.reuse, R110, R36 ;  /* 0x0000006eb824723c */ /* 0x040fe20000041824 */
[----:B------:R-:W5:Y:S07]  /*37f0*/  LDSM.16.M88.2 R110, [R216+0xc880] ;  /* 0x00c88000d86e783b */ /* 0x000f6e0000000100 */
[----:B-1----:R-:W-:Y:S01]  /*3800*/  HMMA.16816.F32.BF16 R40, R184, R2, R40 ;  /* 0x00000002b828723c */ /* 0x002fe20000041828 */
[----:B------:R-:W1:Y:S01]  /*3810*/  LDSM.16.M88.2 R2, [R216+0xd080] ;  /* 0x00d08000d802783b */ /* 0x000e620000000100 */
[----:B------:R1:W-:Y:S05]  /*3820*/  MUFU.EX2 R185, R5 ;  /* 0x0000000500b97308 */ /* 0x0003ea0000000800 */
[----:B------:R-:W-:Y:S01]  /*3830*/  FSEL R186, R7, -INF , P0 ;  /* 0xff80000007ba7808 */ /* 0x000fe20000000000 */
[C---:B--2---:R-:W-:Y:S01]  /*3840*/  HMMA.16816.F32.BF16 R24, R172.reuse, R108, R24 ;  /* 0x0000006cac18723c */ /* 0x044fe20000041818 */
[----:B------:R-:W2:Y:S04]  /*3850*/  LDSM.16.M88.2 R108, [R216+0xd880] ;  /* 0x00d88000d86c783b */ /* 0x000ea80000000100 */
[----:B------:R-:W-:Y:S03]  /*3860*/  ISETP.GT.AND P0, PT, R233, 0x20, PT ;  /* 0x00000020e900780c */ /* 0x000fe60003f04270 */
[C---:B---3--:R-:W-:Y:S01]  /*3870*/  HMMA.16816.F32.BF16 R28, R172.reuse, R104, R28 ;  /* 0x00000068ac1c723c */ /* 0x048fe2000004181c */
[----:B------:R-:W3:Y:S03]  /*3880*/  LDSM.16.M88.2 R104, [R216+0xe080] ;  /* 0x00e08000d868783b */ /* 0x000ee60000000100 */
[----:B------:R-:W-:Y:S04]  /*3890*/  FSEL R12, R12, -INF , P0 ;  /* 0xff8000000c0c7808 */ /* 0x000fe80000000000 */
[C---:B------:R-:W-:Y:S01]  /*38a0*/  HMMA.16816.F32.BF16 R32, R172.reuse, R176, R32 ;  /* 0x000000b0ac20723c */ /* 0x040fe20000041820 */
[----:B------:R-:W-:Y:S03]  /*38b0*/  MUFU.EX2 R177, R13 ;  /* 0x0000000d00b17308 */ /* 0x000fe60000000800 */
[--C-:B------:R-:W-:Y:S04]  /*38c0*/  FFMA.FTZ R12, R12, c[0x0][0x29c], -R188.reuse ;  /* 0x0000a7000c0c7a23 */ /* 0x100fe800000108bc */
[C---:B----4-:R-:W-:Y:S01]  /*38d0*/  HMMA.16816.F32.BF16 R36, R172.reuse, R106, R36 ;  /* 0x0000006aac24723c */ /* 0x050fe20000041824 */
[----:B------:R-:W4:Y:S07]  /*38e0*/  LDSM.16.M88.2 R106, [R216+0xe880] ;  /* 0x00e88000d86a783b */ /* 0x000f2e0000000100 */
[----:B------:R-:W-:Y:S01]  /*38f0*/  HMMA.16816.F32.BF16 R40, R172, R178, R40 ;  /* 0x000000b2ac28723c */ /* 0x000fe20000041828 */
[----:B------:R-:W-:Y:S01]  /*3900*/  LDSM.16.M88.4 R172, [R226+0x1f080] ;  /* 0x01f08000e2ac783b */ /* 0x000fe20000000200 */
[----:B------:R-:W-:Y:S06]  /*3910*/  MUFU.EX2 R179, R9 ;  /* 0x0000000900b37308 */ /* 0x000fec0000000800 */
[C---:B-----5:R-:W-:Y:S01]  /*3920*/  HMMA.16816.F32.BF16 R24, R180.reuse, R110, R24 ;  /* 0x0000006eb418723c */ /* 0x060fe20000041818 */
[----:B------:R-:W5:Y:S03]  /*3930*/  LDSM.16.M88.2 R110, [R217+0xc880] ;  /* 0x00c88000d96e783b */ /* 0x000f660000000100 */
[----:B------:R-:W-:Y:S04]  /*3940*/  MUFU.EX2 R178, R12 ;  /* 0x0000000c00b27308 */ /* 0x000fe80000000800 */
[C---:B-1----:R-:W-:Y:S01]  /*3950*/  HMMA.16816.F32.BF16 R28, R180.reuse, R2, R28 ;  /* 0x00000002b41c723c */ /* 0x042fe2000004181c */
[----:B------:R-:W1:Y:S07]  /*3960*/  LDSM.16.M88.2 R2, [R217+0xd080] ;  /* 0x00d08000d902783b */ /* 0x000e6e0000000100 */
[C---:B--2---:R-:W-:Y:S07]  /*3970*/  HMMA.16816.F32.BF16 R32, R180.reuse, R108, R32 ;  /* 0x0000006cb420723c */ /* 0x044fee0000041820 */
[--C-:B------:R-:W-:Y:S01]  /*3980*/  FFMA.FTZ R108, R4, c[0x0][0x29c], -R188.reuse ;  /* 0x0000a700046c7a23 */ /* 0x100fe200000108bc */
[C---:B---3--:R-:W-:Y:S01]  /*3990*/  HMMA.16816.F32.BF16 R36, R180.reuse, R104, R36 ;  /* 0x00000068b424723c */ /* 0x048fe20000041824 */
[----:B------:R-:W2:Y:S02]  /*39a0*/  LDSM.16.M88.2 R4, [R217+0xd880] ;  /* 0x00d88000d904783b */ /* 0x000ea40000000100 */
[----:B------:R3:W-:Y:S02]  /*39b0*/  MUFU.EX2 R184, R108 ;  /* 0x0000006c00b87308 */ /* 0x0007e40000000800 */
[----:B------:R-:W2:Y:S03]  /*39c0*/  LDSM.16.M88.2 R104, [R217+0xe080] ;  /* 0x00e08000d968783b */ /* 0x000ea60000000100 */
[----:B----4-:R-:W-:Y:S05]  /*39d0*/  HMMA.16816.F32.BF16 R40, R180, R106, R40 ;  /* 0x0000006ab428723c */ /* 0x010fea0000041828 */
[----:B------:R4:W2:Y:S02]  /*39e0*/  MUFU.EX2 R180, R8 ;  /* 0x0000000800b47308 */ /* 0x0008a40000000800 */
[----:B------:R-:W-:Y:S01]  /*39f0*/  FSEL R107, R6, -INF , P2 ;  /* 0xff800000066b7808 */ /* 0x000fe20001000000 */
[C---:B-----5:R-:W-:Y:S01]  /*3a00*/  HMMA.16816.F32.BF16 R24, R172.reuse, R110, R24 ;  /* 0x0000006eac18723c */ /* 0x060fe20000041818 */
[----:B------:R-:W5:Y:S04]  /*3a10*/  LDSM.16.M88.2 R6, [R217+0xe880] ;  /* 0x00e88000d906783b */ /* 0x000f680000000100 */
[----:B------:R-:W-:Y:S01]  /*3a20*/  FSEL R106, R10, -INF , P3 ;  /* 0xff8000000a6a7808 */ /* 0x000fe20001800000 */
[--C-:B------:R-:W-:Y:S01]  /*3a30*/  FFMA.FTZ R107, R107, c[0x0][0x29c], -R189.reuse ;  /* 0x0000a7006b6b7a23 */ /* 0x100fe200000108bd */
[----:B------:R-:W-:Y:S01]  /*3a40*/  FSEL R183, R11, -INF , P1 ;  /* 0xff8000000bb77808 */ /* 0x000fe20000800000 */
[C---:B-1----:R-:W-:Y:S01]  /*3a50*/  HMMA.16816.F32.BF16 R28, R172.reuse, R2, R28 ;  /* 0x00000002ac1c723c */ /* 0x042fe2000004181c */
[----:B------:R-:W-:Y:S02]  /*3a60*/  LDSM.16.M88.2 R2, [R219+0xd080] ;  /* 0x00d08000db02783b */ /* 0x000fe40000000100 */
[----:B------:R-:W-:Y:S01]  /*3a70*/  ISETP.GT.AND P3, PT, R233, 0x30, PT ;  /* 0x00000030e900780c */ /* 0x000fe20003f64270 */
[----:B------:R-:W-:Y:S01]  /*3a80*/  MUFU.EX2 R107, R107 ;  /* 0x0000006b006b7308 */ /* 0x000fe20000000800 */
[----:B---3--:R-:W-:Y:S01]  /*3a90*/  LDSM.16.M88.4 R108, [R224+0x4000] ;  /* 0x00400000e06c783b */ /* 0x008fe20000000200 */
[----:B------:R-:W-:Y:S01]  /*3aa0*/  FSEL R182, R14, -INF , P0 ;  /* 0xff8000000eb67808 */ /* 0x000fe20000000000 */
[--C-:B------:R-:W-:Y:S01]  /*3ab0*/  FFMA.FTZ R106, R106, c[0x0][0x29c], -R189.reuse ;  /* 0x0000a7006a6a7a23 */ /* 0x100fe200000108bd */
[----:B------:R-:W-:Y:S01]  /*3ac0*/  FSEL R181, R15, -INF , P4 ;  /* 0xff8000000fb57808 */ /* 0x000fe20002000000 */
[----:B------:R-:W-:Y:S01]  /*3ad0*/  LDSM.16.M88.2 R10, [R219+0xe080] ;  /* 0x00e08000db0a783b */ /* 0x000fe20000000100 */
[----:B------:R-:W-:Y:S02]  /*3ae0*/  ISETP.GT.AND P2, PT, R233, 0x31, PT ;  /* 0x00000031e900780c */ /* 0x000fe40003f44270 */
[----:B------:R-:W-:Y:S01]  /*3af0*/  FSEL R16, R16, -INF , P3 ;  /* 0xff80000010107808 */ /* 0x000fe20001800000 */
[----:B----4-:R-:W1:Y:S01]  /*3b00*/  LDSM.16.M88.2 R8, [R219+0xc880] ;  /* 0x00c88000db08783b */ /* 0x010e620000000100 */
[----:B------:R-:W-:Y:S01]  /*3b10*/  FSEL R17, R17, -INF , P2 ;  /* 0xff80000011117808 */ /* 0x000fe20001000000 */
[----:B------:R-:W-:Y:S01]  /*3b20*/  MUFU.EX2 R106, R106 ;  /* 0x0000006a006a7308 */ /* 0x000fe20000000800 */
[C---:B--2---:R-:W-:Y:S01]  /*3b30*/  HMMA.16816.F32.BF16 R32, R172.reuse, R4, R32 ;  /* 0x00000004ac20723c */ /* 0x044fe20000041820 */
[----:B------:R-:W2:Y:S02]  /*3b40*/  LDSM.16.M88.2 R4, [R219+0xd880] ;  /* 0x00d88000db04783b */ /* 0x000ea40000000100 */
[--C-:B------:R-:W-:Y:S01]  /*3b50*/  FFMA.FTZ R16, R16, c[0x0][0x29c], -R188.reuse ;  /* 0x0000a70010107a23 */ /* 0x100fe200000108bc */
[----:B------:R-:W-:Y:S01]  /*3b60*/  ISETP.GT.AND P1, PT, R233, 0x40, PT ;  /* 0x00000040e900780c */ /* 0x000fe20003f24270 */
[----:B------:R3:W-:Y:S01]  /*3b70*/  LDSM.16.M88.4 R12, [R0+0x4000] ;  /* 0x00400000000c783b */ /* 0x0007e20000000200 */
[--C-:B------:R-:W-:Y:S01]  /*3b80*/  FFMA.FTZ R17, R17, c[0x0][0x29c], -R188.reuse ;  /* 0x0000a70011117a23 */ /* 0x100fe200000108bc */
[----:B------:R-:W-:Y:S01]  /*3b90*/  ISETP.GT.AND P0, PT, R233, 0x41, PT ;  /* 0x00000041e900780c */ /* 0x000fe20003f04270 */
[C---:B------:R-:W-:Y:S01]  /*3ba0*/  HMMA.16816.F32.BF16 R36, R172.reuse, R104, R36 ;  /* 0x00000068ac24723c */ /* 0x040fe20000041824 */
[----:B------:R-:W-:Y:S03]  /*3bb0*/  MUFU.EX2 R176, R16 ;  /* 0x0000001000b07308 */ /* 0x000fe60000000800 */
[----:B------:R-:W-:Y:S02]  /*3bc0*/  FSEL R21, R21, -INF , P0 ;  /* 0xff80000015157808 */ /* 0x000fe40000000000 */
[----:B------:R-:W-:Y:S01]  /*3bd0*/  FSEL R22, R22, -INF , P1 ;  /* 0xff80000016167808 */ /* 0x000fe20000800000 */
[--C-:B------:R-:W-:Y:S01]  /*3be0*/  FFMA.FTZ R105, R183, c[0x0][0x29c], -R189.reuse ;  /* 0x0000a700b7697a23 */ /* 0x100fe200000108bd */
[----:B------:R-:W-:Y:S01]  /*3bf0*/  FSEL R23, R23, -INF , P0 ;  /* 0xff80000017177808 */ /* 0x000fe20000000000 */
[----:B-----5:R-:W-:Y:S01]  /*3c00*/  HMMA.16816.F32.BF16 R40, R172, R6, R40 ;  /* 0x00000006ac28723c */ /* 0x020fe20000041828 */
[----:B------:R-:W4:Y:S01]  /*3c10*/  LDSM.16.M88.2 R6, [R219+0xe880] ;  /* 0x00e88000db06783b */ /* 0x000f220000000100 */
[----:B------:R5:W2:Y:S01]  /*3c20*/  MUFU.EX2 R174, R17 ;  /* 0x0000001100ae7308 */ /* 0x000aa20000000800 */
[----:B------:R-:W-:Y:S01]  /*3c30*/  FSEL R20, R20, -INF , P1 ;  /* 0xff80000014147808 */ /* 0x000fe20000800000 */
[--C-:B------:R-:W-:Y:S01]  /*3c40*/  FFMA.FTZ R104, R182, c[0x0][0x29c], -R189.reuse ;  /* 0x0000a700b6687a23 */ /* 0x100fe200000108bd */
[----:B------:R-:W-:Y:S02]  /*3c50*/  PLOP3.LUT P0, PT, PT, PT, UP0, 0x80, 0x0 ;  /* 0x000000000000781c */ /* 0x000fe40003f0f008 */
[----:B------:R-:W-:Y:S01]  /*3c60*/  FSEL R175, R18, -INF , P3 ;  /* 0xff80000012af7808 */ /* 0x000fe20001800000 */
[--C-:B------:R-:W-:Y:S01]  /*3c70*/  FFMA.FTZ R20, R20, c[0x0][0x29c], -R188.reuse ;  /* 0x0000a70014147a23 */ /* 0x100fe200000108bc */
[----:B------:R-:W-:Y:S03]  /*3c80*/  LDS R18, [R237.X4+0x21280] ;  /* 0x02128000ed127984 */ /* 0x000fe60000004800 */
[----:B------:R2:W-:Y:S01]  /*3c90*/  MUFU.EX2 R173, R20 ;  /* 0x0000001400ad7308 */ /* 0x0005e20000000800 */
[----:B------:R-:W-:Y:S02]  /*3ca0*/  FFMA.FTZ R188, R21, c[0x0][0x29c], -R188 ;  /* 0x0000a70015bc7a23 */ /* 0x000fe400000108bc */
[--C-:B---3--:R-:W-:Y:S02]  /*3cb0*/  FFMA.FTZ R0, R181, c[0x0][0x29c], -R189.reuse ;  /* 0x0000a700b5007a23 */ /* 0x108fe400000108bd */
[--C-:B------:R-:W-:Y:S01]  /*3cc0*/  FFMA.FTZ R172, R186, c[0x0][0x29c], -R189.reuse ;  /* 0x0000a700baac7a23 */ /* 0x100fe200000108bd */
[C---:B-1----:R-:W-:Y:S01]  /*3cd0*/  HMMA.16816.F32.BF16 R24, R108.reuse, R8, R24 ;  /* 0x000000086c18723c */ /* 0x042fe20000041818 */
[----:B------:R-:W-:Y:S03]  /*3ce0*/  LDSM.16.M88.2 R8, [R218+0xd080] ;  /* 0x00d08000da08783b */ /* 0x000fe60000000100 */
[----:B------:R-:W-:Y:S01]  /*3cf0*/  MUFU.EX2 R105, R105 ;  /* 0x0000006900697308 */ /* 0x000fe20000000800 */
[----:B-----5:R-:W1:Y:S03]  /*3d00*/  LDSM.16.M88.2 R16, [R218+0xc880] ;  /* 0x00c88000da10783b */ /* 0x020e660000000100 */
[C---:B------:R-:W-:Y:S01]  /*3d10*/  HMMA.16816.F32.BF16 R28, R108.reuse, R2, R28 ;  /* 0x000000026c1c723c */ /* 0x040fe2000004181c */
[----:B------:R-:W3:Y:S05]  /*3d20*/  LDSM.16.M88.2 R2, [R218+0xd880] ;  /* 0x00d88000da02783b */ /* 0x000eea0000000100 */
[----:B------:R-:W5:Y:S02]  /*3d30*/  MUFU.EX2 R172, R172 ;  /* 0x000000ac00ac7308 */ /* 0x000f640000000800 */
[C---:B--2---:R-:W-:Y:S01]  /*3d40*/  HMMA.16816.F32.BF16 R32, R108.reuse, R4, R32 ;  /* 0x000000046c20723c */ /* 0x044fe20000041820 */
[----:B------:R-:W2:Y:S04]  /*3d50*/  LDSM.16.M88.2 R20, [R218+0xe080] ;  /* 0x00e08000da14783b */ /* 0x000ea80000000100 */
[----:B------:R-:W2:Y:S03]  /*3d60*/  LDSM.16.M88.2 R4, [R218+0xe880] ;  /* 0x00e88000da04783b */ /* 0x000ea60000000100 */
[----:B------:R-:W-:Y:S01]  /*3d70*/  MUFU.EX2 R104, R104 ;  /* 0x0000006800687308 */ /* 0x000fe20000000800 */
[C---:B------:R-:W-:Y:S07]  /*3d80*/  HMMA.16816.F32.BF16 R36, R108.reuse, R10, R36 ;  /* 0x0000000a6c24723c */ /* 0x040fee0000041824 */
[----:B------:R-:W-:Y:S01]  /*3d90*/  F2FP.BF16.PACK_AB R11, R179, R180 ;  /* 0x000000b4b30b723e */ /* 0x000fe200000010ff */
[----:B----4-:R-:W-:Y:S01]  /*3da0*/  HMMA.16816.F32.BF16 R40, R108, R6, R40 ;  /* 0x000000066c28723c */ /* 0x010fe20000041828 */
[----:B------:R-:W4:Y:S06]  /*3db0*/  MUFU.EX2 R188, R188 ;  /* 0x000000bc00bc7308 */ /* 0x000f2c0000000800 */
[----:B------:R-:W-:Y:S01]  /*3dc0*/  F2FP.BF16.PACK_AB R6, R174, R176 ;  /* 0x000000b0ae06723e */ /* 0x000fe200000010ff */
[C---:B-1----:R-:W-:Y:S07]  /*3dd0*/  HMMA.16816.F32.BF16 R24, R12.reuse, R16, R24 ;  /* 0x000000100c18723c */ /* 0x042fee0000041818 */
[----:B------:R-:W-:Y:S01]  /*3de0*/  FSEL R16, R19, -INF , P2 ;  /* 0xff80000013107808 */ /* 0x000fe20001000000 */
[C---:B------:R-:W-:Y:S04]  /*3df0*/  HMMA.16816.F32.BF16 R28, R12.reuse, R8, R28 ;  /* 0x000000080c1c723c */ /* 0x040fe8000004181c */
[--C-:B------:R-:W-:Y:S02]  /*3e00*/  FFMA.FTZ R17, R175, c[0x0][0x29c], -R189.reuse ;  /* 0x0000a700af117a23 */ /* 0x100fe400000108bd */
[--C-:B------:R-:W-:Y:S01]  /*3e10*/  FFMA.FTZ R16, R16, c[0x0][0x29c], -R189.reuse ;  /* 0x0000a70010107a23 */ /* 0x100fe200000108bd */
[----:B------:R-:W-:Y:S01]  /*3e20*/  F2FP.BF16.PACK_AB R8, R177, R178 ;  /* 0x000000b2b108723e */ /* 0x000fe200000010ff */
[C---:B---3--:R-:W-:Y:S02]  /*3e30*/  HMMA.16816.F32.BF16 R32, R12.reuse, R2, R32 ;  /* 0x000000020c20723c */ /* 0x048fe40000041820 */
[----:B------:R-:W-:Y:S05]  /*3e40*/  MUFU.EX2 R17, R17 ;  /* 0x0000001100117308 */ /* 0x000fea0000000800 */
[----:B------:R-:W-:Y:S01]  /*3e50*/  F2FP.BF16.PACK_AB R3, R185, R184 ;  /* 0x000000b8b903723e */ /* 0x000fe200000010ff */
[C---:B--2---:R-:W-:Y:S04]  /*3e60*/  HMMA.16816.F32.BF16 R36, R12.reuse, R20, R36 ;  /* 0x000000140c24723c */ /* 0x044fe80000041824 */
[----:B------:R1:W2:Y:S01]  /*3e70*/  MUFU.EX2 R20, R0 ;  /* 0x0000000000147308 */ /* 0x0002a20000000800 */
[----:B-----5:R-:W-:Y:S01]  /*3e80*/  F2FP.BF16.PACK_AB R2, R172, R107 ;  /* 0x0000006bac02723e */ /* 0x020fe200000010ff */
[--C-:B------:R-:W-:Y:S02]  /*3e90*/  FADD.FTZ R25, R25, -R18.reuse ;  /* 0x8000001219197221 */ /* 0x100fe40000010000 */
[----:B------:R-:W-:Y:S04]  /*3ea0*/  HMMA.16816.F32.BF16 R40, R12, R4, R40 ;  /* 0x000000040c28723c */ /* 0x000fe80000041828 */
[--C-:B------:R-:W-:Y:S02]  /*3eb0*/  FADD.FTZ R24, R24, -R18.reuse ;  /* 0x8000001218187221 */ /* 0x100fe40000010000 */
[----:B------:R-:W3:Y:S01]  /*3ec0*/  MUFU.EX2 R16, R16 ;  /* 0x0000001000107308 */ /* 0x000ee20000000800 */
[----:B------:R-:W-:Y:S01]  /*3ed0*/  F2FP.BF16.PACK_AB R4, R105, R106 ;  /* 0x0000006a6904723e */ /* 0x000fe200000010ff */
[--C-:B------:R-:W-:Y:S01]  /*3ee0*/  FFMA.FTZ R14, R22, c[0x0][0x29c], -R189.reuse ;  /* 0x0000a700160e7a23 */ /* 0x100fe200000108bd */
[----:B----4-:R-:W-:Y:S03]  /*3ef0*/  F2FP.BF16.PACK_AB R5, R188, R173 ;  /* 0x000000adbc05723e */ /* 0x010fe600000010ff */
[----:B------:R-:W-:Y:S02]  /*3f00*/  FFMA.FTZ R189, R23, c[0x0][0x29c], -R189 ;  /* 0x0000a70017bd7a23 */ /* 0x000fe400000108bd */
[----:B------:R-:W-:Y:S02]  /*3f10*/  FMUL.FTZ R25, R185, R25 ;  /* 0x00000019b9197220 */ /* 0x000fe40000410000 */
[----:B------:R-:W-:Y:S01]  /*3f20*/  MUFU.EX2 R7, R189 ;  /* 0x000000bd00077308 */ /* 0x000fe20000000800 */
[----:B------:R-:W-:Y:S02]  /*3f30*/  FMUL.FTZ R13, R184, R24 ;  /* 0x00000018b80d7220 */ /* 0x000fe40000410000 */
[--C-:B------:R-:W-:Y:S01]  /*3f40*/  FADD.FTZ R28, R28, -R18.reuse ;  /* 0x800000121c1c7221 */ /* 0x100fe20000010000 */
[----:B-1----:R-:W1:Y:S01]  /*3f50*/  LDS R0, [R237.X4+0x212a0] ;  /* 0x0212a000ed007984 */ /* 0x002e620000004800 */
[--C-:B------:R-:W-:Y:S01]  /*3f60*/  FADD.FTZ R29, R29, -R18.reuse ;  /* 0x800000121d1d7221 */ /* 0x100fe20000010000 */
[----:B------:R-:W-:Y:S01]  /*3f70*/  F2FP.BF16.PACK_AB R13, R25, R13 ;  /* 0x0000000d190d723e */ /* 0x000fe200000010ff */
[----:B------:R-:W-:Y:S01]  /*3f80*/  FMUL.FTZ R28, R180, R28 ;  /* 0x0000001cb41c7220 */ /* 0x000fe20000410000 */
[----:B------:R2:W-:Y:S01]  /*3f90*/  STS [R234+0x21480], R3 ;  /* 0x02148003ea007388 */ /* 0x0005e20000000800 */
[----:B------:R-:W-:Y:S01]  /*3fa0*/  FMUL.FTZ R15, R179, R29 ;  /* 0x0000001db30f7220 */ /* 0x000fe20000410000 */
[----:B------:R-:W4:Y:S01]  /*3fb0*/  MUFU.EX2 R14, R14 ;  /* 0x0000000e000e7308 */ /* 0x000f220000000800 */
[--C-:B------:R-:W-:Y:S01]  /*3fc0*/  FADD.FTZ R32, R32, -R18.reuse ;  /* 0x8000001220207221 */ /* 0x100fe20000010000 */
[----:B------:R3:W-:Y:S01]  /*3fd0*/  STS [R235], R2 ;  /* 0x00000002eb007388 */ /* 0x0007e20000000800 */
[--C-:B------:R-:W-:Y:S01]  /*3fe0*/  FADD.FTZ R33, R33, -R18.reuse ;  /* 0x8000001221217221 */ /* 0x100fe20000010000 */
[----:B------:R-:W-:Y:S01]  /*3ff0*/  F2FP.BF16.PACK_AB R15, R15, R28 ;  /* 0x0000001c0f0f723e */ /* 0x000fe200000010ff */
[----:B------:R-:W-:Y:S01]  /*4000*/  FMUL.FTZ R32, R178, R32 ;  /* 0x00000020b2207220 */ /* 0x000fe20000410000 */
[----:B------:R-:W-:Y:S01]  /*4010*/  STS [R234+0x21c80], R11 ;  /* 0x021c800bea007388 */ /* 0x000fe20000000800 */
[----:B------:R-:W-:Y:S02]  /*4020*/  FMUL.FTZ R10, R177, R33 ;  /* 0x00000021b10a7220 */ /* 0x000fe40000410000 */
[--C-:B------:R-:W-:Y:S01]  /*4030*/  FADD.FTZ R36, R36, -R18.reuse ;  /* 0x8000001224247221 */ /* 0x100fe20000010000 */
[----:B------:R5:W-:Y:S01]  /*4040*/  STS [R235+0x800], R4 ;  /* 0x00080004eb007388 */ /* 0x000be20000000800 */
[--C-:B------:R-:W-:Y:S01]  /*4050*/  FADD.FTZ R37, R37, -R18.reuse ;  /* 0x8000001225257221 */ /* 0x100fe20000010000 */
[----:B------:R-:W-:Y:S01]  /*4060*/  F2FP.BF16.PACK_AB R10, R10, R32 ;  /* 0x000000200a0a723e */ /* 0x000fe200000010ff */
[----:B------:R-:W-:Y:S01]  /*4070*/  FMUL.FTZ R36, R176, R36 ;  /* 0x00000024b0247220 */ /* 0x000fe20000410000 */
[----:B------:R-:W-:Y:S01]  /*4080*/  STS [R234+0x22480], R8 ;  /* 0x02248008ea007388 */ /* 0x000fe20000000800 */
[----:B------:R-:W-:Y:S02]  /*4090*/  FMUL.FTZ R9, R174, R37 ;  /* 0x00000025ae097220 */ /* 0x000fe40000410000 */
[--C-:B------:R-:W-:Y:S02]  /*40a0*/  FADD.FTZ R40, R40, -R18.reuse ;  /* 0x8000001228287221 */ /* 0x100fe40000010000 */
[----:B------:R-:W-:Y:S01]  /*40b0*/  FADD.FTZ R41, R41, -R18 ;  /* 0x8000001229297221 */ /* 0x000fe20000010000 */
[----:B------:R-:W-:Y:S01]  /*40c0*/  F2FP.BF16.PACK_AB R9, R9, R36 ;  /* 0x000000240909723e */ /* 0x000fe200000010ff */
[----:B------:R-:W-:Y:S01]  /*40d0*/  FMUL.FTZ R40, R173, R40 ;  /* 0x00000028ad287220 */ /* 0x000fe20000410000 */
[----:B--2---:R-:W-:Y:S01]  /*40e0*/  F2FP.BF16.PACK_AB R3, R20, R104 ;  /* 0x000000681403723e */ /* 0x004fe200000010ff */
[----:B------:R-:W-:Y:S01]  /*40f0*/  FMUL.FTZ R12, R188, R41 ;  /* 0x00000029bc0c7220 */ /* 0x000fe20000410000 */
[----:B---3--:R-:W-:Y:S03]  /*4100*/  F2FP.BF16.PACK_AB R2, R16, R17 ;  /* 0x000000111002723e */ /* 0x008fe600000010ff */
[----:B------:R-:W-:Y:S01]  /*4110*/  STS [R235+0x1000], R3 ;  /* 0x00100003eb007388 */ /* 0x000fe20000000800 */
[----:B------:R-:W-:Y:S03]  /*4120*/  F2FP.BF16.PACK_AB R12, R12, R40 ;  /* 0x000000280c0c723e */ /* 0x000fe600000010ff */
[----:B------:R-:W-:Y:S01]  /*4130*/  STS [R234+0x22c80], R6 ;  /* 0x022c8006ea007388 */ /* 0x000fe20000000800 */
[--C-:B-1----:R-:W-:Y:S03]  /*4140*/  FADD.FTZ R27, R27, -R0.reuse ;  /* 0x800000001b1b7221 */ /* 0x102fe60000010000 */
[----:B------:R4:W-:Y:S01]  /*4150*/  STS [R235+0x1800], R2 ;  /* 0x00180002eb007388 */ /* 0x0009e20000000800 */
[--C-:B------:R-:W-:Y:S02]  /*4160*/  FADD.FTZ R26, R26, -R0.reuse ;  /* 0x800000001a1a7221 */ /* 0x100fe40000010000 */
[----:B------:R-:W-:Y:S01]  /*4170*/  FMUL.FTZ R27, R172, R27 ;  /* 0x0000001bac1b7220 */ /* 0x000fe20000410000 */
[----:B------:R-:W-:Y:S01]  /*4180*/  STS [R234+0x23480], R5 ;  /* 0x02348005ea007388 */ /* 0x000fe20000000800 */
[----:B------:R-:W-:Y:S02]  /*4190*/  FMUL.FTZ R26, R107, R26 ;  /* 0x0000001a6b1a7220 */ /* 0x000fe40000410000 */
[--C-:B-----5:R-:W-:Y:S02]  /*41a0*/  FADD.FTZ R4, R31, -R0.reuse ;  /* 0x800000001f047221 */ /* 0x120fe40000010000 */
[--C-:B------:R-:W-:Y:S02]  /*41b0*/  FADD.FTZ R30, R30, -R0.reuse ;  /* 0x800000001e1e7221 */ /* 0x100fe40000010000 */
[----:B------:R-:W-:Y:S02]  /*41c0*/  FMUL.FTZ R4, R105, R4 ;  /* 0x0000000469047220 */ /* 0x000fe40000410000 */
[----:B------:R-:W-:Y:S02]  /*41d0*/  FMUL.FTZ R30, R106, R30 ;  /* 0x0000001e6a1e7220 */ /* 0x000fe40000410000 */
[--C-:B------:R-:W-:Y:S02]  /*41e0*/  FADD.FTZ R34, R34, -R0.reuse ;  /* 0x8000000022227221 */ /* 0x100fe40000010000 */
[--C-:B------:R-:W-:Y:S01]  /*41f0*/  FADD.FTZ R35, R35, -R0.reuse ;  /* 0x8000000023237221 */ /* 0x100fe20000010000 */
[----:B------:R-:W-:Y:S01]  /*4200*/  F2FP.BF16.PACK_AB R4, R4, R30 ;  /* 0x0000001e0404723e */ /* 0x000fe200000010ff */
[----:B------:R-:W-:Y:S02]  /*4210*/  FMUL.FTZ R34, R104, R34 ;  /* 0x0000002268227220 */ /* 0x000fe40000410000 */
[----:B------:R-:W-:Y:S02]  /*4220*/  FMUL.FTZ R35, R20, R35 ;  /* 0x0000002314237220 */ /* 0x000fe40000410000 */
[--C-:B------:R-:W-:Y:S01]  /*4230*/  FADD.FTZ R38, R38, -R0.reuse ;  /* 0x8000000026267221 */ /* 0x100fe20000010000 */
[----:B----4-:R-:W-:Y:S01]  /*4240*/  F2FP.BF16.PACK_AB R2, R7, R14 ;  /* 0x0000000e0702723e */ /* 0x010fe200000010ff */
[--C-:B------:R-:W-:Y:S02]  /*4250*/  FADD.FTZ R3, R39, -R0.reuse ;  /* 0x8000000027037221 */ /* 0x100fe40000010000 */
[--C-:B------:R-:W-:Y:S02]  /*4260*/  FADD.FTZ R43, R43, -R0.reuse ;  /* 0x800000002b2b7221 */ /* 0x100fe40000010000 */
[----:B------:R1:W-:Y:S01]  /*4270*/  STS [R235+0x2000], R2 ;  /* 0x00200002eb007388 */ /* 0x0003e20000000800 */
[----:B------:R-:W-:Y:S01]  /*4280*/  FADD.FTZ R42, R42, -R0 ;  /* 0x800000002a2a7221 */ /* 0x000fe20000010000 */
[----:B------:R-:W-:Y:S01]  /*4290*/  F2FP.BF16.PACK_AB R0, R35, R34 ;  /* 0x000000222300723e */ /* 0x000fe200000010ff */
[----:B------:R-:W-:Y:S01]  /*42a0*/  FMUL.FTZ R17, R17, R38 ;  /* 0x0000002611117220 */ /* 0x000fe20000410000 */
[----:B------:R-:W-:Y:S01]  /*42b0*/  BAR.SYNC.DEFER_BLOCKING 0x0 ;  /* 0x0000000000007b1d */ /* 0x000fe20000010000 */
[----:B------:R-:W-:Y:S02]  /*42c0*/  FMUL.FTZ R3, R16, R3 ;  /* 0x0000000310037220 */ /* 0x000fe40000410000 */
[----:B------:R-:W-:Y:S01]  /*42d0*/  FMUL.FTZ R14, R14, R42 ;  /* 0x0000002a0e0e7220 */ /* 0x000fe20000410000 */
[----:B------:R-:W-:Y:S01]  /*42e0*/  SHF.L.U32 R42, R227, 0x1, RZ ;  /* 0x00000001e32a7819 */ /* 0x000fe200000006ff */
[----:B------:R-:W-:Y:S01]  /*42f0*/  FMUL.FTZ R7, R7, R43 ;  /* 0x0000002b07077220 */ /* 0x000fe20000410000 */
[----:B------:R-:W-:Y:S02]  /*4300*/  F2FP.BF16.PACK_AB R3, R3, R17 ;  /* 0x000000110303723e */ /* 0x000fe400000010ff */
[----:B-1----:R-:W-:Y:S01]  /*4310*/  F2FP.BF16.PACK_AB R2, R27, R26 ;  /* 0x0000001a1b02723e */ /* 0x002fe200000010ff */
        /* <DEDUP_REMOVED lines=8> */
[----:B-1----:R-:W-:Y:S03]  /*43a0*/  F2FP.BF16.PACK_AB R2, R7, R14 ;  /* 0x0000000e0702723e */ /* 0x002fe600000010ff */
        /* <DEDUP_REMOVED lines=50> */
[C---:B------:R-:W-:Y:S08]  /*46d0*/  HMMA.16816.F32.BF16 R76, R36.reuse, R40, R76 ;  /* 0x00000028244c723c */ /* 0x040ff0000004184c */
[-C--:B---3--:R-:W-:Y:S08]  /*46e0*/  HMMA.16816.F32.BF16 R80, R36, R2.reuse, R80 ;  /* 0x000000022450723c */ /* 0x088ff00000041850 */
[-C--:B------:R-:W-:Y:S08]  /*46f0*/  HMMA.16816.F32.BF16 R84, R32, R2.reuse, R84 ;  /* 0x000000022054723c */ /* 0x080ff00000041854 */
[C---:B------:R-:W-:Y:S01]  /*4700*/  HMMA.16816.F32.BF16 R88, R24.reuse, R2, R88 ;  /* 0x000000021858723c */ /* 0x040fe20000041858 */
[----:B------:R-:W2:Y:S07]  /*4710*/  LDSM.16.MT88.2 R2, [R220+0x23880] ;  /* 0x02388000dc02783b */ /* 0x000eae0000004100 */
[-C--:B----4-:R-:W-:Y:S01]  /*4720*/  HMMA.16816.F32.BF16 R92, R24, R4.reuse, R92 ;  /* 0x00000004185c723c */ /* 0x090fe2000004185c */
[----:B------:R-:W3:Y:S07]  /*4730*/  LDSM.16.MT88.4 R24, [R42+0x1c880] ;  /* 0x01c880002a18783b */ /* 0x000eee0000004200 */
[-C--:B------:R-:W-:Y:S01]  /*4740*/  HMMA.16816.F32.BF16 R96, R32, R4.reuse, R96 ;  /* 0x000000042060723c */ /* 0x080fe20000041860 */
[----:B------:R-:W4:Y:S04]  /*4750*/  LDSM.16.MT88.4 R32, [R42+0x1e880] ;  /* 0x01e880002a20783b */ /* 0x000f280000004200 */
[----:B------:R-:W1:Y:S03]  /*4760*/  LDSM.16.MT88.4 R40, [R42+0x20880] ;  /* 0x020880002a28783b */ /* 0x000e660000004200 */
        /* <DEDUP_REMOVED lines=28> */
[----:B------:R2:W1:Y:S04]  /*4930*/  LDSM.16.MT88.4 R176, [R222+0x5000] ;  /* 0x00500000deb0783b */ /* 0x0004680000004200 */
[----:B------:R2:W1:Y:S03]  /*4940*/  LDSM.16.M88.4 R180, [R223+0x800] ;  /* 0x00080000dfb4783b */ /* 0x0004660000000200 */
[-C--:B------:R-:W-:Y:S01]  /*4950*/  HMMA.16816.F32.BF16 R60, R32, R104.reuse, R60 ;  /* 0x00000068203c723c */ /* 0x080fe2000004183c */
[----:B------:R2:W1:Y:S04]  /*4960*/  LDSM.16.M88.4 R188, [R223+0xc00] ;  /* 0x000c0000dfbc783b */ /* 0x0004680000000200 */
        /* <DEDUP_REMOVED lines=15> */
[----:B------:R-:W2:Y:S01]  /*4a60*/  LDL.64 R200, [R1] ;  /* 0x0000000001c87983 */ /* 0x000ea20000100a00 */
[----:B------:R-:W-:Y:S01]  /*4a70*/  USHF.R.S32.HI UR29, URZ, 0x1f, UR27 ;  /* 0x0000001f3f1d7899 */ /* 0x000fe2000801141b */
[----:B------:R-:W-:Y:S01]  /*4a80*/  IMAD.MOV.U32 R5, RZ, RZ, R249 ;  /* 0x000000ffff057224 */ /* 0x000fe200078e00f9 */
[----:B------:R-:W-:Y:S01]  /*4a90*/  ULDC.64 UR6, c[0x0][0x208] ;  /* 0x0000820000067ab9 */ /* 0x000fe20000000a00 */
[----:B------:R-:W-:Y:S01]  /*4aa0*/  IMAD.MOV.U32 R2, RZ, RZ, R244 ;  /* 0x000000ffff027224 */ /* 0x000fe200078e00f4 */
[----:B------:R-:W-:Y:S01]  /*4ab0*/  UIMAD UR29, UR29, UR6, URZ ;  /* 0x000000061d1d72a4 */ /* 0x000fe2000f8e023f */
[----:B------:R-:W1:Y:S01]  /*4ac0*/  S2R R6, SR_CTAID.Y ;  /* 0x0000000000067919 */ /* 0x000e620000002600 */
[----:B------:R-:W-:Y:S01]  /*4ad0*/  UIMAD.WIDE.U32 UR30, UR27, UR6, URZ ;  /* 0x000000061b1e72a5 */ /* 0x000fe2000f8e003f */
[----:B------:R-:W-:Y:S01]  /*4ae0*/  IMAD.MOV.U32 R15, RZ, RZ, c[0x0][0x208] ;  /* 0x00008200ff0f7624 */ /* 0x000fe200078e00ff */
[----:B------:R-:W-:Y:S01]  /*4af0*/  USHF.L.U32 UR6, UR27, 0x6, URZ ;  /* 0x000000061b067899 */ /* 0x000fe2000800063f */
[----:B------:R-:W-:Y:S01]  /*4b00*/  IMAD.MOV.U32 R3, RZ, RZ, R245 ;  /* 0x000000ffff037224 */ /* 0x000fe200078e00f5 */
[----:B------:R-:W-:Y:S01]  /*4b10*/  UIMAD UR29, UR27, UR7, UR29 ;  /* 0x000000071b1d72a4 */ /* 0x000fe2000f8e021d */
[----:B------:R-:W-:Y:S02]  /*4b20*/  IMAD.SHL.U32 R20, R15, 0x40, RZ ;  /* 0x000000400f147824 */ /* 0x000fe400078e00ff */
[----:B------:R-:W-:Y:S01]  /*4b30*/  IMAD.U32 R9, RZ, RZ, UR30 ;  /* 0x0000001eff097e24 */ /* 0x000fe2000f8e00ff */
[----:B------:R-:W-:Y:S01]  /*4b40*/  UIADD3 UR29, UR31, UR29, URZ ;  /* 0x0000001d1f1d7290 */ /* 0x000fe2000fffe03f */
[----:B------:R-:W-:Y:S01]  /*4b50*/  IMAD.U32 R14, RZ, RZ, UR6 ;  /* 0x00000006ff0e7e24 */ /* 0x000fe2000f8e00ff */
[----:B-1----:R-:W-:Y:S01]  /*4b60*/  SHF.R.S32.HI R7, RZ, 0x1f, R6 ;  /* 0x0000001fff077819 */ /* 0x002fe20000011406 */
[C---:B------:R-:W-:Y:S04]  /*4b70*/  IMAD.WIDE.U32 R2, R6.reuse, c[0x0][0x288], R2 ;  /* 0x0000a20006027a25 */ /* 0x040fe800078e0002 */
[C---:B------:R-:W-:Y:S02]  /*4b80*/  IMAD R8, R7.reuse, c[0x0][0x210], RZ ;  /* 0x0000840007087a24 */ /* 0x040fe400078e02ff */
[----:B------:R-:W-:Y:S04]  /*4b90*/  IMAD R7, R7, c[0x0][0x288], RZ ;  /* 0x0000a20007077a24 */ /* 0x000fe800078e02ff */
[C---:B------:R-:W-:Y:S02]  /*4ba0*/  IMAD R7, R6.reuse, c[0x0][0x28c], R7 ;  /* 0x0000a30006077a24 */ /* 0x040fe400078e0207 */
[----:B--2---:R-:W-:Y:S04]  /*4bb0*/  IMAD.MOV.U32 R4, RZ, RZ, R200 ;  /* 0x000000ffff047224 */ /* 0x004fe800078e00c8 */
[----:B------:R-:W-:Y:S05]  /*4bc0*/  IMAD.WIDE.U32 R4, R6, c[0x0][0x210], R4 ;  /* 0x0000840006047a25 */ /* 0x000fea00078e0004 */
[----:B------:R-:W-:Y:S01]  /*4bd0*/  IADD3 R0, P1, R4, UR18, RZ ;  /* 0x0000001204007c10 */ /* 0x000fe2000ff3e0ff */
[----:B------:R-:W-:Y:S01]  /*4be0*/  IMAD R4, R6, c[0x0][0x214], R8 ;  /* 0x0000850006047a24 */ /* 0x000fe200078e0208 */
[----:B------:R-:W-:Y:S01]  /*4bf0*/  IADD3 R6, P0, R2, UR24, RZ ;  /* 0x0000001802067c10 */ /* 0x000fe2000ff1e0ff */
[----:B------:R-:W-:Y:S01]  /*4c00*/  IMAD.U32 R8, RZ, RZ, UR30 ;  /* 0x0000001eff087e24 */ /* 0x000fe2000f8e00ff */
[----:B------:R-:W-:Y:S02]  /*4c10*/  LEA R2, P2, R0, c[0x0][0x1f0], 0x1 ;  /* 0x00007c0000027a11 */ /* 0x000fe400078408ff */
[----:B------:R-:W-:Y:S02]  /*4c20*/  IADD3.X R4, R5, UR9, R4, P1, !PT ;  /* 0x0000000905047c10 */ /* 0x000fe40008ffe404 */
[----:B------:R-:W-:Y:S01]  /*4c30*/  LEA R2, P1, R8, R2, 0x7 ;  /* 0x0000000208027211 */ /* 0x000fe200078238ff */
[----:B------:R-:W-:Y:S01]  /*4c40*/  IMAD.U32 R8, RZ, RZ, UR29 ;  /* 0x0000001dff087e24 */ /* 0x000fe2000f8e00ff */
[----:B------:R-:W-:Y:S02]  /*4c50*/  IADD3.X R7, R3, UR20, R7, P0, !PT ;  /* 0x0000001403077c10 */ /* 0x000fe400087fe407 */
[----:B------:R-:W-:Y:S02]  /*4c60*/  LEA.HI.X R0, R0, c[0x0][0x1f4], R4, 0x1, P2 ;  /* 0x00007d0000007a11 */ /* 0x000fe400010f0c04 */
[----:B------:R-:W-:Y:S02]  /*4c70*/  IADD3 R3, R238, 0x80, RZ ;  /* 0x00000080ee037810 */ /* 0x000fe40007ffe0ff */
[C---:B------:R-:W-:Y:S02]  /*4c80*/  LEA R4, P0, R6.reuse, c[0x0][0x280], 0x2 ;  /* 0x0000a00006047a11 */ /* 0x040fe400078010ff */
[----:B------:R-:W-:Y:S02]  /*4c90*/  ISETP.GE.AND P2, PT, R3, c[0x0][0x1fc], PT ;  /* 0x00007f0003007a0c */ /* 0x000fe40003f46270 */
[----:B------:R-:W-:Y:S01]  /*4ca0*/  LEA.HI.X R3, R9, R0, R8, 0x7, P1 ;  /* 0x0000000009037211 */ /* 0x000fe200008f3c08 */
[----:B------:R-:W-:Y:S01]  /*4cb0*/  IMAD.MOV.U32 R0, RZ, RZ, 0x6 ;  /* 0x00000006ff007424 */ /* 0x000fe200078e00ff */
[----:B------:R-:W-:Y:S01]  /*4cc0*/  LEA.HI.X R5, R6, c[0x0][0x284], R7, 0x2, P0 ;  /* 0x0000a10006057a11 */ /* 0x000fe200000f1407 */
[----:B------:R-:W-:Y:S01]  /*4cd0*/  IMAD.U32 R6, RZ, RZ, UR6 ;  /* 0x00000006ff067e24 */ /* 0x000fe2000f8e00ff */
[----:B------:R-:W-:Y:S02]  /*4ce0*/  ISETP.GE.AND P1, PT, R247, c[0x0][0x1fc], PT ;  /* 0x00007f00f7007a0c */ /* 0x000fe40003f26270 */
[----:B------:R-:W-:Y:S02]  /*4cf0*/  ISETP.GE.AND P0, PT, R238, c[0x0][0x1fc], PT ;  /* 0x00007f00ee007a0c */ /* 0x000fe40003f06270 */
[----:B------:R-:W-:Y:S01]  /*4d00*/  SHF.L.U64.HI R15, R15, R0, c[0x0][0x20c] ;  /* 0x000083000f0f7619 */ /* 0x000fe20000010200 */
[----:B------:R-:W-:Y:S01]  /*4d10*/  IMAD.U32 R0, RZ, RZ, UR6 ;  /* 0x00000006ff007e24 */ /* 0x000fe2000f8e00ff */
[----:B------:R-:W-:Y:S02]  /*4d20*/  SEL R13, RZ, 0x2, P1 ;  /* 0x00000002ff0d7807 */ /* 0x000fe40000800000 */
[----:B------:R-:W-:Y:S02]  /*4d30*/  SEL R12, RZ, 0x1, P0 ;  /* 0x00000001ff0c7807 */ /* 0x000fe40000000000 */
[C-C-:B------:R-:W-:Y:S02]  /*4d40*/  IADD3 R10, P1, P0, R20.reuse, 0x80, R2.reuse ;  /* 0x00000080140a7810 */ /* 0x140fe4000783e002 */
[----:B------:R-:W-:Y:S02]  /*4d50*/  SEL R7, RZ, 0x4, P2 ;  /* 0x00000004ff077807 */ /* 0x000fe40001000000 */
[C-C-:B------:R-:W-:Y:S02]  /*4d60*/  IADD3.X R11, R15.reuse, RZ, R3.reuse, P1, P0 ;  /* 0x000000ff0f0b7210 */ /* 0x140fe40000fe0403 */
[----:B------:R-:W-:Y:S02]  /*4d70*/  IADD3 R8, P1, P0, R20, 0x100, R2 ;  /* 0x0000010014087810 */ /* 0x000fe4000783e002 */
[----:B------:R-:W-:Y:S02]  /*4d80*/  IADD3 R0, -R242, c[0x0][0x168], -R0 ;  /* 0x00005a00f2007a10 */ /* 0x000fe40007ffe900 */
[--C-:B------:R-:W-:Y:S02]  /*4d90*/  IADD3.X R9, R15, RZ, R3.reuse, P1, P0 ;  /* 0x000000ff0f097210 */ /* 0x100fe40000fe0403 */
[----:B------:R-:W-:Y:S02]  /*4da0*/  LEA R4, P0, R6, R4, 0x2 ;  /* 0x0000000406047211 */ /* 0x000fe400078010ff */
[----:B------:R-:W-:Y:S02]  /*4db0*/  IADD3 R12, R7, R13, R12 ;  /* 0x0000000d070c7210 */ /* 0x000fe40007ffe00c */
[----:B------:R-:W-:Y:S02]  /*4dc0*/  ISETP.LT.OR P2, PT, R0, 0x1, P3 ;  /* 0x000000010000780c */ /* 0x000fe40001f41670 */
[----:B------:R-:W-:Y:S02]  /*4dd0*/  LEA.HI.X.SX32 R5, R14, R5, 0x2, P0 ;  /* 0x000000050e057211 */ /* 0x000fe400000f16ff */
[----:B------:R-:W-:Y:S02]  /*4de0*/  IADD3 R6, P0, R20, R2, RZ ;  /* 0x0000000214067210 */ /* 0x000fe40007f1e0ff */
[----:B------:R-:W-:Y:S03]  /*4df0*/  LOP3.LUT P1, RZ, R12, 0x2, RZ, 0xc0, !PT ;  /* 0x000000020cff7812 */ /* 0x000fe6000782c0ff */
[----:B------:R-:W-:Y:S01]  /*4e00*/  IMAD.X R7, R15, 0x1, R3, P0 ;  /* 0x000000010f077824 */ /* 0x000fe200000e0603 */
[C---:B------:R-:W-:Y:S02]  /*4e10*/  ISETP.LT.OR P0, PT, R0.reuse, 0x1, !P1 ;  /* 0x000000010000780c */ /* 0x040fe40004f01670 */
[----:B------:R-:W-:Y:S01]  /*4e20*/  ISETP.LT.OR P1, PT, R0, 0x21, !P1 ;  /* 0x000000210000780c */ /* 0x000fe20004f21670 */
        /* <DEDUP_REMOVED lines=9> */
[----:B------:R-:W-:Y:S01]  /*4ec0*/  ISETP.LT.OR P2, PT, R0, 0x21, P3 ;  /* 0x000000210000780c */ /* 0x000fe20001f41670 */
[----:B------:R-:W-:Y:S11]  /*4ed0*/  @!P5 IMAD.SHL.U32 R0, R240, 0x10, RZ ;  /* 0x00000010f000d824 */ /* 0x000ff600078e00ff */
[----:B------:R-:W-:Y:S01]  /*4ee0*/  @!UPT UIADD3 URZ, URZ, URZ, URZ ;  /* 0x0000003f3f3ff290 */ /* 0x000fe2000fffe03f */
[----:B------:R1:W-:Y:S06]  /*4ef0*/  LDGSTS.E.BYPASS.LTC128B.128 [R236+0x1c080], [R6.64], !P2 ;  /* 0x1c08000006ec7fae */ /* 0x0003ec000d101d4e */
[----:B------:R1:W-:Y:S06]  /*4f00*/  LDGSTS.E.BYPASS.LTC128B.128 [R236+0x1e080], [R10.64], !P1 ;  /* 0x1e0800000aec7fae */ /* 0x0003ec000c901d4e */
[----:B------:R1:W-:Y:S06]  /*4f10*/  LDGSTS.E.BYPASS.LTC128B.128 [R236+0x20080], [R8.64], !P0 ;  /* 0x2008000008ec7fae */ /* 0x0003ec000c101d4e */
[----:B------:R1:W-:Y:S02]  /*4f20*/  @!P5 LDGSTS.E.BYPASS.LTC128B.128 [R0+0x21280], [R4.64] ;  /* 0x212800000400dfae */ /* 0x0003e4000b901d4e */
.L_x_688:
[-C--:B-1234-:R-:W-:Y:S01]  /*4f30*/  HMMA.16816.F32.BF16 R4, R108, R16.reuse, RZ ;  /* 0x000000106c04723c */ /* 0x09efe200000418ff */
[----:B------:R-:W2:Y:S01]  /*4f40*/  LDL.64 R2, [R1+0x10] ;  /* 0x0000100001027983 */ /* 0x000ea20000100a00 */
[----:B------:R-:W-:Y:S02]  /*4f50*/  UIMAD UR23, UR23, 0x3000, URZ ;  /* 0x00003000171778a4 */ /* 0x000fe4000f8e023f */
[----:B------:R-:W-:Y:S01]  /*4f60*/  UISETP.GE.AND UP0, UPT, UR27, UR26, UPT ;  /* 0x0000001a1b00728c */ /* 0x000fe2000bf06270 */
[----:B------:R-:W-:Y:S01]  /*4f70*/  LDSM.16.M88.4 R200, [R223+0x1000] ;  /* 0x00100000dfc8783b */ /* 0x000fe20000000200 */
[----:B------:R-:W-:Y:S02]  /*4f80*/  UIADD3 UR7, UR4, 0x1, URZ ;  /* 0x0000000104077890 */ /* 0x000fe4000fffe03f */
[C---:B------:R-:W-:Y:S01]  /*4f90*/  HMMA.16816.F32.BF16 R8, R172.reuse, R16, RZ ;  /* 0x00000010ac08723c */ /* 0x040fe200000418ff */
[----:B------:R-:W1:Y:S01]  /*4fa0*/  LDSM.16.MT88.4 R204, [R222+0x1000] ;  /* 0x00100000decc783b */ /* 0x000e620000004200 */
[----:B------:R-:W-:Y:S02]  /*4fb0*/  UISETP.GE.AND UP2, UPT, UR4, 0x1, UPT ;  /* 0x000000010400788c */ /* 0x000fe4000bf46270 */
[----:B------:R-:W-:Y:S01]  /*4fc0*/  UIADD3 UR6, UR28, 0x1, URZ ;  /* 0x000000011c067890 */ /* 0x000fe2000fffe03f */
[----:B------:R-:W3:Y:S01]  /*4fd0*/  LDSM.16.M88.4 R208, [R223+0x1400] ;  /* 0x00140000dfd0783b */ /* 0x000ee20000000200 */
[----:B------:R-:W-:Y:S02]  /*4fe0*/  UISETP.GE.AND UP1, UPT, UR28, 0x1, UPT ;  /* 0x000000011c00788c */ /* 0x000fe4000bf26270 */
[-C--:B------:R-:W-:Y:S01]  /*4ff0*/  HMMA.16816.F32.BF16 R12, R172, R18.reuse, RZ ;  /* 0x00000012ac0c723c */ /* 0x080fe200000418ff */
[----:B------:R-:W-:Y:S01]  /*5000*/  LDSM.16.M88.4 R212, [R223+0x2400] ;  /* 0x00240000dfd4783b */ /* 0x000fe20000000200 */
[----:B------:R-:W-:Y:S03]  /*5010*/  USEL UR28, UR6, URZ, !UP1 ;  /* 0x0000003f061c7287 */ /* 0x000fe6000c800000 */
        /* <DEDUP_REMOVED lines=8> */
[-C--:B------:R-:W-:Y:S01]  /*50a0*/  HMMA.16816.F32.BF16 R104, R172, R178.reuse, RZ ;  /* 0x000000b2ac68723c */ /* 0x080fe200000418ff */
[----:B------:R-:W4:Y:S07]  /*50b0*/  LDSM.16.MT88.4 R172, [R222+0x3800] ;  /* 0x00380000deac783b */ /* 0x000f2e0000004200 */
[----:B------:R-:W-:Y:S01]  /*50c0*/  HMMA.16816.F32.BF16 R108, R108, R178, RZ ;  /* 0x000000b26c6c723c */ /* 0x000fe200000418ff */
[----:B------:R-:W5:Y:S07]  /*50d0*/  LDSM.16.MT88.4 R176, [R222+0x6000] ;  /* 0x00600000deb0783b */ /* 0x000f6e0000004200 */
        /* <DEDUP_REMOVED lines=15> */
[----:B------:R-:W5:Y:S04]  /*51d0*/  LDSM.16.M88.4 R180, [R223+0x1800] ;  /* 0x00180000dfb4783b */ /* 0x000f680000000200 */
[----:B------:R-:W-:Y:S03]  /*51e0*/  LDSM.16.M88.4 R196, [R223+0x2000] ;  /* 0x00200000dfc4783b */ /* 0x000fe60000000200 */
        /* <DEDUP_REMOVED lines=9> */
[----:B------:R-:W1:Y:S07]  /*5280*/  LDSM.16.MT88.4 R172, [R222+0x6800] ;  /* 0x00680000deac783b */ /* 0x000e6e0000004200 */
[-C--:B-----5:R-:W-:Y:S08]  /*5290*/  HMMA.16816.F32.BF16 R36, R200, R176.reuse, R36 ;  /* 0x000000b0c824723c */ /* 0x0a0ff00000041824 */
[C---:B------:R-:W-:Y:S08]  /*52a0*/  HMMA.16816.F32.BF16 R40, R208.reuse, R176, R40 ;  /* 0x000000b0d028723c */ /* 0x040ff00000041828 */
[-C--:B------:R-:W-:Y:S01]  /*52b0*/  HMMA.16816.F32.BF16 R104, R208, R178.reuse, R104 ;  /* 0x000000b2d068723c */ /* 0x080fe20000041868 */
[----:B------:R-:W3:Y:S07]  /*52c0*/  LDSM.16.MT88.4 R208, [R222+0x4800] ;  /* 0x00480000ded0783b */ /* 0x000eee0000004200 */
[----:B------:R-:W-:Y:S01]  /*52d0*/  HMMA.16816.F32.BF16 R108, R200, R178, R108 ;  /* 0x000000b2c86c723c */ /* 0x000fe2000004186c */
[----:B------:R-:W4:Y:S07]  /*52e0*/  LDSM.16.MT88.4 R176, [R222+0x7000] ;  /* 0x00700000deb0783b */ /* 0x000f2e0000004200 */
[-C--:B------:R-:W-:Y:S08]  /*52f0*/  HMMA.16816.F32.BF16 R4, R180, R184.reuse, R4 ;  /* 0x000000b8b404723c */ /* 0x080ff00000041804 */
[C---:B------:R-:W-:Y:S04]  /*5300*/  HMMA.16816.F32.BF16 R8, R188.reuse, R184, R8 ;  /* 0x000000b8bc08723c */ /* 0x040fe80000041808 */
[----:B--2---:R-:W-:Y:S01]  /*5310*/  IADD3 R0, P0, R2, UR23, RZ ;  /* 0x0000001702007c10 */ /* 0x004fe2000ff1e0ff */
[----:B------:R-:W-:Y:S01]  /*5320*/  IMAD.U32 R2, RZ, RZ, UR23 ;  /* 0x00000017ff027e24 */ /* 0x000fe2000f8e00ff */
[----:B------:R-:W-:Y:S02]  /*5330*/  UMOV UR23, UR27 ;  /* 0x0000001b00177c82 */ /* 0x000fe40008000000 */
[-C--:B------:R-:W-:Y:S04]  /*5340*/  HMMA.16816.F32.BF16 R12, R188, R186.reuse, R12 ;  /* 0x000000babc0c723c */ /* 0x080fe8000004180c */
[----:B------:R-:W-:Y:S04]  /*5350*/  LEA.HI.X.SX32 R2, R2, R252, 0x1, P0 ;  /* 0x000000fc02027211 */ /* 0x000fe800000f0eff */
[C---:B------:R-:W-:Y:S08]  /*5360*/  HMMA.16816.F32.BF16 R16, R180.reuse, R186, R16 ;  /* 0x000000bab410723c */ /* 0x040ff00000041810 */
[-C--:B------:R-:W-:Y:S08]  /*5370*/  HMMA.16816.F32.BF16 R20, R180, R192.reuse, R20 ;  /* 0x000000c0b414723c */ /* 0x080ff00000041814 */
[C---:B------:R-:W-:Y:S08]  /*5380*/  HMMA.16816.F32.BF16 R24, R188.reuse, R192, R24 ;  /* 0x000000c0bc18723c */ /* 0x040ff00000041818 */
[-C--:B------:R-:W-:Y:S08]  /*5390*/  HMMA.16816.F32.BF16 R28, R188, R194.reuse, R28 ;  /* 0x000000c2bc1c723c */ /* 0x080ff0000004181c */
[C---:B------:R-:W-:Y:S08]  /*53a0*/  HMMA.16816.F32.BF16 R32, R180.reuse, R194, R32 ;  /* 0x000000c2b420723c */ /* 0x040ff00000041820 */
[-C--:B-1----:R-:W-:Y:S08]  /*53b0*/  HMMA.16816.F32.BF16 R36, R180, R172.reuse, R36 ;  /* 0x000000acb424723c */ /* 0x082ff00000041824 */
[C---:B------:R-:W-:Y:S07]  /*53c0*/  HMMA.16816.F32.BF16 R40, R188.reuse, R172, R40 ;  /* 0x000000acbc28723c */ /* 0x040fee0000041828 */
[C---:B------:R-:W-:Y:S01]  /*53d0*/  LEA R172, P0, R0.reuse, c[0x0][0x220], 0x2 ;  /* 0x0000880000ac7a11 */ /* 0x040fe200078010ff */
[-C--:B------:R-:W-:Y:S04]  /*53e0*/  HMMA.16816.F32.BF16 R104, R188, R174.reuse, R104 ;  /* 0x000000aebc68723c */ /* 0x080fe80000041868 */
[----:B------:R-:W-:Y:S01]  /*53f0*/  LEA.HI.X R173, R0, c[0x0][0x224], R2, 0x2, P0 ;  /* 0x0000890000ad7a11 */ /* 0x000fe200000f1402 */
[----:B------:R-:W-:Y:S01]  /*5400*/  IMAD.U32 R0, RZ, RZ, UR4 ;  /* 0x00000004ff007e24 */ /* 0x000fe2000f8e00ff */
[----:B------:R-:W-:Y:S01]  /*5410*/  LDSM.16.MT88.2 R2, [R220+0x23c80] ;  /* 0x023c8000dc02783b */ /* 0x000fe20000004100 */
[----:B------:R-:W-:Y:S01]  /*5420*/  PLOP3.LUT P0, PT, PT, PT, UP0, 0x80, 0x0 ;  /* 0x000000000000781c */ /* 0x000fe20003f0f008 */
[----:B------:R-:W-:Y:S01]  /*5430*/  HMMA.16816.F32.BF16 R108, R180, R174, R108 ;  /* 0x000000aeb46c723c */ /* 0x000fe2000004186c */
[----:B------:R-:W-:Y:S03]  /*5440*/  USEL UR4, UR7, URZ, !UP2 ;  /* 0x0000003f07047287 */ /* 0x000fe6000d000000 */
[----:B------:R-:W-:Y:S04]  /*5450*/  IMAD R0, R0, 0x3000, R227 ;  /* 0x0000300000007824 */ /* 0x000fe800078e02e3 */
[-C--:B------:R-:W-:Y:S05]  /*5460*/  HMMA.16816.F32.BF16 R4, R196, R204.reuse, R4 ;  /* 0x000000ccc404723c */ /* 0x080fea0000041804 */
[----:B------:R-:W-:Y:S03]  /*5470*/  IMAD.SHL.U32 R0, R0, 0x2, RZ ;  /* 0x0000000200007824 */ /* 0x000fe600078e00ff */
[C---:B------:R-:W-:Y:S08]  /*5480*/  HMMA.16816.F32.BF16 R8, R212.reuse, R204, R8 ;  /* 0x000000ccd408723c */ /* 0x040ff00000041808 */
[-C--:B------:R-:W-:Y:S07]  /*5490*/  HMMA.16816.F32.BF16 R12, R212, R206.reuse, R12 ;  /* 0x000000ced40c723c */ /* 0x080fee000004180c */
[----:B------:R-:W-:Y:S01]  /*54a0*/  RED.E.ADD.F32.FTZ.RN.STRONG.GPU [R172.64], R4 ;  /* 0x00000004ac00798e */ /* 0x000fe2000c10e78e */
[C---:B------:R-:W-:Y:S03]  /*54b0*/  HMMA.16816.F32.BF16 R16, R196.reuse, R206, R16 ;  /* 0x000000cec410723c */ /* 0x040fe60000041810 */
[----:B------:R-:W-:Y:S04]  /*54c0*/  RED.E.ADD.F32.FTZ.RN.STRONG.GPU [R172.64+0x400], R5 ;  /* 0x00040005ac00798e */ /* 0x000fe8000c10e78e */
[----:B------:R-:W-:Y:S01]  /*54d0*/  RED.E.ADD.F32.FTZ.RN.STRONG.GPU [R172.64+0x800], R6 ;  /* 0x00080006ac00798e */ /* 0x000fe2000c10e78e */
[-C--:B---3--:R-:W-:Y:S03]  /*54e0*/  HMMA.16816.F32.BF16 R20, R196, R208.reuse, R20 ;  /* 0x000000d0c414723c */ /* 0x088fe60000041814 */
[----:B------:R-:W-:Y:S04]  /*54f0*/  RED.E.ADD.F32.FTZ.RN.STRONG.GPU [R172.64+0xc00], R7 ;  /* 0x000c0007ac00798e */ /* 0x000fe8000c10e78e */
[----:B------:R-:W-:Y:S01]  /*5500*/  RED.E.ADD.F32.FTZ.RN.STRONG.GPU [R172.64+0x1000], R8 ;  /* 0x00100008ac00798e */ /* 0x000fe2000c10e78e */
[C---:B------:R-:W-:Y:S03]  /*5510*/  HMMA.16816.F32.BF16 R24, R212.reuse, R208, R24 ;  /* 0x000000d0d418723c */ /* 0x040fe60000041818 */
        /* <DEDUP_REMOVED lines=8> */
[-C--:B----4-:R-:W-:Y:S03]  /*55a0*/  HMMA.16816.F32.BF16 R36, R196, R176.reuse, R36 ;  /* 0x000000b0c424723c */ /* 0x090fe60000041824 */
[----:B------:R-:W1:Y:S04]  /*55b0*/  LDSM.16.MT88.4 R4, [R0+0xf080] ;  /* 0x00f080000004783b */ /* 0x000e680000004200 */
[----:B------:R-:W-:Y:S01]  /*55c0*/  RED.E.ADD.F32.FTZ.RN.STRONG.GPU [R172.64+0x2c00], R19 ;  /* 0x002c0013ac00798e */ /* 0x000fe2000c10e78e */
[C---:B------:R-:W-:Y:S03]  /*55d0*/  HMMA.16816.F32.BF16 R40, R212.reuse, R176, R40 ;  /* 0x000000b0d428723c */ /* 0x040fe60000041828 */
[----:B------:R-:W-:Y:S04]  /*55e0*/  RED.E.ADD.F32.FTZ.RN.STRONG.GPU [R172.64+0x3000], R12 ;  /* 0x0030000cac00798e */ /* 0x000fe8000c10e78e */
[----:B------:R-:W2:Y:S01]  /*55f0*/  LDSM.16.MT88.4 R8, [R0+0x11080] ;  /* 0x011080000008783b */ /* 0x000ea20000004200 */
[-C--:B------:R-:W-:Y:S03]  /*5600*/  HMMA.16816.F32.BF16 R104, R212, R178.reuse, R104 ;  /* 0x000000b2d468723c */ /* 0x080fe60000041868 */
[----:B------:R-:W-:Y:S04]  /*5610*/  RED.E.ADD.F32.FTZ.RN.STRONG.GPU [R172.64+0x3400], R13 ;  /* 0x0034000dac00798e */ /* 0x000fe8000c10e78e */
[----:B------:R-:W-:Y:S01]  /*5620*/  RED.E.ADD.F32.FTZ.RN.STRONG.GPU [R172.64+0x3800], R14 ;  /* 0x0038000eac00798e */ /* 0x000fe2000c10e78e */
[----:B------:R-:W-:Y:S03]  /*5630*/  HMMA.16816.F32.BF16 R108, R196, R178, R108 ;  /* 0x000000b2c46c723c */ /* 0x000fe6000004186c */
[----:B------:R-:W-:Y:S04]  /*5640*/  RED.E.ADD.F32.FTZ.RN.STRONG.GPU [R172.64+0x3c00], R15 ;  /* 0x003c000fac00798e */ /* 0x000fe8000c10e78e */
[----:B------:R-:W3:Y:S04]  /*5650*/  LDSM.16.MT88.4 R12, [R0+0x13080] ;  /* 0x01308000000c783b */ /* 0x000ee80000004200 */
[----:B------:R-:W4:Y:S04]  /*5660*/  LDSM.16.MT88.2 R16, [R220+0x24480] ;  /* 0x02448000dc10783b */ /* 0x000f280000004100 */
[----:B------:R-:W5:Y:S01]  /*5670*/  LDSM.16.MT88.2 R18, [R220+0x24c80] ;  /* 0x024c8000dc12783b */ /* 0x000f620000004100 */
[-C--:B-1----:R-:W-:Y:S03]  /*5680*/  HMMA.16816.F32.BF16 R112, R4, R2.reuse, R112 ;  /* 0x000000020470723c */ /* 0x082fe60000041870 */
[----:B------:R-:W-:Y:S04]  /*5690*/  RED.E.ADD.F32.FTZ.RN.STRONG.GPU [R172.64+0x4000], R20 ;  /* 0x00400014ac00798e */ /* 0x000fe8000c10e78e */
[----:B------:R-:W-:Y:S04]  /*56a0*/  RED.E.ADD.F32.FTZ.RN.STRONG.GPU [R172.64+0x4400], R21 ;  /* 0x00440015ac00798e */ /* 0x000fe8000c10e78e */
[----:B------:R-:W1:Y:S01]  /*56b0*/  LDSM.16.MT88.2 R20, [R220+0x25480] ;  /* 0x02548000dc14783b */ /* 0x000e620000004100 */
[-C--:B--2---:R-:W-:Y:S03]  /*56c0*/  HMMA.16816.F32.BF16 R116, R8, R2.reuse, R116 ;  /* 0x000000020874723c */ /* 0x084fe60000041874 */
[----:B------:R-:W-:Y:S04]  /*56d0*/  RED.E.ADD.F32.FTZ.RN.STRONG.GPU [R172.64+0x4800], R22 ;  /* 0x00480016ac00798e */ /* 0x000fe8000c10e78e */
[----:B------:R-:W-:Y:S04]  /*56e0*/  RED.E.ADD.F32.FTZ.RN.STRONG.GPU [R172.64+0x4c00], R23 ;  /* 0x004c0017ac00798e */ /* 0x000fe8000c10e78e */
[----:B------:R-:W2:Y:S04]  /*56f0*/  LDSM.16.MT88.2 R22, [R220+0x25c80] ;  /* 0x025c8000dc16783b */ /* 0x000ea80000004100 */
[----:B------:R-:W-:Y:S01]  /*5700*/  RED.E.ADD.F32.FTZ.RN.STRONG.GPU [R172.64+0x5000], R24 ;  /* 0x00500018ac00798e */ /* 0x000fe2000c10e78e */
[C---:B---3--:R-:W-:Y:S03]  /*5710*/  HMMA.16816.F32.BF16 R120, R12.reuse, R2, R120 ;  /* 0x000000020c78723c */ /* 0x048fe60000041878 */
[----:B------:R-:W-:Y:S04]  /*5720*/  LDSM.16.MT88.2 R2, [R221+0x24c80] ;  /* 0x024c8000dd02783b */ /* 0x000fe80000004100 */
[----:B------:R-:W-:Y:S01]  /*5730*/  RED.E.ADD.F32.FTZ.RN.STRONG.GPU [R172.64+0x5400], R25 ;  /* 0x00540019ac00798e */ /* 0x000fe2000c10e78e */
[-C--:B----4-:R-:W-:Y:S03]  /*5740*/  HMMA.16816.F32.BF16 R124, R12, R16.reuse, R124 ;  /* 0x000000100c7c723c */ /* 0x090fe6000004187c */
[----:B------:R-:W-:Y:S04]  /*5750*/  RED.E.ADD.F32.FTZ.RN.STRONG.GPU [R172.64+0x5800], R26 ;  /* 0x0058001aac00798e */ /* 0x000fe8000c10e78e */
[----:B------:R-:W-:Y:S01]  /*5760*/  RED.E.ADD.F32.FTZ.RN.STRONG.GPU [R172.64+0x5c00], R27 ;  /* 0x005c001bac00798e */ /* 0x000fe2000c10e78e */
[-C--:B------:R-:W-:Y:S03]  /*5770*/  HMMA.16816.F32.BF16 R128, R8, R16.reuse, R128 ;  /* 0x000000100880723c */ /* 0x080fe60000041880 */
[----:B------:R-:W-:Y:S04]  /*5780*/  LDSM.16.MT88.4 R24, [R0+0xf880] ;  /* 0x00f880000018783b */ /* 0x000fe80000004200 */
[----:B------:R-:W-:Y:S01]  /*5790*/  RED.E.ADD.F32.FTZ.RN.STRONG.GPU [R172.64+0x6000], R32 ;  /* 0x00600020ac00798e */ /* 0x000fe2000c10e78e */
[C---:B------:R-:W-:Y:S03]  /*57a0*/  HMMA.16816.F32.BF16 R132, R4.reuse, R16, R132 ;  /* 0x000000100484723c */ /* 0x040fe60000041884 */
[----:B------:R-:W-:Y:S04]  /*57b0*/  LDSM.16.MT88.2 R16, [R221+0x25480] ;  /* 0x02548000dd10783b */ /* 0x000fe80000004100 */
[----:B------:R-:W-:Y:S01]  /*57c0*/  RED.E.ADD.F32.FTZ.RN.STRONG.GPU [R172.64+0x6400], R33 ;  /* 0x00640021ac00798e */ /* 0x000fe2000c10e78e */
[-C--:B-----5:R-:W-:Y:S03]  /*57d0*/  HMMA.16816.F32.BF16 R136, R4, R18.reuse, R136 ;  /* 0x000000120488723c */ /* 0x0a0fe60000041888 */
        /* <DEDUP_REMOVED lines=8> */
[-C--:B-1----:R-:W-:Y:S03]  /*5860*/  HMMA.16816.F32.BF16 R148, R12, R20.reuse, R148 ;  /* 0x000000140c94723c */ /* 0x082fe60000041894 */
[----:B------:R-:W-:Y:S04]  /*5870*/  RED.E.ADD.F32.FTZ.RN.STRONG.GPU [R172.64+0x7800], R30 ;  /* 0x0078001eac00798e */ /* 0x000fe8000c10e78e */
[----:B------:R-:W1:Y:S01]  /*5880*/  LDSM.16.MT88.2 R28, [R221+0x23c80] ;  /* 0x023c8000dd1c783b */ /* 0x000e620000004100 */
        /* <DEDUP_REMOVED lines=8> */
[----:B------:R-:W2:Y:S01]  /*5910*/  LDSM.16.MT88.4 R36, [R0+0x13880] ;  /* 0x013880000024783b */ /* 0x000ea20000004200 */
[-C--:B------:R-:W-:Y:S03]  /*5920*/  HMMA.16816.F32.BF16 R164, R8, R22.reuse, R164 ;  /* 0x0000001608a4723c */ /* 0x080fe600000418a4 */
[----:B------:R-:W3:Y:S04]  /*5930*/  LDSM.16.MT88.2 R30, [R221+0x24480] ;  /* 0x02448000dd1e783b */ /* 0x000ee80000004100 */
[----:B------:R-:W4:Y:S01]  /*5940*/  LDSM.16.MT88.2 R4, [R221+0x25c80] ;  /* 0x025c8000dd04783b */ /* 0x000f220000004100 */
[----:B------:R-:W-:Y:S03]  /*5950*/  HMMA.16816.F32.BF16 R168, R12, R22, R168 ;  /* 0x000000160ca8723c */ /* 0x000fe600000418a8 */
[----:B------:R-:W-:Y:S04]  /*5960*/  LDSM.16.MT88.4 R8, [R0+0x10080] ;  /* 0x010080000008783b */ /* 0x000fe80000004200 */
[----:B------:R-:W-:Y:S01]  /*5970*/  LDSM.16.MT88.4 R12, [R0+0x12080] ;  /* 0x01208000000c783b */ /* 0x000fe20000004200 */
[-C--:B-1----:R-:W-:Y:S03]  /*5980*/  HMMA.16816.F32.BF16 R112, R24, R28.reuse, R112 ;  /* 0x0000001c1870723c */ /* 0x082fe60000041870 */
[----:B------:R-:W-:Y:S04]  /*5990*/  LDSM.16.MT88.4 R20, [R0+0x14080] ;  /* 0x014080000014783b */ /* 0x000fe80000004200 */
[----:B------:R-:W-:Y:S01]  /*59a0*/  LDSM.16.MT88.2 R6, [R220+0x24880] ;  /* 0x02488000dc06783b */ /* 0x000fe20000004100 */
[-C--:B------:R-:W-:Y:S03]  /*59b0*/  HMMA.16816.F32.BF16 R116, R32, R28.reuse, R116 ;  /* 0x0000001c2074723c */ /* 0x080fe60000041874 */
[----:B------:R-:W-:Y:S04]  /*59c0*/  RED.E.ADD.F32.FTZ.RN.STRONG.GPU [R172.64+0x9000], R40 ;  /* 0x00900028ac00798e */ /* 0x000fe8000c10e78e */
[----:B------:R-:W-:Y:S04]  /*59d0*/  RED.E.ADD.F32.FTZ.RN.STRONG.GPU [R172.64+0x9400], R41 ;  /* 0x00940029ac00798e */ /* 0x000fe8000c10e78e */
[----:B------:R-:W-:Y:S01]  /*59e0*/  LDSM.16.MT88.2 R40, [R221+0x25080] ;  /* 0x02508000dd28783b */ /* 0x000fe20000004100 */
[C---:B--2---:R-:W-:Y:S03]  /*59f0*/  HMMA.16816.F32.BF16 R120, R36.reuse, R28, R120 ;  /* 0x0000001c2478723c */ /* 0x044fe60000041878 */
[----:B------:R-:W-:Y:S04]  /*5a00*/  RED.E.ADD.F32.FTZ.RN.STRONG.GPU [R172.64+0x9800], R42 ;  /* 0x0098002aac00798e */ /* 0x000fe8000c10e78e */
[----:B------:R-:W-:Y:S01]  /*5a10*/  RED.E.ADD.F32.FTZ.RN.STRONG.GPU [R172.64+0x9c00], R43 ;  /* 0x009c002bac00798e */ /* 0x000fe2000c10e78e */
[-C--:B---3--:R-:W-:Y:S03]  /*5a20*/  HMMA.16816.F32.BF16 R124, R36, R30.reuse, R124 ;  /* 0x0000001e247c723c */ /* 0x088fe6000004187c */
[----:B------:R-:W-:Y:S04]  /*5a30*/  LDSM.16.MT88.2 R42, [R221+0x25880] ;  /* 0x02588000dd2a783b */ /* 0x000fe80000004100 */
[----:B------:R-:W-:Y:S01]  /*5a40*/  RED.E.ADD.F32.FTZ.RN.STRONG.GPU [R172.64+0xa000], R108 ;  /* 0x00a0006cac00798e */ /* 0x000fe2000c10e78e */
[-C--:B------:R-:W-:Y:S03]  /*5a50*/  HMMA.16816.F32.BF16 R128, R32, R30.reuse, R128 ;  /* 0x0000001e2080723c */ /* 0x080fe60000041880 */
[----:B------:R-:W-:Y:S04]  /*5a60*/  RED.E.ADD.F32.FTZ.RN.STRONG.GPU [R172.64+0xa400], R109 ;  /* 0x00a4006dac00798e */ /* 0x000fe8000c10e78e */
[----:B------:R-:W-:Y:S01]  /*5a70*/  RED.E.ADD.F32.FTZ.RN.STRONG.GPU [R172.64+0xa800], R110 ;  /* 0x00a8006eac00798e */ /* 0x000fe2000c10e78e */
[C---:B------:R-:W-:Y:S03]  /*5a80*/  HMMA.16816.F32.BF16 R132, R24.reuse, R30, R132 ;  /* 0x0000001e1884723c */ /* 0x040fe60000041884 */
[----:B------:R-:W-:Y:S04]  /*5a90*/  LDSM.16.MT88.4 R28, [R0+0x10880] ;  /* 0x01088000001c783b */ /* 0x000fe80000004200 */
[----:B------:R-:W-:Y:S01]  /*5aa0*/  RED.E.ADD.F32.FTZ.RN.STRONG.GPU [R172.64+0xac00], R111 ;  /* 0x00ac006fac00798e */ /* 0x000fe2000c10e78e */
[-C--:B------:R-:W-:Y:S03]  /*5ab0*/  HMMA.16816.F32.BF16 R136, R24, R2.reuse, R136 ;  /* 0x000000021888723c */ /* 0x080fe60000041888 */
[----:B------:R-:W-:Y:S04]  /*5ac0*/  RED.E.ADD.F32.FTZ.RN.STRONG.GPU [R172.64+0xb000], R104 ;  /* 0x00b00068ac00798e */ /* 0x000fe8000c10e78e */
[----:B------:R-:W-:Y:S01]  /*5ad0*/  RED.E.ADD.F32.FTZ.RN.STRONG.GPU [R172.64+0xb400], R105 ;  /* 0x00b40069ac00798e */ /* 0x000fe2000c10e78e */
[-C--:B------:R-:W-:Y:S03]  /*5ae0*/  HMMA.16816.F32.BF16 R140, R32, R2.reuse, R140 ;  /* 0x00000002208c723c */ /* 0x080fe6000004188c */
[----:B------:R-:W-:Y:S04]  /*5af0*/  RED.E.ADD.F32.FTZ.RN.STRONG.GPU [R172.64+0xb800], R106 ;  /* 0x00b8006aac00798e */ /* 0x000fe8000c10e78e */
[----:B------:R-:W-:Y:S01]  /*5b00*/  RED.E.ADD.F32.FTZ.RN.STRONG.GPU [R172.64+0xbc00], R107 ;  /* 0x00bc006bac00798e */ /* 0x000fe2000c10e78e */
[C---:B------:R-:W-:Y:S03]  /*5b10*/  HMMA.16816.F32.BF16 R144, R36.reuse, R2, R144 ;  /* 0x000000022490723c */ /* 0x040fe60000041890 */
[----:B------:R-:W1:Y:S05]  /*5b20*/  LDSM.16.MT88.2 R2, [R220+0x24080] ;  /* 0x02408000dc02783b */ /* 0x000e6a0000004100 */
[-C--:B------:R-:W-:Y:S08]  /*5b30*/  HMMA.16816.F32.BF16 R148, R36, R16.reuse, R148 ;  /* 0x000000102494723c */ /* 0x080ff00000041894 */
[-C--:B------:R-:W-:Y:S08]  /*5b40*/  HMMA.16816.F32.BF16 R152, R32, R16.reuse, R152 ;  /* 0x000000102098723c */ /* 0x080ff00000041898 */
[C---:B------:R-:W-:Y:S01]  /*5b50*/  HMMA.16816.F32.BF16 R156, R24.reuse, R16, R156 ;  /* 0x00000010189c723c */ /* 0x040fe2000004189c */
[----:B------:R-:W2:Y:S07]  /*5b60*/  LDSM.16.MT88.2 R16, [R220+0x25080] ;  /* 0x02508000dc10783b */ /* 0x000eae0000004100 */
[-C--:B----4-:R-:W-:Y:S01]  /*5b70*/  HMMA.16816.F32.BF16 R160, R24, R4.reuse, R160 ;  /* 0x0000000418a0723c */ /* 0x090fe200000418a0 */
        /* <DEDUP_REMOVED lines=39> */
.L_x_686:
[----:B------:R-:W1:Y:S01]  /*5df0*/  S2R R2, SR_CTAID.Y ;  /* 0x0000000000027919 */ /* 0x000e620000002600 */
[----:B------:R-:W3:Y:S01]  /*5e00*/  S2UR UR4, SR_CTAID.X ;  /* 0x00000000000479c3 */ /* 0x000ee20000002500 */
[----:B------:R-:W-:Y:S01]  /*5e10*/  MOV R0, 0x1 ;  /* 0x0000000100007802 */ /* 0x000fe20000000f00 */
[----:B------:R-:W-:Y:S01]  /*5e20*/  USHF.R.S32.HI UR6, URZ, 0x1f, UR8 ;  /* 0x0000001f3f067899 */ /* 0x000fe20008011408 */
[----:B------:R-:W-:Y:S01]  /*5e30*/  BAR.SYNC.DEFER_BLOCKING 0x1, 0x100 ;  /* 0x0044000000007b1d */ /* 0x000fe20000010000 */
[----:B------:R-:W-:Y:S01]  /*5e40*/  FMUL.FTZ R112, R112, c[0x0][0x298] ;  /* 0x0000a60070707a20 */ /* 0x000fe20000410000 */
[----:B------:R-:W-:-:S13]  /*5e50*/  ISETP.NE.AND P0, PT, R0, c[0x0][0x338], PT ;  /* 0x0000ce0000007a0c */ /* 0x000fda0003f05270 */
[----:B-1----:R-:W-:Y:S01]  /*5e60*/  @P0 IMAD.HI.U32 R0, R2, c[0x0][0x33c], RZ ;  /* 0x0000cf0002000a27 */ /* 0x002fe200078e00ff */
[----:B---3--:R-:W-:Y:S01]  /*5e70*/  UIMAD UR4, UR4, 0x3c00, URZ ;  /* 0x00003c00040478a4 */ /* 0x008fe2000f8e023f */
[----:B------:R-:W-:-:S03]  /*5e80*/  SHF.R.S32.HI R3, RZ, 0x1f, R2 ;  /* 0x0000001fff037819 */ /* 0x000fc60000011402 */
[----:B------:R-:W-:Y:S01]  /*5e90*/  @P0 SHF.R.U32.HI R0, RZ, c[0x0][0x340], R0 ;  /* 0x0000d000ff000a19 */ /* 0x000fe20000011600 */
[----:B------:R-:W-:Y:S01]  /*5ea0*/  USHF.R.S32.HI UR7, URZ, 0x1f, UR4 ;  /* 0x0000001f3f077899 */ /* 0x000fe20008011404 */
[C---:B--2---:R-:W-:Y:S02]  /*5eb0*/  IADD3 R4, P1, R240.reuse, UR4, RZ ;  /* 0x00000004f0047c10 */ /* 0x044fe4000ff3e0ff */
[----:B------:R-:W-:Y:S01]  /*5ec0*/  @P0 SHF.R.S32.HI R6, RZ, 0x1f, R0 ;  /* 0x0000001fff060819 */ /* 0x000fe20000011400 */
[----:B------:R-:W-:Y:S01]  /*5ed0*/  ULDC.64 UR4, c[0x0][0x330] ;  /* 0x0000cc0000047ab9 */ /* 0x000fe20000000a00 */
[----:B------:R-:W-:Y:S01]  /*5ee0*/  @P0 MOV R2, R0 ;  /* 0x0000000000020202 */ /* 0x000fe20000000f00 */
[----:B------:R-:W-:Y:S01]  /*5ef0*/  UIMAD UR4, UR6, UR4, URZ ;  /* 0x00000004060472a4 */ /* 0x000fe2000f8e023f */
[----:B------:R-:W-:Y:S02]  /*5f00*/  @P0 MOV R3, R6 ;  /* 0x0000000600030202 */ /* 0x000fe40000000f00 */
[----:B------:R-:W-:Y:S01]  /*5f10*/  LEA.HI.X.SX32 R5, R240, UR7, 0x1, P1 ;  /* 0x00000007f0057c11 */ /* 0x000fe200088f0eff */
[----:B------:R-:W-:-:S02]  /*5f20*/  UIMAD UR7, UR8, UR5, UR4 ;  /* 0x00000005080772a4 */ /* 0x000fc4000f8e0204 */
[C---:B------:R-:W-:Y:S01]  /*5f30*/  IMAD R0, R3.reuse, c[0x0][0x328], RZ ;  /* 0x0000ca0003007a24 */ /* 0x040fe200078e02ff */
[----:B------:R-:W-:Y:S01]  /*5f40*/  ULDC.64 UR4, c[0x0][0x308] ;  /* 0x0000c20000047ab9 */ /* 0x000fe20000000a00 */
[----:B------:R-:W-:Y:S01]  /*5f50*/  IMAD R3, R3, c[0x0][0x300], RZ ;  /* 0x0000c00003037a24 */ /* 0x000fe200078e02ff */
[----:B------:R-:W-:Y:S01]  /*5f60*/  UIMAD UR4, UR6, UR4, URZ ;  /* 0x00000004060472a4 */ /* 0x000fe2000f8e023f */
[----:B------:R-:W-:-:S03]  /*5f70*/  IMAD.WIDE.U32 R8, R2, c[0x0][0x328], R4 ;  /* 0x0000ca0002087a25 */ /* 0x000fc600078e0004 */
[----:B------:R-:W-:Y:S01]  /*5f80*/  UIMAD UR4, UR8, UR5, UR4 ;  /* 0x00000005080472a4 */ /* 0x000fe2000f8e0204 */
[C---:B------:R-:W-:Y:S02]  /*5f90*/  IMAD R0, R2.reuse, c[0x0][0x32c], R0 ;  /* 0x0000cb0002007a24 */ /* 0x040fe400078e0200 */
[C---:B------:R-:W-:Y:S01]  /*5fa0*/  IMAD.WIDE.U32 R6, R2.reuse, c[0x0][0x300], R4 ;  /* 0x0000c00002067a25 */ /* 0x040fe200078e0004 */
[----:B------:R-:W-:Y:S02]  /*5fb0*/  MOV R4, R8 ;  /* 0x0000000800047202 */ /* 0x000fe40000000f00 */
[----:B------:R-:W-:Y:S01]  /*5fc0*/  IADD3 R5, R9, R0, RZ ;  /* 0x0000000009057210 */ /* 0x000fe20007ffe0ff */
[----:B------:R-:W-:Y:S01]  /*5fd0*/  IMAD R2, R2, c[0x0][0x304], R3 ;  /* 0x0000c10002027a24 */ /* 0x000fe200078e0203 */
[----:B------:R-:W-:Y:S02]  /*5fe0*/  MOV R9, UR8 ;  /* 0x0000000800097c02 */ /* 0x000fe40008000f00 */
[----:B------:R-:W-:-:S02]  /*5ff0*/  MOV R0, UR8 ;  /* 0x0000000800007c02 */ /* 0x000fc40008000f00 */
[----:B------:R-:W-:Y:S01]  /*6000*/  IADD3 R3, R7, R2, RZ ;  /* 0x0000000207037210 */ /* 0x000fe20007ffe0ff */
[----:B------:R-:W-:Y:S01]  /*6010*/  IMAD.WIDE.U32 R8, R9, c[0x0][0x330], R4 ;  /* 0x0000cc0009087a25 */ /* 0x000fe200078e0004 */
[----:B------:R-:W-:-:S05]  /*6020*/  MOV R2, R6 ;  /* 0x0000000600027202 */ /* 0x000fca0000000f00 */
[----:B------:R-:W-:Y:S01]  /*6030*/  IMAD.WIDE.U32 R6, R0, c[0x0][0x308], R2 ;  /* 0x0000c20000067a25 */ /* 0x000fe200078e0002 */
[----:B------:R-:W-:Y:S02]  /*6040*/  IADD3 R0, R9, UR7, RZ ;  /* 0x0000000709007c10 */ /* 0x000fe4000fffe0ff */
[----:B------:R-:W-:Y:S02]  /*6050*/  LEA R2, P1, R8, c[0x0][0x310], 0x2 ;  /* 0x0000c40008027a11 */ /* 0x000fe400078210ff */
[----:B------:R-:W-:Y:S02]  /*6060*/  LEA R4, P0, R6, c[0x0][0x2e8], 0x2 ;  /* 0x0000ba0006047a11 */ /* 0x000fe400078010ff */
[----:B------:R-:W-:Y:S02]  /*6070*/  LEA.HI.X R3, R8, c[0x0][0x314], R0, 0x2, P1 ;  /* 0x0000c50008037a11 */ /* 0x000fe400008f1400 */
        /* <DEDUP_REMOVED lines=70> */
[----:B------:R-:W-:Y:S01]  /*64e0*/  RED.E.ADD.F32.FTZ.RN.STRONG.GPU [R4.64], R112 ;  /* 0x000000700400798e */ /* 0x000fe2000c10e78e */
        /* <DEDUP_REMOVED lines=111> */
.L_x_690:
        /* <DEDUP_REMOVED lines=10> */
.L_x_1403:


//--------------------- .text._ZN7cutlass13device_kernelIN5flash19enable_sm80_to_sm89INS1_16FlashAttnBwdSm80INS1_25CollectiveMainloopBwdSm80ILi2ELi1EN4cute5tupleIJNS5_1CILi64EEENS7_ILi80EEENS7_ILi192EEEEEENS_10bfloat16_tEfNS_4arch4Sm80ELb0ELb0ELb0ELb0ELb1ELb0ELb1ELb0ELi2ELi4ELi2ELi2ELb0EEENS1_24CollectiveEpilogueBwdGQAISB_fSE_Li256ELb0ELb1EEENS1_19SingleTileSchedulerILb0ELb0ELb0ELi80EEEEEEEEEvNT_6ParamsE --------------------------
	.section	.text._ZN7cutlass13device_kernelIN5flash19enable_sm80_to_sm89INS1_16FlashAttnBwdSm80INS1_25CollectiveMainloopBwdSm80ILi2ELi1EN4cute5tupleIJNS5_1CILi64EEENS7_ILi80EEENS7_ILi192EEEEEENS_10bfloat16_tEfNS_4arch4Sm80ELb0ELb0ELb0ELb0ELb1ELb0ELb1ELb0ELi2ELi4ELi2ELi2ELb0EEENS1_24CollectiveEpilogueBwdGQAISB_fSE_Li256ELb0ELb1EEENS1_19SingleTileSchedulerILb0ELb0ELb0ELi80EEEEEEEEEvNT_6ParamsE,"ax",@progbits
	.sectioninfo	@"SHI_REGISTERS=255"
	.align	128
.text._ZN7cutlass13device_kernelIN5flash19enable_sm80_to_sm89INS1_16FlashAttnBwdSm80INS1_25CollectiveMainloopBwdSm80ILi2ELi1EN4cute5tupleIJNS5_1CILi64EEENS7_ILi80EEENS7_ILi192EEEEEENS_10bfloat16_tEfNS_4arch4Sm80ELb0ELb0ELb0ELb0ELb1ELb0ELb1ELb0ELi2ELi4ELi2ELi2ELb0EEENS1_24CollectiveEpilogueBwdGQAISB_fSE_Li256ELb0ELb1EEENS1_19SingleTileSchedulerILb0ELb0ELb0ELi80EEEEEEEEEvNT_6ParamsE:
        .type           _ZN7cutlass13device_kernelIN5flash19enable_sm80_to_sm89INS1_16FlashAttnBwdSm80INS1_25CollectiveMainloopBwdSm80ILi2ELi1EN4cute5tupleIJNS5_1CILi64EEENS7_ILi80EEENS7_ILi192EEEEEENS_10bfloat16_tEfNS_4arch4Sm80ELb0ELb0ELb0ELb0ELb1ELb0ELb1ELb0ELi2ELi4ELi2ELi2ELb0EEENS1_24CollectiveEpilogueBwdGQAISB_fSE_Li256ELb0ELb1EEENS1_19SingleTileSchedulerILb0ELb0ELb0ELi80EEEEEEEEEvNT_6ParamsE,@function
        .size           _ZN7cutlass13device_kernelIN5flash19enable_sm80_to_sm89INS1_16FlashAttnBwdSm80INS1_25CollectiveMainloopBwdSm80ILi2ELi1EN4cute5tupleIJNS5_1CILi64EEENS7_ILi80EEENS7_ILi192EEEEEENS_10bfloat16_tEfNS_4arch4Sm80ELb0ELb0ELb0ELb0ELb1ELb0ELb1ELb0ELi2ELi4ELi2ELi2ELb0EEENS1_24CollectiveEpilogueBwdGQAISB_fSE_Li256ELb0ELb1EEENS1_19SingleTileSchedulerILb0ELb0ELb0ELi80EEEEEEEEEvNT_6ParamsE,(.L_x_1404 - _ZN7cutlass13device_kernelIN5flash19enable_sm80_to_sm89INS1_16FlashAttnBwdSm80INS1_25CollectiveMainloopBwdSm80ILi2ELi1EN4cute5tupleIJNS5_1CILi64EEENS7_ILi80EEENS7_ILi192EEEEEENS_10bfloat16_tEfNS_4arch4Sm80ELb0ELb0ELb0ELb0ELb1ELb0ELb1ELb0ELi2ELi4ELi2ELi2ELb0EEENS1_24CollectiveEpilogueBwdGQAISB_fSE_Li256ELb0ELb1EEENS1_19SingleTileSchedulerILb0ELb0ELb0ELi80EEEEEEEEEvNT_6ParamsE)
        .other          _ZN7cutlass13device_kernelIN5flash19enable_sm80_to_sm89INS1_16FlashAttnBwdSm80INS1_25CollectiveMainloopBwdSm80ILi2ELi1EN4cute5tupleIJNS5_1CILi64EEENS7_ILi80EEENS7_ILi192EEEEEENS_10bfloat16_tEfNS_4arch4Sm80ELb0ELb0ELb0ELb0ELb1ELb0ELb1ELb0ELi2ELi4ELi2ELi2ELb0EEENS1_24CollectiveEpilogueBwdGQAISB_fSE_Li256ELb0ELb1EEENS1_19SingleTileSchedulerILb0ELb0ELb0ELi80EEEEEEEEEvNT_6ParamsE,@"STO_CUDA_ENTRY STV_DEFAULT"
_ZN7cutlass13device_kernelIN5flash19enable_sm80_to_sm89INS1_16FlashAttnBwdSm80INS1_25CollectiveMainloopBwdSm80ILi2ELi1EN4cute5tupleIJNS5_1CILi64EEENS7_ILi80EEENS7_ILi192EEEEEENS_10bfloat16_tEfNS_4arch4Sm80ELb0ELb0ELb0ELb0ELb1ELb0ELb1ELb0ELi2ELi4ELi2ELi2ELb0EEENS1_24CollectiveEpilogueBwdGQAISB_fSE_Li256ELb0ELb1EEENS1_19SingleTileSchedulerILb0ELb0ELb0ELi80EEEEEEEEEvNT_6ParamsE:
        /* <DEDUP_REMOVED lines=13> */
[----:B------:R-:W3:Y:S01]  /*00d0*/  S2R R28, SR_CTAID.X ;  /* 0x00000000001c7919 */ /* 0x000ee20000002500 */
[----:B------:R-:W-:Y:S01]  /*00e0*/  ULDC.64 UR24, c[0x0][0x118] ;  /* 0x0000460000187ab9 */ /* 0x000fe20000000a00 */
[----:B------:R-:W-:Y:S01]  /*00f0*/  IMAD.MOV.U32 R221, RZ, RZ, 0x120 ;  /* 0x00000120ffdd7424 */ /* 0x000fe200078e00ff */
[----:B------:R-:W-:Y:S01]  /*0100*/  UIMAD UR6, UR7, UR5, UR4 ;  /* 0x00000005070672a4 */ /* 0x000fe2000f8e0204 */
[----:B------:R-:W-:Y:S01]  /*0110*/  CS2R R170, SRZ ;  /* 0x0000000000aa7805 */ /* 0x000fe2000001ff00 */
[----:B------:R-:W-:Y:S01]  /*0120*/  CS2R R168, SRZ ;  /* 0x0000000000a87805 */ /* 0x000fe2000001ff00 */
        /* <DEDUP_REMOVED lines=9> */
[----:B------:R-:W-:Y:S01]  /*01c0*/  CS2R R154, SRZ ;  /* 0x00000000009a7805 */ /* 0x000fe2000001ff00 */
[----:B-1----:R-:W-:Y:S01]  /*01d0*/  SHF.R.S32.HI R14, RZ, 0x1f, R244 ;  /* 0x0000001fff0e7819 */ /* 0x002fe200000114f4 */
[C---:B------:R-:W-:Y:S01]  /*01e0*/  IMAD.SHL.U32 R240, R244.reuse, 0x4, RZ ;  /* 0x00000004f4f07824 */ /* 0x040fe200078e00ff */
[----:B------:R-:W-:Y:S01]  /*01f0*/  ISETP.GT.AND P3, PT, R244, 0x7f, PT ;  /* 0x0000007ff400780c */ /* 0x000fe20003f64270 */
        /* <DEDUP_REMOVED lines=38> */
[----:B------:R-:W-:Y:S01]  /*0460*/  IMAD.U32 R6, RZ, RZ, UR7 ;  /* 0x00000007ff067e24 */ /* 0x000fe2000f8e00ff */
        /* <DEDUP_REMOVED lines=13> */
[----:B------:R-:W-:Y:S01]  /*0540*/  UMOV UR6, 0x5 ;  /* 0x0000000500067882 */ /* 0x000fe20000000000 */
[----:B------:R-:W-:Y:S01]  /*0550*/  LOP3.LUT R11, R0, 0x38, R238, 0xf8, !PT ;  /* 0x00000038000b7812 */ /* 0x000fe200078ef8ee */
[----:B------:R-:W-:Y:S01]  /*0560*/  IMAD.MOV.U32 R2, RZ, RZ, R4 ;  /* 0x000000ffff027224 */ /* 0x000fe200078e0004 */
[----:B------:R-:W-:Y:S01]  /*0570*/  SHF.R.U32.HI R0, RZ, 0x3, R0 ;  /* 0x00000003ff007819 */ /* 0x000fe20000011600 */
[----:B------:R-:W-:Y:S01]  /*0580*/  IMAD R4, R9, c[0x0][0x1d8], RZ ;  /* 0x0000760009047a24 */ /* 0x000fe200078e02ff */
[----:B------:R-:W-:Y:S01]  /*0590*/  IADD3 R7, R7, UR5, RZ ;  /* 0x0000000507077c10 */ /* 0x000fe2000fffe0ff */
[----:B------:R-:W-:Y:S01]  /*05a0*/  ULDC.64 UR4, c[0x0][0x1d8] ;  /* 0x0000760000047ab9 */ /* 0x000fe20000000a00 */
[----:B------:R-:W-:Y:S01]  /*05b0*/  LOP3.LUT R11, R11, R0, RZ, 0x3c, !PT ;  /* 0x000000000b0b7212 */ /* 0x000fe200078e3cff */
[----:B------:R-:W-:Y:S01]  /*05c0*/  IMAD R10, R8, c[0x0][0x1dc], R4 ;  /* 0x00007700080a7a24 */ /* 0x000fe200078e0204 */
[----:B------:R-:W-:Y:S01]  /*05d0*/  IADD3 R0, -R242, c[0x0][0x198], RZ ;  /* 0x00006600f2007a10 */ /* 0x000fe20007ffe1ff */
[----:B------:R-:W-:Y:S01]  /*05e0*/  IMAD.WIDE.U32 R4, R8, c[0x0][0x1d8], R2 ;  /* 0x0000760008047a25 */ /* 0x000fe200078e0002 */
[----:B------:R-:W-:Y:S01]  /*05f0*/  USHF.L.U64.HI UR5, UR4, UR6, UR5 ;  /* 0x0000000604057299 */ /* 0x000fe20008010205 */
[----:B------:R-:W-:Y:S01]  /*0600*/  CS2R R118, SRZ ;  /* 0x0000000000767805 */ /* 0x000fe2000001ff00 */
[----:B------:R-:W-:Y:S01]  /*0610*/  USHF.L.U32 UR4, UR4, 0x5, URZ ;  /* 0x0000000504047899 */ /* 0x000fe2000800063f */
[----:B------:R-:W-:Y:S01]  /*0620*/  IMAD.IADD R3, R5, 0x1, R10 ;  /* 0x0000000105037824 */ /* 0x000fe200078e020a */
[----:B------:R-:W-:Y:S01]  /*0630*/  LEA R2, P0, R4, c[0x0][0x1c0], 0x1 ;  /* 0x0000700004027a11 */ /* 0x000fe200078008ff */
[----:B------:R-:W-:Y:S01]  /*0640*/  IMAD R0, R28, -0x50, R0 ;  /* 0xffffffb01c007824 */ /* 0x000fe200078e0200 */
[----:B------:R-:W-:Y:S01]  /*0650*/  CS2R R116, SRZ ;  /* 0x0000000000747805 */ /* 0x000fe2000001ff00 */
[----:B------:R-:W-:Y:S01]  /*0660*/  IMAD R5, R9, c[0x0][0x1a8], RZ ;  /* 0x00006a0009057a24 */ /* 0x000fe200078e02ff */
[----:B------:R-:W-:Y:S01]  /*0670*/  LEA.HI.X R3, R4, c[0x0][0x1c4], R3, 0x1, P0 ;  /* 0x0000710004037a11 */ /* 0x000fe200000f0c03 */
[----:B------:R-:W-:Y:S01]  /*0680*/  IMAD.WIDE.U32 R16, R242, c[0x0][0x178], R238 ;  /* 0x00005e00f2107a25 */ /* 0x000fe200078e00ee */
[----:B------:R-:W-:Y:S01]  /*0690*/  LEA.HI R4, R14, R244, RZ, 0x6 ;  /* 0x000000f40e047211 */ /* 0x000fe200078f30ff */
[----:B------:R-:W-:Y:S01]  /*06a0*/  CS2R R114, SRZ ;  /* 0x0000000000727805 */ /* 0x000fe2000001ff00 */
[----:B------:R-:W-:Y:S01]  /*06b0*/  ISETP.GE.AND P0, PT, R238, c[0x0][0x1cc], PT ;  /* 0x00007300ee007a0c */ /* 0x000fe20003f06270 */
[----:B------:R-:W-:Y:S01]  /*06c0*/  IMAD.MOV.U32 R250, RZ, RZ, R16 ;  /* 0x000000fffffa7224 */ /* 0x000fe200078e0010 */
[----:B------:R-:W-:Y:S01]  /*06d0*/  SHF.R.S32.HI R21, RZ, 0x6, R4 ;  /* 0x00000006ff157819 */ /* 0x000fe20000011404 */
[----:B------:R1:W-:Y:S01]  /*06e0*/  STL.64 [R1+0x8], R16 ;  /* 0x0000081001007387 */ /* 0x0003e20000100a00 */
[C---:B------:R-:W-:Y:S01]  /*06f0*/  ISETP.LT.OR P1, PT, R0.reuse, 0x1, P0 ;  /* 0x000000010000780c */ /* 0x040fe20000721670 */
[----:B------:R-:W-:Y:S01]  /*0700*/  CS2R R112, SRZ ;  /* 0x0000000000707805 */ /* 0x000fe2000001ff00 */
[C---:B------:R-:W-:Y:S01]  /*0710*/  ISETP.LT.OR P6, PT, R0.reuse, 0x1, P2 ;  /* 0x000000010000780c */ /* 0x040fe200017c1670 */
[----:B------:R-:W-:Y:S01]  /*0720*/  IMAD R4, R21, 0x200, R11 ;  /* 0x0000020015047824 */ /* 0x000fe200078e020b */
[----:B------:R-:W-:Y:S01]  /*0730*/  ISETP.LT.OR P0, PT, R0, 0x21, P0 ;  /* 0x000000210000780c */ /* 0x000fe20000701670 */
[----:B------:R-:W-:Y:S01]  /*0740*/  IMAD R11, R8, c[0x0][0x1ac], R5 ;  /* 0x00006b00080b7a24 */ /* 0x000fe200078e0205 */
[----:B------:R-:W-:Y:S01]  /*0750*/  ISETP.LT.OR P5, PT, R0, 0x1, P4 ;  /* 0x000000010000780c */ /* 0x000fe200027a1670 */
[----:B------:R-:W-:Y:S01]  /*0760*/  IMAD.SHL.U32 R236, R4, 0x2, RZ ;  /* 0x0000000204ec7824 */ /* 0x000fe200078e00ff */
[----:B------:R-:W-:Y:S01]  /*0770*/  P2R R4, PR, RZ, 0x1 ;  /* 0x00000001ff047803 */ /* 0x000fe20000000000 */
[----:B------:R-:W-:Y:S01]  /*0780*/  IMAD.MOV.U32 R5, RZ, RZ, c[0x0][0x1d8] ;  /* 0x00007600ff057624 */ /* 0x000fe200078e00ff */
[----:B------:R-:W-:Y:S01]  /*0790*/  @!P3 ISETP.GE.AND P0, PT, R0, 0x41, PT ;  /* 0x000000410000b80c */ /* 0x000fe20003f06270 */
[----:B------:R-:W-:Y:S01]  /*07a0*/  IMAD.WIDE.U32 R8, R8, c[0x0][0x1a8], R6 ;  /* 0x00006a0008087a25 */ /* 0x000fe200078e0006 */
[----:B------:R-:W-:Y:S01]  /*07b0*/  ISETP.LT.OR P4, PT, R0, 0x21, P4 ;  /* 0x000000210000780c */ /* 0x000fe20002781670 */
[----:B------:R2:W-:Y:S01]  /*07c0*/  LDGSTS.E.BYPASS.LTC128B.128 [R236+0x7880], [R2.64], !P1 ;  /* 0x0788000002ec7fae */ /* 0x0005e2000c901d58 */
[----:B------:R-:W-:Y:S01]  /*07d0*/  LEA R6, P1, R5, R2, 0x6 ;  /* 0x0000000205067211 */ /* 0x000fe200078230ff */
[----:B------:R-:W-:Y:S01]  /*07e0*/  IMAD.MOV.U32 R7, RZ, RZ, c[0x0][0x1dc] ;  /* 0x00007700ff077624 */ /* 0x000fe200078e00ff */
[----:B------:R-:W-:Y:S01]  /*07f0*/  CS2R R102, SRZ ;  /* 0x0000000000667805 */ /* 0x000fe2000001ff00 */
[----:B------:R2:W-:Y:S01]  /*0800*/  LDGSTS.E.BYPASS.LTC128B.128 [R236+0xa080], [R2.64+0x80], !P6 ;  /* 0x0a08008002ec7fae */ /* 0x0005e2000f101d58 */
[----:B------:R-:W-:Y:S01]  /*0810*/  @!P3 ISETP.GE.OR P6, PT, R238, c[0x0][0x1cc], !P0 ;  /* 0x00007300ee00ba0c */ /* 0x000fe200047c6670 */
[----:B------:R-:W-:Y:S01]  /*0820*/  IMAD.IADD R9, R9, 0x1, R11 ;  /* 0x0000000109097824 */ /* 0x000fe200078e020b */
[----:B------:R-:W-:Y:S01]  /*0830*/  LEA.HI.X R7, R5, R3, R7, 0x6, P1 ;  /* 0x0000000305077211 */ /* 0x000fe200008f3407 */
[----:B------:R2:W-:Y:S01]  /*0840*/  LDGSTS.E.BYPASS.LTC128B.128 [R236+0xc880], [R2.64+0x100], !P5 ;  /* 0x0c88010002ec7fae */ /* 0x0005e2000e901d58 */
[----:B------:R-:W-:Y:S01]  /*0850*/  ISETP.NE.AND P1, PT, R4, RZ, PT ;  /* 0x000000ff0400720c */ /* 0x000fe20003f25270 */
[----:B------:R-:W-:Y:S01]  /*0860*/  IMAD.U32 R5, RZ, RZ, UR5 ;  /* 0x00000005ff057e24 */ /* 0x000fe2000f8e00ff */
[C---:B------:R-:W-:Y:S01]  /*0870*/  ISETP.LT.OR P5, PT, R0.reuse, 0x21, P2 ;  /* 0x000000210000780c */ /* 0x040fe200017a1670 */
[----:B------:R-:W-:Y:S01]  /*0880*/  CS2R R100, SRZ ;  /* 0x0000000000647805 */ /* 0x000fe2000001ff00 */
[----:B------:R-:W-:Y:S01]  /*0890*/  @!P3 ISETP.LT.OR P2, PT, R0, 0x41, P2 ;  /* 0x000000410000b80c */ /* 0x000fe20001741670 */
[----:B------:R-:W-:Y:S01]  /*08a0*/  CS2R R98, SRZ ;  /* 0x0000000000627805 */ /* 0x000fe2000001ff00 */
[----:B------:R-:W-:Y:S01]  /*08b0*/  CS2R R96, SRZ ;  /* 0x0000000000607805 */ /* 0x000fe2000001ff00 */
[----:B------:R-:W-:Y:S01]  /*08c0*/  CS2R R94, SRZ ;  /* 0x00000000005e7805 */ /* 0x000fe2000001ff00 */
[----:B------:R-:W-:Y:S01]  /*08d0*/  CS2R R92, SRZ ;  /* 0x00000000005c7805 */ /* 0x000fe2000001ff00 */
[----:B------:R-:W-:Y:S01]  /*08e0*/  P2R R10, PR, RZ, 0x40 ;  /* 0x00000040ff0a7803 */ /* 0x000fe20000000000 */
[----:B------:R-:W-:Y:S01]  /*08f0*/  CS2R R82, SRZ ;  /* 0x0000000000527805 */ /* 0x000fe2000001ff00 */
[----:B------:R-:W-:Y:S01]  /*0900*/  @!P3 ISETP.GE.OR P6, PT, R247, c[0x0][0x1cc], !P0 ;  /* 0x00007300f700ba0c */ /* 0x000fe200047c6670 */
[----:B------:R-:W-:Y:S01]  /*0910*/  CS2R R80, SRZ ;  /* 0x0000000000507805 */ /* 0x000fe2000001ff00 */
[----:B------:R3:W-:Y:S01]  /*0920*/  LDGSTS.E.BYPASS.LTC128B.128 [R236+0x8880], [R6.64], !P1 ;  /* 0x0888000006ec7fae */ /* 0x0007e2000c901d58 */
[----:B------:R-:W-:Y:S01]  /*0930*/  LEA R4, P0, R8, c[0x0][0x190], 0x1 ;  /* 0x0000640008047a11 */ /* 0x000fe200078008ff */
[----:B------:R-:W-:Y:S01]  /*0940*/  CS2R R86, SRZ ;  /* 0x0000000000567805 */ /* 0x000fe2000001ff00 */
[----:B------:R-:W-:Y:S01]  /*0950*/  CS2R R84, SRZ ;  /* 0x0000000000547805 */ /* 0x000fe2000001ff00 */
[----:B------:R3:W-:Y:S01]  /*0960*/  LDGSTS.E.BYPASS.LTC128B.128 [R236+0xb080], [R6.64+0x80], !P5 ;  /* 0x0b08008006ec7fae */ /* 0x0007e2000e901d58 */
[----:B------:R-:W-:Y:S01]  /*0970*/  ISETP.GE.AND P5, PT, R238, c[0x0][0x19c], PT ;  /* 0x00006700ee007a0c */ /* 0x000fe20003fa6270 */
[----:B------:R-:W-:Y:S01]  /*0980*/  CS2R R90, SRZ ;  /* 0x00000000005a7805 */ /* 0x000fe2000001ff00 */
[----:B------:R-:W-:Y:S01]  /*0990*/  CS2R R88, SRZ ;  /* 0x0000000000587805 */ /* 0x000fe2000001ff00 */
[----:B------:R3:W-:Y:S01]  /*09a0*/  LDGSTS.E.BYPASS.LTC128B.128 [R236+0xd880], [R6.64+0x100], !P4 ;  /* 0x0d88010006ec7fae */ /* 0x0007e2000e101d58 */
[----:B------:R-:W-:Y:S01]  /*09b0*/  ISETP.GE.AND P4, PT, R13, c[0x0][0x19c], PT ;  /* 0x000067000d007a0c */ /* 0x000fe20003f86270 */
[----:B------:R-:W-:Y:S01]  /*09c0*/  CS2R R78, SRZ ;  /* 0x00000000004e7805 */ /* 0x000fe2000001ff00 */
[----:B------:R-:W-:Y:S01]  /*09d0*/  ISETP.LT.OR P5, PT, R0, 0x1, P5 ;  /* 0x000000010000780c */ /* 0x000fe20002fa1670 */
[----:B------:R-:W-:Y:S01]  /*09e0*/  CS2R R76, SRZ ;  /* 0x00000000004c7805 */ /* 0x000fe2000001ff00 */
[----:B--2---:R-:W-:Y:S01]  /*09f0*/  IMAD.U32 R3, RZ, RZ, UR4 ;  /* 0x00000004ff037e24 */ /* 0x004fe2000f8e00ff */
[----:B------:R-:W-:Y:S01]  /*0a00*/  ULDC.64 UR4, c[0x0][0x1a8] ;  /* 0x00006a0000047ab9 */ /* 0x000fe20000000a00 */
[----:B------:R-:W-:Y:S01]  /*0a10*/  CS2R R74, SRZ ;  /* 0x00000000004a7805 */ /* 0x000fe2000001ff00 */
[----:B------:R-:W-:Y:S01]  /*0a20*/  USHF.L.U32 UR8, UR4, 0x5, URZ ;  /* 0x0000000504087899 */ /* 0x000fe2000800063f */
[----:B------:R-:W-:Y:S01]  /*0a30*/  CS2R R72, SRZ ;  /* 0x0000000000487805 */ /* 0x000fe2000001ff00 */
[C---:B------:R-:W-:Y:S01]  /*0a40*/  @!P3 LEA R2, P1, R3.reuse, R6, 0x1 ;  /* 0x000000060302b211 */ /* 0x040fe200078208ff */
[----:B------:R-:W-:Y:S01]  /*0a50*/  USHF.L.U64.HI UR5, UR4, UR6, UR5 ;  /* 0x0000000604057299 */ /* 0x000fe20008010205 */
[----:B------:R-:W-:Y:S01]  /*0a60*/  CS2R R70, SRZ ;  /* 0x0000000000467805 */ /* 0x000fe2000001ff00 */
[----:B------:R-:W-:Y:S01]  /*0a70*/  CS2R R68, SRZ ;  /* 0x0000000000447805 */ /* 0x000fe2000001ff00 */
[----:B------:R-:W-:Y:S01]  /*0a80*/  @!P3 LEA.HI.X R3, R3, R7, R5, 0x1, P1 ;  /* 0x000000070303b211 */ /* 0x000fe200008f0c05 */
[----:B------:R-:W-:Y:S01]  /*0a90*/  CS2R R58, SRZ ;  /* 0x00000000003a7805 */ /* 0x000fe2000001ff00 */
[----:B------:R-:W-:Y:S01]  /*0aa0*/  ISETP.NE.AND P1, PT, R10, RZ, PT ;  /* 0x000000ff0a00720c */ /* 0x000fe20003f25270 */
[----:B------:R-:W-:Y:S01]  /*0ab0*/  CS2R R56, SRZ ;  /* 0x0000000000387805 */ /* 0x000fe2000001ff00 */
[----:B------:R-:W-:Y:S01]  /*0ac0*/  LEA.HI.X R5, R8, c[0x0][0x194], R9, 0x1, P0 ;  /* 0x0000650008057a11 */ /* 0x000fe200000f0c09 */
        /* <DEDUP_REMOVED lines=8> */
[----:B---3--:R-:W-:Y:S01]  /*0b50*/  IMAD.MOV.U32 R6, RZ, RZ, c[0x0][0x1a8] ;  /* 0x00006a00ff067624 */ /* 0x008fe200078e00ff */
[----:B------:R-:W-:Y:S01]  /*0b60*/  CS2R R46, SRZ ;  /* 0x00000000002e7805 */ /* 0x000fe2000001ff00 */
[----:B------:R2:W-:Y:S01]  /*0b70*/  @!P3 LDGSTS.E.BYPASS.LTC128B.128 [R236+0x9880], [R2.64], !P1 ;  /* 0x0988000002ecbfae */ /* 0x0005e2000c901d58 */
[----:B------:R-:W-:Y:S01]  /*0b80*/  ISETP.LT.OR P1, PT, R0, 0x1, P4 ;  /* 0x000000010000780c */ /* 0x000fe20002721670 */
[----:B------:R-:W-:-:S02]  /*0b90*/  CS2R R44, SRZ ;  /* 0x00000000002c7805 */ /* 0x000fc4000001ff00 */
[----:B------:R2:W-:Y:S01]  /*0ba0*/  @!P3 LDGSTS.E.BYPASS.LTC128B.128 [R236+0xc080], [R2.64+0x80], !P2 ;  /* 0x0c08008002ecbfae */ /* 0x0005e2000d101d58 */
[----:B------:R-:W-:-:S03]  /*0bb0*/  ISETP.GE.AND P2, PT, R238, c[0x0][0x19c], PT ;  /* 0x00006700ee007a0c */ /* 0x000fc60003f46270 */
[----:B------:R2:W-:Y:S01]  /*0bc0*/  @!P3 LDGSTS.E.BYPASS.LTC128B.128 [R236+0xe880], [R2.64+0x100], !P6 ;  /* 0x0e88010002ecbfae */ /* 0x0005e2000f101d58 */
[C---:B------:R-:W-:Y:S02]  /*0bd0*/  ISETP.GE.AND P6, PT, R247.reuse, c[0x0][0x19c], PT ;  /* 0x00006700f7007a0c */ /* 0x040fe40003fc6270 */
[----:B------:R-:W-:Y:S01]  /*0be0*/  ISETP.LT.OR P2, PT, R0, 0x21, P2 ;  /* 0x000000210000780c */ /* 0x000fe20001741670 */
[----:B------:R3:W-:Y:S01]  /*0bf0*/  LDGSTS.E.BYPASS.LTC128B.128 [R236+0x80], [R4.64], !P5 ;  /* 0x0008000004ec7fae */ /* 0x0007e2000e901d58 */
[----:B------:R-:W-:-:S03]  /*0c00*/  ISETP.GE.AND P5, PT, R247, c[0x0][0x19c], PT ;  /* 0x00006700f7007a0c */ /* 0x000fc60003fa6270 */
[----:B------:R3:W-:Y:S01]  /*0c10*/  LDGSTS.E.BYPASS.LTC128B.128 [R236+0x2880], [R4.64+0x80], !P1 ;  /* 0x0288008004ec7fae */ /* 0x0007e2000c901d58 */
[----:B------:R-:W-:Y:S01]  /*0c20*/  ISETP.LT.OR P1, PT, R0, 0x21, P4 ;  /* 0x000000210000780c */ /* 0x000fe20002721670 */
[----:B--2---:R-:W-:Y:S01]  /*0c30*/  IMAD.MOV.U32 R3, RZ, RZ, c[0x0][0x1ac] ;  /* 0x00006b00ff037624 */ /* 0x004fe200078e00ff */
[----:B------:R-:W-:-:S04]  /*0c40*/  LEA R2, P0, R6, R4, 0x6 ;  /* 0x0000000406027211 */ /* 0x000fc800078030ff */
[----:B------:R-:W-:Y:S01]  /*0c50*/  LEA.HI.X R3, R6, R5, R3, 0x6, P0 ;  /* 0x0000000506037211 */ /* 0x000fe200000f3403 */
[----:B------:R-:W-:Y:S01]  /*0c60*/  IMAD.U32 R6, RZ, RZ, UR5 ;  /* 0x00000005ff067e24 */ /* 0x000fe2000f8e00ff */
[----:B------:R-:W-:Y:S01]  /*0c70*/  ISETP.LT.OR P0, PT, R0, 0x1, P6 ;  /* 0x000000010000780c */ /* 0x000fe20003701670 */
[----:B------:R-:W-:Y:S01]  /*0c80*/  ULDC.64 UR4, c[0x0][0x188] ;  /* 0x0000620000047ab9 */ /* 0x000fe20000000a00 */
[----:B------:R-:W-:-:S04]  /*0c90*/  ISETP.GE.AND P6, PT, R238, c[0x0][0x16c], PT ;  /* 0x00005b00ee007a0c */ /* 0x000fc80003fc6270 */
[----:B------:R-:W-:-:S07]  /*0ca0*/  SEL R7, RZ, 0x1, P6 ;  /* 0x00000001ff077807 */ /* 0x000fce0003000000 */
[----:B------:R3:W-:Y:S01]  /*0cb0*/  LDGSTS.E.BYPASS.LTC128B.128 [R236+0x5080], [R4.64+0x100], !P0 ;  /* 0x0508010004ec7fae */ /* 0x0007e2000c101d58 */
[----:B------:R-:W-:-:S03]  /*0cc0*/  ISETP.LT.OR P0, PT, R0, 0x21, P5 ;  /* 0x000000210000780c */ /* 0x000fc60002f01670 */
[----:B------:R2:W-:Y:S01]  /*0cd0*/  LDGSTS.E.BYPASS.LTC128B.128 [R236+0x1080], [R2.64], !P2 ;  /* 0x0108000002ec7fae */ /* 0x0005e2000d101d58 */
[----:B------:R-:W-:-:S03]  /*0ce0*/  ISETP.GE.AND P2, PT, R13, c[0x0][0x16c], PT ;  /* 0x00005b000d007a0c */ /* 0x000fc60003f46270 */
[----:B------:R2:W-:Y:S01]  /*0cf0*/  LDGSTS.E.BYPASS.LTC128B.128 [R236+0x3880], [R2.64+0x80], !P1 ;  /* 0x0388008002ec7fae */ /* 0x0005e2000c901d58 */
[C---:B------:R-:W-:Y:S02]  /*0d00*/  @!P3 ISETP.LT.OR P1, PT, R0.reuse, 0x41, P4 ;  /* 0x000000410000b80c */ /* 0x040fe40002721670 */
[----:B------:R-:W-:Y:S02]  /*0d10*/  @!P3 ISETP.LT.OR P4, PT, R0, 0x41, P5 ;  /* 0x000000410000b80c */ /* 0x000fe40002f81670 */
[----:B------:R-:W-:Y:S01]  /*0d20*/  ISETP.GT.AND P5, PT, R244, 0xf, PT ;  /* 0x0000000ff400780c */ /* 0x000fe20003fa4270 */
[----:B------:R2:W-:Y:S04]  /*0d30*/  LDGSTS.E.BYPASS.LTC128B.128 [R236+0x6080], [R2.64+0x100], !P0 ;  /* 0x0608010002ec7fae */ /* 0x0005e8000c101d58 */
[----:B------:R-:W-:-:S04]  /*0d40*/  @P2 LOP3.LUT R246, R246, 0x2, RZ, 0xfc, !PT ;  /* 0x00000002f6f62812 */ /* 0x000fc800078efcff */
[----:B------:R-:W-:-:S04]  /*0d50*/  LOP3.LUT R246, R246, 0xfffffffe, RZ, 0xc0, !PT ;  /* 0xfffffffef6f67812 */ /* 0x000fc800078ec0ff */
[----:B------:R-:W-:Y:S01]  /*0d60*/  @P6 LOP3.LUT R246, R246, 0x1, RZ, 0xfc, !PT ;  /* 0x00000001f6f66812 */ /* 0x000fe200078efcff */
[----:B---3--:R-:W-:Y:S01]  /*0d70*/  IMAD.U32 R5, RZ, RZ, UR8 ;  /* 0x00000008ff057e24 */ /* 0x008fe2000f8e00ff */
[----:B------:R-:W-:Y:S01]  /*0d80*/  SEL R4, RZ, 0xffffffff, P2 ;  /* 0xffffffffff047807 */ /* 0x000fe20001000000 */
[----:B------:R-:W-:Y:S01]  /*0d90*/  UIMAD.WIDE.U32 UR8, UR7, UR4, URZ ;  /* 0x00000004070872a5 */ /* 0x000fe2000f8e003f */
[----:B------:R-:W-:Y:S01]  /*0da0*/  ISETP.GE.AND P2, PT, R238, c[0x0][0x19c], PT ;  /* 0x00006700ee007a0c */ /* 0x000fe20003f46270 */
[----:B------:R-:W-:Y:S01]  /*0db0*/  UIMAD UR4, UR19, UR4, URZ ;  /* 0x00000004130472a4 */ /* 0x000fe2000f8e023f */
[----:B------:R-:W-:Y:S01]  /*0dc0*/  ISETP.GE.AND P6, PT, R247, c[0x0][0x16c], PT ;  /* 0x00005b00f7007a0c */ /* 0x000fe20003fc6270 */
[----:B------:R-:W-:Y:S01]  /*0dd0*/  IMAD.SHL.U32 R8, R4, 0x2, RZ ;  /* 0x0000000204087824 */ /* 0x000fe200078e00ff */
[----:B------:R-:W-:Y:S01]  /*0de0*/  @!P3 LEA R4, P0, R5, R2, 0x1 ;  /* 0x000000020504b211 */ /* 0x000fe200078008ff */
[----:B------:R-:W-:-:S03]  /*0df0*/  UIMAD UR4, UR7, UR5, UR4 ;  /* 0x00000005070472a4 */ /* 0x000fc6000f8e0204 */
[----:B------:R-:W-:Y:S01]  /*0e00*/  @!P3 LEA.HI.X R5, R5, R3, R6, 0x1, P0 ;  /* 0x000000030505b211 */ /* 0x000fe200000f0c06 */
[----:B------:R-:W-:Y:S01]  /*0e10*/  UIADD3 UR13, UR9, UR4, URZ ;  /* 0x00000004090d7290 */ /* 0x000fe2000fffe03f */
[----:B------:R-:W-:Y:S01]  /*0e20*/  @!P3 ISETP.LT.OR P0, PT, R0, 0x41, P2 ;  /* 0x000000410000b80c */ /* 0x000fe20001701670 */
[----:B--2---:R-:W-:Y:S01]  /*0e30*/  IMAD R2, R243, c[0x0][0x178], RZ ;  /* 0x00005e00f3027a24 */ /* 0x004fe200078e02ff */
[----:B------:R-:W-:Y:S01]  /*0e40*/  LOP3.LUT R7, R8, 0x2, R7, 0xe2, !PT ;  /* 0x0000000208077812 */ /* 0x000fe200078ee207 */
[----:B------:R-:W-:Y:S01]  /*0e50*/  IMAD R8, R27, c[0x0][0x180], RZ ;  /* 0x000060001b087a24 */ /* 0x000fe200078e02ff */
[----:B------:R-:W-:Y:S01]  /*0e60*/  SEL R6, RZ, 0x4, P6 ;  /* 0x00000004ff067807 */ /* 0x000fe20003000000 */
[----:B------:R-:W-:Y:S02]  /*0e70*/  IMAD R2, R242, c[0x0][0x17c], R2 ;  /* 0x00005f00f2027a24 */ /* 0x000fe400078e0202 */
[----:B------:R-:W-:Y:S01]  /*0e80*/  IMAD R8, R26, c[0x0][0x184], R8 ;  /* 0x000061001a087a24 */ /* 0x000fe200078e0208 */
[----:B------:R-:W-:Y:S01]  /*0e90*/  LOP3.LUT R6, R7, R6, RZ, 0xfc, !PT ;  /* 0x0000000607067212 */ /* 0x000fe200078efcff */
[----:B------:R-:W-:-:S02]  /*0ea0*/  IMAD.IADD R251, R17, 0x1, R2 ;  /* 0x0000000111fb7824 */ /* 0x000fc400078e0202 */
[----:B-1----:R-:W-:Y:S01]  /*0eb0*/  IMAD.WIDE.U32 R16, R242, c[0x0][0x208], R238 ;  /* 0x00008200f2107a25 */ /* 0x002fe200078e00ee */
[----:B------:R-:W-:Y:S01]  /*0ec0*/  LOP3.LUT R0, R6, 0x1, RZ, 0xc0, !PT ;  /* 0x0000000106007812 */ /* 0x000fe200078ec0ff */
[----:B------:R1:W-:Y:S02]  /*0ed0*/  @!P3 LDGSTS.E.BYPASS.LTC128B.128 [R236+0x2080], [R4.64], !P0 ;  /* 0x0208000004ecbfae */ /* 0x0003e4000c101d58 */
[----:B------:R-:W-:Y:S01]  /*0ee0*/  IMAD.WIDE.U32 R2, R26, c[0x0][0x180], R250 ;  /* 0x000060001a027a25 */ /* 0x000fe200078e00fa */
[----:B------:R-:W-:Y:S01]  /*0ef0*/  ISETP.NE.U32.AND P2, PT, R0, 0x1, PT ;  /* 0x000000010000780c */ /* 0x000fe20003f45070 */
[----:B------:R1:W-:Y:S02]  /*0f00*/  @!P3 LDGSTS.E.BYPASS.LTC128B.128 [R236+0x4880], [R4.64+0x80], !P1 ;  /* 0x0488008004ecbfae */ /* 0x0003e4000c901d58 */
[----:B------:R-:W-:Y:S01]  /*0f10*/  IMAD R0, R243, c[0x0][0x208], RZ ;  /* 0x00008200f3007a24 */ /* 0x000fe200078e02ff */
[----:B------:R-:W-:Y:S01]  /*0f20*/  IADD3 R7, P0, R2, UR8, RZ ;  /* 0x0000000802077c10 */ /* 0x000fe2000ff1e0ff */
[----:B------:R-:W-:Y:S01]  /*0f30*/  ULDC.64 UR8, c[0x0][0x178] ;  /* 0x00005e0000087ab9 */ /* 0x000fe20000000a00 */
[----:B------:R1:W-:Y:S01]  /*0f40*/  @!P3 LDGSTS.E.BYPASS.LTC128B.128 [R236+0x7080], [R4.64+0x100], !P4 ;  /* 0x0708010004ecbfae */ /* 0x0003e2000e101d58 */
[----:B------:R-:W-:Y:S01]  /*0f50*/  USHF.L.U32 UR4, UR8, 0x5, URZ ;  /* 0x0000000508047899 */ /* 0x000fe2000800063f */
[----:B------:R-:W-:Y:S01]  /*0f60*/  IADD3.X R3, R3, UR13, R8, P0, !PT ;  /* 0x0000000d03037c10 */ /* 0x000fe200087fe408 */
[----:B------:R-:W-:Y:S01]  /*0f70*/  USHF.L.U64.HI UR9, UR8, UR6, UR9 ;  /* 0x0000000608097299 */ /* 0x000fe20008010209 */
[C---:B------:R-:W-:Y:S01]  /*0f80*/  LEA R2, P0, R7.reuse, c[0x0][0x160], 0x1 ;  /* 0x0000580007027a11 */ /* 0x040fe200078008ff */
[----:B------:R-:W-:Y:S01]  /*0f90*/  USHF.L.U32 UR10, UR4, 0x1, URZ ;  /* 0x00000001040a7899 */ /* 0x000fe2000800063f */
[----:B------:R-:W0:Y:S01]  /*0fa0*/  LDGDEPBAR ;  /* 0x00000000000079af */ /* 0x000e220000000000 */
[----:B------:R-:W-:Y:S01]  /*0fb0*/  USHF.L.U64.HI UR9, UR4, 0x1, UR9 ;  /* 0x0000000104097899 */ /* 0x000fe20008010209 */
[----:B------:R-:W-:Y:S01]  /*0fc0*/  LEA.HI.X R3, R7, c[0x0][0x164], R3, 0x1, P0 ;  /* 0x0000590007037a11 */ /* 0x000fe200000f0c03 */
[----:B------:R-:W-:Y:S01]  /*0fd0*/  IMAD R0, R242, c[0x0][0x20c], R0 ;  /* 0x00008300f2007a24 */ /* 0x000fe200078e0200 */
[----:B------:R-:W-:Y:S01]  /*0fe0*/  ISETP.LT.OR P0, PT, R12, 0x1, P2 ;  /* 0x000000010c00780c */ /* 0x000fe20001701670 */
[----:B------:R-:W-:Y:S01]  /*0ff0*/  ULDC.64 UR4, c[0x0][0x278] ;  /* 0x00009e0000047ab9 */ /* 0x000fe20000000a00 */
[C---:B------:R-:W-:Y:S01]  /*1000*/  LOP3.LUT P3, RZ, R6.reuse, 0x2, RZ, 0xc0, !PT ;  /* 0x0000000206ff7812 */ /* 0x040fe2000786c0ff */
[----:B------:R-:W-:Y:S01]  /*1010*/  UIMAD UR15, UR19, UR4, URZ ;  /* 0x00000004130f72a4 */ /* 0x000fe2000f8e023f */
[----:B------:R-:W-:Y:S01]  /*1020*/  LOP3.LUT P4, RZ, R6, 0x4, RZ, 0xc0, !PT ;  /* 0x0000000406ff7812 */ /* 0x000fe2000788c0ff */
[----:B------:R-:W-:Y:S01]  /*1030*/  UIMAD.WIDE.U32 UR16, UR7, UR4, URZ ;  /* 0x00000004071072a5 */ /* 0x000fe2000f8e003f */
[----:B------:R-:W-:Y:S01]  /*1040*/  ISETP.LT.OR P1, PT, R12, 0x1, !P3 ;  /* 0x000000010c00780c */ /* 0x000fe20005f21670 */
[----:B------:R-:W-:Y:S01]  /*1050*/  UIMAD UR15, UR7, UR5, UR15 ;  /* 0x00000005070f72a4 */ /* 0x000fe2000f8e020f */
[----:B------:R-:W-:Y:S01]  /*1060*/  IMAD R6, R27, c[0x0][0x270], RZ ;  /* 0x00009c001b067a24 */ /* 0x000fe200078e02ff */
[----:B------:R2:W-:Y:S01]  /*1070*/  STL.64 [R1], R16 ;  /* 0x0000001001007387 */ /* 0x0005e20000100a00 */
[----:B------:R-:W-:Y:S01]  /*1080*/  ULDC.64 UR4, c[0x0][0x218] ;  /* 0x0000860000047ab9 */ /* 0x000fe20000000a00 */
[----:B------:R-:W-:Y:S01]  /*1090*/  IMAD.IADD R249, R17, 0x1, R0 ;  /* 0x0000000111f97824 */ /* 0x000fe200078e0200 */
[----:B------:R-:W-:Y:S01]  /*10a0*/  UIMAD.WIDE.U32 UR20, UR7, UR4, URZ ;  /* 0x00000004071472a5 */ /* 0x000fe2000f8e003f */
[----:B------:R3:W-:Y:S01]  /*10b0*/  LDGSTS.E.BYPASS.LTC128B.128 [R236+0xf080], [R2.64], !P0 ;  /* 0x0f08000002ec7fae */ /* 0x0007e2000c101d58 */
[----:B------:R-:W-:Y:S01]  /*10c0*/  IADD3 R8, P0, R2, UR10, RZ ;  /* 0x0000000a02087c10 */ /* 0x000fe2000ff1e0ff */
[----:B------:R-:W-:Y:S01]  /*10d0*/  UIMAD UR4, UR19, UR4, URZ ;  /* 0x00000004130472a4 */ /* 0x000fe2000f8e023f */
[----:B------:R-:W-:Y:S01]  /*10e0*/  IMAD.MOV.U32 R248, RZ, RZ, R16 ;  /* 0x000000fffff87224 */ /* 0x000fe200078e0010 */
[----:B------:R-:W-:Y:S01]  /*10f0*/  UIADD3 UR15, UR17, UR15, URZ ;  /* 0x0000000f110f7290 */ /* 0x000fe2000fffe03f */
[----:B------:R-:W-:Y:S01]  /*1100*/  IADD3.X R9, R3, UR9, RZ, P0, !PT ;  /* 0x0000000903097c10 */ /* 0x000fe200087fe4ff */
[----:B-1----:R-:W-:Y:S01]  /*1110*/  IMAD.WIDE.U32 R4, R26, c[0x0][0x270], R240 ;  /* 0x00009c001a047a25 */ /* 0x002fe200078e00f0 */
[----:B------:R-:W-:Y:S01]  /*1120*/  ISETP.LT.OR P0, PT, R12, 0x1, !P4 ;  /* 0x000000010c00780c */ /* 0x000fe20006701670 */
[----:B------:R3:W-:Y:S01]  /*1130*/  LDGSTS.E.BYPASS.LTC128B.128 [R236+0x11080], [R2.64+0x80], !P1 ;  /* 0x1108008002ec7fae */ /* 0x0007e2000c901d58 */
[----:B------:R-:W-:Y:S01]  /*1140*/  UIMAD UR5, UR7, UR5, UR4 ;  /* 0x00000005070572a4 */ /* 0x000fe2000f8e0204 */
[----:B------:R-:W-:Y:S01]  /*1150*/  IMAD R0, R26, c[0x0][0x274], R6 ;  /* 0x00009d001a007a24 */ /* 0x000fe200078e0206 */
[----:B------:R-:W-:Y:S01]  /*1160*/  ISETP.LT.OR P1, PT, R12, 0x21, P2 ;  /* 0x000000210c00780c */ /* 0x000fe20001721670 */
[----:B------:R-:W-:Y:S01]  /*1170*/  IMAD.WIDE.U32 R6, R26, c[0x0][0x210], R248 ;  /* 0x000084001a067a25 */ /* 0x000fe200078e00f8 */
[----:B------:R-:W-:Y:S01]  /*1180*/  UIADD3 UR14, UR21, UR5, URZ ;  /* 0x00000005150e7290 */ /* 0x000fe2000fffe03f */
[----:B------:R-:W-:-:S02]  /*1190*/  ISETP.LT.OR P2, PT, R12, 0x21, !P3 ;  /* 0x000000210c00780c */ /* 0x000fc40005f41670 */
[----:B------:R-:W-:Y:S01]  /*11a0*/  ULDC.64 UR4, c[0x0][0x208] ;  /* 0x0000820000047ab9 */ /* 0x000fe20000000a00 */
[----:B------:R-:W-:Y:S01]  /*11b0*/  ISETP.LT.OR P3, PT, R12, 0x21, !P4 ;  /* 0x000000210c00780c */ /* 0x000fe20006761670 */
[----:B------:R-:W-:Y:S01]  /*11c0*/  USHF.L.U32 UR11, UR4, 0x5, URZ ;  /* 0x00000005040b7899 */ /* 0x000fe2000800063f */
[----:B------:R-:W-:Y:S01]  /*11d0*/  ISETP.GE.AND P4, PT, R238, c[0x0][0x1fc], PT ;  /* 0x00007f00ee007a0c */ /* 0x000fe20003f86270 */
[----:B------:R3:W-:Y:S01]  /*11e0*/  LDGSTS.E.BYPASS.LTC128B.128 [R236+0x13080], [R2.64+0x100], !P0 ;  /* 0x1308010002ec7fae */ /* 0x0007e2000c101d58 */
[----:B------:R-:W-:Y:S01]  /*11f0*/  IADD3 R10, P0, R4, UR16, RZ ;  /* 0x00000010040a7c10 */ /* 0x000fe2000ff1e0ff */
[----:B------:R-:W-:Y:S01]  /*1200*/  IMAD R4, R27, c[0x0][0x210], RZ ;  /* 0x000084001b047a24 */ /* 0x000fe200078e02ff */
[----:B------:R-:W-:Y:S01]  /*1210*/  USHF.L.U64.HI UR5, UR4, UR6, UR5 ;  /* 0x0000000604057299 */ /* 0x000fe20008010205 */
[----:B------:R1:W-:Y:S01]  /*1220*/  LDGSTS.E.BYPASS.LTC128B.128 [R236+0x10080], [R8.64], !P1 ;  /* 0x1008000008ec7fae */ /* 0x0003e2000c901d58 */
[----:B------:R-:W-:Y:S01]  /*1230*/  IADD3.X R11, R5, UR15, R0, P0, !PT ;  /* 0x0000000f050b7c10 */ /* 0x000fe200087fe400 */
[----:B------:R-:W-:Y:S01]  /*1240*/  IMAD R4, R26, c[0x0][0x214], R4 ;  /* 0x000085001a047a24 */ /* 0x000fe200078e0204 */
[----:B------:R-:W-:Y:S01]  /*1250*/  IADD3 R0, P0, R6, UR20, RZ ;  /* 0x0000001406007c10 */ /* 0x000fe2000ff1e0ff */
[----:B------:R-:W-:-:S02]  /*1260*/  USHF.L.U64.HI UR5, UR11, 0x1, UR5 ;  /* 0x000000010b057899 */ /* 0x000fc40008010205 */
[----:B------:R-:W-:Y:S01]  /*1270*/  ULDC UR20, c[0x0][0x168] ;  /* 0x00005a0000147ab9 */ /* 0x000fe20000000800 */
[----:B------:R-:W-:Y:S01]  /*1280*/  IADD3.X R6, R7, UR14, R4, P0, !PT ;  /* 0x0000000e07067c10 */ /* 0x000fe200087fe404 */
[----:B------:R-:W-:Y:S01]  /*1290*/  UISETP.GE.AND UP0, UPT, UR20, 0x1, UPT ;  /* 0x000000011400788c */ /* 0x000fe2000bf06270 */
        /* <DEDUP_REMOVED lines=29> */
[----:B------:R-:W-:-:S04]  /*1470*/  IADD3 R10, P0, R4, UR10, RZ ;  /* 0x0000000a040a7c10 */ /* 0x000fc8000ff1e0ff */
[----:B------:R-:W-:Y:S01]  /*1480*/  IADD3.X R11, R5, UR5, RZ, P0, !PT ;  /* 0x00000005050b7c10 */ /* 0x000fe200087fe4ff */
[----:B------:R-:W-:Y:S01]  /*1490*/  ULDC.64 UR4, c[0x0][0x290] ;  /* 0x0000a40000047ab9 */ /* 0x000fe20000000a00 */
[----:B------:R-:W-:Y:S01]  /*14a0*/  ISETP.LT.OR P0, PT, R12, 0x1, P2 ;  /* 0x000000010c00780c */ /* 0x000fe20001701670 */
[----:B------:R-:W-:Y:S02]  /*14b0*/  UIMAD UR6, UR19, UR4, URZ ;  /* 0x00000004130672a4 */ /* 0x000fe4000f8e023f */
[----:B------:R-:W-:Y:S02]  /*14c0*/  UIMAD.WIDE.U32 UR10, UR7, UR4, URZ ;  /* 0x00000004070a72a5 */ /* 0x000fe4000f8e003f */
        /* <DEDUP_REMOVED lines=110> */
[----:B------:R-:W-:Y:S01]  /*1bb0*/  LEA.HI R0, R25, R25, RZ, 0x1 ;  /* 0x0000001919007211 */ /* 0x000fe200078f08ff */
[----:B------:R-:W-:Y:S01]  /*1bc0*/  IMAD.SHL.U32 R234, R5, 0x2, RZ ;  /* 0x0000000205ea7824 */ /* 0x000fe200078e00ff */
[--C-:B------:R-:W-:Y:S01]  /*1bd0*/  SHF.R.S32.HI R245, RZ, 0x1f, R244.reuse ;  /* 0x0000001ffff57819 */ /* 0x100fe200000114f4 */
[----:B------:R-:W-:Y:S01]  /*1be0*/  IMAD.MOV.U32 R8, RZ, RZ, -0x50 ;  /* 0xffffffb0ff087424 */ /* 0x000fe200078e00ff */
[----:B------:R-:W-:Y:S01]  /*1bf0*/  LOP3.LUT R0, R0, 0xfffffffe, RZ, 0xc0, !PT ;  /* 0xfffffffe00007812 */ /* 0x000fe200078ec0ff */
[----:B------:R-:W-:Y:S01]  /*1c00*/  ULDC.64 UR4, c[0x0][0x240] ;  /* 0x0000900000047ab9 */ /* 0x000fe20000000a00 */
[----:B------:R-:W-:Y:S01]  /*1c10*/  SHF.L.U32 R225, R228, 0x1, RZ ;  /* 0x00000001e4e17819 */ /* 0x000fe200000006ff */
[----:B--2---:R-:W-:Y:S01]  /*1c20*/  IMAD.WIDE.U32 R4, R26, c[0x0][0x238], R244 ;  /* 0x00008e001a047a25 */ /* 0x004fe200078e00f4 */
[----:B------:R-:W-:Y:S01]  /*1c30*/  IADD3 R6, R25, -R0, RZ ;  /* 0x8000000019067210 */ /* 0x000fe20007ffe0ff */
[----:B------:R-:W-:Y:S01]  /*1c40*/  UIMAD UR4, UR19, UR4, URZ ;  /* 0x00000004130472a4 */ /* 0x000fe2000f8e023f */
[----:B------:R-:W-:Y:S01]  /*1c50*/  LOP3.LUT P0, RZ, R24, 0x1, RZ, 0xc0, !PT ;  /* 0x0000000118ff7812 */ /* 0x000fe2000780c0ff */
[----:B------:R-:W-:Y:S01]  /*1c60*/  IMAD R0, R27, c[0x0][0x238], RZ ;  /* 0x00008e001b007a24 */ /* 0x000fe200078e02ff */
[----:B------:R-:W-:Y:S01]  /*1c70*/  LOP3.LUT R3, R3, 0xfffffffc, RZ, 0xc0, !PT ;  /* 0xfffffffc03037812 */ /* 0x000fe200078ec0ff */
[----:B------:R-:W-:Y:S01]  /*1c80*/  UMOV UR6, 0x6 ;  /* 0x0000000600067882 */ /* 0x000fe20000000000 */
[----:B------:R-:W-:Y:S01]  /*1c90*/  IMAD R8, R28, R8, c[0x0][0x198] ;  /* 0x000066001c087624 */ /* 0x000fe200078e0208 */
[----:B------:R-:W-:Y:S01]  /*1ca0*/  ULDC UR17, c[0x0][0x17c] ;  /* 0x00005f0000117ab9 */ /* 0x000fe20000000800 */
[----:B------:R-:W-:Y:S01]  /*1cb0*/  IMAD R0, R26, c[0x0][0x23c], R0 ;  /* 0x00008f001a007a24 */ /* 0x000fe200078e0200 */
[----:B------:R-:W-:Y:S01]  /*1cc0*/  UIADD3 UR20, UR20, 0x3f, URZ ;  /* 0x0000003f14147890 */ /* 0x000fe2000fffe03f */
[----:B------:R-:W-:Y:S01]  /*1cd0*/  IMAD.SHL.U32 R216, R216, 0x2, RZ ;  /* 0x00000002d8d87824 */ /* 0x000fe200078e00ff */
[----:B------:R-:W-:Y:S01]  /*1ce0*/  USHF.L.U64.HI UR17, UR8, UR6, UR17 ;  /* 0x0000000608117299 */ /* 0x000fe20008010211 */
[----:B------:R-:W-:Y:S01]  /*1cf0*/  IMAD.IADD R5, R5, 0x1, R0 ;  /* 0x0000000105057824 */ /* 0x000fe200078e0200 */
[----:B------:R-:W-:Y:S01]  /*1d00*/  MOV R0, UR7 ;  /* 0x0000000700007c02 */ /* 0x000fe20008000f00 */
[----:B------:R-:W-:Y:S01]  /*1d10*/  UIMAD UR6, UR7, UR5, UR4 ;  /* 0x00000005070672a4 */ /* 0x000fe2000f8e0204 */
[----:B------:R-:W-:Y:S01]  /*1d20*/  IMAD.IADD R7, R7, 0x1, -R3 ;  /* 0x0000000107077824 */ /* 0x000fe200078e0a03 */
[----:B------:R-:W-:Y:S01]  /*1d30*/  USHF.R.S32.HI UR11, URZ, 0x1f, UR20 ;  /* 0x0000001f3f0b7899 */ /* 0x000fe20008011414 */
[----:B------:R-:W-:Y:S01]  /*1d40*/  IMAD.SHL.U32 R220, R220, 0x2, RZ ;  /* 0x00000002dcdc7824 */ /* 0x000fe200078e00ff */
[----:B------:R-:W-:Y:S01]  /*1d50*/  IADD3 R3, R234, 0x21480, RZ ;  /* 0x00021480ea037810 */ /* 0x000fe20007ffe0ff */
[----:B------:R-:W-:Y:S01]  /*1d60*/  IMAD.WIDE.U32 R10, R0, c[0x0][0x240], R4 ;  /* 0x00009000000a7a25 */ /* 0x000fe200078e0004 */
[----:B------:R-:W-:Y:S01]  /*1d70*/  IADD3 R0, R225, 0x1b080, RZ ;  /* 0x0001b080e1007810 */ /* 0x000fe20007ffe0ff */
[----:B------:R-:W-:Y:S01]  /*1d80*/  ULEA.HI UR20, UR11, UR20, URZ, 0x6 ;  /* 0x000000140b147291 */ /* 0x000fe2000f8f303f */
[----:B------:R-:W-:Y:S01]  /*1d90*/  SHF.L.U32 R230, R231, 0x1, RZ ;  /* 0x00000001e7e67819 */ /* 0x000fe200000006ff */
[----:B------:R-:W-:Y:S01]  /*1da0*/  IMAD R6, R6, -0x8, R8 ;  /* 0xfffffff806067824 */ /* 0x000fe200078e0208 */
[----:B------:R1:W-:Y:S01]  /*1db0*/  STL.64 [R1+0x10], R10 ;  /* 0x0000100a01007387 */ /* 0x0003e20000100a00 */
[----:B------:R-:W-:Y:S01]  /*1dc0*/  IMAD R224, R2, 0x2, R0 ;  /* 0x0000000202e07824 */ /* 0x000fe200078e0200 */
[----:B------:R-:W-:Y:S01]  /*1dd0*/  IADD3 R0, R236, 0xf080, RZ ;  /* 0x0000f080ec007810 */ /* 0x000fe20007ffe0ff */
[--C-:B------:R-:W-:Y:S01]  /*1de0*/  IMAD R217, R217, 0x2, R216.reuse ;  /* 0x00000002d9d97824 */ /* 0x100fe200078e02d8 */
[----:B------:R-:W-:Y:S01]  /*1df0*/  IADD3 R235, R234, 0x215a0, RZ ;  /* 0x000215a0eaeb7810 */ /* 0x000fe20007ffe0ff */
[----:B------:R-:W-:Y:S01]  /*1e00*/  IMAD R219, R218, 0x2, R216 ;  /* 0x00000002dadb7824 */ /* 0x000fe200078e02d8 */
[----:B------:R-:W-:Y:S01]  /*1e10*/  USHF.L.U32 UR18, UR8, 0x6, URZ ;  /* 0x0000000608127899 */ /* 0x000fe2000800063f */
[----:B------:R1:W-:Y:S01]  /*1e20*/  STL [R1+0x18], R0 ;  /* 0x0000180001007387 */ /* 0x0003e20000100800 */
[----:B------:R-:W-:Y:S01]  /*1e30*/  @P0 IADD3 R235, R3, 0xe0, RZ ;  /* 0x000000e003eb0810 */ /* 0x000fe20007ffe0ff */
[----:B------:R-:W-:Y:S01]  /*1e40*/  IMAD R233, R7, -0x2, R6 ;  /* 0xfffffffe07e97824 */ /* 0x000fe200078e0206 */
[----:B------:R-:W-:Y:S01]  /*1e50*/  LEA R223, R223, 0x23c80, 0x1 ;  /* 0x00023c80dfdf7811 */ /* 0x000fe200078e08ff */
[----:B------:R-:W-:Y:S01]  /*1e60*/  IMAD.IADD R229, R228, 0x1, R2 ;  /* 0x00000001e4e57824 */ /* 0x000fe200078e0202 */
[----:B------:R-:W-:Y:S01]  /*1e70*/  LEA R222, R222, 0x80, 0x1 ;  /* 0x00000080dede7811 */ /* 0x000fe200078e08ff */
        /* <DEDUP_REMOVED lines=64> */
[----:B------:R-:W-:Y:S01]  /*2280*/  IADD3 R252, R11, UR6, RZ ;  /* 0x000000060bfc7c10 */ /* 0x000fe2000fffe0ff */
[----:B------:R-:W-:Y:S01]  /*2290*/  ULDC UR9, c[0x0][0x278] ;  /* 0x00009e0000097ab9 */ /* 0x000fe20000000800 */
[----:B------:R-:W-:Y:S01]  /*22a0*/  IADD3 R232, R228, R231, RZ ;  /* 0x000000e7e4e87210 */ /* 0x000fe20007ffe0ff */
[----:B------:R-:W-:-:S02]  /*22b0*/  ULDC UR8, c[0x0][0x290] ;  /* 0x0000a40000087ab9 */ /* 0x000fc40000000800 */
[----:B------:R-:W-:Y:S02]  /*22c0*/  ULDC UR5, c[0x0][0x218] ;  /* 0x0000860000057ab9 */ /* 0x000fe40000000800 */
[----:B------:R-:W-:Y:S02]  /*22d0*/  UMOV UR4, URZ ;  /* 0x0000003f00047c82 */ /* 0x000fe40008000000 */
[----:B------:R-:W-:Y:S02]  /*22e0*/  UMOV UR22, 0x1 ;  /* 0x0000000100167882 */ /* 0x000fe40000000000 */
[----:B------:R-:W-:Y:S02]  /*22f0*/  UMOV UR12, URZ ;  /* 0x0000003f000c7c82 */ /* 0x000fe40008000000 */
[----:B------:R-:W-:Y:S02]  /*2300*/  UIMAD UR10, UR7, UR10, URZ ;  /* 0x0000000a070a72a4 */ /* 0x000fe4000f8e023f */
[----:B------:R-:W-:-:S02]  /*2310*/  UIMAD UR9, UR7, UR9, URZ ;  /* 0x00000009070972a4 */ /* 0x000fc4000f8e023f */
[----:B------:R-:W-:Y:S02]  /*2320*/  UIMAD UR8, UR7, UR8, URZ ;  /* 0x00000008070872a4 */ /* 0x000fe4000f8e023f */
[----:B------:R-:W-:Y:S02]  /*2330*/  UIMAD UR5, UR7, UR5, URZ ;  /* 0x00000005070572a4 */ /* 0x000fe4000f8e023f */
[----:B------:R-:W-:Y:S02]  /*2340*/  USHF.R.S32.HI UR20, URZ, 0x6, UR20 ;  /* 0x000000063f147899 */ /* 0x000fe40008011414 */
[----:B-1----:R-:W-:Y:S02]  /*2350*/  ULDC UR11, c[0x0][0x168] ;  /* 0x00005a00000b7ab9 */ /* 0x002fe40000000800 */
.L_x_694:
        /* <DEDUP_REMOVED lines=222> */
[----:B------:R-:W-:Y:S02]  /*3140*/  @!P5 LEA.HI.X R31, R36, c[0x0][0x25c], R31, 0x2, P0 ;  /* 0x00009700241fda11 */ /* 0x000fe400000f141f */
        /* <DEDUP_REMOVED lines=8> */
[C---:B------:R-:W-:Y:S04]  /*31d0*/  ISETP.LT.OR P2, PT, R28.reuse, 0x21, !P2 ;  /* 0x000000211c00780c */ /* 0x040fe80005741670 */
[----:B------:R-:W-:Y:S03]  /*31e0*/  @!P5 LEA R29, R29, 0x40, 0x6 ;  /* 0x000000401d1dd811 */ /* 0x000fe600078e30ff */
[----:B------:R3:W-:Y:S01]  /*31f0*/  LDGSTS.E.BYPASS.LTC128B.128 [R0+0x2000], [R24.64+0x80], !P0 ;  /* 0x0200008018007fae */ /* 0x0007e2000c101d58 */
[----:B------:R-:W-:Y:S01]  /*3200*/  ISETP.LT.OR P0, PT, R28, 0x1, !P1 ;  /* 0x000000011c00780c */ /* 0x000fe20004f01670 */
[----:B------:R-:W-:Y:S11]  /*3210*/  @!P5 IMAD.WIDE R30, R29, 0x4, R30 ;  /* 0x000000041d1ed825 */ /* 0x000ff600078e021e */
[----:B------:R-:W-:Y:S01]  /*3220*/  @!UPT UIADD3 URZ, URZ, URZ, URZ ;  /* 0x0000003f3f3ff290 */ /* 0x000fe2000fffe03f */
[----:B------:R3:W-:Y:S02]  /*3230*/  LDGSTS.E.BYPASS.LTC128B.128 [R0+0x4000], [R24.64+0x100], !P0 ;  /* 0x0400010018007fae */ /* 0x0007e4000c101d58 */
[----:B---3--:R-:W-:Y:S04]  /*3240*/  IADD3 R24, P0, R24, UR18, RZ ;  /* 0x0000001218187c10 */ /* 0x008fe8000ff1e0ff */
[----:B------:R-:W-:Y:S02]  /*3250*/  IADD3.X R25, R25, UR17, RZ, P0, !PT ;  /* 0x0000001119197c10 */ /* 0x000fe400087fe4ff */
[----:B------:R-:W-:Y:S01]  /*3260*/  ISETP.LT.OR P0, PT, R28, 0x21, !P1 ;  /* 0x000000211c00780c */ /* 0x000fe20004f01670 */
[----:B------:R-:W-:Y:S02]  /*3270*/  IMAD.U32 R28, RZ, RZ, UR22 ;  /* 0x00000016ff1c7e24 */ /* 0x000fe4000f8e00ff */
[----:B------:R3:W-:Y:S02]  /*3280*/  LDGSTS.E.BYPASS.LTC128B.128 [R0+0x1000], [R24.64], !P3 ;  /* 0x0100000018007fae */ /* 0x0007e4000d901d58 */
[----:B------:R-:W-:Y:S03]  /*3290*/  @!P5 IMAD R28, R28, 0x40, R240 ;  /* 0x000000401c1cd824 */ /* 0x000fe600078e02f0 */
[----:B------:R4:W-:Y:S05]  /*32a0*/  LDGSTS.E.BYPASS.LTC128B.128 [R0+0x3000], [R34.64], !P2 ;  /* 0x0300000022007fae */ /* 0x0009ea000d101d58 */
[----:B------:R4:W-:Y:S01]  /*32b0*/  LDGSTS.E.BYPASS.LTC128B.128 [R0+0x5000], [R32.64], !P0 ;  /* 0x0500000020007fae */ /* 0x0009e2000c101d58 */
[----:B---3--:R-:W-:Y:S05]  /*32c0*/  @!P5 IMAD.SHL.U32 R24, R28, 0x4, RZ ;  /* 0x000000041c18d824 */ /* 0x008fea00078e00ff */
[----:B------:R4:W-:Y:S02]  /*32d0*/  @!P5 LDGSTS.E.BYPASS.LTC128B.128 [R24+0x21080], [R30.64] ;  /* 0x210800001e18dfae */ /* 0x0009e4000b901d58 */
.L_x_692:
        /* <DEDUP_REMOVED lines=383> */
[----:B------:R-:W-:Y:S01]  /*4ad0*/  IMAD.MOV.U32 R5, RZ, RZ, R249 ;  /* 0x000000ffff057224 */ /* 0x000fe200078e00f9 */
[----:B------:R-:W-:Y:S01]  /*4ae0*/  USHF.R.S32.HI UR23, URZ, 0x1f, UR21 ;  /* 0x0000001f3f177899 */ /* 0x000fe20008011415 */
[----:B------:R-:W-:Y:S01]  /*4af0*/  IMAD.MOV.U32 R2, RZ, RZ, R240 ;  /* 0x000000ffff027224 */ /* 0x000fe200078e00f0 */
[----:B------:R-:W-:Y:S01]  /*4b00*/  ULDC.64 UR6, c[0x0][0x208] ;  /* 0x0000820000067ab9 */ /* 0x000fe20000000a00 */
[----:B------:R-:W-:Y:S01]  /*4b10*/  IMAD.MOV.U32 R3, RZ, RZ, R241 ;  /* 0x000000ffff037224 */ /* 0x000fe200078e00f1 */
[----:B------:R-:W1:Y:S01]  /*4b20*/  S2R R6, SR_CTAID.Y ;  /* 0x0000000000067919 */ /* 0x000e620000002600 */
[----:B------:R-:W-:Y:S01]  /*4b30*/  UIMAD.WIDE.U32 UR26, UR21, UR6, URZ ;  /* 0x00000006151a72a5 */ /* 0x000fe2000f8e003f */
[----:B------:R-:W-:Y:S01]  /*4b40*/  IMAD.MOV.U32 R15, RZ, RZ, c[0x0][0x208] ;  /* 0x00008200ff0f7624 */ /* 0x000fe200078e00ff */
[----:B------:R-:W-:Y:S02]  /*4b50*/  UIMAD UR23, UR23, UR6, URZ ;  /* 0x00000006171772a4 */ /* 0x000fe4000f8e023f */
[----:B------:R-:W-:Y:S01]  /*4b60*/  USHF.L.U32 UR6, UR21, 0x6, URZ ;  /* 0x0000000615067899 */ /* 0x000fe2000800063f */
[----:B------:R-:W-:Y:S01]  /*4b70*/  IMAD.SHL.U32 R20, R15, 0x40, RZ ;  /* 0x000000400f147824 */ /* 0x000fe200078e00ff */
[----:B------:R-:W-:Y:S01]  /*4b80*/  UIMAD UR23, UR21, UR7, UR23 ;  /* 0x00000007151772a4 */ /* 0x000fe2000f8e0217 */
[----:B------:R-:W-:Y:S03]  /*4b90*/  IMAD.U32 R9, RZ, RZ, UR26 ;  /* 0x0000001aff097e24 */ /* 0x000fe6000f8e00ff */
[----:B------:R-:W-:Y:S01]  /*4ba0*/  IMAD.U32 R14, RZ, RZ, UR6 ;  /* 0x00000006ff0e7e24 */ /* 0x000fe2000f8e00ff */
[----:B------:R-:W-:Y:S01]  /*4bb0*/  UIADD3 UR23, UR27, UR23, URZ ;  /* 0x000000171b177290 */ /* 0x000fe2000fffe03f */
        /* <DEDUP_REMOVED lines=13> */
[----:B------:R-:W-:Y:S02]  /*4c90*/  IADD3.X R7, R3, UR16, R7, P0, !PT ;  /* 0x0000001003077c10 */ /* 0x000fe400087fe407 */
[----:B------:R-:W-:Y:S01]  /*4ca0*/  LEA R2, P1, R8, R2, 0x7 ;  /* 0x0000000208027211 */ /* 0x000fe200078238ff */
[----:B------:R-:W-:Y:S01]  /*4cb0*/  IMAD.U32 R8, RZ, RZ, UR23 ;  /* 0x00000017ff087e24 */ /* 0x000fe2000f8e00ff */
[----:B------:R-:W-:Y:S02]  /*4cc0*/  LEA.HI.X R3, R0, c[0x0][0x1f4], R4, 0x1, P2 ;  /* 0x00007d0000037a11 */ /* 0x000fe400010f0c04 */
[----:B------:R-:W-:Y:S02]  /*4cd0*/  IADD3 R0, R238, 0x40, RZ ;  /* 0x00000040ee007810 */ /* 0x000fe40007ffe0ff */
[----:B------:R-:W-:Y:S02]  /*4ce0*/  LEA R4, P0, R6, c[0x0][0x280], 0x2 ;  /* 0x0000a00006047a11 */ /* 0x000fe400078010ff */
[----:B------:R-:W-:Y:S01]  /*4cf0*/  ISETP.GE.AND P2, PT, R0, c[0x0][0x1fc], PT ;  /* 0x00007f0000007a0c */ /* 0x000fe20003f46270 */
[----:B------:R-:W-:Y:S01]  /*4d00*/  IMAD.MOV.U32 R0, RZ, RZ, 0x6 ;  /* 0x00000006ff007424 */ /* 0x000fe200078e00ff */
[----:B------:R-:W-:Y:S01]  /*4d10*/  LEA.HI.X R5, R6, c[0x0][0x284], R7, 0x2, P0 ;  /* 0x0000a10006057a11 */ /* 0x000fe200000f1407 */
[----:B------:R-:W-:Y:S01]  /*4d20*/  IMAD.U32 R6, RZ, RZ, UR6 ;  /* 0x00000006ff067e24 */ /* 0x000fe2000f8e00ff */
[----:B------:R-:W-:Y:S02]  /*4d30*/  LEA.HI.X R3, R9, R3, R8, 0x7, P1 ;  /* 0x0000000309037211 */ /* 0x000fe400008f3c08 */
        /* <DEDUP_REMOVED lines=37> */
.L_x_693:
        /* <DEDUP_REMOVED lines=236> */
.L_x_691:
[----:B------:R-:W1:Y:S01]  /*5e50*/  S2UR UR14, SR_CTAID.Y ;  /* 0x00000000000e79c3 */ /* 0x000e620000002600 */
[----:B------:R-:W-:Y:S01]  /*5e60*/  UMOV UR4, 0x1 ;  /* 0x0000000100047882 */ /* 0x000fe20000000000 */
[----:B------:R-:W-:Y:S01]  /*5e70*/  ISETP.NE.AND P1, PT, R244, RZ, PT ;  /* 0x000000fff400720c */ /* 0x000fe20003f25270 */
[----:B------:R-:W-:Y:S01]  /*5e80*/  ULDC.64 UR10, c[0x0][0x338] ;  /* 0x0000ce00000a7ab9 */ /* 0x000fe20000000a00 */
[----:B------:R-:W-:Y:S01]  /*5e90*/  BSSY B0, `(.L_x_695) ;  /* 0x0000063000007945 */ /* 0x000fe20003800000 */
[----:B------:R-:W-:Y:S01]  /*5ea0*/  UISETP.NE.AND UP0, UPT, UR4, UR10, UPT ;  /* 0x0000000a0400728c */ /* 0x000fe2000bf05270 */
[----:B------:R-:W-:Y:S01]  /*5eb0*/  FMUL.FTZ R112, R112, c[0x0][0x298] ;  /* 0x0000a60070707a20 */ /* 0x000fe20000410000 */
[----:B------:R-:W-:Y:S01]  /*5ec0*/  ULDC UR8, c[0x0][0x340] ;  /* 0x0000d00000087ab9 */ /* 0x000fe20000000800 */
[----:B------:R-:W3:Y:S01]  /*5ed0*/  S2UR UR7, SR_CTAID.X ;  /* 0x00000000000779c3 */ /* 0x000ee20000002500 */
[----:B------:R-:W-:Y:S01]  /*5ee0*/  ULDC UR4, c[0x0][0x358] ;  /* 0x0000d60000047ab9 */ /* 0x000fe20000000800 */
[----:B------:R-:W-:Y:S01]  /*5ef0*/  FMUL.FTZ R113, R113, c[0x0][0x298] ;  /* 0x0000a60071717a20 */ /* 0x000fe20000410000 */
[----:B------:R-:W-:Y:S01]  /*5f00*/  ULDC UR5, c[0x0][0x2f4] ;  /* 0x0000bd0000057ab9 */ /* 0x000fe20000000800 */
[----:B------:R-:W-:-:S02]  /*5f10*/  FMUL.FTZ R114, R114, c[0x0][0x298] ;  /* 0x0000a60072727a20 */ /* 0x000fc40000410000 */
[----:B------:R-:W-:Y:S02]  /*5f20*/  FMUL.FTZ R115, R115, c[0x0][0x298] ;  /* 0x0000a60073737a20 */ /* 0x000fe40000410000 */
[----:B------:R-:W4:Y:S01]  /*5f30*/  S2UR UR6, SR_CTAID.Z ;  /* 0x00000000000679c3 */ /* 0x000f220000002700 */
[----:B------:R-:W-:Y:S02]  /*5f40*/  FMUL.FTZ R116, R116, c[0x0][0x298] ;  /* 0x0000a60074747a20 */ /* 0x000fe40000410000 */
[----:B------:R-:W-:Y:S02]  /*5f50*/  FMUL.FTZ R117, R117, c[0x0][0x298] ;  /* 0x0000a60075757a20 */ /* 0x000fe40000410000 */
[----:B------:R-:W-:Y:S02]  /*5f60*/  FMUL.FTZ R118, R118, c[0x0][0x298] ;  /* 0x0000a60076767a20 */ /* 0x000fe40000410000 */
[----:B------:R-:W-:Y:S01]  /*5f70*/  FMUL.FTZ R119, R119, c[0x0][0x298] ;  /* 0x0000a60077777a20 */ /* 0x000fe20000410000 */
[----:B-1----:R-:W-:Y:S01]  /*5f80*/  UIMAD.WIDE.U32 UR16, UR14, UR11, URZ ;  /* 0x0000000b0e1072a5 */ /* 0x002fe2000f8e003f */
[----:B------:R-:W-:Y:S01]  /*5f90*/  FMUL.FTZ R120, R120, c[0x0][0x298] ;  /* 0x0000a60078787a20 */ /* 0x000fe20000410000 */
[----:B------:R-:W-:Y:S01]  /*5fa0*/  USHF.R.S32.HI UR13, URZ, 0x1f, UR14 ;  /* 0x0000001f3f0d7899 */ /* 0x000fe2000801140e */
[----:B------:R-:W-:Y:S01]  /*5fb0*/  FMUL.FTZ R121, R121, c[0x0][0x298] ;  /* 0x0000a60079797a20 */ /* 0x000fe20000410000 */
[----:B------:R-:W-:Y:S01]  /*5fc0*/  UMOV UR11, UR14 ;  /* 0x0000000e000b7c82 */ /* 0x000fe20008000000 */
[----:B------:R-:W-:Y:S01]  /*5fd0*/  FMUL.FTZ R122, R122, c[0x0][0x298] ;  /* 0x0000a6007a7a7a20 */ /* 0x000fe20000410000 */
[----:B------:R-:W-:Y:S01]  /*5fe0*/  UMOV UR12, UR14 ;  /* 0x0000000e000c7c82 */ /* 0x000fe20008000000 */
[----:B------:R-:W-:Y:S01]  /*5ff0*/  FMUL.FTZ R123, R123, c[0x0][0x298] ;  /* 0x0000a6007b7b7a20 */ /* 0x000fe20000410000 */
[----:B------:R-:W-:Y:S01]  /*6000*/  @UP0 UMOV UR15, UR17 ;  /* 0x00000011000f0c82 */ /* 0x000fe20008000000 */
[----:B------:R-:W-:Y:S01]  /*6010*/  FMUL.FTZ R132, R132, c[0x0][0x298] ;  /* 0x0000a60084847a20 */ /* 0x000fe20000410000 */
[----:B------:R-:W-:Y:S01]  /*6020*/  @UP0 USHF.R.U32.HI UR11, URZ, UR8, UR15 ;  /* 0x000000083f0b0299 */ /* 0x000fe2000801160f */
[----:B------:R-:W-:Y:S01]  /*6030*/  FMUL.FTZ R133, R133, c[0x0][0x298] ;  /* 0x0000a60085857a20 */ /* 0x000fe20000410000 */
[----:B---3--:R-:W-:Y:S01]  /*6040*/  UIMAD UR8, UR7, UR4, URZ ;  /* 0x00000004070872a4 */ /* 0x008fe2000f8e023f */
[----:B------:R-:W-:Y:S01]  /*6050*/  FMUL.FTZ R134, R134, c[0x0][0x298] ;  /* 0x0000a60086867a20 */ /* 0x000fe20000410000 */
[----:B------:R-:W-:Y:S01]  /*6060*/  @UP0 USHF.R.S32.HI UR4, URZ, 0x1f, UR11 ;  /* 0x0000001f3f040899 */ /* 0x000fe2000801140b */
[----:B------:R-:W-:Y:S01]  /*6070*/  FMUL.FTZ R135, R135, c[0x0][0x298] ;  /* 0x0000a60087877a20 */ /* 0x000fe20000410000 */
[----:B----4-:R-:W-:Y:S01]  /*6080*/  UIMAD UR9, UR6, UR5, URZ ;  /* 0x00000005060972a4 */ /* 0x010fe2000f8e023f */
[----:B------:R-:W-:Y:S01]  /*6090*/  FMUL.FTZ R128, R128, c[0x0][0x298] ;  /* 0x0000a60080807a20 */ /* 0x000fe20000410000 */
[----:B------:R-:W-:Y:S01]  /*60a0*/  UIMAD UR5, UR8, UR5, URZ ;  /* 0x00000005080572a4 */ /* 0x000fe2000f8e023f */
[----:B------:R-:W-:Y:S01]  /*60b0*/  FMUL.FTZ R129, R129, c[0x0][0x298] ;  /* 0x0000a60081817a20 */ /* 0x000fe20000410000 */
[----:B------:R-:W-:Y:S01]  /*60c0*/  @UP0 UMOV UR12, UR11 ;  /* 0x0000000b000c0c82 */ /* 0x000fe20008000000 */
        /* <DEDUP_REMOVED lines=25> */
[----:B--2---:R-:W-:Y:S01]  /*6260*/  MOV R4, UR4 ;  /* 0x0000000400047c02 */ /* 0x004fe20008000f00 */
        /* <DEDUP_REMOVED lines=29> */
[----:B------:R-:W-:Y:S01]  /*6440*/  FMUL.FTZ R171, R171, c[0x0][0x298] ;  /* 0x0000a600abab7a20 */ /* 0x000fe20000410000 */
[----:B------:R-:W-:Y:S06]  /*6450*/  BAR.SYNC.DEFER_BLOCKING 0x1, 0x100 ;  /* 0x0044000000007b1d */ /* 0x000fec0000010000 */
[----:B------:R-:W-:Y:S05]  /*6460*/  @P1 BRA `(.L_x_696) ;  /* 0x0000005000001947 */ /* 0x000fea0003800000 */
.L_x_697:
[----:B------:R-:W2:Y:S01]  /*6470*/  LDG.E.STRONG.GPU R0, [R4.64] ;  /* 0x0000001804007981 */ /* 0x000ea2000c1ef900 */
[----:B------:R-:W-:Y:S01]  /*6480*/  YIELD ;  /* 0x0000000000007946 */ /* 0x000fe20003800000 */
[----:B--2---:R-:W-:Y:S01]  /*6490*/  ISETP.NE.AND P0, PT, R0, UR10, PT ;  /* 0x0000000a00007c0c */ /* 0x004fe2000bf05270 */
[----:B------:R-:W-:-:S12]  /*64a0*/  CCTL.IVALL ;  /* 0x00000000ff00798f */ /* 0x000fd80002000000 */
[----:B------:R-:W-:Y:S05]  /*64b0*/  @P0 BRA `(.L_x_697) ;  /* 0xffffffb000000947 */ /* 0x000fea000383ffff */
.L_x_696:
[----:B------:R-:W-:Y:S05]  /*64c0*/  BSYNC B0 ;  /* 0x0000000000007941 */ /* 0x000fea0003800000 */
.L_x_695:
[----:B------:R-:W-:Y:S01]  /*64d0*/  MOV R11, 0xffffffff ;  /* 0xffffffff000b7802 */ /* 0x000fe20000000f00 */
[----:B------:R-:W-:Y:S05]  /*64e0*/  BRA.CONV ~URZ, `(.L_x_698) ;  /* 0x000000237f007947 */ /* 0x000fea000b800000 */
[----:B------:R-:W-:Y:S02]  /*64f0*/  MOV R2, 0x6510 ;  /* 0x0000651000027802 */ /* 0x000fe40000000f00 */
[----:B------:R-:W-:Y:S05]  /*6500*/  CALL.REL.NOINC `($__internal_6_$__cuda_sm70_warpsync) ;  /* 0x00000ca000007944 */ /* 0x000fea0003c00000 */
.L_x_698:
        /* <DEDUP_REMOVED lines=82> */
[----:B------:R-:W-:Y:S05]  /*6a30*/  CALL.REL.NOINC `($__internal_6_$__cuda_sm70_warpsync) ;  /* 0x0000077000007944 */ /* 0x000fea0003c00000 */
.L_x_699:
        /* <DEDUP_REMOVED lines=12> */
.L_x_701:
[----:B------:R-:W-:Y:S05]  /*6b00*/  BSYNC B0 ;  /* 0x0000000000007941 */ /* 0x000fea0003800000 */
.L_x_700:
[----:B------:R-:W-:Y:S01]  /*6b10*/  ULDC.64 UR4, c[0x0][0x348] ;  /* 0x0000d20000047ab9 */ /* 0x000fe20000000a00 */
[----:B------:R-:W-:Y:S01]  /*6b20*/  BSSY B0, `(.L_x_702) ;  /* 0x000000b000007945 */ /* 0x000fe20003800000 */
[----:B------:R-:W-:-:S04]  /*6b30*/  UIADD3 UR4, UP0, UR8, UR4, URZ ;  /* 0x0000000408047290 */ /* 0x000fc8000ff1e03f */
[----:B------:R-:W-:Y:S02]  /*6b40*/  UIADD3.X UR5, UR9, UR5, URZ, UP0, !UPT ;  /* 0x0000000509057290 */ /* 0x000fe400087fe43f */
[----:B--2---:R-:W-:-:S04]  /*6b50*/  MOV R4, UR4 ;  /* 0x0000000400047c02 */ /* 0x004fc80008000f00 */
[----:B------:R-:W-:Y:S01]  /*6b60*/  MOV R5, UR5 ;  /* 0x0000000500057c02 */ /* 0x000fe20008000f00 */
[----:B------:R-:W-:Y:S05]  /*6b70*/  @P1 BRA `(.L_x_703) ;  /* 0x0000005000001947 */ /* 0x000fea0003800000 */
.L_x_704:
[----:B------:R-:W2:Y:S01]  /*6b80*/  LDG.E.STRONG.GPU R0, [R4.64] ;  /* 0x0000001804007981 */ /* 0x000ea2000c1ef900 */
[----:B------:R-:W-:Y:S01]  /*6b90*/  YIELD ;  /* 0x0000000000007946 */ /* 0x000fe20003800000 */
[----:B--2---:R-:W-:Y:S01]  /*6ba0*/  ISETP.NE.AND P0, PT, R0, UR10, PT ;  /* 0x0000000a00007c0c */ /* 0x004fe2000bf05270 */
[----:B------:R-:W-:-:S12]  /*6bb0*/  CCTL.IVALL ;  /* 0x00000000ff00798f */ /* 0x000fd80002000000 */
[----:B------:R-:W-:Y:S05]  /*6bc0*/  @P0 BRA `(.L_x_704) ;  /* 0xffffffb000000947 */ /* 0x000fea000383ffff */
.L_x_703:
[----:B------:R-:W-:Y:S05]  /*6bd0*/  BSYNC B0 ;  /* 0x0000000000007941 */ /* 0x000fea0003800000 */
.L_x_702:
[----:B------:R-:W-:Y:S05]  /*6be0*/  BRA.CONV ~URZ, `(.L_x_705) ;  /* 0x000000237f007947 */ /* 0x000fea000b800000 */
[----:B-1----:R-:W-:Y:S02]  /*6bf0*/  MOV R2, 0x6c10 ;  /* 0x00006c1000027802 */ /* 0x002fe40000000f00 */
[----:B------:R-:W-:Y:S05]  /*6c00*/  CALL.REL.NOINC `($__internal_6_$__cuda_sm70_warpsync) ;  /* 0x000005a000007944 */ /* 0x000fea0003c00000 */
.L_x_705:
[----:B------:R-:W-:Y:S01]  /*6c10*/  ULDC.64 UR4, c[0x0][0x300] ;  /* 0x0000c00000047ab9 */ /* 0x000fe20000000a00 */
[----:B-1----:R-:W-:Y:S01]  /*6c20*/  IMAD.U32 R2, RZ, RZ, UR12 ;  /* 0x0000000cff027e24 */ /* 0x002fe2000f8e00ff */
        /* <DEDUP_REMOVED lines=76> */
.L_x_706:
        /* <DEDUP_REMOVED lines=12> */
        .weak           $__internal_6_$__cuda_sm70_warpsync
        .type           $__internal_6_$__cuda_sm70_warpsync,@function
        .size           $__internal_6_$__cuda_sm70_warpsync,(.L_x_1404 - $__internal_6_$__cuda_sm70_warpsync)
$__internal_6_$__cuda_sm70_warpsync:
[----:B------:R-:W-:Y:S01]  /*71b0*/  MOV R3, 0x0 ;  /* 0x0000000000037802 */ /* 0x000fe20000000f00 */
[----:B------:R-:W-:Y:S04]  /*71c0*/  WARPSYNC R11 ;  /* 0x0000000b00007348 */ /* 0x000fe80003800000 */
[----:B------:R-:W-:Y:S05]  /*71d0*/  RET.REL.NODEC R2 `(_ZN7cutlass13device_kernelIN5flash19enable_sm80_to_sm89INS1_16FlashAttnBwdSm80INS1_25CollectiveMainloopBwdSm80ILi2ELi1EN4cute5tupleIJNS5_1CILi64EEENS7_ILi80EEENS7_ILi192EEEEEENS_10bfloat16_tEfNS_4arch4Sm80ELb0ELb0ELb0ELb0ELb1ELb0ELb1ELb0ELi2ELi4ELi2ELi2ELb0EEENS1_24CollectiveEpilogueBwdGQAISB_fSE_Li256ELb0ELb1EEENS1_19SingleTileSchedulerILb0ELb0ELb0ELi80EEEEEEEEEvNT_6ParamsE) ;  /* 0xffff8e2002007950 */ /* 0x000fea0003c3ffff */
.L_x_707:
        /* <DEDUP_REMOVED lines=10> */
.L_x_1404:


//--------------------- .text._ZN7cutlass13device_kernelIN5flash19enable_sm80_to_sm89INS1_16FlashAttnBwdSm80INS1_25CollectiveMainloopBwdSm80ILi2ELi1EN4cute5tupleIJNS5_1CILi64EEENS7_ILi80EEENS7_ILi192EEEEEENS_10bfloat16_tEfNS_4arch4Sm80ELb0ELb0ELb0ELb1ELb0ELb0ELb1ELb0ELi2ELi4ELi2ELi2ELb0EEENS1_21CollectiveEpilogueBwdISB_SC_SE_Li256ELb1ELb1ELi4EEENS1_19SingleTileSchedulerILb1ELb0ELb0ELi80EEEEEEEEEvNT_6ParamsE --------------------------
	.section	.text._ZN7cutlass13device_kernelIN5flash19enable_sm80_to_sm89INS1_16FlashAttnBwdSm80INS1_25CollectiveMainloopBwdSm80ILi2ELi1EN4cute5tupleIJNS5_1CILi64EEENS7_ILi80EEENS7_ILi192EEEEEENS_10bfloat16_tEfNS_4arch4Sm80ELb0ELb0ELb0ELb1ELb0ELb0ELb1ELb0ELi2ELi4ELi2ELi2ELb0EEENS1_21CollectiveEpilogueBwdISB_SC_SE_Li256ELb1ELb1ELi4EEENS1_19SingleTileSchedulerILb1ELb0ELb0ELi80EEEEEEEEEvNT_6ParamsE,"ax",@progbits
	.sectioninfo	@"SHI_REGISTERS=254"
	.align	128
.text._ZN7cutlass13device_kernelIN5flash19enable_sm80_to_sm89INS1_16FlashAttnBwdSm80INS1_25CollectiveMainloopBwdSm80ILi2ELi1EN4cute5tupleIJNS5_1CILi64EEENS7_ILi80EEENS7_ILi192EEEEEENS_10bfloat16_tEfNS_4arch4Sm80ELb0ELb0ELb0ELb1ELb0ELb0ELb1ELb0ELi2ELi4ELi2ELi2ELb0EEENS1_21CollectiveEpilogueBwdISB_SC_SE_Li256ELb1ELb1ELi4EEENS1_19SingleTileSchedulerILb1ELb0ELb0ELi80EEEEEEEEEvNT_6ParamsE:
        .type           _ZN7cutlass13device_kernelIN5flash19enable_sm80_to_sm89INS1_16FlashAttnBwdSm80INS1_25CollectiveMainloopBwdSm80ILi2ELi1EN4cute5tupleIJNS5_1CILi64EEENS7_ILi80EEENS7_ILi192EEEEEENS_10bfloat16_tEfNS_4arch4Sm80ELb0ELb0ELb0ELb1ELb0ELb0ELb1ELb0ELi2ELi4ELi2ELi2ELb0EEENS1_21CollectiveEpilogueBwdISB_SC_SE_Li256ELb1ELb1ELi4EEENS1_19SingleTileSchedulerILb1ELb0ELb0ELi80EEEEEEEEEvNT_6ParamsE,@function
        .size           _ZN7cutlass13device_kernelIN5flash19enable_sm80_to_sm89INS1_16FlashAttnBwdSm80INS1_25CollectiveMainloopBwdSm80ILi2ELi1EN4cute5tupleIJNS5_1CILi64EEENS7_ILi80EEENS7_ILi192EEEEEENS_10bfloat16_tEfNS_4arch4Sm80ELb0ELb0ELb0ELb1ELb0ELb0ELb1ELb0ELi2ELi4ELi2ELi2ELb0EEENS1_21CollectiveEpilogueBwdISB_SC_SE_Li256ELb1ELb1ELi4EEENS1_19SingleTileSchedulerILb1ELb0ELb0ELi80EEEEEEEEEvNT_6ParamsE,(.L_x_1406 - _ZN7cutlass13device_kernelIN5flash19enable_sm80_to_sm89INS1_16FlashAttnBwdSm80INS1_25CollectiveMainloopBwdSm80ILi2ELi1EN4cute5tupleIJNS5_1CILi64EEENS7_ILi80EEENS7_ILi192EEEEEENS_10bfloat16_tEfNS_4arch4Sm80ELb0ELb0ELb0ELb1ELb0ELb0ELb1ELb0ELi2ELi4ELi2ELi2ELb0EEENS1_21CollectiveEpilogueBwdISB_SC_SE_Li256ELb1ELb1ELi4EEENS1_19SingleTileSchedulerILb1ELb0ELb0ELi80EEEEEEEEEvNT_6ParamsE)
        .other          _ZN7cutlass13device_kernelIN5flash19enable_sm80_to_sm89INS1_16FlashAttnBwdSm80INS1_25CollectiveMainloopBwdSm80ILi2ELi1EN4cute5tupleIJNS5_1CILi64EEENS7_ILi80EEENS7_ILi192EEEEEENS_10bfloat16_tEfNS_4arch4Sm80ELb0ELb0ELb0ELb1ELb0ELb0ELb1ELb0ELi2ELi4ELi2ELi2ELb0EEENS1_21CollectiveEpilogueBwdISB_SC_SE_Li256ELb1ELb1ELi4EEENS1_19SingleTileSchedulerILb1ELb0ELb0ELi80EEEEEEEEEvNT_6ParamsE,@"STO_CUDA_ENTRY STV_DEFAULT"
_ZN7cutlass13device_kernelIN5flash19enable_sm80_to_sm89INS1_16FlashAttnBwdSm80INS1_25CollectiveMainloopBwdSm80ILi2ELi1EN4cute5tupleIJNS5_1CILi64EEENS7_ILi80EEENS7_ILi192EEEEEENS_10bfloat16_tEfNS_4arch4Sm80ELb0ELb0ELb0ELb1ELb0ELb0ELb1ELb0ELi2ELi4ELi2ELi2ELb0EEENS1_21CollectiveEpilogueBwdISB_SC_SE_Li256ELb1ELb1ELi4EEENS1_19SingleTileSchedulerILb1ELb0ELb0ELi80EEEEEEEEEvNT_6ParamsE:
        /* <DEDUP_REMOVED lines=17> */
.L_x_709:
        /* <DEDUP_REMOVED lines=8> */
.L_x_711:
[----:B------:R-:W-:Y:S02]  /*0190*/  MOV R4, c[0x0][0x3a4] ;  /* 0x0000e90000047a02 */ /* 0x000fe40000000f00 */
.L_x_710:
[----:B------:R-:W-:-:S05]  /*01a0*/  IMAD R3, R2, 0x50, RZ ;  /* 0x0000005002037824 */ /* 0x000fca00078e02ff */
[----:B-----5:R-:W-:-:S04]  /*01b0*/  ISETP.GE.AND P0, PT, R3, R4, PT ;  /* 0x000000040300720c */ /* 0x020fc80003f06270 */
[----:B------:R-:W-:Y:S01]  /*01c0*/  SEL R240, R240, 0xffffffff, !P0 ;  /* 0xfffffffff0f07807 */ /* 0x000fe20004000000 */
[----:B------:R-:W-:Y:S05]  /*01d0*/  BRA `(.L_x_712) ;  /* 0x0000011000007947 */ /* 0x000fea0003800000 */
.L_x_708:
[----:B---34-:R-:W-:-:S04]  /*01e0*/  ISETP.NE.U32.AND P0, PT, RZ, c[0x0][0x3c0], PT ;  /* 0x0000f000ff007a0c */ /* 0x018fc80003f05070 */
[----:B------:R-:W-:-:S13]  /*01f0*/  ISETP.NE.AND.EX P0, PT, RZ, c[0x0][0x3c4], PT, P0 ;  /* 0x0000f100ff007a0c */ /* 0x000fda0003f05300 */
[----:B------:R-:W-:Y:S05]  /*0200*/  @!P0 BRA `(.L_x_713) ;  /* 0x0000002000008947 */ /* 0x000fea0003800000 */
[----:B------:R1:W5:Y:S01]  /*0210*/  LDG.E R4, [R4.64] ;  /* 0x0000000e04047981 */ /* 0x000362000c1e1900 */
[----:B------:R-:W-:Y:S05]  /*0220*/  BRA `(.L_x_714) ;  /* 0x0000009000007947 */ /* 0x000fea0003800000 */
.L_x_713:
        /* <DEDUP_REMOVED lines=8> */
.L_x_715:
[----:B------:R-:W-:Y:S02]  /*02b0*/  MOV R4, c[0x0][0x3a4] ;  /* 0x0000e90000047a02 */ /* 0x000fe40000000f00 */
.L_x_714:
[----:B------:R-:W-:-:S05]  /*02c0*/  IMAD R3, R2, 0x50, RZ ;  /* 0x0000005002037824 */ /* 0x000fca00078e02ff */
[----:B-----5:R-:W-:-:S04]  /*02d0*/  ISETP.GE.AND P0, PT, R3, R4, PT ;  /* 0x000000040300720c */ /* 0x020fc80003f06270 */
[----:B------:R-:W-:-:S04]  /*02e0*/  SEL R240, R240, 0xffffffff, !P0 ;  /* 0xfffffffff0f07807 */ /* 0x000fc80004000000 */
.L_x_712:
        /* <DEDUP_REMOVED lines=9> */
[----:B------:R-:W2:Y:S02]  /*0380*/  @P3 LDG.E R3, [R12.64] ;  /* 0x0000000e0c033981 */ /* 0x000ea4000c1e1900 */
[----:B------:R-:W-:Y:S01]  /*0390*/  @P0 IMAD.WIDE R14, R240, R9, c[0x0][0x2d8] ;  /* 0x0000b600f00e0625 */ /* 0x000fe200078e0209 */
[----:B-1----:R-:W-:-:S03]  /*03a0*/  CS2R R4, SRZ ;  /* 0x0000000000047805 */ /* 0x002fc6000001ff00 */
[----:B------:R-:W-:Y:S01]  /*03b0*/  IMAD.MOV.U32 R6, RZ, RZ, RZ ;  /* 0x000000ffff067224 */ /* 0x000fe200078e00ff */
[----:B------:R-:W3:Y:S01]  /*03c0*/  @P0 LDG.E R7, [R14.64] ;  /* 0x0000000e0e070981 */ /* 0x000ee2000c1e1900 */
[----:B------:R-:W-:-:S03]  /*03d0*/  IMAD.WIDE R10, R240, R9, c[0x0][0x2d0] ;  /* 0x0000b400f00a7625 */ /* 0x000fc600078e0209 */
[----:B------:R1:W5:Y:S04]  /*03e0*/  @P3 LDG.E R4, [R12.64] ;  /* 0x0000000e0c043981 */ /* 0x000368000c1e1900 */
[----:B------:R1:W5:Y:S01]  /*03f0*/  @P2 LDG.E R6, [R10.64] ;  /* 0x0000000e0a062981 */ /* 0x000362000c1e1900 */
[----:B------:R-:W-:Y:S01]  /*0400*/  ULDC UR13, c[0x0][0x168] ;  /* 0x00005a00000d7ab9 */ /* 0x000fe20000000800 */
[----:B--2---:R-:W-:-:S05]  /*0410*/  @P3 IMAD R8, R240, 0x40, R3 ;  /* 0x00000040f0083824 */ /* 0x004fca00078e0203 */
[----:B------:R-:W-:Y:S01]  /*0420*/  @P3 SHF.R.S32.HI R3, RZ, 0x1f, R8 ;  /* 0x0000001fff033819 */ /* 0x000fe20000011408 */
[----:B---3--:R1:W2:Y:S03]  /*0430*/  @P0 R2UR UR13, R7 ;  /* 0x00000000070d03c2 */ /* 0x0082a600000e0000 */
[----:B------:R-:W-:-:S04]  /*0440*/  @P3 LEA.HI R3, R3, R8, RZ, 0x6 ;  /* 0x0000000803033211 */ /* 0x000fc800078f30ff */
[----:B------:R-:W-:Y:S01]  /*0450*/  @P3 LOP3.LUT R5, R3, 0xffffffc0, RZ, 0xc0, !PT ;  /* 0xffffffc003053812 */ /* 0x000fe200078ec0ff */
[----:B------:R-:W-:Y:S01]  /*0460*/  IMAD.MOV.U32 R3, RZ, RZ, c[0x0][0x198] ;  /* 0x00006600ff037624 */ /* 0x000fe200078e00ff */
[----:B-12---:R-:W-:Y:S05]  /*0470*/  @P0 BRA `(.L_x_716) ;  /* 0x0000006000000947 */ /* 0x006fea0003800000 */
[----:B------:R-:W-:Y:S05]  /*0480*/  @!P3 BRA `(.L_x_716) ;  /* 0x000000500000b947 */ /* 0x000fea0003800000 */
[----:B------:R-:W2:Y:S04]  /*0490*/  LDG.E R8, [R12.64] ;  /* 0x0000000e0c087981 */ /* 0x000ea8000c1e1900 */
[----:B------:R-:W3:Y:S01]  /*04a0*/  LDG.E R7, [R12.64+0x4] ;  /* 0x0000040e0c077981 */ /* 0x000ee2000c1e1900 */
[----:B--2---:R-:W1:Y:S08]  /*04b0*/  R2UR UR13, R8 ;  /* 0x00000000080d73c2 */ /* 0x004e7000000e0000 */
[----:B---3--:R-:W1:Y:S02]  /*04c0*/  R2UR UR4, R7 ;  /* 0x00000000070473c2 */ /* 0x008e6400000e0000 */
[----:B-1----:R-:W-:-:S06]  /*04d0*/  UIADD3 UR13, -UR13, UR4, URZ ;  /* 0x000000040d0d7290 */ /* 0x002fcc000fffe13f */
.L_x_716:
[----:B------:R-:W-:-:S04]  /*04e0*/  ISETP.NE.U32.AND P0, PT, RZ, c[0x0][0x2e0], PT ;  /* 0x0000b800ff007a0c */ /* 0x000fc80003f05070 */
[----:B------:R-:W-:-:S13]  /*04f0*/  ISETP.NE.AND.EX P0, PT, RZ, c[0x0][0x2e4], PT, P0 ;  /* 0x0000b900ff007a0c */ /* 0x000fda0003f05300 */
[----:B------:R-:W-:Y:S05]  /*0500*/  @!P0 BRA `(.L_x_717) ;  /* 0x0000003000008947 */ /* 0x000fea0003800000 */
[----:B------:R-:W-:-:S05]  /*0510*/  IMAD.WIDE R8, R240, R9, c[0x0][0x2e0] ;  /* 0x0000b800f0087625 */ /* 0x000fca00078e0209 */
[----:B------:R1:W5:Y:S01]  /*0520*/  LDG.E R3, [R8.64] ;  /* 0x0000000e08037981 */ /* 0x000362000c1e1900 */
[----:B------:R-:W-:Y:S05]  /*0530*/  BRA `(.L_x_718) ;  /* 0x0000004000007947 */ /* 0x000fea0003800000 */
.L_x_717:
[----:B------:R-:W-:Y:S05]  /*0540*/  @!P2 BRA `(.L_x_718) ;  /* 0x000000300000a947 */ /* 0x000fea0003800000 */
[----:B------:R-:W2:Y:S04]  /*0550*/  LDG.E R3, [R10.64] ;  /* 0x0000000e0a037981 */ /* 0x000ea8000c1e1900 */
[----:B------:R-:W2:Y:S02]  /*0560*/  LDG.E R8, [R10.64+0x4] ;  /* 0x0000040e0a087981 */ /* 0x000ea4000c1e1900 */
[----:B--2---:R-:W-:Y:S02]  /*0570*/  IADD3 R3, -R3, R8, RZ ;  /* 0x0000000803037210 */ /* 0x004fe40007ffe1ff */
.L_x_718:
        /* <DEDUP_REMOVED lines=66> */
[----:B------:R-:W-:Y:S01]  /*09a0*/  IMAD.SHL.U32 R10, R233, 0x4, RZ ;  /* 0x00000004e90a7824 */ /* 0x000fe200078e00ff */
[--C-:B------:R-:W-:Y:S01]  /*09b0*/  SHF.R.S32.HI R13, RZ, 0x1f, R0.reuse ;  /* 0x0000001fff0d7819 */ /* 0x100fe20000011400 */
[----:B-1----:R-:W-:Y:S01]  /*09c0*/  IMAD R8, R5, 0xc0, RZ ;  /* 0x000000c005087824 */ /* 0x002fe200078e02ff */
[----:B------:R-:W-:Y:S01]  /*09d0*/  ISETP.NE.AND P1, PT, R7, 0x1, PT ;  /* 0x000000010700780c */ /* 0x000fe20003f25270 */
[----:B------:R-:W-:Y:S01]  /*09e0*/  IMAD.MOV.U32 R9, RZ, RZ, R0 ;  /* 0x000000ffff097224 */ /* 0x000fe200078e0000 */
[----:B------:R-:W-:Y:S01]  /*09f0*/  SHF.R.S32.HI R7, RZ, 0x1f, R5 ;  /* 0x0000001fff077819 */ /* 0x000fe20000011405 */
[C---:B------:R-:W-:Y:S01]  /*0a00*/  IMAD R11, R13.reuse, c[0x0][0x288], RZ ;  /* 0x0000a2000d0b7a24 */ /* 0x040fe200078e02ff */
[----:B------:R-:W-:Y:S01]  /*0a10*/  IADD3 R26, P0, R10, R5, RZ ;  /* 0x000000050a1a7210 */ /* 0x000fe20007f1e0ff */
[----:B------:R-:W-:Y:S01]  /*0a20*/  UMOV UR6, 0x5 ;  /* 0x0000000500067882 */ /* 0x000fe20000000000 */
[----:B------:R-:W-:Y:S01]  /*0a30*/  SHF.R.S32.HI R5, RZ, 0x1f, R233 ;  /* 0x0000001fff057819 */ /* 0x000fe200000114e9 */
[----:B------:R-:W-:Y:S01]  /*0a40*/  IMAD R11, R0, c[0x0][0x28c], R11 ;  /* 0x0000a300000b7a24 */ /* 0x000fe200078e020b */
[----:B------:R-:W-:Y:S01]  /*0a50*/  LEA.HI.X.SX32 R27, R10, R7, 0x1, P0 ;  /* 0x000000070a1b7211 */ /* 0x000fe200000f0eff */
[----:B------:R-:W-:Y:S01]  /*0a60*/  ULDC.64 UR4, c[0x0][0x1d8] ;  /* 0x0000760000047ab9 */ /* 0x000fe20000000a00 */
[----:B------:R-:W-:Y:S01]  /*0a70*/  IADD3 R28, P0, R8, R233, RZ ;  /* 0x000000e9081c7210 */ /* 0x000fe20007f1e0ff */
[----:B------:R-:W-:Y:S01]  /*0a80*/  USHF.L.U64.HI UR5, UR4, UR6, UR5 ;  /* 0x0000000604057299 */ /* 0x000fe20008010205 */
[----:B------:R-:W-:Y:S01]  /*0a90*/  SEL R242, R240, RZ, !P3 ;  /* 0x000000fff0f27207 */ /* 0x000fe20005800000 */
[----:B------:R-:W-:Y:S01]  /*0aa0*/  @P1 IMAD.HI.U32 R7, R0, c[0x0][0x24c], RZ ;  /* 0x0000930000071a27 */ /* 0x000fe200078e00ff */
[----:B------:R-:W-:Y:S01]  /*0ab0*/  LEA.HI.X.SX32 R29, R8, R5, 0x1, P0 ;  /* 0x00000005081d7211 */ /* 0x000fe200000f0eff */
[----:B------:R-:W-:Y:S01]  /*0ac0*/  USHF.L.U32 UR4, UR4, 0x5, URZ ;  /* 0x0000000504047899 */ /* 0x000fe2000800063f */
[----:B------:R-:W-:Y:S01]  /*0ad0*/  LEA.HI R8, R18, R233, RZ, 0x3 ;  /* 0x000000e912087211 */ /* 0x000fe200078f18ff */
[----:B------:R-:W-:Y:S01]  /*0ae0*/  IMAD R5, R13, c[0x0][0x270], RZ ;  /* 0x00009c000d057a24 */ /* 0x000fe200078e02ff */
[----:B------:R-:W-:Y:S01]  /*0af0*/  @P1 SHF.R.U32.HI R9, RZ, c[0x0][0x250], R7 ;  /* 0x00009400ff091a19 */ /* 0x000fe20000011607 */
[----:B------:R-:W-:Y:S01]  /*0b00*/  IMAD.WIDE.U32 R14, R0, c[0x0][0x270], R26 ;  /* 0x00009c00000e7a25 */ /* 0x000fe200078e001a */
[----:B------:R-:W-:Y:S01]  /*0b10*/  LOP3.LUT R10, R8, 0xfffffff8, RZ, 0xc0, !PT ;  /* 0xfffffff8080a7812 */ /* 0x000fe200078ec0ff */
[----:B------:R-:W-:Y:S01]  /*0b20*/  ULDC.64 UR8, c[0x0][0x178] ;  /* 0x00005e0000087ab9 */ /* 0x000fe20000000a00 */
[----:B------:R-:W-:Y:S01]  /*0b30*/  SHF.R.S32.HI R32, RZ, 0x1f, R9 ;  /* 0x0000001fff207819 */ /* 0x000fe20000011409 */
[C---:B------:R-:W-:Y:S01]  /*0b40*/  IMAD R30, R0.reuse, c[0x0][0x274], R5 ;  /* 0x00009d00001e7a24 */ /* 0x040fe200078e0205 */
[----:B------:R-:W-:Y:S01]  /*0b50*/  SHF.R.S32.HI R239, RZ, 0x3, R8 ;  /* 0x00000003ffef7819 */ /* 0x000fe20000011408 */
[----:B------:R-:W-:Y:S01]  /*0b60*/  IMAD.IADD R5, R233, 0x1, -R10 ;  /* 0x00000001e9057824 */ /* 0x000fe200078e0a0a */
[----:B------:R-:W-:Y:S01]  /*0b70*/  USHF.L.U32 UR11, UR8, 0x5, URZ ;  /* 0x00000005080b7899 */ /* 0x000fe2000800063f */
[----:B------:R-:W-:Y:S01]  /*0b80*/  IMAD.WIDE.U32 R26, R0, c[0x0][0x288], R26 ;  /* 0x0000a200001a7a25 */ /* 0x000fe200078e001a */
[----:B------:R-:W-:Y:S01]  /*0b90*/  SHF.R.S32.HI R17, RZ, 0x1f, R239 ;  /* 0x0000001fff117819 */ /* 0x000fe200000114ef */
[----:B------:R-:W-:Y:S01]  /*0ba0*/  CS2R R170, SRZ ;  /* 0x0000000000aa7805 */ /* 0x000fe2000001ff00 */
[----:B-----5:R-:W-:Y:S01]  /*0bb0*/  IADD3 R20, P0, R239, R6, RZ ;  /* 0x00000006ef147210 */ /* 0x020fe20007f1e0ff */
[----:B------:R-:W-:Y:S01]  /*0bc0*/  IMAD.SHL.U32 R24, R5, 0x8, RZ ;  /* 0x0000000805187824 */ /* 0x000fe200078e00ff */
[----:B------:R-:W-:Y:S01]  /*0bd0*/  IADD3 R7, P1, R239, R4, RZ ;  /* 0x00000004ef077210 */ /* 0x000fe20007f3e0ff */
[----:B------:R-:W-:Y:S01]  /*0be0*/  IMAD R34, R32, c[0x0][0x1e0], RZ ;  /* 0x0000780020227a24 */ /* 0x000fe200078e02ff */
[-C--:B------:R-:W-:Y:S01]  /*0bf0*/  LEA.HI.X.SX32 R21, R6, R17.reuse, 0x1, P0 ;  /* 0x0000001106157211 */ /* 0x080fe200000f0eff */
[----:B------:R-:W-:Y:S01]  /*0c00*/  IMAD R32, R32, c[0x0][0x1b0], RZ ;  /* 0x00006c0020207a24 */ /* 0x000fe200078e02ff */
[----:B------:R-:W-:Y:S01]  /*0c10*/  SHF.R.S32.HI R25, RZ, 0x1f, R24 ;  /* 0x0000001fff197819 */ /* 0x000fe20000011418 */
[----:B------:R-:W-:Y:S01]  /*0c20*/  IMAD.IADD R27, R27, 0x1, R11 ;  /* 0x000000011b1b7824 */ /* 0x000fe200078e020b */
[----:B------:R-:W-:Y:S01]  /*0c30*/  SHF.R.S32.HI R6, RZ, 0x1f, R240 ;  /* 0x0000001fff067819 */ /* 0x000fe200000114f0 */
[C---:B------:R-:W-:Y:S01]  /*0c40*/  IMAD R32, R9.reuse, c[0x0][0x1b4], R32 ;  /* 0x00006d0009207a24 */ /* 0x040fe200078e0220 */
[----:B------:R-:W-:Y:S01]  /*0c50*/  LEA.HI.X.SX32 R12, R4, R17, 0x1, P1 ;  /* 0x00000011040c7211 */ /* 0x000fe200008f0eff */
[----:B------:R-:W-:Y:S01]  /*0c60*/  IMAD.WIDE.U32 R10, R9, c[0x0][0x1b0], R24 ;  /* 0x00006c00090a7a25 */ /* 0x000fe200078e0018 */
[----:B------:R-:W-:Y:S01]  /*0c70*/  USHF.L.U32 UR10, UR11, 0x1, URZ ;  /* 0x000000010b0a7899 */ /* 0x000fe2000800063f */
[----:B------:R-:W-:Y:S01]  /*0c80*/  LEA.HI R228, R18, R233, RZ, 0x7 ;  /* 0x000000e912e47211 */ /* 0x000fe200078f38ff */
[----:B------:R-:W-:Y:S01]  /*0c90*/  CS2R R168, SRZ ;  /* 0x0000000000a87805 */ /* 0x000fe2000001ff00 */
[----:B------:R-:W-:Y:S01]  /*0ca0*/  IMAD.IADD R31, R15, 0x1, R30 ;  /* 0x000000010f1f7824 */ /* 0x000fe200078e021e */
[----:B------:R-:W-:Y:S01]  /*0cb0*/  CS2R R166, SRZ ;  /* 0x0000000000a67805 */ /* 0x000fe2000001ff00 */
[----:B------:R-:W-:Y:S01]  /*0cc0*/  IMAD.MOV.U32 R30, RZ, RZ, R14 ;  /* 0x000000ffff1e7224 */ /* 0x000fe200078e000e */
[----:B------:R-:W-:Y:S01]  /*0cd0*/  SHF.R.S32.HI R228, RZ, 0x7, R228 ;  /* 0x00000007ffe47819 */ /* 0x000fe200000114e4 */
[C---:B------:R-:W-:Y:S01]  /*0ce0*/  IMAD R34, R9.reuse, c[0x0][0x1e4], R34 ;  /* 0x0000790009227a24 */ /* 0x040fe200078e0222 */
[----:B------:R-:W-:Y:S01]  /*0cf0*/  CS2R R164, SRZ ;  /* 0x0000000000a47805 */ /* 0x000fe2000001ff00 */
[----:B------:R-:W-:Y:S01]  /*0d00*/  IMAD.WIDE.U32 R14, R9, c[0x0][0x1e0], R24 ;  /* 0x00007800090e7a25 */ /* 0x000fe200078e0018 */
[----:B------:R-:W-:Y:S01]  /*0d10*/  CS2R R162, SRZ ;  /* 0x0000000000a27805 */ /* 0x000fe2000001ff00 */
[----:B------:R-:W-:Y:S01]  /*0d20*/  CS2R R160, SRZ ;  /* 0x0000000000a07805 */ /* 0x000fe2000001ff00 */
[----:B------:R-:W-:Y:S01]  /*0d30*/  CS2R R158, SRZ ;  /* 0x00000000009e7805 */ /* 0x000fe2000001ff00 */
[----:B------:R-:W-:Y:S01]  /*0d40*/  IMAD.IADD R33, R11, 0x1, R32 ;  /* 0x000000010b217824 */ /* 0x000fe200078e0220 */
[C---:B------:R-:W-:Y:S01]  /*0d50*/  SEL R11, R6.reuse, RZ, !P2 ;  /* 0x000000ff060b7207 */ /* 0x040fe20005000000 */
[----:B------:R-:W-:Y:S01]  /*0d60*/  IMAD.IADD R35, R15, 0x1, R34 ;  /* 0x000000010f237824 */ /* 0x000fe200078e0222 */
[----:B------:R-:W-:Y:S01]  /*0d70*/  SEL R6, R6, RZ, !P3 ;  /* 0x000000ff06067207 */ /* 0x000fe20005800000 */
[----:B------:R-:W-:Y:S01]  /*0d80*/  IMAD.SHL.U32 R235, R239, 0x40, RZ ;  /* 0x00000040efeb7824 */ /* 0x000fe200078e00ff */
[----:B------:R-:W-:Y:S01]  /*0d90*/  CS2R R156, SRZ ;  /* 0x00000000009c7805 */ /* 0x000fe2000001ff00 */
[----:B------:R-:W-:Y:S01]  /*0da0*/  IMAD.MOV.U32 R34, RZ, RZ, R14 ;  /* 0x000000ffff227224 */ /* 0x000fe200078e000e */
[----:B------:R-:W-:Y:S01]  /*0db0*/  SEL R14, R240, RZ, !P2 ;  /* 0x000000fff00e7207 */ /* 0x000fe20005000000 */
[----:B------:R-:W-:Y:S01]  /*0dc0*/  IMAD R17, R11, c[0x0][0x1e8], RZ ;  /* 0x00007a000b117a24 */ /* 0x000fe200078e02ff */
[----:B------:R-:W-:Y:S01]  /*0dd0*/  LOP3.LUT R235, R235, 0x1c0, RZ, 0xc0, !PT ;  /* 0x000001c0ebeb7812 */ /* 0x000fe200078ec0ff */
[----:B------:R-:W-:Y:S01]  /*0de0*/  IMAD R11, R11, c[0x0][0x1b8], RZ ;  /* 0x00006e000b0b7a24 */ /* 0x000fe200078e02ff */
[----:B------:R-:W-:Y:S01]  /*0df0*/  CS2R R154, SRZ ;  /* 0x00000000009a7805 */ /* 0x000fe2000001ff00 */
[C---:B------:R-:W-:Y:S01]  /*0e00*/  IMAD R9, R6.reuse, c[0x0][0x278], RZ ;  /* 0x00009e0006097a24 */ /* 0x040fe200078e02ff */
[----:B------:R-:W-:Y:S01]  /*0e10*/  LOP3.LUT R4, R235, 0x38, R24, 0xf8, !PT ;  /* 0x00000038eb047812 */ /* 0x000fe200078ef818 */
[----:B------:R-:W-:Y:S01]  /*0e20*/  IMAD R15, R6, c[0x0][0x290], RZ ;  /* 0x0000a400060f7a24 */ /* 0x000fe200078e02ff */
[----:B------:R-:W-:Y:S01]  /*0e30*/  SHF.R.U32.HI R235, RZ, 0x3, R235 ;  /* 0x00000003ffeb7819 */ /* 0x000fe200000116eb */
[C---:B------:R-:W-:Y:S01]  /*0e40*/  IMAD R16, R14.reuse, c[0x0][0x1ec], R17 ;  /* 0x00007b000e107a24 */ /* 0x040fe200078e0211 */
[----:B------:R-:W-:Y:S01]  /*0e50*/  CS2R R152, SRZ ;  /* 0x0000000000987805 */ /* 0x000fe2000001ff00 */
[----:B------:R-:W-:Y:S01]  /*0e60*/  IMAD.WIDE.U32 R34, R14, c[0x0][0x1e8], R34 ;  /* 0x00007a000e227a25 */ /* 0x000fe200078e0022 */
[----:B------:R-:W-:Y:S01]  /*0e70*/  LOP3.LUT R235, R4, R235, RZ, 0x3c, !PT ;  /* 0x000000eb04eb7212 */ /* 0x000fe200078e3cff */
[----:B------:R-:W-:Y:S01]  /*0e80*/  CS2R R150, SRZ ;  /* 0x0000000000967805 */ /* 0x000fe2000001ff00 */
[----:B------:R-:W-:Y:S01]  /*0e90*/  CS2R R148, SRZ ;  /* 0x0000000000947805 */ /* 0x000fe2000001ff00 */
[----:B------:R-:W-:Y:S01]  /*0ea0*/  IMAD.WIDE R20, R2, 0x50, R20 ;  /* 0x0000005002147825 */ /* 0x000fe200078e0214 */
[----:B------:R-:W-:Y:S01]  /*0eb0*/  CS2R R146, SRZ ;  /* 0x0000000000927805 */ /* 0x000fe2000001ff00 */
[----:B------:R-:W-:Y:S01]  /*0ec0*/  CS2R R144, SRZ ;  /* 0x0000000000907805 */ /* 0x000fe2000001ff00 */
[----:B------:R-:W-:Y:S01]  /*0ed0*/  CS2R R142, SRZ ;  /* 0x00000000008e7805 */ /* 0x000fe2000001ff00 */
[----:B------:R-:W-:Y:S01]  /*0ee0*/  IMAD.MOV.U32 R32, RZ, RZ, R10 ;  /* 0x000000ffff207224 */ /* 0x000fe200078e000a */
[----:B------:R-:W-:Y:S01]  /*0ef0*/  CS2R R140, SRZ ;  /* 0x00000000008c7805 */ /* 0x000fe2000001ff00 */
[C---:B------:R-:W-:Y:S01]  /*0f00*/  IMAD R9, R242.reuse, c[0x0][0x27c], R9 ;  /* 0x00009f00f2097a24 */ /* 0x040fe200078e0209 */
[----:B------:R-:W-:Y:S01]  /*0f10*/  CS2R R138, SRZ ;  /* 0x00000000008a7805 */ /* 0x000fe2000001ff00 */
[----:B------:R-:W-:Y:S01]  /*0f20*/  IMAD R10, R242, c[0x0][0x294], R15 ;  /* 0x0000a500f20a7a24 */ /* 0x000fe200078e020f */
[----:B------:R-:W-:Y:S01]  /*0f30*/  CS2R R136, SRZ ;  /* 0x0000000000887805 */ /* 0x000fe2000001ff00 */
[----:B------:R-:W-:Y:S01]  /*0f40*/  IMAD R22, R14, c[0x0][0x1bc], R11 ;  /* 0x00006f000e167a24 */ /* 0x000fe200078e020b */
[----:B------:R-:W-:Y:S01]  /*0f50*/  CS2R R134, SRZ ;  /* 0x0000000000867805 */ /* 0x000fe2000001ff00 */
[----:B------:R-:W-:Y:S01]  /*0f60*/  IMAD.IADD R17, R35, 0x1, R16 ;  /* 0x0000000123117824 */ /* 0x000fe200078e0210 */
[----:B------:R-:W-:Y:S01]  /*0f70*/  CS2R R132, SRZ ;  /* 0x0000000000847805 */ /* 0x000fe2000001ff00 */
[C---:B------:R-:W-:Y:S01]  /*0f80*/  IMAD.WIDE.U32 R30, R242.reuse, c[0x0][0x278], R30 ;  /* 0x00009e00f21e7a25 */ /* 0x040fe200078e001e */
[----:B------:R-:W-:Y:S01]  /*0f90*/  CS2R R130, SRZ ;  /* 0x0000000000827805 */ /* 0x000fe2000001ff00 */
[----:B------:R-:W-:Y:S01]  /*0fa0*/  CS2R R128, SRZ ;  /* 0x0000000000807805 */ /* 0x000fe2000001ff00 */
[----:B------:R-:W-:Y:S01]  /*0fb0*/  CS2R R126, SRZ ;  /* 0x00000000007e7805 */ /* 0x000fe2000001ff00 */
[----:B------:R-:W-:Y:S01]  /*0fc0*/  IMAD.WIDE.U32 R26, R242, c[0x0][0x290], R26 ;  /* 0x0000a400f21a7a25 */ /* 0x000fe200078e001a */
[----:B------:R-:W-:Y:S01]  /*0fd0*/  LEA R246, P1, R30, c[0x0][0x258], 0x2 ;  /* 0x000096001ef67a11 */ /* 0x000fe200078210ff */
[----:B------:R-:W-:Y:S01]  /*0fe0*/  CS2R R124, SRZ ;  /* 0x00000000007c7805 */ /* 0x000fe2000001ff00 */
[----:B------:R-:W-:Y:S01]  /*0ff0*/  CS2R R122, SRZ ;  /* 0x00000000007a7805 */ /* 0x000fe2000001ff00 */
[----:B------:R-:W-:Y:S01]  /*1000*/  IMAD.MOV.U32 R16, RZ, RZ, R34 ;  /* 0x000000ffff107224 */ /* 0x000fe200078e0022 */
[----:B------:R-:W-:Y:S01]  /*1010*/  LEA R244, P0, R26, c[0x0][0x280], 0x2 ;  /* 0x0000a0001af47a11 */ /* 0x000fe200078010ff */
[----:B------:R-:W-:Y:S01]  /*1020*/  IMAD R11, R21, c[0x0][0x1d8], RZ ;  /* 0x00007600150b7a24 */ /* 0x000fe200078e02ff */
[----:B------:R-:W-:Y:S01]  /*1030*/  CS2R R120, SRZ ;  /* 0x0000000000787805 */ /* 0x000fe2000001ff00 */
[----:B------:R-:W-:Y:S01]  /*1040*/  IMAD.IADD R9, R31, 0x1, R9 ;  /* 0x000000011f097824 */ /* 0x000fe200078e0209 */
[----:B------:R-:W-:Y:S01]  /*1050*/  CS2R R118, SRZ ;  /* 0x0000000000767805 */ /* 0x000fe2000001ff00 */
[----:B------:R-:W-:Y:S01]  /*1060*/  IMAD.IADD R10, R27, 0x1, R10 ;  /* 0x000000011b0a7824 */ /* 0x000fe200078e020a */
[----:B------:R-:W-:Y:S01]  /*1070*/  CS2R R116, SRZ ;  /* 0x0000000000747805 */ /* 0x000fe2000001ff00 */
[----:B------:R-:W-:Y:S01]  /*1080*/  IMAD R4, R20, c[0x0][0x1dc], R11 ;  /* 0x0000770014047a24 */ /* 0x000fe200078e020b */
[----:B------:R-:W-:Y:S01]  /*1090*/  LEA.HI.X R247, R30, c[0x0][0x25c], R9, 0x2, P1 ;  /* 0x000097001ef77a11 */ /* 0x000fe200008f1409 */
[----:B------:R-:W-:Y:S01]  /*10a0*/  IMAD.WIDE.U32 R16, R20, c[0x0][0x1d8], R16 ;  /* 0x0000760014107a25 */ /* 0x000fe200078e0010 */
[----:B------:R-:W-:Y:S01]  /*10b0*/  LEA.HI.X R245, R26, c[0x0][0x284], R10, 0x2, P0 ;  /* 0x0000a1001af57a11 */ /* 0x000fe200000f140a */
[----:B------:R-:W-:Y:S01]  /*10c0*/  CS2R R114, SRZ ;  /* 0x0000000000727805 */ /* 0x000fe2000001ff00 */
[----:B------:R-:W-:Y:S01]  /*10d0*/  ISETP.GE.AND P1, PT, R24, c[0x0][0x1cc], PT ;  /* 0x0000730018007a0c */ /* 0x000fe20003f26270 */
[----:B------:R-:W-:Y:S01]  /*10e0*/  IMAD.IADD R4, R17, 0x1, R4 ;  /* 0x0000000111047824 */ /* 0x000fe200078e0204 */
[----:B------:R-:W-:Y:S01]  /*10f0*/  LEA R30, P0, R16, c[0x0][0x1c0], 0x1 ;  /* 0x00007000101e7a11 */ /* 0x000fe200078008ff */
[----:B------:R-:W-:Y:S01]  /*1100*/  IMAD.IADD R11, R3, 0x1, -R239 ;  /* 0x00000001030b7824 */ /* 0x000fe200078e0aef */
[----:B------:R-:W-:Y:S01]  /*1110*/  IADD3 R10, R24, 0x40, RZ ;  /* 0x00000040180a7810 */ /* 0x000fe20007ffe0ff */
[----:B------:R-:W-:Y:S01]  /*1120*/  IMAD.WIDE.U32 R14, R14, c[0x0][0x1b8], R32 ;  /* 0x00006e000e0e7a25 */ /* 0x000fe200078e0020 */
[----:B------:R-:W-:Y:S01]  /*1130*/  LEA.HI.X R31, R16, c[0x0][0x1c4], R4, 0x1, P0 ;  /* 0x00007100101f7a11 */ /* 0x000fe200000f0c04 */
[----:B------:R-:W-:Y:S01]  /*1140*/  CS2R R112, SRZ ;  /* 0x0000000000707805 */ /* 0x000fe2000001ff00 */
[----:B------:R-:W-:Y:S01]  /*1150*/  LEA.HI R4, R18, R233, RZ, 0x6 ;  /* 0x000000e912047211 */ /* 0x000fe200078f30ff */
[----:B------:R-:W-:Y:S01]  /*1160*/  IMAD R11, R2, -0x50, R11 ;  /* 0xffffffb0020b7824 */ /* 0x000fe200078e020b */
[----:B------:R-:W-:Y:S01]  /*1170*/  ISETP.GT.AND P0, PT, R233, 0x7f, PT ;  /* 0x0000007fe900780c */ /* 0x000fe20003f04270 */
[----:B------:R-:W-:Y:S01]  /*1180*/  IMAD.IADD R23, R15, 0x1, R22 ;  /* 0x000000010f177824 */ /* 0x000fe200078e0216 */
[----:B------:R-:W-:Y:S01]  /*1190*/  SHF.R.S32.HI R4, RZ, 0x6, R4 ;  /* 0x00000006ff047819 */ /* 0x000fe20000011404 */
[----:B------:R-:W-:Y:S01]  /*11a0*/  IMAD.MOV.U32 R22, RZ, RZ, R14 ;  /* 0x000000ffff167224 */ /* 0x000fe200078e000e */
[----:B------:R-:W-:Y:S01]  /*11b0*/  ISETP.LT.OR P2, PT, R11, 0x1, P1 ;  /* 0x000000010b00780c */ /* 0x000fe20000f41670 */
[----:B------:R-:W-:Y:S01]  /*11c0*/  IMAD.MOV.U32 R14, RZ, RZ, c[0x0][0x1d8] ;  /* 0x00007600ff0e7624 */ /* 0x000fe200078e00ff */
[----:B------:R-:W-:Y:S01]  /*11d0*/  IADD3 R9, R24, 0x80, RZ ;  /* 0x0000008018097810 */ /* 0x000fe20007ffe0ff */
[----:B------:R-:W-:Y:S01]  /*11e0*/  IMAD.MOV.U32 R15, RZ, RZ, c[0x0][0x1dc] ;  /* 0x00007700ff0f7624 */ /* 0x000fe200078e00ff */
[----:B------:R-:W-:Y:S01]  /*11f0*/  ISETP.GE.AND P3, PT, R10, c[0x0][0x1cc], PT ;  /* 0x000073000a007a0c */ /* 0x000fe20003f66270 */
[----:B------:R-:W-:Y:S01]  /*1200*/  IMAD R235, R4, 0x200, R235 ;  /* 0x0000020004eb7824 */ /* 0x000fe200078e02eb */
[----:B------:R-:W-:Y:S01]  /*1210*/  LEA R26, P4, R14, R30, 0x6 ;  /* 0x0000001e0e1a7211 */ /* 0x000fe200078830ff */
[----:B------:R-:W-:Y:S01]  /*1220*/  IMAD R16, R21, c[0x0][0x1a8], RZ ;  /* 0x00006a0015107a24 */ /* 0x000fe200078e02ff */
[----:B------:R-:W-:Y:S01]  /*1230*/  ISETP.GE.AND P5, PT, R9, c[0x0][0x1cc], PT ;  /* 0x0000730009007a0c */ /* 0x000fe20003fa6270 */
[----:B------:R-:W-:Y:S01]  /*1240*/  IMAD.SHL.U32 R235, R235, 0x2, RZ ;  /* 0x00000002ebeb7824 */ /* 0x000fe200078e00ff */
[C---:B------:R-:W-:Y:S01]  /*1250*/  ISETP.LT.OR P6, PT, R11.reuse, 0x1, P3 ;  /* 0x000000010b00780c */ /* 0x040fe20001fc1670 */
[----:B------:R-:W-:Y:S01]  /*1260*/  IMAD R16, R20, c[0x0][0x1ac], R16 ;  /* 0x00006b0014107a24 */ /* 0x000fe200078e0210 */
[----:B------:R-:W-:Y:S01]  /*1270*/  LEA.HI.X R27, R14, R31, R15, 0x6, P4 ;  /* 0x0000001f0e1b7211 */ /* 0x000fe200020f340f */
[----:B------:R-:W-:Y:S01]  /*1280*/  IMAD.U32 R15, RZ, RZ, UR4 ;  /* 0x00000004ff0f7e24 */ /* 0x000fe2000f8e00ff */
[C---:B------:R-:W-:Y:S01]  /*1290*/  ISETP.LT.OR P4, PT, R11.reuse, 0x1, P5 ;  /* 0x000000010b00780c */ /* 0x040fe20002f81670 */
[----:B------:R-:W-:Y:S01]  /*12a0*/  IMAD.U32 R14, RZ, RZ, UR5 ;  /* 0x00000005ff0e7e24 */ /* 0x000fe2000f8e00ff */
[----:B------:R-:W-:Y:S01]  /*12b0*/  @!PT LDS RZ, [RZ] ;  /* 0x00000000fffff984 */ /* 0x000fe20000000800 */
[----:B------:R-:W-:Y:S01]  /*12c0*/  @!PT LDS RZ, [RZ] ;  /* 0x00000000fffff984 */ /* 0x000fe20000000800 */
[----:B------:R-:W-:Y:S01]  /*12d0*/  @!PT LDS RZ, [RZ] ;  /* 0x00000000fffff984 */ /* 0x000fe20000000800 */
[----:B------:R1:W-:Y:S01]  /*12e0*/  LDGSTS.E.BYPASS.LTC128B.128 [R235+0x7880], [R30.64], !P2 ;  /* 0x078800001eeb7fae */ /* 0x0003e2000d101d4e */
[----:B------:R-:W-:Y:S01]  /*12f0*/  ISETP.LT.OR P1, PT, R11, 0x21, P1 ;  /* 0x000000210b00780c */ /* 0x000fe20000f21670 */
[----:B------:R-:W-:Y:S01]  /*1300*/  IMAD.WIDE.U32 R20, R20, c[0x0][0x1a8], R22 ;  /* 0x00006a0014147a25 */ /* 0x000fe200078e0016 */
[----:B------:R-:W-:Y:S01]  /*1310*/  @!P0 LEA R32, P2, R15, R26, 0x1 ;  /* 0x0000001a0f208211 */ /* 0x000fe200078408ff */
[----:B------:R-:W-:Y:S01]  /*1320*/  ULDC.64 UR4, c[0x0][0x1a8] ;  /* 0x00006a0000047ab9 */ /* 0x000fe20000000a00 */
[----:B------:R-:W-:Y:S01]  /*1330*/  ISETP.LT.OR P5, PT, R11, 0x21, P5 ;  /* 0x000000210b00780c */ /* 0x000fe20002fa1670 */
[----:B------:R-:W-:Y:S01]  /*1340*/  IMAD.WIDE.U32 R22, R7, c[0x0][0x178], R24 ;  /* 0x00005e0007167a25 */ /* 0x000fe200078e0018 */
[----:B------:R-:W-:Y:S01]  /*1350*/  @!P0 LEA.HI.X R33, R15, R27, R14, 0x1, P2 ;  /* 0x0000001b0f218211 */ /* 0x000fe200010f0c0e */
[----:B------:R1:W-:Y:S01]  /*1360*/  LDGSTS.E.BYPASS.LTC128B.128 [R235+0xa080], [R30.64+0x80], !P6 ;  /* 0x0a0800801eeb7fae */ /* 0x0003e2000f101d4e */
[C---:B------:R-:W-:Y:S01]  /*1370*/  @!P0 ISETP.GE.AND P2, PT, R11.reuse, 0x41, PT ;  /* 0x000000410b00880c */ /* 0x040fe20003f46270 */
[----:B------:R-:W-:Y:S01]  /*1380*/  IMAD R14, R12, c[0x0][0x178], RZ ;  /* 0x00005e000c0e7a24 */ /* 0x000fe200078e02ff */
[----:B------:R-:W-:Y:S01]  /*1390*/  ISETP.LT.OR P6, PT, R11, 0x21, P3 ;  /* 0x000000210b00780c */ /* 0x000fe20001fc1670 */
[----:B------:R1:W-:Y:S01]  /*13a0*/  LDGSTS.E.BYPASS.LTC128B.128 [R235+0xc880], [R30.64+0x100], !P4 ;  /* 0x0c8801001eeb7fae */ /* 0x0003e2000e101d4e */
[C---:B------:R-:W-:Y:S01]  /*13b0*/  @!P0 ISETP.GE.OR P4, PT, R24.reuse, c[0x0][0x1cc], !P2 ;  /* 0x0000730018008a0c */ /* 0x040fe20005786670 */
[----:B------:R-:W-:Y:S01]  /*13c0*/  IMAD R14, R7, c[0x0][0x17c], R14 ;  /* 0x00005f00070e7a24 */ /* 0x000fe200078e020e */
[----:B------:R-:W-:Y:S01]  /*13d0*/  @!P0 ISETP.LT.OR P3, PT, R11, 0x41, P3 ;  /* 0x000000410b00880c */ /* 0x000fe20001f61670 */
[----:B------:R2:W-:Y:S01]  /*13e0*/  LDGSTS.E.BYPASS.LTC128B.128 [R235+0x8880], [R26.64], !P1 ;  /* 0x088800001aeb7fae */ /* 0x0005e2000c901d4e */
[----:B------:R-:W-:Y:S01]  /*13f0*/  @!P0 ISETP.GE.OR P2, PT, R9, c[0x0][0x1cc], !P2 ;  /* 0x0000730009008a0c */ /* 0x000fe20005746670 */
[----:B------:R-:W-:Y:S01]  /*1400*/  IMAD.IADD R16, R21, 0x1, R16 ;  /* 0x0000000115107824 */ /* 0x000fe200078e0210 */
[----:B------:R-:W-:Y:S01]  /*1410*/  USHF.L.U32 UR7, UR4, 0x5, URZ ;  /* 0x0000000504077899 */ /* 0x000fe2000800063f */
[----:B------:R-:W-:Y:S01]  /*1420*/  IMAD.IADD R23, R23, 0x1, R14 ;  /* 0x0000000117177824 */ /* 0x000fe200078e020e */
[----:B------:R-:W-:Y:S01]  /*1430*/  USHF.L.U64.HI UR5, UR4, UR6, UR5 ;  /* 0x0000000604057299 */ /* 0x000fe20008010205 */
[----:B------:R-:W-:Y:S01]  /*1440*/  IMAD R17, R13, c[0x0][0x180], RZ ;  /* 0x000060000d117a24 */ /* 0x000fe200078e02ff */
[----:B------:R-:W-:Y:S01]  /*1450*/  CS2R R102, SRZ ;  /* 0x0000000000667805 */ /* 0x000fe2000001ff00 */
[----:B------:R2:W-:Y:S01]  /*1460*/  LDGSTS.E.BYPASS.LTC128B.128 [R235+0xb080], [R26.64+0x80], !P6 ;  /* 0x0b0800801aeb7fae */ /* 0x0005e2000f101d4e */
[----:B------:R-:W-:Y:S01]  /*1470*/  ISETP.GE.AND P6, PT, R24, c[0x0][0x19c], PT ;  /* 0x0000670018007a0c */ /* 0x000fe20003fc6270 */
[----:B------:R-:W-:Y:S01]  /*1480*/  IMAD.MOV.U32 R14, RZ, RZ, c[0x0][0x1a8] ;  /* 0x00006a00ff0e7624 */ /* 0x000fe200078e00ff */
[----:B------:R-:W-:Y:S01]  /*1490*/  CS2R R100, SRZ ;  /* 0x0000000000647805 */ /* 0x000fe2000001ff00 */
[----:B------:R2:W-:Y:S01]  /*14a0*/  LDGSTS.E.BYPASS.LTC128B.128 [R235+0xd880], [R26.64+0x100], !P5 ;  /* 0x0d8801001aeb7fae */ /* 0x0005e2000e901d4e */
[----:B------:R-:W-:Y:S01]  /*14b0*/  ISETP.GE.AND P5, PT, R10, c[0x0][0x19c], PT ;  /* 0x000067000a007a0c */ /* 0x000fe20003fa6270 */
[----:B------:R-:W-:Y:S01]  /*14c0*/  IMAD.WIDE.U32 R22, R0, c[0x0][0x180], R22 ;  /* 0x0000600000167a25 */ /* 0x000fe200078e0016 */
[----:B------:R-:W-:Y:S01]  /*14d0*/  CS2R R98, SRZ ;  /* 0x0000000000627805 */ /* 0x000fe2000001ff00 */
[----:B------:R3:W-:Y:S01]  /*14e0*/  @!P0 LDGSTS.E.BYPASS.LTC128B.128 [R235+0x9880], [R32.64], !P4 ;  /* 0x0988000020eb8fae */ /* 0x0007e2000e101d4e */
[C---:B------:R-:W-:Y:S01]  /*14f0*/  ISETP.LT.OR P4, PT, R11.reuse, 0x1, P6 ;  /* 0x000000010b00780c */ /* 0x040fe20003781670 */
[----:B------:R-:W-:Y:S01]  /*1500*/  IMAD.MOV.U32 R15, RZ, RZ, c[0x0][0x1ac] ;  /* 0x00006b00ff0f7624 */ /* 0x000fe200078e00ff */
[----:B------:R-:W-:Y:S01]  /*1510*/  CS2R R96, SRZ ;  /* 0x0000000000607805 */ /* 0x000fe2000001ff00 */
[----:B------:R3:W-:Y:S01]  /*1520*/  @!P0 LDGSTS.E.BYPASS.LTC128B.128 [R235+0xc080], [R32.64+0x80], !P3 ;  /* 0x0c08008020eb8fae */ /* 0x0007e2000d901d4e */
[----:B------:R-:W-:Y:S01]  /*1530*/  IMAD R12, R12, c[0x0][0x208], RZ ;  /* 0x000082000c0c7a24 */ /* 0x000fe200078e02ff */
[----:B------:R-:W-:Y:S01]  /*1540*/  CS2R R94, SRZ ;  /* 0x00000000005e7805 */ /* 0x000fe2000001ff00 */
[C---:B-1----:R-:W-:Y:S01]  /*1550*/  LEA R30, P1, R20.reuse, c[0x0][0x190], 0x1 ;  /* 0x00006400141e7a11 */ /* 0x042fe200078208ff */
[----:B------:R3:W-:Y:S01]  /*1560*/  @!P0 LDGSTS.E.BYPASS.LTC128B.128 [R235+0xe880], [R32.64+0x100], !P2 ;  /* 0x0e88010020eb8fae */ /* 0x0007e2000d101d4e */
[----:B------:R-:W-:Y:S01]  /*1570*/  ISETP.LT.OR P2, PT, R11, 0x1, P5 ;  /* 0x000000010b00780c */ /* 0x000fe20002f41670 */
[----:B------:R-:W-:Y:S01]  /*1580*/  IMAD R12, R7, c[0x0][0x20c], R12 ;  /* 0x00008300070c7a24 */ /* 0x000fe200078e020c */
[----:B------:R-:W-:Y:S01]  /*1590*/  LEA.HI.X R31, R20, c[0x0][0x194], R16, 0x1, P1 ;  /* 0x00006500141f7a11 */ /* 0x000fe200008f0c10 */
[----:B------:R-:W-:Y:S01]  /*15a0*/  IMAD R16, R0, c[0x0][0x184], R17 ;  /* 0x0000610000107a24 */ /* 0x000fe200078e0211 */
[----:B------:R-:W-:Y:S01]  /*15b0*/  LEA R20, P3, R14, R30, 0x6 ;  /* 0x0000001e0e147211 */ /* 0x000fe200078630ff */
[----:B------:R-:W-:Y:S01]  /*15c0*/  IMAD R17, R6, c[0x0][0x188], RZ ;  /* 0x0000620006117a24 */ /* 0x000fe200078e02ff */
[----:B------:R-:W-:Y:S01]  /*15d0*/  ISETP.GE.AND P1, PT, R9, c[0x0][0x19c], PT ;  /* 0x0000670009007a0c */ /* 0x000fe20003f26270 */
[----:B------:R-:W-:Y:S01]  /*15e0*/  IMAD.IADD R23, R23, 0x1, R16 ;  /* 0x0000000117177824 */ /* 0x000fe200078e0210 */
[----:B------:R-:W-:Y:S01]  /*15f0*/  LEA.HI.X R21, R14, R31, R15, 0x6, P3 ;  /* 0x0000001f0e157211 */ /* 0x000fe200018f340f */
[C---:B------:R-:W-:Y:S01]  /*1600*/  IMAD R14, R242.reuse, c[0x0][0x18c], R17 ;  /* 0x00006300f20e7a24 */ /* 0x040fe200078e0211 */
[C---:B------:R-:W-:Y:S01]  /*1610*/  ISETP.LT.OR P3, PT, R11.reuse, 0x1, P1 ;  /* 0x000000010b00780c */ /* 0x040fe20000f61670 */
[----:B------:R-:W-:Y:S01]  /*1620*/  IMAD.WIDE.U32 R16, R242, c[0x0][0x188], R22 ;  /* 0x00006200f2107a25 */ /* 0x000fe200078e0016 */
[----:B------:R3:W-:Y:S01]  /*1630*/  LDGSTS.E.BYPASS.LTC128B.128 [R235+0x80], [R30.64], !P4 ;  /* 0x000800001eeb7fae */ /* 0x0007e2000e101d4e */
[----:B------:R-:W-:Y:S01]  /*1640*/  ISETP.LT.OR P4, PT, R11, 0x21, P6 ;  /* 0x000000210b00780c */ /* 0x000fe20003781670 */
[----:B------:R-:W-:Y:S01]  /*1650*/  CS2R R92, SRZ ;  /* 0x00000000005c7805 */ /* 0x000fe2000001ff00 */
[----:B------:R-:W-:Y:S01]  /*1660*/  IMAD.IADD R14, R17, 0x1, R14 ;  /* 0x00000001110e7824 */ /* 0x000fe200078e020e */
[----:B------:R3:W-:Y:S01]  /*1670*/  LDGSTS.E.BYPASS.LTC128B.128 [R235+0x2880], [R30.64+0x80], !P2 ;  /* 0x028800801eeb7fae */ /* 0x0007e2000d101d4e */
[C---:B------:R-:W-:Y:S01]  /*1680*/  LEA R250, P2, R16.reuse, c[0x0][0x160], 0x1 ;  /* 0x0000580010fa7a11 */ /* 0x040fe200078408ff */
[----:B------:R-:W-:Y:S01]  /*1690*/  IMAD.WIDE.U32 R22, R7, c[0x0][0x208], R24 ;  /* 0x0000820007167a25 */ /* 0x000fe200078e0018 */
[----:B------:R-:W-:Y:S01]  /*16a0*/  @!P0 ISETP.LT.OR P6, PT, R11, 0x41, P6 ;  /* 0x000000410b00880c */ /* 0x000fe200037c1670 */
[----:B------:R-:W-:Y:S01]  /*16b0*/  CS2R R90, SRZ ;  /* 0x00000000005a7805 */ /* 0x000fe2000001ff00 */
[----:B------:R-:W-:Y:S01]  /*16c0*/  LEA.HI.X R251, R16, c[0x0][0x164], R14, 0x1, P2 ;  /* 0x0000590010fb7a11 */ /* 0x000fe200010f0c0e */
[----:B------:R-:W-:Y:S01]  /*16d0*/  IMAD.IADD R23, R23, 0x1, R12 ;  /* 0x0000000117177824 */ /* 0x000fe200078e020c */
[----:B------:R-:W-:Y:S01]  /*16e0*/  ISETP.GE.AND P2, PT, R10, c[0x0][0x16c], PT ;  /* 0x00005b000a007a0c */ /* 0x000fe20003f46270 */
[----:B------:R3:W-:Y:S01]  /*16f0*/  LDGSTS.E.BYPASS.LTC128B.128 [R235+0x5080], [R30.64+0x100], !P3 ;  /* 0x050801001eeb7fae */ /* 0x0007e2000d901d4e */
[----:B------:R-:W-:Y:S01]  /*1700*/  ISETP.GE.AND P3, PT, R24, c[0x0][0x16c], PT ;  /* 0x00005b0018007a0c */ /* 0x000fe20003f66270 */
[----:B------:R-:W-:Y:S01]  /*1710*/  IMAD R15, R13, c[0x0][0x210], RZ ;  /* 0x000084000d0f7a24 */ /* 0x000fe200078e02ff */
[----:B------:R-:W-:Y:S01]  /*1720*/  SEL R7, RZ, 0xffffffff, P2 ;  /* 0xffffffffff077807 */ /* 0x000fe20001000000 */
[----:B------:R1:W-:Y:S01]  /*1730*/  LDGSTS.E.BYPASS.LTC128B.128 [R235+0x1080], [R20.64], !P4 ;  /* 0x0108000014eb7fae */ /* 0x0003e2000e101d4e */
[----:B------:R-:W-:Y:S01]  /*1740*/  SEL R17, RZ, 0x1, P3 ;  /* 0x00000001ff117807 */ /* 0x000fe20001800000 */
[C---:B------:R-:W-:Y:S01]  /*1750*/  IMAD R15, R0.reuse, c[0x0][0x214], R15 ;  /* 0x00008500000f7a24 */ /* 0x040fe200078e020f */
[----:B------:R-:W-:Y:S01]  /*1760*/  ISETP.LT.OR P4, PT, R11, 0x21, P5 ;  /* 0x000000210b00780c */ /* 0x000fe20002f81670 */
[----:B------:R-:W-:Y:S01]  /*1770*/  IMAD.SHL.U32 R12, R7, 0x2, RZ ;  /* 0x00000002070c7824 */ /* 0x000fe200078e00ff */
[C---:B------:R-:W-:Y:S01]  /*1780*/  ISETP.LT.OR P3, PT, R11.reuse, 0x21, P1 ;  /* 0x000000210b00780c */ /* 0x040fe20000f61670 */
[----:B------:R-:W-:Y:S01]  /*1790*/  IMAD.U32 R7, RZ, RZ, UR5 ;  /* 0x00000005ff077e24 */ /* 0x000fe2000f8e00ff */
[C---:B------:R-:W-:Y:S01]  /*17a0*/  @!P0 ISETP.LT.OR P5, PT, R11.reuse, 0x41, P5 ;  /* 0x000000410b00880c */ /* 0x040fe20002fa1670 */
[----:B------:R-:W-:Y:S01]  /*17b0*/  IMAD.WIDE.U32 R22, R0, c[0x0][0x210], R22 ;  /* 0x0000840000167a25 */ /* 0x000fe200078e0016 */
[----:B------:R-:W-:Y:S01]  /*17c0*/  @!P0 ISETP.LT.OR P1, PT, R11, 0x41, P1 ;  /* 0x000000410b00880c */ /* 0x000fe20000f21670 */
[----:B------:R-:W-:Y:S01]  /*17d0*/  ULDC.64 UR4, c[0x0][0x208] ;  /* 0x0000820000047ab9 */ /* 0x000fe20000000a00 */
[----:B------:R-:W-:Y:S01]  /*17e0*/  ISETP.GE.AND P2, PT, R9, c[0x0][0x16c], PT ;  /* 0x00005b0009007a0c */ /* 0x000fe20003f46270 */
[----:B------:R-:W-:Y:S01]  /*17f0*/  IMAD.U32 R11, RZ, RZ, UR7 ;  /* 0x00000007ff0b7e24 */ /* 0x000fe2000f8e00ff */
[----:B------:R-:W-:Y:S01]  /*1800*/  LOP3.LUT R17, R12, 0x2, R17, 0xe2, !PT ;  /* 0x000000020c117812 */ /* 0x000fe200078ee211 */
[----:B------:R-:W-:Y:S01]  /*1810*/  IMAD.IADD R23, R23, 0x1, R15 ;  /* 0x0000000117177824 */ /* 0x000fe200078e020f */
[----:B------:R-:W-:Y:S01]  /*1820*/  SEL R12, RZ, 0x4, P2 ;  /* 0x00000004ff0c7807 */ /* 0x000fe20001000000 */
[----:B------:R1:W-:Y:S01]  /*1830*/  LDGSTS.E.BYPASS.LTC128B.128 [R235+0x3880], [R20.64+0x80], !P4 ;  /* 0x0388008014eb7fae */ /* 0x0003e2000e101d4e */
[----:B------:R-:W-:Y:S01]  /*1840*/  @!P0 LEA R16, P2, R11, R20, 0x1 ;  /* 0x000000140b108211 */ /* 0x000fe200078408ff */
[----:B------:R-:W-:Y:S01]  /*1850*/  IMAD.WIDE.U32 R22, R242, c[0x0][0x218], R22 ;  /* 0x00008600f2167a25 */ /* 0x000fe200078e0016 */
[----:B------:R-:W-:Y:S01]  /*1860*/  LOP3.LUT R12, R17, R12, RZ, 0xfc, !PT ;  /* 0x0000000c110c7212 */ /* 0x000fe200078efcff */
[----:B------:R1:W-:Y:S01]  /*1870*/  LDGSTS.E.BYPASS.LTC128B.128 [R235+0x6080], [R20.64+0x100], !P3 ;  /* 0x0608010014eb7fae */ /* 0x0003e2000d901d4e */
[----:B------:R-:W-:Y:S01]  /*1880*/  @!P0 LEA.HI.X R17, R11, R21, R7, 0x1, P2 ;  /* 0x000000150b118211 */ /* 0x000fe200010f0c07 */
[----:B------:R-:W-:Y:S01]  /*1890*/  IMAD R11, R6, c[0x0][0x218], RZ ;  /* 0x00008600060b7a24 */ /* 0x000fe200078e02ff */
[C---:B------:R-:W-:Y:S01]  /*18a0*/  LOP3.LUT P4, RZ, R12.reuse, 0x1, RZ, 0xc0, !PT ;  /* 0x000000010cff7812 */ /* 0x040fe2000788c0ff */
[----:B------:R-:W-:Y:S01]  /*18b0*/  USHF.L.U64.HI UR7, UR8, UR6, UR9 ;  /* 0x0000000608077299 */ /* 0x000fe20008010209 */
[----:B------:R-:W-:Y:S01]  /*18c0*/  IADD3 R7, -R239, UR13, RZ ;  /* 0x0000000def077c10 */ /* 0x000fe2000fffe1ff */
[----:B------:R4:W-:Y:S01]  /*18d0*/  @!P0 LDGSTS.E.BYPASS.LTC128B.128 [R235+0x2080], [R16.64], !P6 ;  /* 0x0208000010eb8fae */ /* 0x0009e2000f101d4e */
[----:B------:R-:W-:Y:S01]  /*18e0*/  LOP3.LUT P3, RZ, R12, 0x2, RZ, 0xc0, !PT ;  /* 0x000000020cff7812 */ /* 0x000fe2000786c0ff */
[----:B------:R-:W-:Y:S01]  /*18f0*/  IMAD R11, R242, c[0x0][0x21c], R11 ;  /* 0x00008700f20b7a24 */ /* 0x000fe200078e020b */
[----:B------:R-:W-:Y:S01]  /*1900*/  LOP3.LUT P2, RZ, R12, 0x4, RZ, 0xc0, !PT ;  /* 0x000000040cff7812 */ /* 0x000fe2000784c0ff */
[----:B------:R4:W-:Y:S01]  /*1910*/  @!P0 LDGSTS.E.BYPASS.LTC128B.128 [R235+0x4880], [R16.64+0x80], !P5 ;  /* 0x0488008010eb8fae */ /* 0x0009e2000e901d4e */
[----:B------:R-:W-:Y:S01]  /*1920*/  ISETP.LT.OR P6, PT, R7, 0x1, !P4 ;  /* 0x000000010700780c */ /* 0x000fe200067c1670 */
[----:B------:R-:W-:Y:S01]  /*1930*/  IMAD.IADD R11, R23, 0x1, R11 ;  /* 0x00000001170b7824 */ /* 0x000fe200078e020b */
[C---:B------:R-:W-:Y:S01]  /*1940*/  ISETP.LT.OR P5, PT, R7.reuse, 0x1, !P3 ;  /* 0x000000010700780c */ /* 0x040fe20005fa1670 */
[----:B------:R4:W-:Y:S01]  /*1950*/  @!P0 LDGSTS.E.BYPASS.LTC128B.128 [R235+0x7080], [R16.64+0x100], !P1 ;  /* 0x0708010010eb8fae */ /* 0x0009e2000c901d4e */
[----:B------:R-:W-:Y:S01]  /*1960*/  ISETP.LT.OR P1, PT, R7, 0x1, !P2 ;  /* 0x000000010700780c */ /* 0x000fe20005721670 */
[----:B------:R-:W-:Y:S01]  /*1970*/  USHF.L.U32 UR12, UR4, 0x5, URZ ;  /* 0x00000005040c7899 */ /* 0x000fe2000800063f */
[C---:B------:R-:W-:Y:S01]  /*1980*/  LEA R248, P0, R22.reuse, c[0x0][0x1f0], 0x1 ;  /* 0x00007c0016f87a11 */ /* 0x040fe200078008ff */
[----:B------:R-:W0:Y:S01]  /*1990*/  LDGDEPBAR ;  /* 0x00000000000079af */ /* 0x000e220000000000 */
[----:B------:R-:W-:Y:S01]  /*19a0*/  USHF.L.U64.HI UR7, UR11, 0x1, UR7 ;  /* 0x000000010b077899 */ /* 0x000fe20008010207 */
[----:B------:R-:W-:Y:S01]  /*19b0*/  P2R R14, PR, RZ, 0x10 ;  /* 0x00000010ff0e7803 */ /* 0x000fe20000000000 */
[----:B------:R-:W-:Y:S01]  /*19c0*/  USHF.L.U32 UR11, UR12, 0x1, URZ ;  /* 0x000000010c0b7899 */ /* 0x000fe2000800063f */
[----:B------:R-:W-:Y:S01]  /*19d0*/  LEA.HI.X R249, R22, c[0x0][0x1f4], R11, 0x1, P0 ;  /* 0x00007d0016f97a11 */ /* 0x000fe200000f0c0b */
[----:B------:R-:W-:Y:S01]  /*19e0*/  IMAD.U32 R11, RZ, RZ, UR10 ;  /* 0x0000000aff0b7e24 */ /* 0x000fe2000f8e00ff */
[----:B------:R3:W-:Y:S01]  /*19f0*/  LDGSTS.E.BYPASS.LTC128B.128 [R235+0xf080], [R250.64], !P6 ;  /* 0x0f080000faeb7fae */ /* 0x0007e2000f101d4e */
[----:B------:R-:W-:Y:S01]  /*1a00*/  USHF.L.U64.HI UR5, UR4, UR6, UR5 ;  /* 0x0000000604057299 */ /* 0x000fe20008010205 */
[----:B------:R-:W-:Y:S01]  /*1a10*/  IMAD R3, R2, -0x50, R3 ;  /* 0xffffffb002037824 */ /* 0x000fe200078e0203 */
[-C--:B------:R-:W-:Y:S01]  /*1a20*/  LEA.HI R2, R18, R233.reuse, RZ, 0x5 ;  /* 0x000000e912027211 */ /* 0x080fe200078f28ff */
[----:B------:R3:W-:Y:S01]  /*1a30*/  LDGSTS.E.BYPASS.LTC128B.128 [R235+0x11080], [R250.64+0x80], !P5 ;  /* 0x11080080faeb7fae */ /* 0x0007e2000e901d4e */
[----:B------:R-:W-:Y:S01]  /*1a40*/  IADD3 R22, P6, P0, R11, 0x80, R250 ;  /* 0x000000800b167810 */ /* 0x000fe200078de0fa */
[----:B-1----:R-:W-:Y:S01]  /*1a50*/  IMAD.U32 R21, RZ, RZ, UR11 ;  /* 0x0000000bff157e24 */ /* 0x002fe2000f8e00ff */
[----:B------:R-:W-:Y:S01]  /*1a60*/  USHF.L.U64.HI UR5, UR12, 0x1, UR5 ;  /* 0x000000010c057899 */ /* 0x000fe20008010205 */
[----:B------:R3:W-:Y:S01]  /*1a70*/  LDGSTS.E.BYPASS.LTC128B.128 [R235+0x13080], [R250.64+0x100], !P1 ;  /* 0x13080100faeb7fae */ /* 0x0007e2000c901d4e */
[----:B--2---:R-:W-:Y:S01]  /*1a80*/  IADD3 R26, P1, R250, UR10, RZ ;  /* 0x0000000afa1a7c10 */ /* 0x004fe2000ff3e0ff */
[----:B------:R-:W-:Y:S01]  /*1a90*/  IMAD R13, R13, c[0x0][0x238], RZ ;  /* 0x00008e000d0d7a24 */ /* 0x000fe200078e02ff */
[----:B------:R-:W-:Y:S01]  /*1aa0*/  IADD3.X R23, RZ, UR7, R251, P6, P0 ;  /* 0x00000007ff177c10 */ /* 0x000fe2000b7e04fb */
[C---:B------:R-:W-:Y:S01]  /*1ab0*/  IMAD.WIDE.U32 R28, R0.reuse, c[0x0][0x238], R28 ;  /* 0x00008e00001c7a25 */ /* 0x040fe200078e001c */
[----:B------:R-:W-:Y:S01]  /*1ac0*/  IADD3.X R27, R251, UR7, RZ, P1, !PT ;  /* 0x00000007fb1b7c10 */ /* 0x000fe20008ffe4ff */
[----:B------:R-:W-:Y:S01]  /*1ad0*/  UIADD3 UR6, UR13, 0x3f, URZ ;  /* 0x0000003f0d067890 */ /* 0x000fe2000fffe03f */
[----:B------:R-:W-:Y:S01]  /*1ae0*/  ISETP.LT.OR P6, PT, R7, 0x21, !P4 ;  /* 0x000000210700780c */ /* 0x000fe200067c1670 */
[----:B------:R-:W-:Y:S01]  /*1af0*/  IMAD R13, R0, c[0x0][0x23c], R13 ;  /* 0x00008f00000d7a24 */ /* 0x000fe200078e020d */
[----:B----4-:R-:W-:Y:S01]  /*1b00*/  IADD3 R16, P5, P1, R11, 0x100, R250 ;  /* 0x000001000b107810 */ /* 0x010fe200079be0fa */
[----:B------:R-:W-:Y:S01]  /*1b10*/  IMAD R241, R6, c[0x0][0x240], RZ ;  /* 0x0000900006f17a24 */ /* 0x000fe200078e02ff */
[----:B------:R-:W-:Y:S01]  /*1b20*/  ISETP.LT.OR P0, PT, R7, 0x21, !P3 ;  /* 0x000000210700780c */ /* 0x000fe20005f01670 */
[----:B------:R-:W-:Y:S01]  /*1b30*/  IMAD.IADD R29, R29, 0x1, R13 ;  /* 0x000000011d1d7824 */ /* 0x000fe200078e020d */
[----:B------:R-:W-:Y:S01]  /*1b40*/  IADD3.X R17, RZ, UR7, R251, P5, P1 ;  /* 0x00000007ff117c10 */ /* 0x000fe2000afe24fb */
[----:B------:R-:W-:Y:S01]  /*1b50*/  IMAD.SHL.U32 R6, R5, 0x40, RZ ;  /* 0x0000004005067824 */ /* 0x000fe200078e00ff */
[----:B------:R-:W-:Y:S01]  /*1b60*/  IADD3 R20, P5, P1, R21, 0x100, R248 ;  /* 0x0000010015147810 */ /* 0x000fe200079be0f8 */
[----:B------:R-:W-:Y:S01]  /*1b70*/  IMAD.MOV.U32 R227, RZ, RZ, 0x20 ;  /* 0x00000020ffe37424 */ /* 0x000fe200078e00ff */
[----:B------:R-:W-:Y:S01]  /*1b80*/  ISETP.GE.AND P4, PT, R24, c[0x0][0x1fc], PT ;  /* 0x00007f0018007a0c */ /* 0x000fe20003f86270 */
[----:B------:R-:W-:Y:S01]  /*1b90*/  IMAD.MOV.U32 R229, RZ, RZ, 0x10 ;  /* 0x00000010ffe57424 */ /* 0x000fe200078e00ff */
[----:B------:R-:W-:Y:S01]  /*1ba0*/  IADD3.X R21, RZ, UR5, R249, P5, P1 ;  /* 0x00000005ff157c10 */ /* 0x000fe2000afe24f9 */
[----:B------:R1:W-:Y:S01]  /*1bb0*/  LDGSTS.E.BYPASS.LTC128B.128 [R235+0x10080], [R26.64], !P6 ;  /* 0x100800001aeb7fae */ /* 0x0003e2000f101d4e */
[----:B------:R-:W-:Y:S01]  /*1bc0*/  ISETP.GT.AND P1, PT, R233, 0xf, PT ;  /* 0x0000000fe900780c */ /* 0x000fe20003f24270 */
[----:B------:R-:W-:Y:S01]  /*1bd0*/  IMAD.MOV.U32 R217, RZ, RZ, 0x120 ;  /* 0x00000120ffd97424 */ /* 0x000fe200078e00ff */
[C---:B------:R-:W-:Y:S01]  /*1be0*/  ISETP.LT.OR P5, PT, R7.reuse, 0x21, !P2 ;  /* 0x000000210700780c */ /* 0x040fe200057a1670 */
[----:B------:R2:W-:Y:S01]  /*1bf0*/  LDGSTS.E.BYPASS.LTC128B.128 [R235+0x12080], [R22.64], !P0 ;  /* 0x1208000016eb7fae */ /* 0x0005e2000c101d4e */
[----:B------:R-:W-:Y:S01]  /*1c00*/  ISETP.LT.OR P0, PT, R7, 0x1, P4 ;  /* 0x000000010700780c */ /* 0x000fe20002701670 */
[----:B------:R-:W-:Y:S01]  /*1c10*/  IMAD R241, R242, c[0x0][0x244], R241 ;  /* 0x00009100f2f17a24 */ /* 0x000fe200078e02f1 */
[----:B------:R-:W-:Y:S01]  /*1c20*/  ISETP.GE.AND P6, PT, R10, c[0x0][0x1fc], PT ;  /* 0x00007f000a007a0c */ /* 0x000fe20003fc6270 */
[----:B------:R-:W-:Y:S01]  /*1c30*/  IMAD.WIDE.U32 R242, R242, c[0x0][0x240], R28 ;  /* 0x00009000f2f27a25 */ /* 0x000fe200078e001c */
[----:B------:R-:W-:Y:S01]  /*1c40*/  SHF.R.S32.HI R12, RZ, 0x1f, R2 ;  /* 0x0000001fff0c7819 */ /* 0x000fe20000011402 */
[----:B------:R-:W-:Y:S01]  /*1c50*/  UMOV UR4, 0x6 ;  /* 0x0000000600047882 */ /* 0x000fe20000000000 */
[----:B------:R-:W-:Y:S01]  /*1c60*/  CS2R R88, SRZ ;  /* 0x0000000000587805 */ /* 0x000fe2000001ff00 */
[----:B------:R-:W-:Y:S01]  /*1c70*/  CS2R R86, SRZ ;  /* 0x0000000000567805 */ /* 0x000fe2000001ff00 */
[----:B------:R-:W-:Y:S01]  /*1c80*/  CS2R R84, SRZ ;  /* 0x0000000000547805 */ /* 0x000fe2000001ff00 */
[----:B------:R-:W-:Y:S01]  /*1c90*/  @!P1 IMAD.SHL.U32 R11, R233, 0x10, RZ ;  /* 0x00000010e90b9824 */ /* 0x000fe200078e00ff */
[----:B------:R-:W-:Y:S01]  /*1ca0*/  CS2R R82, SRZ ;  /* 0x0000000000527805 */ /* 0x000fe2000001ff00 */
[----:B------:R4:W-:Y:S01]  /*1cb0*/  LDGSTS.E.BYPASS.LTC128B.128 [R235+0x14080], [R16.64], !P5 ;  /* 0x1408000010eb7fae */ /* 0x0009e2000e901d4e */
[----:B------:R-:W-:Y:S01]  /*1cc0*/  ISETP.GE.AND P5, PT, R9, c[0x0][0x1fc], PT ;  /* 0x00007f0009007a0c */ /* 0x000fe20003fa6270 */
[----:B------:R-:W-:Y:S01]  /*1cd0*/  CS2R R80, SRZ ;  /* 0x0000000000507805 */ /* 0x000fe2000001ff00 */
[----:B------:R-:W-:Y:S01]  /*1ce0*/  CS2R R78, SRZ ;  /* 0x00000000004e7805 */ /* 0x000fe2000001ff00 */
[----:B------:R2:W-:Y:S01]  /*1cf0*/  @!P1 LDGSTS.E.BYPASS.LTC128B.128 [R11+0x21080], [R246.64] ;  /* 0x21080000f60b9fae */ /* 0x0005e2000b901d4e */
[----:B------:R-:W-:Y:S01]  /*1d00*/  CS2R R76, SRZ ;  /* 0x00000000004c7805 */ /* 0x000fe2000001ff00 */
[----:B------:R-:W-:Y:S01]  /*1d10*/  CS2R R74, SRZ ;  /* 0x00000000004a7805 */ /* 0x000fe2000001ff00 */
[----:B------:R-:W-:Y:S01]  /*1d20*/  CS2R R72, SRZ ;  /* 0x0000000000487805 */ /* 0x000fe2000001ff00 */
[----:B------:R-:W0:Y:S01]  /*1d30*/  LDGDEPBAR ;  /* 0x00000000000079af */ /* 0x000e220000000000 */
[----:B------:R-:W-:Y:S01]  /*1d40*/  CS2R R70, SRZ ;  /* 0x0000000000467805 */ /* 0x000fe2000001ff00 */
[----:B------:R-:W-:Y:S01]  /*1d50*/  CS2R R68, SRZ ;  /* 0x0000000000447805 */ /* 0x000fe2000001ff00 */
[CC--:B-1----:R-:W-:Y:S01]  /*1d60*/  LEA.HI R26, R18.reuse, R233.reuse, RZ, 0x2 ;  /* 0x000000e9121a7211 */ /* 0x0c2fe200078f10ff */
[----:B------:R3:W-:Y:S01]  /*1d70*/  LDGSTS.E.BYPASS.LTC128B.128 [R235+0x1b080], [R248.64], !P0 ;  /* 0x1b080000f8eb7fae */ /* 0x0007e2000c101d4e */
[C---:B------:R-:W-:Y:S01]  /*1d80*/  ISETP.LT.OR P0, PT, R7.reuse, 0x1, P6 ;  /* 0x000000010700780c */ /* 0x040fe20003701670 */
[----:B------:R-:W-:Y:S01]  /*1d90*/  CS2R R66, SRZ ;  /* 0x0000000000427805 */ /* 0x000fe2000001ff00 */
[----:B------:R-:W-:Y:S01]  /*1da0*/  LEA.HI R18, R18, R233, RZ, 0x4 ;  /* 0x000000e912127211 */ /* 0x000fe200078f20ff */
[----:B------:R-:W-:Y:S01]  /*1db0*/  CS2R R64, SRZ ;  /* 0x0000000000407805 */ /* 0x000fe2000001ff00 */
[C---:B------:R-:W-:Y:S01]  /*1dc0*/  ISETP.LT.OR P6, PT, R7.reuse, 0x21, P6 ;  /* 0x000000210700780c */ /* 0x040fe200037c1670 */
[----:B------:R-:W-:Y:S01]  /*1dd0*/  CS2R R62, SRZ ;  /* 0x00000000003e7805 */ /* 0x000fe2000001ff00 */
[----:B------:R-:W-:Y:S01]  /*1de0*/  SHF.R.S32.HI R19, RZ, 0x4, R18 ;  /* 0x00000004ff137819 */ /* 0x000fe20000011412 */
[----:B------:R-:W-:Y:S01]  /*1df0*/  CS2R R60, SRZ ;  /* 0x00000000003c7805 */ /* 0x000fe2000001ff00 */
[----:B------:R-:W-:Y:S01]  /*1e00*/  CS2R R58, SRZ ;  /* 0x00000000003a7805 */ /* 0x000fe2000001ff00 */
[----:B------:R-:W-:Y:S01]  /*1e10*/  CS2R R56, SRZ ;  /* 0x0000000000387805 */ /* 0x000fe2000001ff00 */
[----:B------:R-:W-:Y:S01]  /*1e20*/  CS2R R54, SRZ ;  /* 0x0000000000367805 */ /* 0x000fe2000001ff00 */
[----:B------:R-:W-:Y:S01]  /*1e30*/  CS2R R52, SRZ ;  /* 0x0000000000347805 */ /* 0x000fe2000001ff00 */
[----:B------:R-:W-:Y:S01]  /*1e40*/  CS2R R50, SRZ ;  /* 0x0000000000327805 */ /* 0x000fe2000001ff00 */
[----:B------:R3:W-:Y:S01]  /*1e50*/  LDGSTS.E.BYPASS.LTC128B.128 [R235+0x1d080], [R248.64+0x80], !P0 ;  /* 0x1d080080f8eb7fae */ /* 0x0007e2000c101d4e */
[----:B------:R-:W-:Y:S01]  /*1e60*/  ISETP.LT.OR P0, PT, R7, 0x1, P5 ;  /* 0x000000010700780c */ /* 0x000fe20002f01670 */
[----:B------:R-:W-:Y:S01]  /*1e70*/  CS2R R48, SRZ ;  /* 0x0000000000307805 */ /* 0x000fe2000001ff00 */
[--C-:B----4-:R-:W-:Y:S01]  /*1e80*/  SHF.R.S32.HI R16, RZ, 0x2, R26.reuse ;  /* 0x00000002ff107819 */ /* 0x110fe2000001141a */
[----:B------:R-:W-:Y:S01]  /*1e90*/  CS2R R46, SRZ ;  /* 0x00000000002e7805 */ /* 0x000fe2000001ff00 */
[----:B------:R-:W-:Y:S01]  /*1ea0*/  SHF.R.S32.HI R17, RZ, 0x1f, R26 ;  /* 0x0000001fff117819 */ /* 0x000fe2000001141a */
[----:B------:R-:W-:Y:S01]  /*1eb0*/  CS2R R44, SRZ ;  /* 0x00000000002c7805 */ /* 0x000fe2000001ff00 */
[----:B--2---:R-:W-:Y:S01]  /*1ec0*/  SHF.R.S32.HI R11, RZ, 0x5, R2 ;  /* 0x00000005ff0b7819 */ /* 0x004fe20000011402 */
[----:B------:R-:W-:Y:S01]  /*1ed0*/  IMAD.IADD R241, R243, 0x1, R241 ;  /* 0x00000001f3f17824 */ /* 0x000fe200078e02f1 */
[----:B------:R-:W-:Y:S01]  /*1ee0*/  LEA.HI R17, R17, R16, RZ, 0x3 ;  /* 0x0000001011117211 */ /* 0x000fe200078f18ff */
[----:B------:R-:W-:Y:S01]  /*1ef0*/  USHF.L.U64.HI UR9, UR8, UR4, UR9 ;  /* 0x0000000408097299 */ /* 0x000fe20008010209 */
[----:B------:R-:W-:Y:S01]  /*1f00*/  LEA.HI R15, R12, R11, RZ, 0x2 ;  /* 0x0000000b0c0f7211 */ /* 0x000fe200078f10ff */
[----:B------:R-:W-:Y:S01]  /*1f10*/  IMAD.SHL.U32 R12, R228, 0x8, RZ ;  /* 0x00000008e40c7824 */ /* 0x000fe200078e00ff */
[----:B------:R-:W-:Y:S01]  /*1f20*/  LOP3.LUT R17, R17, 0xfffffff8, RZ, 0xc0, !PT ;  /* 0xfffffff811117812 */ /* 0x000fe200078ec0ff */
[----:B------:R3:W-:Y:S01]  /*1f30*/  LDGSTS.E.BYPASS.LTC128B.128 [R235+0x1f080], [R248.64+0x100], !P0 ;  /* 0x1f080100f8eb7fae */ /* 0x0007e2000c101d4e */
[----:B------:R-:W-:Y:S01]  /*1f40*/  LOP3.LUT R0, R15, 0xfffffffc, RZ, 0xc0, !PT ;  /* 0xfffffffc0f007812 */ /* 0x000fe200078ec0ff */
[C---:B------:R-:W-:Y:S01]  /*1f50*/  IMAD.SHL.U32 R223, R11.reuse, 0x100, RZ ;  /* 0x000001000bdf7824 */ /* 0x040fe200078e00ff */
[----:B------:R-:W-:Y:S01]  /*1f60*/  IADD3 R22, P0, R248, UR11, RZ ;  /* 0x0000000bf8167c10 */ /* 0x000fe2000ff1e0ff */
[----:B------:R-:W-:Y:S01]  /*1f70*/  IMAD.IADD R17, R16, 0x1, -R17 ;  /* 0x0000000110117824 */ /* 0x000fe200078e0a11 */
[----:B------:R-:W-:Y:S01]  /*1f80*/  LOP3.LUT R12, R12, 0x8, RZ, 0xc0, !PT ;  /* 0x000000080c0c7812 */ /* 0x000fe200078ec0ff */
[----:B------:R-:W-:Y:S01]  /*1f90*/  IMAD.IADD R0, R11, 0x1, -R0 ;  /* 0x000000010b007824 */ /* 0x000fe200078e0a00 */
[----:B------:R-:W-:Y:S01]  /*1fa0*/  IADD3.X R23, R249, UR5, RZ, P0, !PT ;  /* 0x00000005f9177c10 */ /* 0x000fe200087fe4ff */
[----:B------:R-:W-:Y:S01]  /*1fb0*/  IMAD.SHL.U32 R25, R17, 0x10, RZ ;  /* 0x0000001011197824 */ /* 0x000fe200078e00ff */
[C---:B------:R-:W-:Y:S01]  /*1fc0*/  ISETP.LT.OR P0, PT, R7.reuse, 0x21, P4 ;  /* 0x000000210700780c */ /* 0x040fe20002701670 */
[----:B------:R-:W-:Y:S01]  /*1fd0*/  IMAD.SHL.U32 R15, R0, 0x100, RZ ;  /* 0x00000100000f7824 */ /* 0x000fe200078e00ff */
[----:B------:R-:W-:Y:S01]  /*1fe0*/  ISETP.NE.AND P4, PT, R14, RZ, PT ;  /* 0x000000ff0e00720c */ /* 0x000fe20003f85270 */
[C---:B------:R-:W-:Y:S01]  /*1ff0*/  IMAD.SHL.U32 R238, R0.reuse, 0x10, RZ ;  /* 0x0000001000ee7824 */ /* 0x040fe200078e00ff */
[----:B------:R-:W-:Y:S01]  /*2000*/  LEA.HI R14, R0, R0, RZ, 0x1 ;  /* 0x00000000000e7211 */ /* 0x000fe200078f08ff */
[----:B------:R-:W-:Y:S01]  /*2010*/  USHF.R.S32.HI UR5, URZ, 0x1f, UR6 ;  /* 0x0000001f3f057899 */ /* 0x000fe20008011406 */
[----:B------:R-:W-:Y:S01]  /*2020*/  LOP3.LUT R16, R12, 0x70, R25, 0xf8, !PT ;  /* 0x000000700c107812 */ /* 0x000fe200078ef819 */
[----:B------:R-:W-:Y:S01]  /*2030*/  USHF.L.U32 UR10, UR8, 0x6, URZ ;  /* 0x00000006080a7899 */ /* 0x000fe2000800063f */
[----:B------:R-:W-:Y:S01]  /*2040*/  LOP3.LUT R26, R26, 0x3ffffffc, RZ, 0xc0, !PT ;  /* 0x3ffffffc1a1a7812 */ /* 0x000fe200078ec0ff */
[----:B------:R-:W-:Y:S01]  /*2050*/  IMAD.SHL.U32 R14, R14, 0x100, RZ ;  /* 0x000001000e0e7824 */ /* 0x000fe200078e00ff */
[----:B------:R-:W-:Y:S01]  /*2060*/  LOP3.LUT R16, R16, 0x100, R15, 0xf8, !PT ;  /* 0x0000010010107812 */ /* 0x000fe200078ef80f */
[----:B------:R-:W-:Y:S01]  /*2070*/  ULEA.HI UR5, UR5, UR6, URZ, 0x6 ;  /* 0x0000000605057291 */ /* 0x000fe2000f8f303f */
[----:B------:R-:W-:Y:S01]  /*2080*/  ISETP.LT.OR P5, PT, R7, 0x21, P5 ;  /* 0x000000210700780c */ /* 0x000fe20002fa1670 */
[----:B------:R-:W-:Y:S01]  /*2090*/  IMAD.IADD R15, R233, 0x1, -R26 ;  /* 0x00000001e90f7824 */ /* 0x000fe200078e0a1a */
[----:B------:R-:W-:Y:S01]  /*20a0*/  LOP3.LUT R14, R14, 0x7ffffe00, RZ, 0xc0, !PT ;  /* 0x7ffffe000e0e7812 */ /* 0x000fe200078ec0ff */
[----:B------:R3:W-:Y:S01]  /*20b0*/  LDGSTS.E.BYPASS.LTC128B.128 [R235+0x1c080], [R22.64], !P0 ;  /* 0x1c08000016eb7fae */ /* 0x0007e2000c101d4e */
[----:B------:R-:W-:Y:S01]  /*20c0*/  SHF.R.U32.HI R13, RZ, 0x3, R16 ;  /* 0x00000003ff0d7819 */ /* 0x000fe20000011610 */
[----:B------:R-:W-:Y:S01]  /*20d0*/  USHF.R.S32.HI UR8, URZ, 0x6, UR5 ;  /* 0x000000063f087899 */ /* 0x000fe20008011405 */
[----:B------:R-:W-:Y:S01]  /*20e0*/  LEA.HI R7, R18, R19, RZ, 0x1 ;  /* 0x0000001312077211 */ /* 0x000fe200078f08ff */
[----:B------:R-:W-:Y:S01]  /*20f0*/  IMAD R14, R15, 0x2, R14 ;  /* 0x000000020f0e7824 */ /* 0x000fe200078e020e */
[----:B------:R-:W-:Y:S01]  /*2100*/  LOP3.LUT R13, R16, 0x28, R13, 0x78, !PT ;  /* 0x00000028100d7812 */ /* 0x000fe200078e780d */
[----:B------:R3:W-:Y:S01]  /*2110*/  LDGSTS.E.BYPASS.LTC128B.128 [R235+0x1e080], [R22.64+0x80], !P6 ;  /* 0x1e08008016eb7fae */ /* 0x0007e2000f101d4e */
[----:B------:R-:W-:Y:S01]  /*2120*/  LOP3.LUT R18, R18, 0xfffffff0, RZ, 0xc0, !PT ;  /* 0xfffffff012127812 */ /* 0x000fe200078ec0ff */
[----:B------:R-:W-:Y:S01]  /*2130*/  UMOV UR4, URZ ;  /* 0x0000003f00047c82 */ /* 0x000fe20008000000 */
[----:B------:R-:W-:Y:S01]  /*2140*/  LEA.HI R15, R228, R228, RZ, 0x1 ;  /* 0x000000e4e40f7211 */ /* 0x000fe200078f08ff */
[----:B------:R-:W-:Y:S01]  /*2150*/  IMAD.IADD R14, R14, 0x1, R13 ;  /* 0x000000010e0e7824 */ /* 0x000fe200078e020d */
[----:B------:R1:W-:Y:S01]  /*2160*/  LDGSTS.E.BYPASS.LTC128B.128 [R235+0x20080], [R20.64], !P5 ;  /* 0x2008000014eb7fae */ /* 0x0003e2000e901d4e */
[----:B------:R-:W-:Y:S01]  /*2170*/  ISETP.GE.AND P0, PT, R24, c[0x0][0x1fc], PT ;  /* 0x00007f0018007a0c */ /* 0x000fe20003f06270 */
[----:B------:R-:W-:Y:S01]  /*2180*/  UMOV UR12, 0x1 ;  /* 0x00000001000c7882 */ /* 0x000fe20000000000 */
[----:B------:R-:W-:Y:S01]  /*2190*/  IMAD.SHL.U32 R237, R14, 0x2, RZ ;  /* 0x000000020eed7824 */ /* 0x000fe200078e00ff */
[----:B------:R-:W-:Y:S01]  /*21a0*/  ISETP.GE.AND P5, PT, R10, c[0x0][0x1fc], PT ;  /* 0x00007f000a007a0c */ /* 0x000fe20003fa6270 */
[----:B------:R-:W-:Y:S01]  /*21b0*/  IMAD.IADD R14, R233, 0x1, -R18 ;  /* 0x00000001e90e7824 */ /* 0x000fe200078e0a12 */
[----:B------:R-:W-:Y:S01]  /*21c0*/  LOP3.LUT R15, R15, 0xfffffffe, RZ, 0xc0, !PT ;  /* 0xfffffffe0f0f7812 */ /* 0x000fe200078ec0ff */
[----:B------:R-:W-:Y:S01]  /*21d0*/  UMOV UR5, URZ ;  /* 0x0000003f00057c82 */ /* 0x000fe20008000000 */
[----:B------:R-:W-:Y:S01]  /*21e0*/  SEL R13, RZ, 0x1, P0 ;  /* 0x00000001ff0d7807 */ /* 0x000fe20000000000 */
[----:B------:R-:W-:Y:S01]  /*21f0*/  IMAD.SHL.U32 R10, R14, 0x10, RZ ;  /* 0x000000100e0a7824 */ /* 0x000fe200078e00ff */
[----:B------:R-:W-:-:S02]  /*2200*/  ISETP.GE.AND P0, PT, R233, 0x10, PT ;  /* 0x00000010e900780c */ /* 0x000fc40003f06270 */
[----:B------:R-:W-:Y:S02]  /*2210*/  LOP3.LUT R7, R7, 0xfffffffe, RZ, 0xc0, !PT ;  /* 0xfffffffe07077812 */ /* 0x000fe400078ec0ff */
[----:B------:R-:W-:Y:S01]  /*2220*/  LOP3.LUT R11, R10, 0xf0, RZ, 0xc0, !PT ;  /* 0x000000f00a0b7812 */ /* 0x000fe200078ec0ff */
[----:B------:R-:W-:Y:S01]  /*2230*/  IMAD.IADD R10, R228, 0x1, -R15 ;  /* 0x00000001e40a7824 */ /* 0x000fe200078e0a0f */
[----:B------:R-:W-:Y:S01]  /*2240*/  LOP3.LUT P6, RZ, R17, 0x1, RZ, 0xc0, !PT ;  /* 0x0000000111ff7812 */ /* 0x000fe200078cc0ff */
[----:B------:R-:W-:Y:S01]  /*2250*/  IMAD.IADD R7, R19, 0x1, -R7 ;  /* 0x0000000113077824 */ /* 0x000fe200078e0a07 */
[C---:B------:R-:W-:Y:S01]  /*2260*/  LOP3.LUT R224, R11.reuse, R12, RZ, 0xfc, !PT ;  /* 0x0000000c0be07212 */ /* 0x040fe200078efcff */
[----:B------:R-:W-:Y:S01]  /*2270*/  IMAD R3, R10, -0x8, R3 ;  /* 0xfffffff80a037824 */ /* 0x000fe200078e0203 */
[----:B------:R-:W-:Y:S01]  /*2280*/  LOP3.LUT R10, R2, 0xffffffe0, RZ, 0xc0, !PT ;  /* 0xffffffe0020a7812 */ /* 0x000fe200078ec0ff */
[----:B------:R-:W-:Y:S01]  /*2290*/  IMAD.SHL.U32 R2, R4, 0x8, RZ ;  /* 0x0000000804027824 */ /* 0x000fe200078e00ff */
[----:B------:R-:W-:Y:S01]  /*22a0*/  LOP3.LUT R223, R11, 0x100, R223, 0xf8, !PT ;  /* 0x000001000bdf7812 */ /* 0x000fe200078ef8df */
[C---:B------:R-:W-:Y:S01]  /*22b0*/  @!P0 IMAD.SHL.U32 R11, R233.reuse, 0x10, RZ ;  /* 0x00000010e90b8824 */ /* 0x040fe200078e00ff */
[----:B------:R-:W-:Y:S01]  /*22c0*/  SHF.R.S32.HI R15, RZ, 0x1f, R14 ;  /* 0x0000001fff0f7819 */ /* 0x000fe2000001140e */
[----:B------:R-:W-:Y:S01]  /*22d0*/  IMAD.IADD R10, R233, 0x1, -R10 ;  /* 0x00000001e90a7824 */ /* 0x000fe200078e0a0a */
[----:B------:R-:W-:Y:S01]  /*22e0*/  IADD3 R16, R237, 0x21480, RZ ;  /* 0x00021480ed107810 */ /* 0x000fe20007ffe0ff */
[----:B------:R-:W-:Y:S01]  /*22f0*/  IMAD.SHL.U32 R232, R7, 0x8, RZ ;  /* 0x0000000807e87824 */ /* 0x000fe200078e00ff */
[----:B------:R2:W-:Y:S01]  /*2300*/  @!P0 LDGSTS.E.BYPASS.LTC128B.128 [R11+0x21280], [R244.64] ;  /* 0x21280000f40b8fae */ /* 0x0005e2000b901d4e */
[----:B------:R-:W-:Y:S01]  /*2310*/  LEA.HI R4, R15, R14, RZ, 0x3 ;  /* 0x0000000e0f047211 */ /* 0x000fe200078f18ff */
[----:B------:R-:W-:Y:S01]  /*2320*/  IMAD.SHL.U32 R15, R7, 0x20, RZ ;  /* 0x00000020070f7824 */ /* 0x000fe200078e00ff */
[----:B------:R-:W-:Y:S01]  /*2330*/  SHF.R.S32.HI R19, RZ, 0x1f, R10 ;  /* 0x0000001fff137819 */ /* 0x000fe2000001140a */
[----:B------:R-:W0:Y:S01]  /*2340*/  LDGDEPBAR ;  /* 0x00000000000079af */ /* 0x000e220000000000 */
[----:B-1----:R-:W-:-:S02]  /*2350*/  LOP3.LUT R21, R4, 0xfffffff8, RZ, 0xc0, !PT ;  /* 0xfffffff804157812 */ /* 0x002fc400078ec0ff */
[----:B------:R-:W-:Y:S01]  /*2360*/  LEA.HI R19, R19, R10, RZ, 0x2 ;  /* 0x0000000a13137211 */ /* 0x000fe200078f10ff */
[----:B------:R-:W0:Y:S01]  /*2370*/  LDGDEPBAR ;  /* 0x00000000000079af */ /* 0x000e220000000000 */
[----:B------:R-:W-:Y:S02]  /*2380*/  IADD3 R234, R237, 0x215a0, RZ ;  /* 0x000215a0edea7810 */ /* 0x000fe40007ffe0ff */
[----:B------:R-:W-:Y:S02]  /*2390*/  @P6 IADD3 R234, R16, 0xe0, RZ ;  /* 0x000000e010ea6810 */ /* 0x000fe40007ffe0ff */
[----:B------:R-:W-:Y:S02]  /*23a0*/  ISETP.GE.AND P6, PT, R9, c[0x0][0x1fc], PT ;  /* 0x00007f0009007a0c */ /* 0x000fe40003fc6270 */
[----:B------:R-:W-:Y:S02]  /*23b0*/  SEL R9, RZ, 0xffffffff, P5 ;  /* 0xffffffffff097807 */ /* 0x000fe40002800000 */
[----:B------:R-:W-:-:S02]  /*23c0*/  LOP3.LUT P0, RZ, R5, 0x4, RZ, 0xc0, !PT ;  /* 0x0000000405ff7812 */ /* 0x000fc4000780c0ff */
[----:B------:R-:W-:Y:S02]  /*23d0*/  SEL R236, RZ, 0x4, P6 ;  /* 0x00000004ffec7807 */ /* 0x000fe40003000000 */
[----:B------:R-:W-:Y:S02]  /*23e0*/  LOP3.LUT R232, R232, 0x8, RZ, 0xc0, !PT ;  /* 0x00000008e8e87812 */ /* 0x000fe400078ec0ff */
[----:B------:R-:W-:Y:S02]  /*23f0*/  LOP3.LUT R15, R15, 0x20, RZ, 0xc0, !PT ;  /* 0x000000200f0f7812 */ /* 0x000fe400078ec0ff */
[----:B------:R-:W-:Y:S02]  /*2400*/  LOP3.LUT P5, RZ, R5, 0x2, RZ, 0xc0, !PT ;  /* 0x0000000205ff7812 */ /* 0x000fe400078ac0ff */
[----:B--2---:R-:W-:Y:S01]  /*2410*/  LOP3.LUT R11, R6, 0x1c0, RZ, 0xc0, !PT ;  /* 0x000001c0060b7812 */ /* 0x004fe200078ec0ff */
[C---:B------:R-:W-:Y:S01]  /*2420*/  IMAD.IADD R6, R14.reuse, 0x1, -R21 ;  /* 0x000000010e067824 */ /* 0x040fe200078e0a15 */
[----:B------:R-:W-:Y:S01]  /*2430*/  LOP3.LUT R2, R15, 0x18, R2, 0xf8, !PT ;  /* 0x000000180f027812 */ /* 0x000fe200078ef802 */
[----:B------:R-:W-:Y:S01]  /*2440*/  IMAD.SHL.U32 R21, R14, 0x2, RZ ;  /* 0x000000020e157824 */ /* 0x000fe200078e00ff */
[----:B------:R-:W-:-:S02]  /*2450*/  LOP3.LUT R17, R11, 0x8, R8, 0xf8, !PT ;  /* 0x000000080b117812 */ /* 0x000fc400078ef808 */
[----:B------:R-:W-:Y:S02]  /*2460*/  SHF.R.U32.HI R230, RZ, 0x3, R11 ;  /* 0x00000003ffe67819 */ /* 0x000fe4000001160b */
[----:B------:R-:W-:Y:S02]  /*2470*/  LOP3.LUT R11, R11, 0x30, R238, 0xf8, !PT ;  /* 0x000000300b0b7812 */ /* 0x000fe400078ef8ee */
[C---:B------:R-:W-:Y:S02]  /*2480*/  LEA.HI.SX32 R238, R19.reuse, R238, 0x1e ;  /* 0x000000ee13ee7211 */ /* 0x040fe400078ff2ff */
[----:B------:R-:W-:Y:S02]  /*2490*/  LOP3.LUT R19, R19, 0xfffffffc, RZ, 0xc0, !PT ;  /* 0xfffffffc13137812 */ /* 0x000fe400078ec0ff */
[----:B------:R-:W-:Y:S01]  /*24a0*/  LOP3.LUT R11, R11, 0x8, R8, 0xf8, !PT ;  /* 0x000000080b0b7812 */ /* 0x000fe200078ef808 */
[----:B------:R-:W-:Y:S01]  /*24b0*/  IMAD.SHL.U32 R8, R9, 0x2, RZ ;  /* 0x0000000209087824 */ /* 0x000fe200078e00ff */
[----:B------:R-:W-:Y:S01]  /*24c0*/  LOP3.LUT P6, RZ, R6, 0x4, RZ, 0xc0, !PT ;  /* 0x0000000406ff7812 */ /* 0x000fe200078cc0ff */
[----:B------:R-:W-:Y:S01]  /*24d0*/  IMAD.IADD R10, R10, 0x1, -R19 ;  /* 0x000000010a0a7824 */ /* 0x000fe200078e0a13 */
[----:B------:R-:W-:-:S02]  /*24e0*/  LOP3.LUT R17, R17, R230, RZ, 0x3c, !PT ;  /* 0x000000e611117212 */ /* 0x000fc400078e3cff */
[----:B------:R-:W-:Y:S01]  /*24f0*/  LOP3.LUT R13, R8, 0x2, R13, 0xe2, !PT ;  /* 0x00000002080d7812 */ /* 0x000fe200078ee20d */
[----:B------:R-:W-:Y:S01]  /*2500*/  IMAD R231, R10, -0x2, R3 ;  /* 0xfffffffe0ae77824 */ /* 0x000fe200078e0203 */
[----:B------:R-:W-:Y:S01]  /*2510*/  SEL R3, R227, 0xffffffe0, !P0 ;  /* 0xffffffe0e3037807 */ /* 0x000fe20004000000 */
[----:B------:R-:W-:Y:S01]  /*2520*/  IMAD R228, R228, 0x200, R17 ;  /* 0x00000200e4e47824 */ /* 0x000fe200078e0211 */
[C---:B------:R-:W-:Y:S01]  /*2530*/  LOP3.LUT P0, RZ, R6.reuse, 0x2, RZ, 0xc0, !PT ;  /* 0x0000000206ff7812 */ /* 0x040fe2000780c0ff */
[----:B------:R-:W-:Y:S01]  /*2540*/  IMAD.SHL.U32 R6, R6, 0x40, RZ ;  /* 0x0000004006067824 */ /* 0x000fe200078e00ff */
[----:B------:R-:W-:Y:S01]  /*2550*/  LOP3.LUT R230, R11, R230, RZ, 0x3c, !PT ;  /* 0x000000e60be67212 */ /* 0x000fe200078e3cff */
[----:B------:R-:W-:Y:S01]  /*2560*/  IMAD.SHL.U32 R11, R4, 0x40, RZ ;  /* 0x00000040040b7824 */ /* 0x000fe200078e00ff */
[----:B------:R-:W-:Y:S01]  /*2570*/  SHF.R.U32.HI R8, RZ, 0x3, R223 ;  /* 0x00000003ff087819 */ /* 0x000fe200000116df */
[----:B------:R-:W-:Y:S01]  /*2580*/  IMAD.SHL.U32 R228, R228, 0x2, RZ ;  /* 0x00000002e4e47824 */ /* 0x000fe200078e00ff */
[----:B------:R-:W-:Y:S01]  /*2590*/  LOP3.LUT R9, R6, 0x1c0, RZ, 0xc0, !PT ;  /* 0x000001c006097812 */ /* 0x000fe200078ec0ff */
[----:B------:R-:W-:Y:S01]  /*25a0*/  IMAD R230, R7, 0x200, R230 ;  /* 0x0000020007e67824 */ /* 0x000fe200078e02e6 */
[----:B------:R-:W-:Y:S01]  /*25b0*/  LOP3.LUT R8, R8, 0x38, RZ, 0xc0, !PT ;  /* 0x0000003808087812 */ /* 0x000fe200078ec0ff */
[----:B------:R-:W-:Y:S01]  /*25c0*/  IMAD R219, R3, 0x2, R228 ;  /* 0x0000000203db7824 */ /* 0x000fe200078e02e4 */
[----:B------:R-:W-:-:S02]  /*25d0*/  LOP3.LUT R11, R11, 0xfffffe00, RZ, 0xc0, !PT ;  /* 0xfffffe000b0b7812 */ /* 0x000fc400078ec0ff */
[----:B------:R-:W-:Y:S02]  /*25e0*/  SHF.R.U32.HI R4, RZ, 0x3, R9 ;  /* 0x00000003ff047819 */ /* 0x000fe40000011609 */
[--C-:B------:R-:W-:Y:S01]  /*25f0*/  LOP3.LUT R223, R8, R223, R232.reuse, 0x1e, !PT ;  /* 0x000000df08df7212 */ /* 0x100fe200078e1ee8 */
[----:B------:R-:W-:Y:S01]  /*2600*/  IMAD R7, R0, 0x400, R11 ;  /* 0x0000040000077824 */ /* 0x000fe200078e020b */
[----:B------:R-:W-:Y:S02]  /*2610*/  LOP3.LUT R232, R4, R9, R232, 0x1e, !PT ;  /* 0x0000000904e87212 */ /* 0x000fe400078e1ee8 */
[----:B------:R-:W-:Y:S02]  /*2620*/  SEL R5, R229, 0xfffffff0, !P5 ;  /* 0xfffffff0e5057807 */ /* 0x000fe40006800000 */
[----:B------:R-:W-:Y:S01]  /*2630*/  LOP3.LUT P5, RZ, R14, 0x2, RZ, 0xc0, !PT ;  /* 0x000000020eff7812 */ /* 0x000fe200078ac0ff */
[----:B------:R-:W-:Y:S01]  /*2640*/  IMAD.IADD R232, R7, 0x1, R232 ;  /* 0x0000000107e87824 */ /* 0x000fe200078e02e8 */
[----:B------:R-:W-:Y:S01]  /*2650*/  LOP3.LUT R224, R224, 0x18, R21, 0x78, !PT ;  /* 0x00000018e0e07812 */ /* 0x000fe200078e7815 */
[----:B------:R-:W-:Y:S01]  /*2660*/  IMAD R220, R5, 0x2, R228 ;  /* 0x0000000205dc7824 */ /* 0x000fe200078e02e4 */
[----:B------:R-:W-:Y:S01]  /*2670*/  SEL R229, R229, 0xfffffff0, !P0 ;  /* 0xfffffff0e5e57807 */ /* 0x000fe20004000000 */
[----:B------:R-:W-:Y:S01]  /*2680*/  IMAD.SHL.U32 R0, R232, 0x2, RZ ;  /* 0x00000002e8007824 */ /* 0x000fe200078e00ff */
[----:B------:R-:W-:Y:S01]  /*2690*/  LOP3.LUT R2, R4, R2, R9, 0x1e, !PT ;  /* 0x0000000204027212 */ /* 0x000fe200078e1e09 */
[----:B------:R-:W-:Y:S01]  /*26a0*/  IMAD.SHL.U32 R224, R224, 0x2, RZ ;  /* 0x00000002e0e07824 */ /* 0x000fe200078e00ff */
[----:B------:R-:W-:Y:S01]  /*26b0*/  SEL R227, R227, 0xffffffe0, !P6 ;  /* 0xffffffe0e3e37807 */ /* 0x000fe20007000000 */
[----:B------:R-:W-:Y:S01]  /*26c0*/  IMAD.SHL.U32 R226, R229, 0x2, RZ ;  /* 0x00000002e5e27824 */ /* 0x000fe200078e00ff */
[----:B------:R-:W-:Y:S01]  /*26d0*/  IADD3 R0, R0, 0x1b080, RZ ;  /* 0x0001b08000007810 */ /* 0x000fe20007ffe0ff */
[----:B------:R-:W-:Y:S01]  /*26e0*/  IMAD.SHL.U32 R216, R232, 0x2, RZ ;  /* 0x00000002e8d87824 */ /* 0x000fe200078e00ff */
[----:B------:R-:W-:Y:S01]  /*26f0*/  SEL R217, R217, 0xe0, !P5 ;  /* 0x000000e0d9d97807 */ /* 0x000fe20006800000 */
[----:B------:R-:W-:Y:S01]  /*2700*/  IMAD R218, R3, 0x2, R220 ;  /* 0x0000000203da7824 */ /* 0x000fe200078e02dc */
[----:B------:R-:W-:Y:S01]  /*2710*/  LOP3.LUT R222, R2, R11, RZ, 0xfc, !PT ;  /* 0x0000000b02de7212 */ /* 0x000fe200078efcff */
[----:B------:R-:W-:Y:S01]  /*2720*/  IMAD R225, R227, 0x2, R0 ;  /* 0x00000002e3e17824 */ /* 0x000fe200078e0200 */
[----:B------:R-:W-:Y:S01]  /*2730*/  LOP3.LUT R236, R13, R236, RZ, 0xfc, !PT ;  /* 0x000000ec0dec7212 */ /* 0x000fe200078efcff */
[----:B------:R-:W-:Y:S01]  /*2740*/  IMAD R217, R217, 0x2, R224 ;  /* 0x00000002d9d97824 */ /* 0x000fe200078e02e0 */
[----:B------:R-:W-:Y:S01]  /*2750*/  LEA R223, R223, 0x23c80, 0x1 ;  /* 0x00023c80dfdf7811 */ /* 0x000fe200078e08ff */
[----:B------:R-:W-:Y:S01]  /*2760*/  IMAD.IADD R227, R232, 0x1, R227 ;  /* 0x00000001e8e37824 */ /* 0x000fe200078e02e3 */
[----:B------:R-:W-:Y:S01]  /*2770*/  LEA R222, R222, 0x80, 0x1 ;  /* 0x00000080dede7811 */ /* 0x000fe200078e08ff */
[----:B------:R-:W-:-:S02]  /*2780*/  IMAD.IADD R221, R232, 0x1, R229 ;  /* 0x00000001e8dd7824 */ /* 0x000fc400078e02e5 */
[----:B---3--:R-:W-:Y:S02]  /*2790*/  IMAD.IADD R0, R216, 0x1, R226 ;  /* 0x00000001d8007824 */ /* 0x008fe400078e02e2 */
.L_x_722:
        /* <DEDUP_REMOVED lines=171> */
[----:B--2-4-:R-:W-:Y:S01]  /*3250*/  IADD3 R26, R235, 0xf080, RZ ;  /* 0x0000f080eb1a7810 */ /* 0x014fe20007ffe0ff */
[----:B------:R-:W-:Y:S01]  /*3260*/  USHF.R.S32.HI UR16, URZ, 0x1f, UR11 ;  /* 0x0000001f3f107899 */ /* 0x000fe2000801140b */
[----:B------:R-:W-:Y:S01]  /*3270*/  IMAD.U32 R28, RZ, RZ, UR10 ;  /* 0x0000000aff1c7e24 */ /* 0x000fe2000f8e00ff */
[----:B------:R-:W-:Y:S02]  /*3280*/  ULDC.64 UR6, c[0x0][0x178] ;  /* 0x00005e0000067ab9 */ /* 0x000fe40000000a00 */
[----:B------:R-:W-:Y:S02]  /*3290*/  UIMAD UR16, UR16, UR6, URZ ;  /* 0x00000006101072a4 */ /* 0x000fe4000f8e023f */
[----:B------:R-:W-:Y:S02]  /*32a0*/  UIMAD.WIDE.U32 UR18, UR11, UR6, URZ ;  /* 0x000000060b1272a5 */ /* 0x000fe4000f8e003f */
[----:B------:R-:W-:Y:S02]  /*32b0*/  UIMAD UR16, UR11, UR7, UR16 ;  /* 0x000000070b1072a4 */ /* 0x000fe4000f8e0210 */
[----:B------:R-:W-:Y:S02]  /*32c0*/  UIMAD UR6, UR11, -0x40, UR13 ;  /* 0xffffffc00b0678a4 */ /* 0x000fe4000f8e020d */
[----:B------:R-:W-:Y:S01]  /*32d0*/  UIADD3 UR16, UR19, UR16, URZ ;  /* 0x0000001013107290 */ /* 0x000fe2000fffe03f */
[----:B------:R-:W-:Y:S02]  /*32e0*/  IMAD.U32 R31, RZ, RZ, UR18 ;  /* 0x00000012ff1f7e24 */ /* 0x000fe4000f8e00ff */
[----:B------:R-:W-:Y:S01]  /*32f0*/  IMAD.U32 R24, RZ, RZ, UR18 ;  /* 0x00000012ff187e24 */ /* 0x000fe2000f8e00ff */
[----:B------:R-:W-:Y:S02]  /*3300*/  IADD3 R25, -R239, UR6, RZ ;  /* 0x00000006ef197c10 */ /* 0x000fe4000fffe1ff */
[----:B------:R-:W-:Y:S01]  /*3310*/  LEA R30, P0, R31, R250, 0x7 ;  /* 0x000000fa1f1e7211 */ /* 0x000fe200078038ff */
[----:B------:R-:W-:Y:S03]  /*3320*/  IMAD.U32 R27, RZ, RZ, UR16 ;  /* 0x00000010ff1b7e24 */ /* 0x000fe6000f8e00ff */
[----:B------:R-:W-:Y:S02]  /*3330*/  IADD3 R28, P6, P5, R28, 0x80, R30 ;  /* 0x000000801c1c7810 */ /* 0x000fe40007dde01e */
[----:B------:R-:W-:Y:S01]  /*3340*/  LEA.HI.X R31, R24, R251, R27, 0x7, P0 ;  /* 0x000000fb181f7211 */ /* 0x000fe200000f3c1b */
[----:B------:R-:W-:Y:S01]  /*3350*/  IMAD.U32 R27, RZ, RZ, UR12 ;  /* 0x0000000cff1b7e24 */ /* 0x000fe2000f8e00ff */
[----:B------:R-:W-:Y:S01]  /*3360*/  ISETP.LT.OR P0, PT, R25, 0x1, !P4 ;  /* 0x000000011900780c */ /* 0x000fe20006701670 */
[----:B------:R-:W-:Y:S01]  /*3370*/  IMAD.U32 R24, RZ, RZ, UR10 ;  /* 0x0000000aff187e24 */ /* 0x000fe2000f8e00ff */
[--C-:B------:R-:W-:Y:S01]  /*3380*/  IADD3.X R29, RZ, UR9, R31.reuse, P6, P5 ;  /* 0x00000009ff1d7c10 */ /* 0x100fe2000b7ea41f */
[----:B------:R-:W-:Y:S01]  /*3390*/  IMAD R26, R27, 0x6000, R26 ;  /* 0x000060001b1a7824 */ /* 0x000fe200078e021a */
[----:B------:R-:W-:Y:S01]  /*33a0*/  ISETP.LT.OR P5, PT, R25, 0x1, !P3 ;  /* 0x000000011900780c */ /* 0x000fe20005fa1670 */
[----:B------:R-:W-:Y:S01]  /*33b0*/  IMAD.SHL.U32 R27, R233, 0x4, RZ ;  /* 0x00000004e91b7824 */ /* 0x000fe200078e00ff */
[C---:B------:R-:W-:Y:S07]  /*33c0*/  ISETP.LT.OR P6, PT, R25.reuse, 0x1, !P2 ;  /* 0x000000011900780c */ /* 0x040fee00057c1670 */
[----:B------:R-:W-:Y:S01]  /*33d0*/  @!PT LDS RZ, [RZ] ;  /* 0x00000000fffff984 */ /* 0x000fe20000000800 */
[----:B------:R-:W-:Y:S01]  /*33e0*/  @!PT LDS RZ, [RZ] ;  /* 0x00000000fffff984 */ /* 0x000fe20000000800 */
[----:B------:R-:W-:Y:S01]  /*33f0*/  @!PT LDS RZ, [RZ] ;  /* 0x00000000fffff984 */ /* 0x000fe20000000800 */
[----:B------:R2:W-:Y:S04]  /*3400*/  LDGSTS.E.BYPASS.LTC128B.128 [R26], [R30.64], !P0 ;  /* 0x000000001e1a7fae */ /* 0x0005e8000c101d4e */
[----:B------:R2:W-:Y:S01]  /*3410*/  LDGSTS.E.BYPASS.LTC128B.128 [R26+0x2000], [R30.64+0x80], !P5 ;  /* 0x020000801e1a7fae */ /* 0x0005e2000e901d4e */
[----:B------:R-:W-:Y:S01]  /*3420*/  IADD3 R34, P5, P0, R24, 0x100, R30 ;  /* 0x0000010018227810 */ /* 0x000fe200078be01e */
[----:B------:R-:W-:Y:S02]  /*3430*/  IMAD.U32 R24, RZ, RZ, UR12 ;  /* 0x0000000cff187e24 */ /* 0x000fe4000f8e00ff */
[----:B------:R2:W-:Y:S01]  /*3440*/  LDGSTS.E.BYPASS.LTC128B.128 [R26+0x4000], [R30.64+0x100], !P6 ;  /* 0x040001001e1a7fae */ /* 0x0005e2000f101d4e */
[----:B------:R-:W-:Y:S01]  /*3450*/  IADD3.X R35, RZ, UR9, R31, P5, P0 ;  /* 0x00000009ff237c10 */ /* 0x000fe2000afe041f */
[----:B------:R-:W-:Y:S01]  /*3460*/  @!P1 IMAD R24, R24, 0x40, R27 ;  /* 0x0000004018189824 */ /* 0x000fe200078e021b */
[C---:B------:R-:W-:Y:S02]  /*3470*/  ISETP.LT.OR P5, PT, R25.reuse, 0x21, !P4 ;  /* 0x000000211900780c */ /* 0x040fe400067a1670 */
[----:B------:R-:W-:Y:S02]  /*3480*/  IADD3 R36, P6, R30, UR10, RZ ;  /* 0x0000000a1e247c10 */ /* 0x000fe4000ffde0ff */
[----:B------:R-:W-:Y:S02]  /*3490*/  ISETP.LT.OR P0, PT, R25, 0x21, !P3 ;  /* 0x000000211900780c */ /* 0x000fe40005f01670 */
[----:B------:R-:W-:Y:S02]  /*34a0*/  IADD3.X R37, R31, UR9, RZ, P6, !PT ;  /* 0x000000091f257c10 */ /* 0x000fe4000b7fe4ff */
[----:B------:R-:W-:Y:S01]  /*34b0*/  ISETP.LT.OR P6, PT, R25, 0x21, !P2 ;  /* 0x000000211900780c */ /* 0x000fe200057c1670 */
[----:B------:R-:W-:Y:S04]  /*34c0*/  IMAD.U32 R25, RZ, RZ, UR5 ;  /* 0x00000005ff197e24 */ /* 0x000fe8000f8e00ff */
[----:B------:R4:W-:Y:S01]  /*34d0*/  LDGSTS.E.BYPASS.LTC128B.128 [R26+0x1000], [R36.64], !P5 ;  /* 0x01000000241a7fae */ /* 0x0009e2000e901d4e */
[----:B------:R-:W-:Y:S03]  /*34e0*/  @!P1 LEA R25, R25, 0x40, 0x6 ;  /* 0x0000004019199811 */ /* 0x000fe600078e30ff */
[----:B------:R4:W-:Y:S02]  /*34f0*/  LDGSTS.E.BYPASS.LTC128B.128 [R26+0x3000], [R28.64], !P0 ;  /* 0x030000001c1a7fae */ /* 0x0009e4000c101d4e */
[----:B------:R-:W-:Y:S02]  /*3500*/  @!P1 IMAD.WIDE R38, R25, 0x4, R246 ;  /* 0x0000000419269825 */ /* 0x000fe400078e02f6 */
[----:B------:R4:W-:Y:S02]  /*3510*/  LDGSTS.E.BYPASS.LTC128B.128 [R26+0x5000], [R34.64], !P6 ;  /* 0x05000000221a7fae */ /* 0x0009e4000f101d4e */
[----:B--2---:R-:W-:Y:S05]  /*3520*/  @!P1 IMAD.SHL.U32 R30, R24, 0x4, RZ ;  /* 0x00000004181e9824 */ /* 0x004fea00078e00ff */
[----:B------:R4:W-:Y:S02]  /*3530*/  @!P1 LDGSTS.E.BYPASS.LTC128B.128 [R30+0x21080], [R38.64] ;  /* 0x21080000261e9fae */ /* 0x0009e4000b901d4e */
.L_x_720:
[C---:B-12-4-:R-:W-:Y:S01]  /*3540*/  HMMA.16816.F32.BF16 R24, R104.reuse, R2, RZ ;  /* 0x000000026818723c */ /* 0x056fe200000418ff */
[----:B------:R-:W-:Y:S02]  /*3550*/  LDSM.16.M88.2 R2, [R219+0x7880] ;  /* 0x00788000db02783b */ /* 0x000fe40000000100 */
[C---:B------:R-:W-:Y:S02]  /*3560*/  ISETP.GT.AND P0, PT, R231.reuse, 0x1, PT ;  /* 0x00000001e700780c */ /* 0x040fe40003f04270 */
[----:B------:R-:W0:Y:S01]  /*3570*/  LDGDEPBAR ;  /* 0x00000000000079af */ /* 0x000e220000000000 */
[----:B------:R-:W-:Y:S02]  /*3580*/  IADD3 R188, R226, R225, RZ ;  /* 0x000000e1e2bc7210 */ /* 0x000fe40007ffe0ff */
[C---:B------:R-:W-:Y:S01]  /*3590*/  HMMA.16816.F32.BF16 R28, R104.reuse, R108, RZ ;  /* 0x0000006c681c723c */ /* 0x040fe200000418ff */
[----:B------:R-:W-:Y:S01]  /*35a0*/  LDSM.16.M88.2 R108, [R219+0x8080] ;  /* 0x00808000db6c783b */ /* 0x000fe20000000100 */
[----:B------:R-:W-:Y:S02]  /*35b0*/  ISETP.GT.AND P6, PT, R231, RZ, PT ;  /* 0x000000ffe700720c */ /* 0x000fe40003fc4270 */
[----:B------:R-:W-:Y:S02]  /*35c0*/  FSEL R5, R5, -INF , P0 ;  /* 0xff80000005057808 */ /* 0x000fe40000000000 */
[----:B------:R-:W-:Y:S02]  /*35d0*/  ISETP.GT.AND P5, PT, R231, 0x10, PT ;  /* 0x00000010e700780c */ /* 0x000fe40003fa4270 */
[C---:B------:R-:W-:Y:S08]  /*35e0*/  HMMA.16816.F32.BF16 R32, R104.reuse, R32, RZ ;  /* 0x000000206820723c */ /* 0x040ff000000418ff */
[C---:B------:R-:W-:Y:S01]  /*35f0*/  HMMA.16816.F32.BF16 R36, R104.reuse, R110, RZ ;  /* 0x0000006e6824723c */ /* 0x040fe200000418ff */
[----:B------:R-:W-:Y:S07]  /*3600*/  LDSM.16.M88.2 R110, [R219+0x8880] ;  /* 0x00888000db6e783b */ /* 0x000fee0000000100 */
[----:B------:R-:W-:Y:S01]  /*3610*/  HMMA.16816.F32.BF16 R40, R104, R172, RZ ;  /* 0x000000ac6828723c */ /* 0x000fe200000418ff */
[----:B------:R-:W1:Y:S04]  /*3620*/  LDSM.16.M88.4 R104, [R225] ;  /* 0x00000000e168783b */ /* 0x000e680000000200 */
[----:B------:R-:W2:Y:S03]  /*3630*/  LDSM.16.M88.2 R172, [R219+0x9080] ;  /* 0x00908000dbac783b */ /* 0x000ea60000000100 */
        /* <DEDUP_REMOVED lines=13> */
[----:B------:R-:W3:Y:S07]  /*3710*/  LDSM.16.M88.2 R108, [R218+0x9080] ;  /* 0x00908000da6c783b */ /* 0x000eee0000000100 */
[C---:B------:R-:W-:Y:S01]  /*3720*/  HMMA.16816.F32.BF16 R32, R104.reuse, R110, R32 ;  /* 0x0000006e6820723c */ /* 0x040fe20000041820 */
[----:B------:R-:W3:Y:S07]  /*3730*/  LDSM.16.M88.2 R110, [R218+0x9880] ;  /* 0x00988000da6e783b */ /* 0x000eee0000000100 */
[C---:B--2---:R-:W-:Y:S01]  /*3740*/  HMMA.16816.F32.BF16 R36, R104.reuse, R172, R36 ;  /* 0x000000ac6824723c */ /* 0x044fe20000041824 */
[----:B------:R-:W-:Y:S07]  /*3750*/  LDSM.16.M88.2 R172, [R228+0xa080] ;  /* 0x00a08000e4ac783b */ /* 0x000fee0000000100 */
[----:B----4-:R-:W-:Y:S01]  /*3760*/  HMMA.16816.F32.BF16 R40, R104, R174, R40 ;  /* 0x000000ae6828723c */ /* 0x010fe20000041828 */
[----:B------:R-:W2:Y:S04]  /*3770*/  LDSM.16.M88.4 R104, [R216+0x1d080] ;  /* 0x01d08000d868783b */ /* 0x000ea80000000200 */
[----:B------:R-:W4:Y:S03]  /*3780*/  LDSM.16.M88.2 R174, [R228+0xa880] ;  /* 0x00a88000e4ae783b */ /* 0x000f260000000100 */
[C---:B-----5:R-:W-:Y:S01]  /*3790*/  HMMA.16816.F32.BF16 R24, R176.reuse, R180, R24 ;  /* 0x000000b4b018723c */ /* 0x060fe20000041818 */
[----:B------:R-:W-:Y:S07]  /*37a0*/  LDSM.16.M88.2 R180, [R220+0xa080] ;  /* 0x00a08000dcb4783b */ /* 0x000fee0000000100 */
[C---:B------:R-:W-:Y:S01]  /*37b0*/  HMMA.16816.F32.BF16 R28, R176.reuse, R182, R28 ;  /* 0x000000b6b01c723c */ /* 0x040fe2000004181c */
[----:B------:R-:W-:Y:S07]  /*37c0*/  LDSM.16.M88.2 R182, [R220+0xb080] ;  /* 0x00b08000dcb6783b */ /* 0x000fee0000000100 */
[C---:B-1----:R-:W-:Y:S01]  /*37d0*/  HMMA.16816.F32.BF16 R32, R176.reuse, R2, R32 ;  /* 0x00000002b020723c */ /* 0x042fe20000041820 */
[----:B------:R-:W1:Y:S07]  /*37e0*/  LDSM.16.M88.2 R2, [R228+0xb080] ;  /* 0x00b08000e402783b */ /* 0x000e6e0000000100 */
[C---:B---3--:R-:W-:Y:S01]  /*37f0*/  HMMA.16816.F32.BF16 R36, R176.reuse, R108, R36 ;  /* 0x0000006cb024723c */ /* 0x048fe20000041824 */
[----:B------:R-:W3:Y:S07]  /*3800*/  LDSM.16.M88.2 R108, [R228+0xb880] ;  /* 0x00b88000e46c783b */ /* 0x000eee0000000100 */
[----:B------:R-:W-:Y:S01]  /*3810*/  HMMA.16816.F32.BF16 R40, R176, R110, R40 ;  /* 0x0000006eb028723c */ /* 0x000fe20000041828 */
[----:B------:R-:W5:Y:S04]  /*3820*/  LDSM.16.M88.2 R110, [R228+0xc080] ;  /* 0x00c08000e46e783b */ /* 0x000f680000000100 */
[----:B------:R-:W5:Y:S03]  /*3830*/  LDSM.16.M88.4 R176, [R0+0x1d080] ;  /* 0x01d0800000b0783b */ /* 0x000f660000000200 */
[C---:B--2---:R-:W-:Y:S01]  /*3840*/  HMMA.16816.F32.BF16 R24, R104.reuse, R172, R24 ;  /* 0x000000ac6818723c */ /* 0x044fe20000041818 */
[----:B------:R-:W2:Y:S07]  /*3850*/  LDSM.16.M88.2 R172, [R220+0xa880] ;  /* 0x00a88000dcac783b */ /* 0x000eae0000000100 */
[C---:B----4-:R-:W-:Y:S01]  /*3860*/  HMMA.16816.F32.BF16 R28, R104.reuse, R174, R28 ;  /* 0x000000ae681c723c */ /* 0x050fe2000004181c */
[----:B------:R-:W4:Y:S07]  /*3870*/  LDSM.16.M88.2 R174, [R220+0xb880] ;  /* 0x00b88000dcae783b */ /* 0x000f2e0000000100 */
[C---:B-1----:R-:W-:Y:S01]  /*3880*/  HMMA.16816.F32.BF16 R32, R104.reuse, R2, R32 ;  /* 0x000000026820723c */ /* 0x042fe20000041820 */
[----:B------:R-:W1:Y:S07]  /*3890*/  LDSM.16.M88.2 R2, [R220+0xc080] ;  /* 0x00c08000dc02783b */ /* 0x000e6e0000000100 */
[C---:B---3--:R-:W-:Y:S01]  /*38a0*/  HMMA.16816.F32.BF16 R36, R104.reuse, R108, R36 ;  /* 0x0000006c6824723c */ /* 0x048fe20000041824 */
[----:B------:R-:W3:Y:S07]  /*38b0*/  LDSM.16.M88.2 R108, [R219+0xa080] ;  /* 0x00a08000db6c783b */ /* 0x000eee0000000100 */
[----:B-----5:R-:W-:Y:S01]  /*38c0*/  HMMA.16816.F32.BF16 R40, R104, R110, R40 ;  /* 0x0000006e6828723c */ /* 0x020fe20000041828 */
[----:B------:R-:W5:Y:S04]  /*38d0*/  LDSM.16.M88.2 R104, [R219+0xa880] ;  /* 0x00a88000db68783b */ /* 0x000f680000000100 */
[----:B------:R-:W3:Y:S03]  /*38e0*/  LDSM.16.M88.2 R106, [R219+0xb080] ;  /* 0x00b08000db6a783b */ /* 0x000ee60000000100 */
[C---:B------:R-:W-:Y:S01]  /*38f0*/  HMMA.16816.F32.BF16 R24, R176.reuse, R180, R24 ;  /* 0x000000b4b018723c */ /* 0x040fe20000041818 */
[----:B------:R-:W5:Y:S07]  /*3900*/  LDSM.16.M88.2 R110, [R219+0xb880] ;  /* 0x00b88000db6e783b */ /* 0x000f6e0000000100 */
[C---:B--2---:R-:W-:Y:S08]  /*3910*/  HMMA.16816.F32.BF16 R28, R176.reuse, R172, R28 ;  /* 0x000000acb01c723c */ /* 0x044ff0000004181c */
[C---:B------:R-:W-:Y:S01]  /*3920*/  HMMA.16816.F32.BF16 R32, R176.reuse, R182, R32 ;  /* 0x000000b6b020723c */ /* 0x040fe20000041820 */
[----:B------:R-:W-:Y:S07]  /*3930*/  LDSM.16.M88.4 R180, [R216+0x1f080] ;  /* 0x01f08000d8b4783b */ /* 0x000fee0000000200 */
[C---:B----4-:R-:W-:Y:S01]  /*3940*/  HMMA.16816.F32.BF16 R36, R176.reuse, R174, R36 ;  /* 0x000000aeb024723c */ /* 0x050fe20000041824 */
[----:B------:R-:W-:Y:S07]  /*3950*/  LDSM.16.M88.4 R172, [R188+0x2000] ;  /* 0x00200000bcac783b */ /* 0x000fee0000000200 */
[----:B-1----:R-:W-:Y:S01]  /*3960*/  HMMA.16816.F32.BF16 R40, R176, R2, R40 ;  /* 0x00000002b028723c */ /* 0x002fe20000041828 */
[----:B------:R-:W1:Y:S04]  /*3970*/  LDSM.16.M88.2 R2, [R219+0xc080] ;  /* 0x00c08000db02783b */ /* 0x000e680000000100 */
[----:B------:R-:W-:Y:S03]  /*3980*/  LDSM.16.M88.2 R176, [R218+0xb080] ;  /* 0x00b08000dab0783b */ /* 0x000fe60000000100 */
[C---:B---3--:R-:W-:Y:S01]  /*3990*/  HMMA.16816.F32.BF16 R24, R184.reuse, R108, R24 ;  /* 0x0000006cb818723c */ /* 0x048fe20000041818 */
        /* <DEDUP_REMOVED lines=9> */
[----:B------:R-:W1:Y:S06]  /*3a30*/  LDSM.16.M88.2 R2, [R228+0xd080] ;  /* 0x00d08000e402783b */ /* 0x000e6c0000000100 */
[----:B------:R-:W-:Y:S01]  /*3a40*/  FSEL R184, R7, -INF , P0 ;  /* 0xff80000007b87808 */ /* 0x000fe20000000000 */
[C---:B--2---:R-:W-:Y:S01]  /*3a50*/  HMMA.16816.F32.BF16 R24, R172.reuse, R108, R24 ;  /* 0x0000006cac18723c */ /* 0x044fe20000041818 */
[----:B------:R-:W2:Y:S04]  /*3a60*/  LDSM.16.M88.2 R108, [R228+0xd880] ;  /* 0x00d88000e46c783b */ /* 0x000ea80000000100 */
[----:B------:R-:W-:Y:S02]  /*3a70*/  FSEL R186, R10, -INF , P5 ;  /* 0xff8000000aba7808 */ /* 0x000fe40002800000 */
[----:B------:R-:W-:Y:S01]  /*3a80*/  ISETP.GT.AND P0, PT, R231, 0x11, PT ;  /* 0x00000011e700780c */ /* 0x000fe20003f04270 */
[C---:B---3--:R-:W-:Y:S01]  /*3a90*/  HMMA.16816.F32.BF16 R28, R172.reuse, R104, R28 ;  /* 0x00000068ac1c723c */ /* 0x048fe2000004181c */
[----:B------:R-:W3:Y:S03]  /*3aa0*/  LDSM.16.M88.2 R104, [R228+0xe080] ;  /* 0x00e08000e468783b */ /* 0x000ee60000000100 */
[----:B------:R-:W-:Y:S02]  /*3ab0*/  FSEL R192, R11, -INF , P0 ;  /* 0xff8000000bc07808 */ /* 0x000fe40000000000 */
[----:B------:R-:W-:Y:S02]  /*3ac0*/  FSEL R9, R9, -INF , P0 ;  /* 0xff80000009097808 */ /* 0x000fe40000000000 */
[C---:B------:R-:W-:Y:S03]  /*3ad0*/  HMMA.16816.F32.BF16 R32, R172.reuse, R176, R32 ;  /* 0x000000b0ac20723c */ /* 0x040fe60000041820 */
[----:B------:R-:W-:Y:S04]  /*3ae0*/  ISETP.GT.AND P0, PT, R231, 0x30, PT ;  /* 0x00000030e700780c */ /* 0x000fe80003f04270 */
[----:B------:R-:W-:Y:S01]  /*3af0*/  FSEL R11, R16, -INF , P0 ;  /* 0xff800000100b7808 */ /* 0x000fe20000000000 */
[C---:B----4-:R-:W-:Y:S01]  /*3b00*/  HMMA.16816.F32.BF16 R36, R172.reuse, R106, R36 ;  /* 0x0000006aac24723c */ /* 0x050fe20000041824 */
[----:B------:R-:W4:Y:S03]  /*3b10*/  LDSM.16.M88.2 R106, [R228+0xe880] ;  /* 0x00e88000e46a783b */ /* 0x000f260000000100 */
[--C-:B------:R-:W-:Y:S01]  /*3b20*/  FFMA.FTZ R176, R5, c[0x0][0x29c], -R190.reuse ;  /* 0x0000a70005b07a23 */ /* 0x100fe200000108be */
[----:B------:R-:W-:Y:S02]  /*3b30*/  FSEL R5, R4, -INF , P6 ;  /* 0xff80000004057808 */ /* 0x000fe40003000000 */
[----:B------:R-:W-:Y:S01]  /*3b40*/  FSEL R18, R18, -INF , P0 ;  /* 0xff80000012127808 */ /* 0x000fe20000000000 */
[----:B------:R-:W-:Y:S01]  /*3b50*/  HMMA.16816.F32.BF16 R40, R172, R178, R40 ;  /* 0x000000b2ac28723c */ /* 0x000fe20000041828 */
[----:B------:R-:W-:Y:S01]  /*3b60*/  LDSM.16.M88.4 R172, [R0+0x1f080] ;  /* 0x01f0800000ac783b */ /* 0x000fe20000000200 */
[----:B------:R-:W-:Y:S01]  /*3b70*/  MUFU.EX2 R176, R176 ;  /* 0x000000b000b07308 */ /* 0x000fe20000000800 */
[----:B------:R-:W-:Y:S01]  /*3b80*/  ISETP.GT.AND P0, PT, R231, 0x41, PT ;  /* 0x00000041e700780c */ /* 0x000fe20003f04270 */
[--C-:B------:R-:W-:Y:S02]  /*3b90*/  FFMA.FTZ R177, R5, c[0x0][0x29c], -R190.reuse ;  /* 0x0000a70005b17a23 */ /* 0x100fe400000108be */
[----:B------:R-:W-:Y:S01]  /*3ba0*/  LDSM.16.M88.2 R4, [R220+0xd880] ;  /* 0x00d88000dc04783b */ /* 0x000fe20000000100 */
[----:B------:R-:W-:Y:S01]  /*3bb0*/  FSEL R21, R21, -INF , P0 ;  /* 0xff80000015157808 */ /* 0x000fe20000000000 */
[C---:B-----5:R-:W-:Y:S02]  /*3bc0*/  HMMA.16816.F32.BF16 R24, R180.reuse, R110, R24 ;  /* 0x0000006eb418723c */ /* 0x060fe40000041818 */
[----:B------:R-:W5:Y:S02]  /*3bd0*/  LDSM.16.M88.2 R110, [R220+0xc880] ;  /* 0x00c88000dc6e783b */ /* 0x000f640000000100 */
[----:B------:R-:W-:Y:S01]  /*3be0*/  MUFU.EX2 R177, R177 ;  /* 0x000000b100b17308 */ /* 0x000fe20000000800 */
[--C-:B------:R-:W-:Y:S02]  /*3bf0*/  FFMA.FTZ R179, R9, c[0x0][0x29c], -R190.reuse ;  /* 0x0000a70009b37a23 */ /* 0x100fe400000108be */
[--C-:B------:R-:W-:Y:S01]  /*3c00*/  FFMA.FTZ R18, R18, c[0x0][0x29c], -R189.reuse ;  /* 0x0000a70012127a23 */ /* 0x100fe200000108bd */
[C---:B-1----:R-:W-:Y:S01]  /*3c10*/  HMMA.16816.F32.BF16 R28, R180.reuse, R2, R28 ;  /* 0x00000002b41c723c */ /* 0x042fe2000004181c */
[----:B------:R-:W1:Y:S05]  /*3c20*/  LDSM.16.M88.2 R2, [R220+0xd080] ;  /* 0x00d08000dc02783b */ /* 0x000e6a0000000100 */
[----:B------:R-:W-:Y:S02]  /*3c30*/  MUFU.EX2 R179, R179 ;  /* 0x000000b300b37308 */ /* 0x000fe40000000800 */
[C---:B--2---:R-:W-:Y:S07]  /*3c40*/  HMMA.16816.F32.BF16 R32, R180.reuse, R108, R32 ;  /* 0x0000006cb420723c */ /* 0x044fee0000041820 */
[----:B------:R-:W-:Y:S01]  /*3c50*/  FSEL R109, R8, -INF , P5 ;  /* 0xff800000086d7808 */ /* 0x000fe20002800000 */
[C---:B---3--:R-:W-:Y:S01]  /*3c60*/  HMMA.16816.F32.BF16 R36, R180.reuse, R104, R36 ;  /* 0x00000068b424723c */ /* 0x048fe20000041824 */
[----:B------:R-:W2:Y:S01]  /*3c70*/  LDSM.16.M88.2 R104, [R220+0xe080] ;  /* 0x00e08000dc68783b */ /* 0x000ea20000000100 */
[----:B------:R-:W-:Y:S01]  /*3c80*/  MUFU.EX2 R18, R18 ;  /* 0x0000001200127308 */ /* 0x000fe20000000800 */
[----:B------:R-:W-:Y:S01]  /*3c90*/  ISETP.GT.AND P5, PT, R231, 0x21, PT ;  /* 0x00000021e700780c */ /* 0x000fe20003fa4270 */
[--C-:B------:R-:W-:Y:S03]  /*3ca0*/  FFMA.FTZ R178, R109, c[0x0][0x29c], -R190.reuse ;  /* 0x0000a7006db27a23 */ /* 0x100fe600000108be */
[----:B------:R-:W-:Y:S01]  /*3cb0*/  FSEL R13, R13, -INF , P5 ;  /* 0xff8000000d0d7808 */ /* 0x000fe20002800000 */
[----:B----4-:R-:W-:Y:S04]  /*3cc0*/  HMMA.16816.F32.BF16 R40, R180, R106, R40 ;  /* 0x0000006ab428723c */ /* 0x010fe80000041828 */
[----:B------:R-:W-:Y:S01]  /*3cd0*/  FSEL R196, R15, -INF , P5 ;  /* 0xff8000000fc47808 */ /* 0x000fe20002800000 */
[----:B------:R-:W-:Y:S01]  /*3ce0*/  MUFU.EX2 R178, R178 ;  /* 0x000000b200b27308 */ /* 0x000fe20000000800 */
[----:B------:R-:W-:Y:S01]  /*3cf0*/  ISETP.GT.AND P5, PT, R231, 0x40, PT ;  /* 0x00000040e700780c */ /* 0x000fe20003fa4270 */
[--C-:B------:R-:W-:Y:S01]  /*3d00*/  FFMA.FTZ R183, R11, c[0x0][0x29c], -R190.reuse ;  /* 0x0000a7000bb77a23 */ /* 0x100fe200000108be */
[----:B------:R-:W-:Y:S01]  /*3d10*/  FSEL R182, R6, -INF , P6 ;  /* 0xff80000006b67808 */ /* 0x000fe20003000000 */
[----:B------:R-:W-:Y:S01]  /*3d20*/  LDSM.16.M88.2 R10, [R219+0xe080] ;  /* 0x00e08000db0a783b */ /* 0x000fe20000000100 */
[C---:B-----5:R-:W-:Y:S03]  /*3d30*/  HMMA.16816.F32.BF16 R24, R172.reuse, R110, R24 ;  /* 0x0000006eac18723c */ /* 0x060fe60000041818 */
[----:B------:R-:W3:Y:S02]  /*3d40*/  LDSM.16.M88.2 R6, [R220+0xe880] ;  /* 0x00e88000dc06783b */ /* 0x000ee40000000100 */
[----:B------:R-:W-:Y:S01]  /*3d50*/  ISETP.GT.AND P6, PT, R231, 0x20, PT ;  /* 0x00000020e700780c */ /* 0x000fe20003fc4270 */
[--C-:B------:R-:W-:Y:S01]  /*3d60*/  FFMA.FTZ R181, R13, c[0x0][0x29c], -R190.reuse ;  /* 0x0000a7000db57a23 */ /* 0x100fe200000108be */
[----:B------:R-:W-:Y:S01]  /*3d70*/  LDSM.16.M88.4 R108, [R225+0x4000] ;  /* 0x00400000e16c783b */ /* 0x000fe20000000200 */
[C---:B-1----:R-:W-:Y:S01]  /*3d80*/  HMMA.16816.F32.BF16 R28, R172.reuse, R2, R28 ;  /* 0x00000002ac1c723c */ /* 0x042fe2000004181c */
[----:B------:R-:W-:Y:S02]  /*3d90*/  MUFU.EX2 R183, R183 ;  /* 0x000000b700b77308 */ /* 0x000fe40000000800 */
[----:B------:R-:W-:Y:S01]  /*3da0*/  LDSM.16.M88.2 R2, [R219+0xd080] ;  /* 0x00d08000db02783b */ /* 0x000fe20000000100 */
[----:B------:R-:W-:Y:S01]  /*3db0*/  FSEL R9, R12, -INF , P6 ;  /* 0xff8000000c097808 */ /* 0x000fe20003000000 */
[--C-:B------:R-:W-:Y:S01]  /*3dc0*/  FFMA.FTZ R196, R196, c[0x0][0x29c], -R189.reuse ;  /* 0x0000a700c4c47a23 */ /* 0x100fe200000108bd */
[----:B------:R-:W-:Y:S02]  /*3dd0*/  FSEL R194, R14, -INF , P6 ;  /* 0xff8000000ec27808 */ /* 0x000fe40003000000 */
[C---:B------:R-:W-:Y:S01]  /*3de0*/  HMMA.16816.F32.BF16 R32, R172.reuse, R4, R32 ;  /* 0x00000004ac20723c */ /* 0x040fe20000041820 */
[----:B------:R-:W-:Y:S02]  /*3df0*/  LDSM.16.M88.2 R4, [R219+0xd880] ;  /* 0x00d88000db04783b */ /* 0x000fe40000000100 */
[----:B------:R-:W-:Y:S01]  /*3e00*/  MUFU.EX2 R181, R181 ;  /* 0x000000b500b57308 */ /* 0x000fe20000000800 */
[--C-:B------:R-:W-:Y:S01]  /*3e10*/  FFMA.FTZ R180, R9, c[0x0][0x29c], -R190.reuse ;  /* 0x0000a70009b47a23 */ /* 0x100fe200000108be */
[----:B------:R-:W-:Y:S01]  /*3e20*/  LDSM.16.M88.4 R12, [R188+0x4000] ;  /* 0x00400000bc0c783b */ /* 0x000fe20000000200 */
[----:B------:R-:W-:Y:S02]  /*3e30*/  ISETP.GT.AND P6, PT, R231, 0x31, PT ;  /* 0x00000031e700780c */ /* 0x000fe40003fc4270 */
[C---:B--2---:R-:W-:Y:S01]  /*3e40*/  HMMA.16816.F32.BF16 R36, R172.reuse, R104, R36 ;  /* 0x00000068ac24723c */ /* 0x044fe20000041824 */
[----:B------:R-:W1:Y:S03]  /*3e50*/  LDSM.16.M88.2 R8, [R219+0xc880] ;  /* 0x00c88000db08783b */ /* 0x000e660000000100 */
[----:B------:R-:W-:Y:S01]  /*3e60*/  FSEL R17, R17, -INF , P6 ;  /* 0xff80000011117808 */ /* 0x000fe20003000000 */
[----:B------:R-:W-:Y:S01]  /*3e70*/  MUFU.EX2 R180, R180 ;  /* 0x000000b400b47308 */ /* 0x000fe20000000800 */
[----:B------:R-:W-:Y:S03]  /*3e80*/  FSEL R22, R22, -INF , P5 ;  /* 0xff80000016167808 */ /* 0x000fe60002800000 */
[--C-:B------:R-:W-:Y:S02]  /*3e90*/  FFMA.FTZ R185, R17, c[0x0][0x29c], -R190.reuse ;  /* 0x0000a70011b97a23 */ /* 0x100fe400000108be */
[----:B------:R-:W-:Y:S01]  /*3ea0*/  LDSM.16.M88.2 R16, [R218+0xc880] ;  /* 0x00c88000da10783b */ /* 0x000fe20000000100 */
[--C-:B------:R-:W-:Y:S06]  /*3eb0*/  FFMA.FTZ R22, R22, c[0x0][0x29c], -R189.reuse ;  /* 0x0000a70016167a23 */ /* 0x100fec00000108bd */
[----:B------:R-:W-:Y:S01]  /*3ec0*/  MUFU.EX2 R22, R22 ;  /* 0x0000001600167308 */ /* 0x000fe20000000800 */
[----:B---3--:R-:W-:Y:S01]  /*3ed0*/  HMMA.16816.F32.BF16 R40, R172, R6, R40 ;  /* 0x00000006ac28723c */ /* 0x008fe20000041828 */
[----:B------:R-:W2:Y:S04]  /*3ee0*/  LDSM.16.M88.2 R6, [R219+0xe880] ;  /* 0x00e88000db06783b */ /* 0x000ea80000000100 */
[----:B------:R-:W-:Y:S02]  /*3ef0*/  LDS R174, [R238.X4+0x21280] ;  /* 0x02128000eeae7984 */ /* 0x000fe40000004800 */
[----:B------:R-:W-:Y:S02]  /*3f00*/  FSEL R175, R20, -INF , P5 ;  /* 0xff80000014af7808 */ /* 0x000fe40002800000 */
[----:B------:R-:W-:Y:S03]  /*3f10*/  MUFU.EX2 R172, R185 ;  /* 0x000000b900ac7308 */ /* 0x000fe60000000800 */
[--C-:B------:R-:W-:Y:S02]  /*3f20*/  FFMA.FTZ R173, R175, c[0x0][0x29c], -R190.reuse ;  /* 0x0000a700afad7a23 */ /* 0x100fe400000108be */
[----:B------:R-:W-:Y:S02]  /*3f30*/  FFMA.FTZ R190, R21, c[0x0][0x29c], -R190 ;  /* 0x0000a70015be7a23 */ /* 0x000fe400000108be */
[----:B------:R-:W-:Y:S01]  /*3f40*/  LDSM.16.M88.2 R20, [R218+0xe080] ;  /* 0x00e08000da14783b */ /* 0x000fe20000000100 */
[--C-:B------:R-:W-:Y:S02]  /*3f50*/  FFMA.FTZ R175, R184, c[0x0][0x29c], -R189.reuse ;  /* 0x0000a700b8af7a23 */ /* 0x100fe400000108bd */
[----:B------:R-:W-:Y:S01]  /*3f60*/  MUFU.EX2 R173, R173 ;  /* 0x000000ad00ad7308 */ /* 0x000fe20000000800 */
[C---:B-1----:R-:W-:Y:S01]  /*3f70*/  HMMA.16816.F32.BF16 R24, R108.reuse, R8, R24 ;  /* 0x000000086c18723c */ /* 0x042fe20000041818 */
[----:B------:R-:W1:Y:S08]  /*3f80*/  LDSM.16.M88.2 R8, [R218+0xd080] ;  /* 0x00d08000da08783b */ /* 0x000e700000000100 */
[----:B------:R-:W-:Y:S01]  /*3f90*/  MUFU.EX2 R175, R175 ;  /* 0x000000af00af7308 */ /* 0x000fe20000000800 */
[C---:B------:R-:W-:Y:S01]  /*3fa0*/  HMMA.16816.F32.BF16 R28, R108.reuse, R2, R28 ;  /* 0x000000026c1c723c */ /* 0x040fe2000004181c */
[----:B------:R-:W3:Y:S07]  /*3fb0*/  LDSM.16.M88.2 R2, [R218+0xd880] ;  /* 0x00d88000da02783b */ /* 0x000eee0000000100 */
[C---:B------:R-:W-:Y:S01]  /*3fc0*/  HMMA.16816.F32.BF16 R32, R108.reuse, R4, R32 ;  /* 0x000000046c20723c */ /* 0x040fe20000041820 */
[----:B------:R-:W4:Y:S01]  /*3fd0*/  LDSM.16.M88.2 R4, [R218+0xe880] ;  /* 0x00e88000da04783b */ /* 0x000f220000000100 */
[----:B------:R-:W5:Y:S06]  /*3fe0*/  MUFU.EX2 R190, R190 ;  /* 0x000000be00be7308 */ /* 0x000f6c0000000800 */
[C---:B------:R-:W-:Y:S01]  /*3ff0*/  HMMA.16816.F32.BF16 R36, R108.reuse, R10, R36 ;  /* 0x0000000a6c24723c */ /* 0x040fe20000041824 */
[----:B------:R-:W4:Y:S06]  /*4000*/  LDS R11, [R238.X4+0x212a0] ;  /* 0x0212a000ee0b7984 */ /* 0x000f2c0000004800 */
[--C-:B------:R-:W-:Y:S01]  /*4010*/  FFMA.FTZ R10, R182, c[0x0][0x29c], -R189.reuse ;  /* 0x0000a700b60a7a23 */ /* 0x100fe200000108bd */
[----:B--2---:R-:W-:Y:S05]  /*4020*/  HMMA.16816.F32.BF16 R40, R108, R6, R40 ;  /* 0x000000066c28723c */ /* 0x004fea0000041828 */
[----:B------:R-:W2:Y:S02]  /*4030*/  MUFU.EX2 R10, R10 ;  /* 0x0000000a000a7308 */ /* 0x000ea40000000800 */
[--C-:B------:R-:W-:Y:S01]  /*4040*/  FFMA.FTZ R6, R186, c[0x0][0x29c], -R189.reuse ;  /* 0x0000a700ba067a23 */ /* 0x100fe200000108bd */
[C---:B------:R-:W-:Y:S05]  /*4050*/  HMMA.16816.F32.BF16 R24, R12.reuse, R16, R24 ;  /* 0x000000100c18723c */ /* 0x040fea0000041818 */
[--C-:B------:R-:W-:Y:S01]  /*4060*/  FFMA.FTZ R7, R192, c[0x0][0x29c], -R189.reuse ;  /* 0x0000a700c0077a23 */ /* 0x100fe200000108bd */
[----:B------:R-:W-:Y:S01]  /*4070*/  SHF.L.U32 R110, R230, 0x1, RZ ;  /* 0x00000001e66e7819 */ /* 0x000fe200000006ff */
[----:B------:R-:W-:Y:S01]  /*4080*/  MUFU.EX2 R6, R6 ;  /* 0x0000000600067308 */ /* 0x000fe20000000800 */
[C---:B-1----:R-:W-:Y:S04]  /*4090*/  HMMA.16816.F32.BF16 R28, R12.reuse, R8, R28 ;  /* 0x000000080c1c723c */ /* 0x042fe8000004181c */
[----:B------:R-:W-:Y:S03]  /*40a0*/  FSEL R16, R19, -INF , P6 ;  /* 0xff80000013107808 */ /* 0x000fe60003000000 */
[--C-:B------:R-:W-:Y:S01]  /*40b0*/  FFMA.FTZ R8, R194, c[0x0][0x29c], -R189.reuse ;  /* 0x0000a700c2087a23 */ /* 0x100fe200000108bd */
[C---:B---3--:R-:W-:Y:S01]  /*40c0*/  HMMA.16816.F32.BF16 R32, R12.reuse, R2, R32 ;  /* 0x000000020c20723c */ /* 0x048fe20000041820 */
[----:B------:R-:W-:Y:S03]  /*40d0*/  MUFU.EX2 R9, R196 ;  /* 0x000000c400097308 */ /* 0x000fe60000000800 */
[--C-:B------:R-:W-:Y:S04]  /*40e0*/  FFMA.FTZ R16, R16, c[0x0][0x29c], -R189.reuse ;  /* 0x0000a70010107a23 */ /* 0x100fe800000108bd */
[C---:B------:R-:W-:Y:S03]  /*40f0*/  HMMA.16816.F32.BF16 R36, R12.reuse, R20, R36 ;  /* 0x000000140c24723c */ /* 0x040fe60000041824 */
[----:B------:R-:W1:Y:S04]  /*4100*/  MUFU.EX2 R7, R7 ;  /* 0x0000000700077308 */ /* 0x000e680000000800 */
[----:B------:R-:W-:Y:S01]  /*4110*/  FSEL R20, R23, -INF , P0 ;  /* 0xff80000017147808 */ /* 0x000fe20000000000 */
[----:B----4-:R-:W-:Y:S01]  /*4120*/  HMMA.16816.F32.BF16 R40, R12, R4, R40 ;  /* 0x000000040c28723c */ /* 0x010fe20000041828 */
[----:B------:R-:W-:Y:S03]  /*4130*/  PLOP3.LUT P0, PT, PT, PT, UP0, 0x80, 0x0 ;  /* 0x000000000000781c */ /* 0x000fe60003f0f008 */
[----:B------:R-:W-:Y:S01]  /*4140*/  FFMA.FTZ R189, R20, c[0x0][0x29c], -R189 ;  /* 0x0000a70014bd7a23 */ /* 0x000fe200000108bd */
[----:B------:R-:W-:Y:S01]  /*4150*/  MUFU.EX2 R8, R8 ;  /* 0x0000000800087308 */ /* 0x000fe20000000800 */
[----:B-----5:R-:W-:Y:S01]  /*4160*/  F2FP.BF16.PACK_AB R20, R190, R173 ;  /* 0x000000adbe14723e */ /* 0x020fe200000010ff */
[--C-:B------:R-:W-:Y:S02]  /*4170*/  FADD.FTZ R5, R25, -R174.reuse ;  /* 0x800000ae19057221 */ /* 0x100fe40000010000 */
[--C-:B------:R-:W-:Y:S03]  /*4180*/  FADD.FTZ R4, R24, -R174.reuse ;  /* 0x800000ae18047221 */ /* 0x100fe60000010000 */
[C---:B------:R-:W-:Y:S01]  /*4190*/  FMUL.FTZ R5, R176.reuse, R5 ;  /* 0x00000005b0057220 */ /* 0x040fe20000410000 */
[----:B------:R-:W-:Y:S01]  /*41a0*/  F2FP.BF16.PACK_AB R176, R176, R177 ;  /* 0x000000b1b0b0723e */ /* 0x000fe200000010ff */
[----:B------:R-:W-:Y:S01]  /*41b0*/  FMUL.FTZ R4, R177, R4 ;  /* 0x00000004b1047220 */ /* 0x000fe20000410000 */
[----:B------:R3:W4:Y:S01]  /*41c0*/  MUFU.EX2 R15, R16 ;  /* 0x00000010000f7308 */ /* 0x0007220000000800 */
[--C-:B------:R-:W-:Y:S02]  /*41d0*/  FADD.FTZ R13, R28, -R174.reuse ;  /* 0x800000ae1c0d7221 */ /* 0x100fe40000010000 */
[--C-:B------:R-:W-:Y:S01]  /*41e0*/  FADD.FTZ R12, R29, -R174.reuse ;  /* 0x800000ae1d0c7221 */ /* 0x100fe20000010000 */
[----:B------:R-:W-:Y:S01]  /*41f0*/  F2FP.BF16.PACK_AB R4, R5, R4 ;  /* 0x000000040504723e */ /* 0x000fe200000010ff */
[----:B------:R-:W-:Y:S01]  /*4200*/  STS [R237+0x21480], R176 ;  /* 0x021480b0ed007388 */ /* 0x000fe20000000800 */
[----:B--2---:R-:W-:Y:S01]  /*4210*/  F2FP.BF16.PACK_AB R5, R175, R10 ;  /* 0x0000000aaf05723e */ /* 0x004fe200000010ff */
[C---:B------:R-:W-:Y:S02]  /*4220*/  FMUL.FTZ R12, R179.reuse, R12 ;  /* 0x0000000cb30c7220 */ /* 0x040fe40000410000 */
[----:B------:R-:W-:Y:S01]  /*4230*/  FMUL.FTZ R13, R178, R13 ;  /* 0x0000000db20d7220 */ /* 0x000fe20000410000 */
[----:B------:R-:W-:Y:S01]  /*4240*/  F2FP.BF16.PACK_AB R178, R179, R178 ;  /* 0x000000b2b3b2723e */ /* 0x000fe200000010ff */
[----:B------:R2:W-:Y:S01]  /*4250*/  STS [R234], R5 ;  /* 0x00000005ea007388 */ /* 0x0005e20000000800 */
[--C-:B------:R-:W-:Y:S01]  /*4260*/  FADD.FTZ R17, R32, -R174.reuse ;  /* 0x800000ae20117221 */ /* 0x100fe20000010000 */
[----:B------:R-:W5:Y:S01]  /*4270*/  MUFU.EX2 R189, R189 ;  /* 0x000000bd00bd7308 */ /* 0x000f620000000800 */
[----:B------:R-:W-:Y:S01]  /*4280*/  F2FP.BF16.PACK_AB R12, R12, R13 ;  /* 0x0000000d0c0c723e */ /* 0x000fe200000010ff */
[----:B------:R-:W-:Y:S01]  /*4290*/  STS [R237+0x21c80], R178 ;  /* 0x021c80b2ed007388 */ /* 0x000fe20000000800 */
[----:B-1----:R-:W-:Y:S01]  /*42a0*/  F2FP.BF16.PACK_AB R13, R7, R6 ;  /* 0x00000006070d723e */ /* 0x002fe200000010ff */
[--C-:B------:R-:W-:Y:S02]  /*42b0*/  FADD.FTZ R14, R33, -R174.reuse ;  /* 0x800000ae210e7221 */ /* 0x100fe40000010000 */
[----:B------:R-:W-:Y:S01]  /*42c0*/  FMUL.FTZ R17, R180, R17 ;  /* 0x00000011b4117220 */ /* 0x000fe20000410000 */
[C---:B------:R-:W-:Y:S01]  /*42d0*/  F2FP.BF16.PACK_AB R180, R181.reuse, R180 ;  /* 0x000000b4b5b4723e */ /* 0x040fe200000010ff */
[----:B------:R5:W-:Y:S01]  /*42e0*/  STS [R234+0x800], R13 ;  /* 0x0008000dea007388 */ /* 0x000be20000000800 */
[----:B------:R-:W-:Y:S01]  /*42f0*/  FMUL.FTZ R14, R181, R14 ;  /* 0x0000000eb50e7220 */ /* 0x000fe20000410000 */
[----:B---3--:R-:W-:Y:S02]  /*4300*/  F2FP.BF16.PACK_AB R16, R172, R183 ;  /* 0x000000b7ac10723e */ /* 0x008fe400000010ff */
[----:B------:R-:W-:Y:S01]  /*4310*/  STS [R237+0x22480], R180 ;  /* 0x022480b4ed007388 */ /* 0x000fe20000000800 */
[----:B----4-:R-:W-:Y:S01]  /*4320*/  F2FP.BF16.PACK_AB R19, R15, R18 ;  /* 0x000000120f13723e */ /* 0x010fe200000010ff */
[--C-:B------:R-:W-:Y:S01]  /*4330*/  FADD.FTZ R21, R30, -R11.reuse ;  /* 0x8000000b1e157221 */ /* 0x100fe20000010000 */
[----:B------:R-:W-:Y:S01]  /*4340*/  F2FP.BF16.PACK_AB R28, R14, R17 ;  /* 0x000000110e1c723e */ /* 0x000fe200000010ff */
[--C-:B------:R-:W-:Y:S01]  /*4350*/  FADD.FTZ R14, R27, -R11.reuse ;  /* 0x8000000b1b0e7221 */ /* 0x100fe20000010000 */
[----:B------:R-:W-:Y:S01]  /*4360*/  F2FP.BF16.PACK_AB R17, R9, R8 ;  /* 0x000000080911723e */ /* 0x000fe200000010ff */
[--C-:B------:R-:W-:Y:S02]  /*4370*/  FADD.FTZ R30, R31, -R11.reuse ;  /* 0x8000000b1f1e7221 */ /* 0x100fe40000010000 */
[----:B------:R-:W-:Y:S02]  /*4380*/  FMUL.FTZ R14, R175, R14 ;  /* 0x0000000eaf0e7220 */ /* 0x000fe40000410000 */
[----:B------:R-:W-:Y:S01]  /*4390*/  STS [R234+0x1000], R17 ;  /* 0x00100011ea007388 */ /* 0x000fe20000000800 */
[--C-:B--2---:R-:W-:Y:S02]  /*43a0*/  FADD.FTZ R5, R26, -R11.reuse ;  /* 0x8000000b1a057221 */ /* 0x104fe40000010000 */
[----:B------:R-:W-:Y:S01]  /*43b0*/  FMUL.FTZ R30, R7, R30 ;  /* 0x0000001e071e7220 */ /* 0x000fe20000410000 */
[----:B------:R-:W-:Y:S01]  /*43c0*/  STS [R237+0x22c80], R16 ;  /* 0x022c8010ed007388 */ /* 0x000fe20000000800 */
[----:B------:R-:W-:Y:S02]  /*43d0*/  FMUL.FTZ R5, R10, R5 ;  /* 0x000000050a057220 */ /* 0x000fe40000410000 */
[----:B------:R-:W-:Y:S01]  /*43e0*/  FMUL.FTZ R21, R6, R21 ;  /* 0x0000001506157220 */ /* 0x000fe20000410000 */
[----:B------:R1:W-:Y:S01]  /*43f0*/  STS [R234+0x1800], R19 ;  /* 0x00180013ea007388 */ /* 0x0003e20000000800 */
[--C-:B------:R-:W-:Y:S01]  /*4400*/  FADD.FTZ R7, R34, -R11.reuse ;  /* 0x8000000b22077221 */ /* 0x100fe20000010000 */
[----:B------:R-:W-:Y:S01]  /*4410*/  F2FP.BF16.PACK_AB R5, R14, R5 ;  /* 0x000000050e05723e */ /* 0x000fe200000010ff */
[--C-:B------:R-:W-:Y:S01]  /*4420*/  FADD.FTZ R6, R35, -R11.reuse ;  /* 0x8000000b23067221 */ /* 0x100fe20000010000 */
[----:B-----5:R-:W-:Y:S01]  /*4430*/  F2FP.BF16.PACK_AB R13, R189, R22 ;  /* 0x00000016bd0d723e */ /* 0x020fe200000010ff */
[----:B------:R-:W-:Y:S01]  /*4440*/  STS [R237+0x23480], R20 ;  /* 0x02348014ed007388 */ /* 0x000fe20000000800 */
[----:B------:R-:W-:Y:S01]  /*4450*/  F2FP.BF16.PACK_AB R21, R30, R21 ;  /* 0x000000151e15723e */ /* 0x000fe200000010ff */
[--C-:B------:R-:W-:Y:S02]  /*4460*/  FADD.FTZ R36, R36, -R174.reuse ;  /* 0x800000ae24247221 */ /* 0x100fe40000010000 */
[----:B------:R-:W-:Y:S01]  /*4470*/  STS [R234+0x2000], R13 ;  /* 0x0020000dea007388 */ /* 0x000fe20000000800 */
[--C-:B------:R-:W-:Y:S02]  /*4480*/  FADD.FTZ R37, R37, -R174.reuse ;  /* 0x800000ae25257221 */ /* 0x100fe40000010000 */
[----:B------:R-:W-:Y:S01]  /*4490*/  FMUL.FTZ R7, R8, R7 ;  /* 0x0000000708077220 */ /* 0x000fe20000410000 */
[----:B------:R-:W-:Y:S01]  /*44a0*/  BAR.SYNC.DEFER_BLOCKING 0x0 ;  /* 0x0000000000007b1d */ /* 0x000fe20000010000 */
[----:B------:R-:W-:Y:S02]  /*44b0*/  FMUL.FTZ R6, R9, R6 ;  /* 0x0000000609067220 */ /* 0x000fe40000410000 */
[----:B------:R-:W-:Y:S02]  /*44c0*/  FMUL.FTZ R36, R183, R36 ;  /* 0x00000024b7247220 */ /* 0x000fe40000410000 */
[----:B------:R-:W-:Y:S02]  /*44d0*/  FMUL.FTZ R37, R172, R37 ;  /* 0x00000025ac257220 */ /* 0x000fe40000410000 */
[--C-:B------:R-:W-:Y:S02]  /*44e0*/  FADD.FTZ R9, R38, -R11.reuse ;  /* 0x8000000b26097221 */ /* 0x100fe40000010000 */
[--C-:B------:R-:W-:Y:S01]  /*44f0*/  FADD.FTZ R8, R39, -R11.reuse ;  /* 0x8000000b27087221 */ /* 0x100fe20000010000 */
[----:B------:R-:W-:Y:S01]  /*4500*/  F2FP.BF16.PACK_AB R36, R37, R36 ;  /* 0x000000242524723e */ /* 0x000fe200000010ff */
[--C-:B------:R-:W-:Y:S01]  /*4510*/  FADD.FTZ R40, R40, -R174.reuse ;  /* 0x800000ae28287221 */ /* 0x100fe20000010000 */
[----:B-1----:R-:W-:Y:S01]  /*4520*/  F2FP.BF16.PACK_AB R19, R6, R7 ;  /* 0x000000070613723e */ /* 0x002fe200000010ff */
[----:B------:R-:W-:Y:S02]  /*4530*/  FADD.FTZ R41, R41, -R174 ;  /* 0x800000ae29297221 */ /* 0x000fe40000010000 */
[----:B------:R-:W-:Y:S02]  /*4540*/  FMUL.FTZ R9, R18, R9 ;  /* 0x0000000912097220 */ /* 0x000fe40000410000 */
[----:B------:R-:W-:Y:S02]  /*4550*/  FMUL.FTZ R8, R15, R8 ;  /* 0x000000080f087220 */ /* 0x000fe40000410000 */
[----:B------:R-:W-:Y:S02]  /*4560*/  FMUL.FTZ R40, R173, R40 ;  /* 0x00000028ad287220 */ /* 0x000fe40000410000 */
[----:B------:R-:W-:Y:S01]  /*4570*/  FMUL.FTZ R41, R190, R41 ;  /* 0x00000029be297220 */ /* 0x000fe20000410000 */
[----:B------:R-:W-:Y:S01]  /*4580*/  F2FP.BF16.PACK_AB R29, R8, R9 ;  /* 0x00000009081d723e */ /* 0x000fe200000010ff */
[--C-:B------:R-:W-:Y:S01]  /*4590*/  FADD.FTZ R17, R42, -R11.reuse ;  /* 0x8000000b2a117221 */ /* 0x100fe20000010000 */
[----:B------:R-:W-:Y:S01]  /*45a0*/  STS [R237+0x23c80], R4 ;  /* 0x023c8004ed007388 */ /* 0x000fe20000000800 */
[----:B------:R-:W-:Y:S01]  /*45b0*/  FADD.FTZ R10, R43, -R11 ;  /* 0x8000000b2b0a7221 */ /* 0x000fe20000010000 */
[----:B------:R-:W-:Y:S01]  /*45c0*/  F2FP.BF16.PACK_AB R40, R41, R40 ;  /* 0x000000282928723e */ /* 0x000fe200000010ff */
[----:B------:R-:W-:Y:S01]  /*45d0*/  FMUL.FTZ R17, R22, R17 ;  /* 0x0000001116117220 */ /* 0x000fe20000410000 */
[----:B------:R-:W-:Y:S01]  /*45e0*/  STS [R234+0x2800], R5 ;  /* 0x00280005ea007388 */ /* 0x000fe20000000800 */
[----:B------:R-:W-:Y:S03]  /*45f0*/  FMUL.FTZ R10, R189, R10 ;  /* 0x0000000abd0a7220 */ /* 0x000fe60000410000 */
[----:B------:R-:W-:Y:S02]  /*4600*/  STS [R237+0x24480], R12 ;  /* 0x0244800ced007388 */ /* 0x000fe40000000800 */
[----:B------:R-:W-:Y:S02]  /*4610*/  F2FP.BF16.PACK_AB R35, R10, R17 ;  /* 0x000000110a23723e */ /* 0x000fe400000010ff */
        /* <DEDUP_REMOVED lines=111> */
[----:B--234-:R-:W-:Y:S01]  /*4d10*/  LOP3.LUT P6, RZ, R236, 0x1, RZ, 0xc0, !PT ;  /* 0x00000001ecff7812 */ /* 0x01cfe200078cc0ff */
[----:B------:R-:W-:Y:S01]  /*4d20*/  USHF.R.S32.HI UR16, URZ, 0x1f, UR11 ;  /* 0x0000001f3f107899 */ /* 0x000fe2000801140b */
[----:B------:R-:W-:Y:S01]  /*4d30*/  P2R R7, PR, RZ, 0x4 ;  /* 0x00000004ff077803 */ /* 0x000fe20000000000 */
[----:B------:R-:W-:Y:S01]  /*4d40*/  ULDC.64 UR6, c[0x0][0x208] ;  /* 0x0000820000067ab9 */ /* 0x000fe20000000a00 */
[----:B------:R-:W-:Y:S01]  /*4d50*/  IMAD.MOV.U32 R5, RZ, RZ, c[0x0][0x208] ;  /* 0x00008200ff057624 */ /* 0x000fe200078e00ff */
[----:B------:R-:W-:Y:S01]  /*4d60*/  UIMAD UR16, UR16, UR6, URZ ;  /* 0x00000006101072a4 */ /* 0x000fe2000f8e023f */
[----:B------:R-:W-:Y:S01]  /*4d70*/  IMAD.MOV.U32 R4, RZ, RZ, 0x6 ;  /* 0x00000006ff047424 */ /* 0x000fe200078e00ff */
[----:B------:R-:W-:Y:S01]  /*4d80*/  UIMAD.WIDE.U32 UR18, UR11, UR6, URZ ;  /* 0x000000060b1272a5 */ /* 0x000fe2000f8e003f */
[C---:B------:R-:W-:Y:S01]  /*4d90*/  IMAD.SHL.U32 R6, R5.reuse, 0x40, RZ ;  /* 0x0000004005067824 */ /* 0x040fe200078e00ff */
[----:B------:R-:W-:Y:S02]  /*4da0*/  UIMAD UR16, UR11, UR7, UR16 ;  /* 0x000000070b1072a4 */ /* 0x000fe4000f8e0210 */
[----:B------:R-:W-:Y:S01]  /*4db0*/  SHF.L.U64.HI R4, R5, R4, c[0x0][0x20c] ;  /* 0x0000830005047619 */ /* 0x000fe20000010204 */
[----:B------:R-:W-:Y:S01]  /*4dc0*/  USHF.L.U32 UR6, UR11, 0x6, URZ ;  /* 0x000000060b067899 */ /* 0x000fe2000800063f */
[----:B------:R-:W-:Y:S01]  /*4dd0*/  IMAD.U32 R3, RZ, RZ, UR18 ;  /* 0x00000012ff037e24 */ /* 0x000fe2000f8e00ff */
[----:B------:R-:W-:Y:S01]  /*4de0*/  UIADD3 UR16, UR19, UR16, URZ ;  /* 0x0000001013107290 */ /* 0x000fe2000fffe03f */
[----:B------:R-:W-:Y:S03]  /*4df0*/  IMAD.U32 R2, RZ, RZ, UR18 ;  /* 0x00000012ff027e24 */ /* 0x000fe6000f8e00ff */
[----:B------:R-:W-:Y:S02]  /*4e00*/  LEA R8, P0, R3, R248, 0x7 ;  /* 0x000000f803087211 */ /* 0x000fe400078038ff */
[----:B------:R-:W-:Y:S05]  /*4e10*/  IMAD.U32 R3, RZ, RZ, UR16 ;  /* 0x00000010ff037e24 */ /* 0x000fea000f8e00ff */
[----:B------:R-:W-:Y:S01]  /*4e20*/  LEA.HI.X R9, R2, R249, R3, 0x7, P0 ;  /* 0x000000f902097211 */ /* 0x000fe200000f3c03 */
[----:B------:R-:W-:Y:S01]  /*4e30*/  IMAD.U32 R2, RZ, RZ, UR6 ;  /* 0x00000006ff027e24 */ /* 0x000fe2000f8e00ff */
[--C-:B------:R-:W-:Y:S01]  /*4e40*/  IADD3 R12, P5, P0, R6, 0x80, R8.reuse ;  /* 0x00000080060c7810 */ /* 0x100fe200078be008 */
[----:B------:R-:W-:Y:S03]  /*4e50*/  IMAD.U32 R3, RZ, RZ, UR6 ;  /* 0x00000006ff037e24 */ /* 0x000fe6000f8e00ff */
[--C-:B------:R-:W-:Y:S02]  /*4e60*/  IADD3.X R13, R4, RZ, R9.reuse, P5, P0 ;  /* 0x000000ff040d7210 */ /* 0x100fe40002fe0409 */
[----:B------:R-:W-:Y:S02]  /*4e70*/  IADD3 R10, P5, P0, R6, 0x100, R8 ;  /* 0x00000100060a7810 */ /* 0x000fe400078be008 */
[----:B------:R-:W-:Y:S02]  /*4e80*/  IADD3 R2, -R239, UR13, -R2 ;  /* 0x0000000def027c10 */ /* 0x000fe4000fffe902 */
[--C-:B------:R-:W-:Y:S02]  /*4e90*/  IADD3.X R11, R4, RZ, R9.reuse, P5, P0 ;  /* 0x000000ff040b7210 */ /* 0x100fe40002fe0409 */
[----:B------:R-:W-:Y:S02]  /*4ea0*/  ISETP.LT.OR P0, PT, R2, 0x1, !P6 ;  /* 0x000000010200780c */ /* 0x000fe40007701670 */
[----:B------:R-:W-:Y:S02]  /*4eb0*/  IADD3 R14, P5, R6, R8, RZ ;  /* 0x00000008060e7210 */ /* 0x000fe40007fbe0ff */
[----:B------:R-:W-:Y:S03]  /*4ec0*/  ISETP.LT.OR P6, PT, R2, 0x21, !P6 ;  /* 0x000000210200780c */ /* 0x000fe600077c1670 */
[----:B------:R-:W-:Y:S01]  /*4ed0*/  IMAD.X R15, R4, 0x1, R9, P5 ;  /* 0x00000001040f7824 */ /* 0x000fe200028e0609 */
[----:B------:R-:W-:Y:S01]  /*4ee0*/  LOP3.LUT P5, RZ, R236, 0x2, RZ, 0xc0, !PT ;  /* 0x00000002ecff7812 */ /* 0x000fe200078ac0ff */
[----:B------:R-:W-:Y:S04]  /*4ef0*/  @!P1 IMAD.WIDE R4, R3, 0x4, R244 ;  /* 0x0000000403049825 */ /* 0x000fe800078e02f4 */
[----:B------:R-:W-:Y:S01]  /*4f00*/  @!PT LDS RZ, [RZ] ;  /* 0x00000000fffff984 */ /* 0x000fe20000000800 */
[----:B------:R-:W-:Y:S01]  /*4f10*/  @!PT LDS RZ, [RZ] ;  /* 0x00000000fffff984 */ /* 0x000fe20000000800 */
[----:B------:R-:W-:Y:S01]  /*4f20*/  @!PT LDS RZ, [RZ] ;  /* 0x00000000fffff984 */ /* 0x000fe20000000800 */
[----:B------:R1:W-:Y:S01]  /*4f30*/  LDGSTS.E.BYPASS.LTC128B.128 [R235+0x1b080], [R8.64], !P0 ;  /* 0x1b08000008eb7fae */ /* 0x0003e2000c101d4e */
[C---:B------:R-:W-:Y:S02]  /*4f40*/  ISETP.LT.OR P0, PT, R2.reuse, 0x1, !P5 ;  /* 0x000000010200780c */ /* 0x040fe40006f01670 */
[----:B------:R-:W-:Y:S11]  /*4f50*/  ISETP.LT.OR P5, PT, R2, 0x21, !P5 ;  /* 0x000000210200780c */ /* 0x000ff60006fa1670 */
[----:B------:R1:W-:Y:S01]  /*4f60*/  LDGSTS.E.BYPASS.LTC128B.128 [R235+0x1d080], [R8.64+0x80], !P0 ;  /* 0x1d08008008eb7fae */ /* 0x0003e2000c101d4e */
[----:B------:R-:W-:Y:S04]  /*4f70*/  LOP3.LUT P0, RZ, R236, 0x4, RZ, 0xc0, !PT ;  /* 0x00000004ecff7812 */ /* 0x000fe8000780c0ff */
[C---:B------:R-:W-:Y:S02]  /*4f80*/  ISETP.LT.OR P2, PT, R2.reuse, 0x1, !P0 ;  /* 0x000000010200780c */ /* 0x040fe40004741670 */
[----:B------:R-:W-:Y:S01]  /*4f90*/  ISETP.LT.OR P0, PT, R2, 0x21, !P0 ;  /* 0x000000210200780c */ /* 0x000fe20004701670 */
[----:B------:R-:W-:Y:S10]  /*4fa0*/  @!P1 IMAD.SHL.U32 R2, R233, 0x10, RZ ;  /* 0x00000010e9029824 */ /* 0x000ff400078e00ff */
[----:B------:R1:W-:Y:S01]  /*4fb0*/  LDGSTS.E.BYPASS.LTC128B.128 [R235+0x1f080], [R8.64+0x100], !P2 ;  /* 0x1f08010008eb7fae */ /* 0x0003e2000d101d4e */
[----:B------:R-:W-:Y:S03]  /*4fc0*/  ISETP.NE.AND P2, PT, R7, RZ, PT ;  /* 0x000000ff0700720c */ /* 0x000fe60003f45270 */
[----:B------:R1:W-:Y:S04]  /*4fd0*/  LDGSTS.E.BYPASS.LTC128B.128 [R235+0x1c080], [R14.64], !P6 ;  /* 0x1c0800000eeb7fae */ /* 0x0003e8000f101d4e */
[----:B------:R1:W-:Y:S04]  /*4fe0*/  LDGSTS.E.BYPASS.LTC128B.128 [R235+0x1e080], [R12.64], !P5 ;  /* 0x1e0800000ceb7fae */ /* 0x0003e8000e901d4e */
[----:B------:R1:W-:Y:S04]  /*4ff0*/  LDGSTS.E.BYPASS.LTC128B.128 [R235+0x20080], [R10.64], !P0 ;  /* 0x200800000aeb7fae */ /* 0x0003e8000c101d4e */
[----:B------:R1:W-:Y:S02]  /*5000*/  @!P1 LDGSTS.E.BYPASS.LTC128B.128 [R2+0x21280], [R4.64] ;  /* 0x2128000004029fae */ /* 0x0003e4000b901d4e */
.L_x_721:
[-C--:B-1234-:R-:W-:Y:S01]  /*5010*/  HMMA.16816.F32.BF16 R4, R172, R176.reuse, RZ ;  /* 0x000000b0ac04723c */ /* 0x09efe200000418ff */
[----:B------:R-:W-:Y:S01]  /*5020*/  LDSM.16.MT88.4 R204, [R222+0x1000] ;  /* 0x00100000decc783b */ /* 0x000fe20000004200 */
[----:B------:R-:W-:Y:S02]  /*5030*/  UIMAD UR5, UR5, 0x3000, URZ ;  /* 0x00003000050578a4 */ /* 0x000fe4000f8e023f */
[----:B------:R-:W-:Y:S01]  /*5040*/  UISETP.GE.AND UP0, UPT, UR11, UR8, UPT ;  /* 0x000000080b00728c */ /* 0x000fe2000bf06270 */
[----:B------:R-:W-:Y:S01]  /*5050*/  LDSM.16.M88.4 R208, [R223+0x1400] ;  /* 0x00140000dfd0783b */ /* 0x000fe20000000200 */
[----:B------:R-:W-:Y:S02]  /*5060*/  UISETP.GE.AND UP1, UPT, UR12, 0x1, UPT ;  /* 0x000000010c00788c */ /* 0x000fe4000bf26270 */
[C---:B------:R-:W-:Y:S01]  /*5070*/  HMMA.16816.F32.BF16 R8, R180.reuse, R176, RZ ;  /* 0x000000b0b408723c */ /* 0x040fe200000418ff */
[----:B------:R-:W-:Y:S01]  /*5080*/  LDSM.16.M88.4 R212, [R223+0x2400] ;  /* 0x00240000dfd4783b */ /* 0x000fe20000000200 */
[----:B------:R-:W-:Y:S02]  /*5090*/  UIADD3 UR6, UR4, 0x1, URZ ;  /* 0x0000000104067890 */ /* 0x000fe4000fffe03f */
[----:B------:R-:W-:Y:S01]  /*50a0*/  IADD3 R2, P0, R242, UR5, RZ ;  /* 0x00000005f2027c10 */ /* 0x000fe2000ff1e0ff */
[----:B------:R-:W0:Y:S01]  /*50b0*/  LDGDEPBAR ;  /* 0x00000000000079af */ /* 0x000e220000000000 */
[----:B------:R-:W-:Y:S02]  /*50c0*/  UISETP.GE.AND UP2, UPT, UR4, 0x1, UPT ;  /* 0x000000010400788c */ /* 0x000fe4000bf46270 */
[-C--:B------:R-:W-:Y:S08]  /*50d0*/  HMMA.16816.F32.BF16 R12, R180, R178.reuse, RZ ;  /* 0x000000b2b40c723c */ /* 0x080ff000000418ff */
        /* <DEDUP_REMOVED lines=11> */
[----:B------:R-:W2:Y:S07]  /*5190*/  LDSM.16.MT88.4 R172, [R222+0x3800] ;  /* 0x00380000deac783b */ /* 0x000eae0000004200 */
        /* <DEDUP_REMOVED lines=15> */
[----:B------:R-:W3:Y:S04]  /*5290*/  LDSM.16.M88.4 R184, [R223+0x1800] ;  /* 0x00180000dfb8783b */ /* 0x000ee80000000200 */
[----:B------:R-:W-:Y:S03]  /*52a0*/  LDSM.16.M88.4 R200, [R223+0x2000] ;  /* 0x00200000dfc8783b */ /* 0x000fe60000000200 */
[-C--:B-1----:R-:W-:Y:S08]  /*52b0*/  HMMA.16816.F32.BF16 R4, R176, R204.reuse, R4 ;  /* 0x000000ccb004723c */ /* 0x082ff00000041804 */
[C---:B------:R-:W-:Y:S08]  /*52c0*/  HMMA.16816.F32.BF16 R8, R208.reuse, R204, R8 ;  /* 0x000000ccd008723c */ /* 0x040ff00000041808 */
[-C--:B------:R-:W-:Y:S08]  /*52d0*/  HMMA.16816.F32.BF16 R12, R208, R206.reuse, R12 ;  /* 0x000000ced00c723c */ /* 0x080ff0000004180c */
[C---:B------:R-:W-:Y:S01]  /*52e0*/  HMMA.16816.F32.BF16 R16, R176.reuse, R206, R16 ;  /* 0x000000ceb010723c */ /* 0x040fe20000041810 */
[----:B------:R-:W-:Y:S07]  /*52f0*/  LDSM.16.MT88.4 R204, [R222+0x2000] ;  /* 0x00200000decc783b */ /* 0x000fee0000004200 */
[-C--:B--2---:R-:W-:Y:S08]  /*5300*/  HMMA.16816.F32.BF16 R20, R176, R172.reuse, R20 ;  /* 0x000000acb014723c */ /* 0x084ff00000041814 */
[C---:B------:R-:W-:Y:S08]  /*5310*/  HMMA.16816.F32.BF16 R24, R208.reuse, R172, R24 ;  /* 0x000000acd018723c */ /* 0x040ff00000041818 */
[-C--:B------:R-:W-:Y:S08]  /*5320*/  HMMA.16816.F32.BF16 R28, R208, R174.reuse, R28 ;  /* 0x000000aed01c723c */ /* 0x080ff0000004181c */
[C---:B------:R-:W-:Y:S01]  /*5330*/  HMMA.16816.F32.BF16 R32, R176.reuse, R174, R32 ;  /* 0x000000aeb020723c */ /* 0x040fe20000041820 */
[----:B------:R-:W1:Y:S07]  /*5340*/  LDSM.16.MT88.4 R172, [R222+0x6800] ;  /* 0x00680000deac783b */ /* 0x000e6e0000004200 */
[-C--:B------:R-:W-:Y:S08]  /*5350*/  HMMA.16816.F32.BF16 R36, R176, R180.reuse, R36 ;  /* 0x000000b4b024723c */ /* 0x080ff00000041824 */
[C---:B------:R-:W-:Y:S08]  /*5360*/  HMMA.16816.F32.BF16 R40, R208.reuse, R180, R40 ;  /* 0x000000b4d028723c */ /* 0x040ff00000041828 */
[-C--:B------:R-:W-:Y:S01]  /*5370*/  HMMA.16816.F32.BF16 R104, R208, R182.reuse, R104 ;  /* 0x000000b6d068723c */ /* 0x080fe20000041868 */
[----:B------:R-:W2:Y:S07]  /*5380*/  LDSM.16.MT88.4 R208, [R222+0x4800] ;  /* 0x00480000ded0783b */ /* 0x000eae0000004200 */
[----:B------:R-:W-:Y:S01]  /*5390*/  HMMA.16816.F32.BF16 R108, R176, R182, R108 ;  /* 0x000000b6b06c723c */ /* 0x000fe2000004186c */
[----:B------:R-:W4:Y:S06]  /*53a0*/  LDSM.16.MT88.4 R176, [R222+0x7000] ;  /* 0x00700000deb0783b */ /* 0x000f2c0000004200 */
[----:B------:R-:W-:Y:S01]  /*53b0*/  IMAD.U32 R182, RZ, RZ, UR5 ;  /* 0x00000005ffb67e24 */ /* 0x000fe2000f8e00ff */
[-C--:B---3--:R-:W-:Y:S01]  /*53c0*/  HMMA.16816.F32.BF16 R4, R184, R188.reuse, R4 ;  /* 0x000000bcb804723c */ /* 0x088fe20000041804 */
[----:B------:R-:W-:Y:S04]  /*53d0*/  UIADD3 UR5, UR12, 0x1, URZ ;  /* 0x000000010c057890 */ /* 0x000fe8000fffe03f */
[----:B------:R-:W-:Y:S01]  /*53e0*/  LEA.HI.X.SX32 R3, R182, R241, 0x1, P0 ;  /* 0x000000f1b6037211 */ /* 0x000fe200000f0eff */
[----:B------:R-:W-:Y:S01]  /*53f0*/  USEL UR12, UR5, URZ, !UP1 ;  /* 0x0000003f050c7287 */ /* 0x000fe2000c800000 */
[C---:B------:R-:W-:Y:S01]  /*5400*/  LEA R180, P0, R2.reuse, c[0x0][0x220], 0x2 ;  /* 0x0000880002b47a11 */ /* 0x040fe200078010ff */
[C---:B------:R-:W-:Y:S01]  /*5410*/  HMMA.16816.F32.BF16 R8, R192.reuse, R188, R8 ;  /* 0x000000bcc008723c */ /* 0x040fe20000041808 */
[----:B------:R-:W-:Y:S03]  /*5420*/  UMOV UR5, UR11 ;  /* 0x0000000b00057c82 */ /* 0x000fe60008000000 */
[----:B------:R-:W-:Y:S01]  /*5430*/  LEA.HI.X R181, R2, c[0x0][0x224], R3, 0x2, P0 ;  /* 0x0000890002b57a11 */ /* 0x000fe200000f1403 */
[----:B------:R-:W-:Y:S01]  /*5440*/  IMAD.U32 R3, RZ, RZ, UR4 ;  /* 0x00000004ff037e24 */ /* 0x000fe2000f8e00ff */
[----:B------:R-:W-:Y:S01]  /*5450*/  PLOP3.LUT P0, PT, PT, PT, UP0, 0x80, 0x0 ;  /* 0x000000000000781c */ /* 0x000fe20003f0f008 */
[----:B------:R-:W-:Y:S01]  /*5460*/  USEL UR4, UR6, URZ, !UP2 ;  /* 0x0000003f06047287 */ /* 0x000fe2000d000000 */
[-C--:B------:R-:W-:Y:S04]  /*5470*/  HMMA.16816.F32.BF16 R12, R192, R190.reuse, R12 ;  /* 0x000000bec00c723c */ /* 0x080fe8000004180c */
[----:B------:R-:W-:Y:S04]  /*5480*/  IMAD R3, R3, 0x3000, R230 ;  /* 0x0000300003037824 */ /* 0x000fe800078e02e6 */
[C---:B------:R-:W-:Y:S08]  /*5490*/  HMMA.16816.F32.BF16 R16, R184.reuse, R190, R16 ;  /* 0x000000beb810723c */ /* 0x040ff00000041810 */
[-C--:B------:R-:W-:Y:S08]  /*54a0*/  HMMA.16816.F32.BF16 R20, R184, R196.reuse, R20 ;  /* 0x000000c4b814723c */ /* 0x080ff00000041814 */
[C---:B------:R-:W-:Y:S08]  /*54b0*/  HMMA.16816.F32.BF16 R24, R192.reuse, R196, R24 ;  /* 0x000000c4c018723c */ /* 0x040ff00000041818 */
[-C--:B------:R-:W-:Y:S08]  /*54c0*/  HMMA.16816.F32.BF16 R28, R192, R198.reuse, R28 ;  /* 0x000000c6c01c723c */ /* 0x080ff0000004181c */
[C---:B------:R-:W-:Y:S08]  /*54d0*/  HMMA.16816.F32.BF16 R32, R184.reuse, R198, R32 ;  /* 0x000000c6b820723c */ /* 0x040ff00000041820 */
[-C--:B-1----:R-:W-:Y:S08]  /*54e0*/  HMMA.16816.F32.BF16 R36, R184, R172.reuse, R36 ;  /* 0x000000acb824723c */ /* 0x082ff00000041824 */
[C---:B------:R-:W-:Y:S07]  /*54f0*/  HMMA.16816.F32.BF16 R40, R192.reuse, R172, R40 ;  /* 0x000000acc028723c */ /* 0x040fee0000041828 */
[----:B------:R-:W-:Y:S01]  /*5500*/  IMAD.SHL.U32 R172, R3, 0x2, RZ ;  /* 0x0000000203ac7824 */ /* 0x000fe200078e00ff */
[-C--:B------:R-:W-:Y:S01]  /*5510*/  HMMA.16816.F32.BF16 R104, R192, R174.reuse, R104 ;  /* 0x000000aec068723c */ /* 0x080fe20000041868 */
[----:B------:R-:W-:Y:S07]  /*5520*/  LDSM.16.MT88.2 R2, [R224+0x23c80] ;  /* 0x023c8000e002783b */ /* 0x000fee0000004100 */
[----:B------:R-:W-:Y:S08]  /*5530*/  HMMA.16816.F32.BF16 R108, R184, R174, R108 ;  /* 0x000000aeb86c723c */ /* 0x000ff0000004186c */
[-C--:B------:R-:W-:Y:S08]  /*5540*/  HMMA.16816.F32.BF16 R4, R200, R204.reuse, R4 ;  /* 0x000000ccc804723c */ /* 0x080ff00000041804 */
[C---:B------:R-:W-:Y:S08]  /*5550*/  HMMA.16816.F32.BF16 R8, R212.reuse, R204, R8 ;  /* 0x000000ccd408723c */ /* 0x040ff00000041808 */
[-C--:B------:R-:W-:Y:S07]  /*5560*/  HMMA.16816.F32.BF16 R12, R212, R206.reuse, R12 ;  /* 0x000000ced40c723c */ /* 0x080fee000004180c */
[----:B------:R-:W-:Y:S01]  /*5570*/  RED.E.ADD.F32.FTZ.RN.STRONG.GPU [R180.64], R4 ;  /* 0x00000004b400798e */ /* 0x000fe2000c10e78e */
[C---:B------:R-:W-:Y:S03]  /*5580*/  HMMA.16816.F32.BF16 R16, R200.reuse, R206, R16 ;  /* 0x000000cec810723c */ /* 0x040fe60000041810 */
[----:B------:R-:W-:Y:S04]  /*5590*/  RED.E.ADD.F32.FTZ.RN.STRONG.GPU [R180.64+0x400], R5 ;  /* 0x00040005b400798e */ /* 0x000fe8000c10e78e */
[----:B------:R-:W-:Y:S01]  /*55a0*/  RED.E.ADD.F32.FTZ.RN.STRONG.GPU [R180.64+0x800], R6 ;  /* 0x00080006b400798e */ /* 0x000fe2000c10e78e */
[-C--:B--2---:R-:W-:Y:S03]  /*55b0*/  HMMA.16816.F32.BF16 R20, R200, R208.reuse, R20 ;  /* 0x000000d0c814723c */ /* 0x084fe60000041814 */
        /* <DEDUP_REMOVED lines=12> */
[----:B------:R-:W-:Y:S04]  /*5680*/  RED.E.ADD.F32.FTZ.RN.STRONG.GPU [R180.64+0x2c00], R19 ;  /* 0x002c0013b400798e */ /* 0x000fe8000c10e78e */
[----:B------:R-:W-:Y:S01]  /*5690*/  RED.E.ADD.F32.FTZ.RN.STRONG.GPU [R180.64+0x3000], R12 ;  /* 0x0030000cb400798e */ /* 0x000fe2000c10e78e */
[C---:B------:R-:W-:Y:S03]  /*56a0*/  HMMA.16816.F32.BF16 R40, R212.reuse, R176, R40 ;  /* 0x000000b0d428723c */ /* 0x040fe60000041828 */
[----:B------:R-:W1:Y:S04]  /*56b0*/  LDSM.16.MT88.4 R8, [R172+0xf080] ;  /* 0x00f08000ac08783b */ /* 0x000e680000004200 */
[----:B------:R-:W-:Y:S01]  /*56c0*/  RED.E.ADD.F32.FTZ.RN.STRONG.GPU [R180.64+0x3400], R13 ;  /* 0x0034000db400798e */ /* 0x000fe2000c10e78e */
[-C--:B------:R-:W-:Y:S03]  /*56d0*/  HMMA.16816.F32.BF16 R104, R212, R178.reuse, R104 ;  /* 0x000000b2d468723c */ /* 0x080fe60000041868 */
[----:B------:R-:W-:Y:S04]  /*56e0*/  RED.E.ADD.F32.FTZ.RN.STRONG.GPU [R180.64+0x3800], R14 ;  /* 0x0038000eb400798e */ /* 0x000fe8000c10e78e */
[----:B------:R-:W-:Y:S01]  /*56f0*/  RED.E.ADD.F32.FTZ.RN.STRONG.GPU [R180.64+0x3c00], R15 ;  /* 0x003c000fb400798e */ /* 0x000fe2000c10e78e */
[----:B------:R-:W-:Y:S03]  /*5700*/  HMMA.16816.F32.BF16 R108, R200, R178, R108 ;  /* 0x000000b2c86c723c */ /* 0x000fe6000004186c */
        /* <DEDUP_REMOVED lines=184> */
.L_x_719:
[----:B------:R-:W-:Y:S05]  /*6290*/  @P1 BRA `(.L_x_723) ;  /* 0x000034f000001947 */ /* 0x000fea0003800000 */
[----:B------:R-:W-:Y:S01]  /*62a0*/  SHF.R.S32.HI R0, RZ, 0x1f, R233 ;  /* 0x0000001fff007819 */ /* 0x000fe200000114e9 */
[----:B-----5:R-:W-:Y:S01]  /*62b0*/  IMAD.SHL.U32 R3, R233, 0x80, RZ ;  /* 0x00000080e9037824 */ /* 0x020fe200078e00ff */
[----:B------:R-:W-:Y:S01]  /*62c0*/  BAR.SYNC.DEFER_BLOCKING 0x1, 0x100 ;  /* 0x0044000000007b1d */ /* 0x000fe20000010000 */
[----:B------:R-:W-:Y:S02]  /*62d0*/  F2FP.BF16.PACK_AB R44, R45, R44 ;  /* 0x0000002c2d2c723e */ /* 0x000fe400000010ff */
[----:B------:R-:W-:-:S02]  /*62e0*/  LEA.HI R5, R0, R233, RZ, 0x2 ;  /* 0x000000e900057211 */ /* 0x000fc400078f10ff */
[CC--:B------:R-:W-:Y:S02]  /*62f0*/  LEA.HI R2, R0.reuse, R233.reuse, RZ, 0x5 ;  /* 0x000000e900027211 */ /* 0x0c0fe400078f28ff */
[----:B------:R-:W-:Y:S02]  /*6300*/  LEA.HI R4, R0, R233, RZ, 0x7 ;  /* 0x000000e900047211 */ /* 0x000fe400078f38ff */
[--C-:B------:R-:W-:Y:S02]  /*6310*/  SHF.R.S32.HI R6, RZ, 0x2, R5.reuse ;  /* 0x00000002ff067819 */ /* 0x100fe40000011405 */
[----:B------:R-:W-:Y:S01]  /*6320*/  LOP3.LUT R3, R3, 0x180, RZ, 0xc0, !PT ;  /* 0x0000018003037812 */ /* 0x000fe200078ec0ff */
[----:B------:R-:W-:Y:S01]  /*6330*/  IMAD.SHL.U32 R4, R4, 0x4, RZ ;  /* 0x0000000404047824 */ /* 0x000fe200078e00ff */
[----:B------:R-:W-:Y:S02]  /*6340*/  SHF.R.U32.HI R2, RZ, 0x1, R2 ;  /* 0x00000001ff027819 */ /* 0x000fe40000011602 */
[----:B------:R-:W-:-:S02]  /*6350*/  SHF.R.S32.HI R5, RZ, 0x1f, R5 ;  /* 0x0000001fff057819 */ /* 0x000fc40000011405 */
[----:B------:R-:W-:Y:S02]  /*6360*/  LOP3.LUT R2, R3, 0x30, R2, 0xf8, !PT ;  /* 0x0000003003027812 */ /* 0x000fe400078ef802 */
[----:B------:R-:W-:Y:S02]  /*6370*/  LEA.HI R5, R5, R6, RZ, 0x3 ;  /* 0x0000000605057211 */ /* 0x000fe400078f18ff */
[----:B------:R-:W-:Y:S02]  /*6380*/  LOP3.LUT R179, R2, 0x40, RZ, 0xfc, !PT ;  /* 0x0000004002b37812 */ /* 0x000fe400078efcff */
[----:B------:R-:W-:Y:S02]  /*6390*/  LOP3.LUT R4, R4, 0xfffffe00, RZ, 0xc0, !PT ;  /* 0xfffffe0004047812 */ /* 0x000fe400078ec0ff */
[----:B------:R-:W-:Y:S02]  /*63a0*/  LOP3.LUT R5, R5, 0xfffffff8, RZ, 0xc0, !PT ;  /* 0xfffffff805057812 */ /* 0x000fe400078ec0ff */
[----:B------:R-:W-:-:S02]  /*63b0*/  LOP3.LUT R177, R2, 0x8, RZ, 0xfc, !PT ;  /* 0x0000000802b17812 */ /* 0x000fc400078efcff */
[----:B------:R-:W-:Y:S02]  /*63c0*/  SHF.R.U32.HI R3, RZ, 0x3, R3 ;  /* 0x00000003ff037819 */ /* 0x000fe40000011603 */
[C---:B------:R-:W-:Y:S02]  /*63d0*/  LOP3.LUT R175, R2.reuse, 0x48, RZ, 0xfc, !PT ;  /* 0x0000004802af7812 */ /* 0x040fe400078efcff */
[C---:B------:R-:W-:Y:S02]  /*63e0*/  LOP3.LUT R173, R2.reuse, 0x1400, RZ, 0xfc, !PT ;  /* 0x0000140002ad7812 */ /* 0x040fe400078efcff */
[----:B------:R-:W-:Y:S02]  /*63f0*/  LOP3.LUT R111, R2, 0x1440, RZ, 0xfc, !PT ;  /* 0x00001440026f7812 */ /* 0x000fe400078efcff */
[----:B------:R-:W-:Y:S02]  /*6400*/  LOP3.LUT R179, R179, 0x1c0, RZ, 0xc0, !PT ;  /* 0x000001c0b3b37812 */ /* 0x000fe400078ec0ff */
[----:B------:R-:W-:-:S02]  /*6410*/  IADD3 R6, R4, R6, -R5 ;  /* 0x0000000604067210 */ /* 0x000fc40007ffe805 */
[----:B------:R-:W-:Y:S02]  /*6420*/  LOP3.LUT R109, R2, 0x1408, RZ, 0xfc, !PT ;  /* 0x00001408026d7812 */ /* 0x000fe400078efcff */
[----:B------:R-:W-:Y:S02]  /*6430*/  LOP3.LUT R177, R177, 0x180, RZ, 0xc0, !PT ;  /* 0x00000180b1b17812 */ /* 0x000fe400078ec0ff */
        /* <DEDUP_REMOVED lines=29> */
[----:B------:R-:W-:Y:S02]  /*6610*/  LOP3.LUT R4, R3, R2, RZ, 0x3c, !PT ;  /* 0x0000000203047212 */ /* 0x000fe400078e3cff */
[----:B------:R-:W-:Y:S02]  /*6620*/  LOP3.LUT R107, R2, 0x1448, RZ, 0xfc, !PT ;  /* 0x00001448026b7812 */ /* 0x000fe400078efcff */
[----:B------:R-:W-:Y:S01]  /*6630*/  LOP3.LUT R175, R175, 0x1c0, RZ, 0xc0, !PT ;  /* 0x000001c0afaf7812 */ /* 0x000fe200078ec0ff */
[----:B------:R-:W-:Y:S01]  /*6640*/  IMAD.IADD R4, R6, 0x1, R4 ;  /* 0x0000000106047824 */ /* 0x000fe200078e0204 */
[C---:B------:R-:W-:Y:S02]  /*6650*/  LOP3.LUT R3, R2.reuse, 0x3848, RZ, 0xfc, !PT ;  /* 0x0000384802037812 */ /* 0x040fe400078efcff */
[----:B------:R-:W-:Y:S01]  /*6660*/  LOP3.LUT R105, R2, 0x2800, RZ, 0xfc, !PT ;  /* 0x0000280002697812 */ /* 0x000fe200078efcff */
[----:B------:R-:W-:Y:S01]  /*6670*/  IMAD.SHL.U32 R181, R4, 0x2, RZ ;  /* 0x0000000204b57824 */ /* 0x000fe200078e00ff */
[----:B------:R-:W-:-:S02]  /*6680*/  LOP3.LUT R103, R2, 0x2840, RZ, 0xfc, !PT ;  /* 0x0000284002677812 */ /* 0x000fc400078efcff */
[C---:B------:R-:W-:Y:S02]  /*6690*/  LOP3.LUT R101, R2.reuse, 0x2808, RZ, 0xfc, !PT ;  /* 0x0000280802657812 */ /* 0x040fe400078efcff */
[C---:B------:R-:W-:Y:S01]  /*66a0*/  LOP3.LUT R99, R2.reuse, 0x2848, RZ, 0xfc, !PT ;  /* 0x0000284802637812 */ /* 0x040fe200078efcff */
[----:B------:R-:W-:Y:S01]  /*66b0*/  STS.U16 [R181+0x7880], R44 ;  /* 0x0078802cb5007388 */ /* 0x000fe20000000400 */
        /* <DEDUP_REMOVED lines=44> */
[C---:B-1----:R-:W-:Y:S02]  /*6980*/  LOP3.LUT R9, R2.reuse, 0x3800, RZ, 0xfc, !PT ;  /* 0x0000380002097812 */ /* 0x042fe400078efcff */
[----:B------:R-:W-:-:S02]  /*6990*/  LOP3.LUT R7, R2, 0x3840, RZ, 0xfc, !PT ;  /* 0x0000384002077812 */ /* 0x000fc400078efcff */
[----:B------:R-:W-:Y:S02]  /*69a0*/  LOP3.LUT R5, R2, 0x3808, RZ, 0xfc, !PT ;  /* 0x0000380802057812 */ /* 0x000fe400078efcff */
[----:B------:R-:W-:Y:S02]  /*69b0*/  LOP3.LUT R173, R173, 0x180, RZ, 0xc0, !PT ;  /* 0x00000180adad7812 */ /* 0x000fe400078ec0ff */
[----:B------:R-:W-:Y:S02]  /*69c0*/  LOP3.LUT R111, R111, 0x1c0, RZ, 0xc0, !PT ;  /* 0x000001c06f6f7812 */ /* 0x000fe400078ec0ff */
[----:B------:R-:W-:Y:S02]  /*69d0*/  SHF.R.U32.HI R179, RZ, 0x3, R179 ;  /* 0x00000003ffb37819 */ /* 0x000fe400000116b3 */
[----:B------:R-:W-:Y:S02]  /*69e0*/  LOP3.LUT R109, R109, 0x180, RZ, 0xc0, !PT ;  /* 0x000001806d6d7812 */ /* 0x000fe400078ec0ff */
[----:B------:R-:W-:-:S02]  /*69f0*/  SHF.R.U32.HI R177, RZ, 0x3, R177 ;  /* 0x00000003ffb17819 */ /* 0x000fc400000116b1 */
[----:B------:R-:W-:Y:S02]  /*6a00*/  LOP3.LUT R107, R107, 0x1c0, RZ, 0xc0, !PT ;  /* 0x000001c06b6b7812 */ /* 0x000fe400078ec0ff */
[----:B------:R-:W-:Y:S02]  /*6a10*/  SHF.R.U32.HI R175, RZ, 0x3, R175 ;  /* 0x00000003ffaf7819 */ /* 0x000fe400000116af */
        /* <DEDUP_REMOVED lines=53> */
[----:B------:R-:W-:Y:S02]  /*6d70*/  SHF.R.U32.HI R111, RZ, 0x3, R111 ;  /* 0x00000003ff6f7819 */ /* 0x000fe4000001166f */
[--C-:B------:R-:W-:Y:S02]  /*6d80*/  LOP3.LUT R179, R179, 0x40, R2.reuse, 0x1e, !PT ;  /* 0x00000040b3b37812 */ /* 0x100fe400078e1e02 */
[----:B------:R-:W-:Y:S02]  /*6d90*/  SHF.R.U32.HI R109, RZ, 0x3, R109 ;  /* 0x00000003ff6d7819 */ /* 0x000fe4000001166d */
[----:B------:R-:W-:Y:S01]  /*6da0*/  LOP3.LUT R177, R177, 0x8, R2, 0x1e, !PT ;  /* 0x00000008b1b17812 */ /* 0x000fe200078e1e02 */
[----:B------:R-:W-:Y:S01]  /*6db0*/  IMAD.IADD R179, R6, 0x1, R179 ;  /* 0x0000000106b37824 */ /* 0x000fe200078e02b3 */
[----:B------:R-:W-:-:S02]  /*6dc0*/  SHF.R.U32.HI R107, RZ, 0x3, R107 ;  /* 0x00000003ff6b7819 */ /* 0x000fc4000001166b */
[----:B------:R-:W-:Y:S01]  /*6dd0*/  LOP3.LUT R175, R175, 0x48, R2, 0x1e, !PT ;  /* 0x00000048afaf7812 */ /* 0x000fe200078e1e02 */
[C---:B------:R-:W-:Y:S01]  /*6de0*/  IMAD.IADD R177, R6.reuse, 0x1, R177 ;  /* 0x0000000106b17824 */ /* 0x040fe200078e02b1 */
[----:B------:R-:W-:Y:S01]  /*6df0*/  SHF.R.U32.HI R3, RZ, 0x3, R3 ;  /* 0x00000003ff037819 */ /* 0x000fe20000011603 */
[----:B------:R-:W-:Y:S01]  /*6e00*/  IMAD.SHL.U32 R179, R179, 0x2, RZ ;  /* 0x00000002b3b37824 */ /* 0x000fe200078e00ff */
[----:B------:R-:W-:Y:S01]  /*6e10*/  SHF.R.U32.HI R105, RZ, 0x3, R105 ;  /* 0x00000003ff697819 */ /* 0x000fe20000011669 */
[----:B------:R-:W-:Y:S01]  /*6e20*/  IMAD.IADD R175, R6, 0x1, R175 ;  /* 0x0000000106af7824 */ /* 0x000fe200078e02af */
[----:B------:R-:W-:Y:S01]  /*6e30*/  SHF.R.U32.HI R103, RZ, 0x3, R103 ;  /* 0x00000003ff677819 */ /* 0x000fe20000011667 */
[----:B------:R-:W-:Y:S01]  /*6e40*/  IMAD.SHL.U32 R177, R177, 0x2, RZ ;  /* 0x00000002b1b17824 */ /* 0x000fe200078e00ff */
[----:B------:R-:W-:Y:S01]  /*6e50*/  SHF.R.U32.HI R101, RZ, 0x3, R101 ;  /* 0x00000003ff657819 */ /* 0x000fe20000011665 */
[----:B------:R-:W-:Y:S01]  /*6e60*/  IMAD.SHL.U32 R175, R175, 0x2, RZ ;  /* 0x00000002afaf7824 */ /* 0x000fe200078e00ff */
        /* <DEDUP_REMOVED lines=48> */
[----:B------:R-:W-:-:S02]  /*7170*/  LOP3.LUT R173, R173, 0x1400, R2, 0x1e, !PT ;  /* 0x00001400adad7812 */ /* 0x000fc400078e1e02 */
[--C-:B------:R-:W-:Y:S02]  /*7180*/  LOP3.LUT R111, R111, 0x1440, R2.reuse, 0x1e, !PT ;  /* 0x000014406f6f7812 */ /* 0x100fe400078e1e02 */
[--C-:B------:R-:W-:Y:S01]  /*7190*/  LOP3.LUT R109, R109, 0x1408, R2.reuse, 0x1e, !PT ;  /* 0x000014086d6d7812 */ /* 0x100fe200078e1e02 */
[C---:B------:R-:W-:Y:S01]  /*71a0*/  IMAD.IADD R173, R6.reuse, 0x1, R173 ;  /* 0x0000000106ad7824 */ /* 0x040fe200078e02ad */
        /* <DEDUP_REMOVED lines=105> */
[----:B------:R-:W-:Y:S01]  /*7840*/  IMAD.IADD R9, R6, 0x1, R9 ;  /* 0x0000000106097824 */ /* 0x000fe200078e0209 */
[----:B------:R-:W-:Y:S01]  /*7850*/  PRMT R2, R44, 0x7632, R2 ;  /* 0x000076322c027816 */ /* 0x000fe20000000002 */
[----:B------:R-:W-:Y:S01]  /*7860*/  IMAD.IADD R7, R6, 0x1, R7 ;  /* 0x0000000106077824 */ /* 0x000fe200078e0207 */
[----:B------:R-:W-:Y:S01]  /*7870*/  PRMT R4, R46, 0x7632, R4 ;  /* 0x000076322e047816 */ /* 0x000fe20000000004 */
[----:B------:R-:W-:Y:S01]  /*7880*/  IMAD.IADD R5, R6, 0x1, R5 ;  /* 0x0000000106057824 */ /* 0x000fe200078e0205 */
        /* <DEDUP_REMOVED lines=12> */
[----:B------:R-:W-:Y:S01]  /*7950*/  F2FP.BF16.PACK_AB R112, R113, R112 ;  /* 0x000000707170723e */ /* 0x000fe200000010ff */
[----:B------:R-:W-:Y:S01]  /*7960*/  IMAD.SHL.U32 R101, R101, 0x2, RZ ;  /* 0x0000000265657824 */ /* 0x000fe200078e00ff */
[----:B------:R-:W-:Y:S01]  /*7970*/  STS.U16 [R173+0x7880], R48 ;  /* 0x00788030ad007388 */ /* 0x000fe20000000400 */
[----:B------:R-:W-:Y:S01]  /*7980*/  IMAD.SHL.U32 R99, R99, 0x2, RZ ;  /* 0x0000000263637824 */ /* 0x000fe200078e00ff */
[----:B------:R-:W-:Y:S01]  /*7990*/  F2FP.BF16.PACK_AB R114, R115, R114 ;  /* 0x000000727372723e */ /* 0x000fe200000010ff */
        /* <DEDUP_REMOVED lines=10> */
[----:B-1----:R-:W-:Y:S01]  /*7a40*/  PRMT R2, R52, 0x7632, R2 ;  /* 0x0000763234027816 */ /* 0x002fe20000000002 */
[----:B------:R-:W-:Y:S01]  /*7a50*/  IMAD.SHL.U32 R87, R87, 0x2, RZ ;  /* 0x0000000257577824 */ /* 0x000fe200078e00ff */
[----:B------:R-:W-:Y:S01]  /*7a60*/  F2FP.BF16.PACK_AB R120, R121, R120 ;  /* 0x000000787978723e */ /* 0x000fe200000010ff */
[----:B------:R-:W-:Y:S01]  /*7a70*/  STS.U16 [R105+0x7880], R52 ;  /* 0x0078803469007388 */ /* 0x000fe20000000400 */
[----:B------:R-:W-:Y:S01]  /*7a80*/  IMAD.SHL.U32 R85, R85, 0x2, RZ ;  /* 0x0000000255557824 */ /* 0x000fe200078e00ff */
[----:B------:R-:W-:Y:S01]  /*7a90*/  F2FP.BF16.PACK_AB R122, R123, R122 ;  /* 0x0000007a7b7a723e */ /* 0x000fe200000010ff */
[----:B------:R-:W-:Y:S01]  /*7aa0*/  IMAD.SHL.U32 R83, R83, 0x2, RZ ;  /* 0x0000000253537824 */ /* 0x000fe200078e00ff */
[----:B------:R1:W-:Y:S01]  /*7ab0*/  STS.U16 [R103+0x7880], R2 ;  /* 0x0078800267007388 */ /* 0x0003e20000000400 */
[----:B--2---:R-:W-:Y:S01]  /*7ac0*/  PRMT R4, R64, 0x7632, R4 ;  /* 0x0000763240047816 */ /* 0x004fe20000000004 */
[----:B------:R-:W-:Y:S01]  /*7ad0*/  IMAD.SHL.U32 R81, R81, 0x2, RZ ;  /* 0x0000000251517824 */ /* 0x000fe200078e00ff */
[----:B------:R-:W-:Y:S01]  /*7ae0*/  F2FP.BF16.PACK_AB R132, R133, R132 ;  /* 0x000000848584723e */ /* 0x000fe200000010ff */
[----:B------:R-:W-:Y:S01]  /*7af0*/  STS.U16 [R101+0x7880], R54 ;  /* 0x0078803665007388 */ /* 0x000fe20000000400 */
[----:B------:R-:W-:Y:S01]  /*7b00*/  IMAD.SHL.U32 R79, R79, 0x2, RZ ;  /* 0x000000024f4f7824 */ /* 0x000fe200078e00ff */
[----:B------:R-:W-:Y:S01]  /*7b10*/  F2FP.BF16.PACK_AB R134, R135, R134 ;  /* 0x000000868786723e */ /* 0x000fe200000010ff */
[----:B------:R-:W-:Y:S01]  /*7b20*/  IMAD.SHL.U32 R77, R77, 0x2, RZ ;  /* 0x000000024d4d7824 */ /* 0x000fe200078e00ff */
[----:B------:R2:W-:Y:S01]  /*7b30*/  STS.U16 [R99+0x7880], R10 ;  /* 0x0078800a63007388 */ /* 0x0005e20000000400 */
[----:B---3--:R-:W-:Y:S01]  /*7b40*/  PRMT R6, R66, 0x7632, R6 ;  /* 0x0000763242067816 */ /* 0x008fe20000000006 */
[----:B------:R-:W-:Y:S01]  /*7b50*/  IMAD.SHL.U32 R75, R75, 0x2, RZ ;  /* 0x000000024b4b7824 */ /* 0x000fe200078e00ff */
[----:B------:R-:W-:Y:S01]  /*7b60*/  F2FP.BF16.PACK_AB R128, R129, R128 ;  /* 0x000000808180723e */ /* 0x000fe200000010ff */
[----:B------:R-:W-:Y:S01]  /*7b70*/  STS.U16 [R97+0x7880], R64 ;  /* 0x0078804061007388 */ /* 0x000fe20000000400 */
[----:B------:R-:W-:Y:S01]  /*7b80*/  IMAD.SHL.U32 R73, R73, 0x2, RZ ;  /* 0x0000000249497824 */ /* 0x000fe200078e00ff */
[----:B------:R-:W-:Y:S01]  /*7b90*/  F2FP.BF16.PACK_AB R130, R131, R130 ;  /* 0x000000828382723e */ /* 0x000fe200000010ff */
[----:B------:R-:W-:Y:S01]  /*7ba0*/  IMAD.SHL.U32 R71, R71, 0x2, RZ ;  /* 0x0000000247477824 */ /* 0x000fe200078e00ff */
[----:B------:R3:W-:Y:S01]  /*7bb0*/  STS.U16 [R95+0x7880], R4 ;  /* 0x007880045f007388 */ /* 0x0007e20000000400 */
[----:B----4-:R-:W-:Y:S01]  /*7bc0*/  PRMT R8, R60, 0x7632, R8 ;  /* 0x000076323c087816 */ /* 0x010fe20000000008 */
[----:B------:R-:W-:Y:S01]  /*7bd0*/  IMAD.SHL.U32 R69, R69, 0x2, RZ ;  /* 0x0000000245457824 */ /* 0x000fe200078e00ff */
[----:B------:R-:W-:Y:S01]  /*7be0*/  F2FP.BF16.PACK_AB R124, R125, R124 ;  /* 0x0000007c7d7c723e */ /* 0x000fe200000010ff */
        /* <DEDUP_REMOVED lines=79> */
[----:B------:R-:W-:Y:S01]  /*80e0*/  ISETP.NE.U32.AND P0, PT, RZ, c[0x0][0x360], PT ;  /* 0x0000d800ff007a0c */ /* 0x000fe20003f05070 */
[----:B------:R-:W-:Y:S01]  /*80f0*/  STS.U16 [R53+0x7880], R78 ;  /* 0x0078804e35007388 */ /* 0x000fe20000000400 */
[----:B------:R-:W-:Y:S01]  /*8100*/  IMAD.SHL.U32 R7, R7, 0x2, RZ ;  /* 0x0000000207077824 */ /* 0x000fe200078e00ff */
[----:B------:R-:W-:Y:S01]  /*8110*/  ISETP.NE.U32.AND P3, PT, RZ, c[0x0][0x358], PT ;  /* 0x0000d600ff007a0c */ /* 0x000fe20003f65070 */
[----:B------:R-:W-:Y:S01]  /*8120*/  IMAD.SHL.U32 R5, R5, 0x2, RZ ;  /* 0x0000000205057824 */ /* 0x000fe200078e00ff */
[----:B------:R2:W-:Y:S01]  /*8130*/  STS.U16 [R51+0x7880], R6 ;  /* 0x0078800633007388 */ /* 0x0005e20000000400 */
[----:B---3--:R-:W-:Y:S01]  /*8140*/  PRMT R2, R90, 0x7632, R2 ;  /* 0x000076325a027816 */ /* 0x008fe20000000002 */
[----:B------:R-:W-:Y:S01]  /*8150*/  IMAD.SHL.U32 R3, R3, 0x2, RZ ;  /* 0x0000000203037824 */ /* 0x000fe200078e00ff */
[----:B------:R-:W-:Y:S01]  /*8160*/  ISETP.NE.AND.EX P0, PT, RZ, c[0x0][0x364], PT, P0 ;  /* 0x0000d900ff007a0c */ /* 0x000fe20003f05300 */
[----:B------:R-:W-:Y:S01]  /*8170*/  STS.U16 [R49+0x7880], R88 ;  /* 0x0078805831007388 */ /* 0x000fe20000000400 */
[----:B------:R-:W-:-:S03]  /*8180*/  ISETP.NE.AND.EX P3, PT, RZ, c[0x0][0x35c], PT, P3 ;  /* 0x0000d700ff007a0c */ /* 0x000fc60003f65330 */
[----:B------:R3:W-:Y:S01]  /*8190*/  STS.U16 [R47+0x7880], R8 ;  /* 0x007880082f007388 */ /* 0x0007e20000000400 */
[----:B----4-:R-:W-:-:S03]  /*81a0*/  PRMT R10, R84, 0x7632, R10 ;  /* 0x00007632540a7816 */ /* 0x010fc6000000000a */
        /* <DEDUP_REMOVED lines=8> */
[----:B---3--:R-:W-:-:S03]  /*8230*/  PRMT R8, R82, 0x7632, R8 ;  /* 0x0000763252087816 */ /* 0x008fc60000000008 */
[----:B------:R-:W-:Y:S04]  /*8240*/  STS.U16 [R33+0x7880], R80 ;  /* 0x0078805021007388 */ /* 0x000fe80000000400 */
        /* <DEDUP_REMOVED lines=9> */
[----:B------:R-:W-:Y:S01]  /*82e0*/  STS.U16 [R19+0x7880], R10 ;  /* 0x0078800a13007388 */ /* 0x000fe20000000400 */
        /* <DEDUP_REMOVED lines=8> */
[----:B------:R1:W-:Y:S04]  /*8370*/  STS.U16 [R7+0x7880], R2 ;  /* 0x0078800207007388 */ /* 0x0003e80000000400 */
[----:B------:R-:W-:Y:S01]  /*8380*/  STS.U16 [R5+0x7880], R102 ;  /* 0x0078806605007388 */ /* 0x000fe20000000400 */
[----:B--2---:R-:W-:-:S05]  /*8390*/  PRMT R4, R102, 0x7632, R4 ;  /* 0x0000763266047816 */ /* 0x004fca0000000004 */
[----:B------:R2:W-:Y:S01]  /*83a0*/  STS.U16 [R3+0x7880], R4 ;  /* 0x0078800403007388 */ /* 0x0005e20000000400 */
[----:B---3--:R-:W-:-:S03]  /*83b0*/  PRMT R6, R112, 0x7632, R6 ;  /* 0x0000763270067816 */ /* 0x008fc60000000006 */
[----:B------:R-:W-:Y:S04]  /*83c0*/  STS.U16 [R181+0x80], R112 ;  /* 0x00008070b5007388 */ /* 0x000fe80000000400 */
[----:B------:R3:W-:Y:S01]  /*83d0*/  STS.U16 [R179+0x80], R6 ;  /* 0x00008006b3007388 */ /* 0x0007e20000000400 */
[----:B-1----:R-:W-:-:S03]  /*83e0*/  PRMT R2, R114, 0x7632, R2 ;  /* 0x0000763272027816 */ /* 0x002fc60000000002 */
[----:B------:R-:W-:Y:S04]  /*83f0*/  STS.U16 [R177+0x80], R114 ;  /* 0x00008072b1007388 */ /* 0x000fe80000000400 */
[----:B------:R1:W-:Y:S04]  /*8400*/  STS.U16 [R175+0x80], R2 ;  /* 0x00008002af007388 */ /* 0x0003e80000000400 */
        /* <DEDUP_REMOVED lines=11> */
[----:B----4-:R-:W-:-:S03]  /*84c0*/  PRMT R8, R132, 0x7632, R8 ;  /* 0x0000763284087816 */ /* 0x010fc60000000008 */
        /* <DEDUP_REMOVED lines=61> */
[----:B------:R-:W-:Y:S01]  /*88a0*/  STS.U16 [R15+0x80], R8 ;  /* 0x000080080f007388 */ /* 0x000fe20000000400 */
[----:B--2---:R-:W-:-:S03]  /*88b0*/  PRMT R4, R166, 0x7632, R4 ;  /* 0x00007632a6047816 */ /* 0x004fc60000000004 */
[----:B------:R-:W-:Y:S04]  /*88c0*/  STS.U16 [R13+0x80], R166 ;  /* 0x000080a60d007388 */ /* 0x000fe80000000400 */
[----:B------:R2:W-:Y:S01]  /*88d0*/  STS.U16 [R11+0x80], R4 ;  /* 0x000080040b007388 */ /* 0x0005e20000000400 */
[----:B---3--:R-:W-:-:S03]  /*88e0*/  PRMT R6, R170, 0x7632, R6 ;  /* 0x00007632aa067816 */ /* 0x008fc60000000006 */
[----:B------:R3:W-:Y:S01]  /*88f0*/  STS.U16 [R9+0x80], R168 ;  /* 0x000080a809007388 */ /* 0x0007e20000000400 */
[----:B-1----:R-:W-:Y:S01]  /*8900*/  PRMT R2, R168, 0x7632, R2 ;  /* 0x00007632a8027816 */ /* 0x002fe20000000002 */
[----:B------:R-:W-:-:S04]  /*8910*/  IMAD.MOV.U32 R19, RZ, RZ, 0x4 ;  /* 0x00000004ff137424 */ /* 0x000fc800078e00ff */
[----:B------:R3:W-:Y:S04]  /*8920*/  STS.U16 [R7+0x80], R2 ;  /* 0x0000800207007388 */ /* 0x0007e80000000400 */
[----:B------:R3:W-:Y:S04]  /*8930*/  STS.U16 [R5+0x80], R170 ;  /* 0x000080aa05007388 */ /* 0x0007e80000000400 */
[----:B------:R3:W-:Y:S01]  /*8940*/  STS.U16 [R3+0x80], R6 ;  /* 0x0000800603007388 */ /* 0x0007e20000000400 */
[----:B--2---:R-:W-:-:S03]  /*8950*/  IMAD.WIDE R10, R240, R19, c[0x0][0x358] ;  /* 0x0000d600f00a7625 */ /* 0x004fc600078e0213 */
[----:B------:R-:W-:Y:S01]  /*8960*/  BAR.SYNC.DEFER_BLOCKING 0x1, 0x100 ;  /* 0x0044000000007b1d */ /* 0x000fe20000010000 */
[----:B------:R-:W-:Y:S02]  /*8970*/  IMAD.MOV.U32 R76, RZ, RZ, c[0x0][0x2f0] ;  /* 0x0000bc00ff4c7624 */ /* 0x000fe400078e00ff */
[----:B------:R-:W-:-:S03]  /*8980*/  @P0 IMAD.WIDE R14, R240, R19, c[0x0][0x360] ;  /* 0x0000d800f00e0625 */ /* 0x000fc600078e0213 */
[----:B------:R-:W2:Y:S04]  /*8990*/  @P3 LDG.E R13, [R10.64] ;  /* 0x0000000e0a0d3981 */ /* 0x000ea8000c1e1900 */
[----:B------:R3:W5:Y:S01]  /*89a0*/  @P0 LDG.E R76, [R14.64] ;  /* 0x0000000e0e4c0981 */ /* 0x000762000c1e1900 */
[----:B------:R-:W-:Y:S02]  /*89b0*/  CS2R R84, SRZ ;  /* 0x0000000000547805 */ /* 0x000fe4000001ff00 */
[--C-:B--2---:R-:W-:Y:S01]  /*89c0*/  @P3 SHF.R.S32.HI R85, RZ, 0x1f, R13.reuse ;  /* 0x0000001fff553819 */ /* 0x104fe2000001140d */
[----:B------:R-:W-:Y:S01]  /*89d0*/  @P3 IMAD.MOV.U32 R84, RZ, RZ, R13 ;  /* 0x000000ffff543224 */ /* 0x000fe200078e000d */
[----:B------:R-:W-:Y:S05]  /*89e0*/  @P0 BRA `(.L_x_724) ;  /* 0x0000004000000947 */ /* 0x000fea0003800000 */
[----:B---3--:R-:W-:Y:S05]  /*89f0*/  @!P3 BRA `(.L_x_724) ;  /* 0x000000300000b947 */ /* 0x008fea0003800000 */
[----:B-----5:R-:W2:Y:S04]  /*8a00*/  LDG.E R76, [R10.64] ;  /* 0x0000000e0a4c7981 */ /* 0x020ea8000c1e1900 */
[----:B------:R-:W2:Y:S02]  /*8a10*/  LDG.E R3, [R10.64+0x4] ;  /* 0x0000040e0a037981 */ /* 0x000ea4000c1e1900 */
[----:B--2---:R-:W-:-:S02]  /*8a20*/  IADD3 R76, -R76, R3, RZ ;  /* 0x000000034c4c7210 */ /* 0x004fc40007ffe1ff */
.L_x_724:
[CC--:B---3--:R-:W-:Y:S01]  /*8a30*/  LEA.HI R2, R0.reuse, R233.reuse, RZ, 0x3 ;  /* 0x000000e900027211 */ /* 0x0c8fe200078f18ff */
[----:B------:R-:W1:Y:S01]  /*8a40*/  S2R R77, SR_CTAID.Y ;  /* 0x00000000004d7919 */ /* 0x000e620000002600 */
[----:B------:R-:W-:Y:S01]  /*8a50*/  LEA.HI R0, R0, R233, RZ, 0x6 ;  /* 0x000000e900007211 */ /* 0x000fe200078f30ff */
[----:B------:R-:W-:Y:S01]  /*8a60*/  CS2R R42, SRZ ;  /* 0x00000000002a7805 */ /* 0x000fe2000001ff00 */
[----:B------:R-:W-:Y:S01]  /*8a70*/  LOP3.LUT R82, R2, 0x1ffffff8, RZ, 0xc0, !PT ;  /* 0x1ffffff802527812 */ /* 0x000fe200078ec0ff */
[----:B------:R-:W-:Y:S01]  /*8a80*/  CS2R R40, SRZ ;  /* 0x0000000000287805 */ /* 0x000fe2000001ff00 */
[----:B------:R-:W-:Y:S01]  /*8a90*/  SHF.R.S32.HI R2, RZ, 0x3, R2 ;  /* 0x00000003ff027819 */ /* 0x000fe20000011402 */
[----:B------:R-:W-:Y:S01]  /*8aa0*/  IMAD.SHL.U32 R0, R0, 0x8, RZ ;  /* 0x0000000800007824 */ /* 0x000fe200078e00ff */
[C---:B------:R-:W-:Y:S01]  /*8ab0*/  ISETP.GT.AND P0, PT, R233.reuse, 0x7f, PT ;  /* 0x0000007fe900780c */ /* 0x040fe20003f04270 */
[C---:B------:R-:W-:Y:S01]  /*8ac0*/  IMAD.IADD R82, R233.reuse, 0x1, -R82 ;  /* 0x00000001e9527824 */ /* 0x040fe200078e0a52 */
[C---:B------:R-:W-:Y:S01]  /*8ad0*/  ISETP.GT.AND P2, PT, R233.reuse, 0x27f, PT ;  /* 0x0000027fe900780c */ /* 0x040fe20003f44270 */
[----:B------:R-:W-:Y:S01]  /*8ae0*/  IMAD.SHL.U32 R3, R2, 0x40, RZ ;  /* 0x0000004002037824 */ /* 0x000fe200078e00ff */
[----:B------:R-:W-:Y:S01]  /*8af0*/  ISETP.GT.AND P1, PT, R233, 0x17f, PT ;  /* 0x0000017fe900780c */ /* 0x000fe20003f24270 */
[----:B------:R-:W-:Y:S01]  /*8b00*/  IMAD.SHL.U32 R82, R82, 0x8, RZ ;  /* 0x0000000852527824 */ /* 0x000fe200078e00ff */
[----:B------:R-:W-:Y:S01]  /*8b10*/  CS2R R46, SRZ ;  /* 0x00000000002e7805 */ /* 0x000fe2000001ff00 */
[----:B------:R-:W-:Y:S01]  /*8b20*/  CS2R R44, SRZ ;  /* 0x00000000002c7805 */ /* 0x000fe2000001ff00 */
[----:B------:R-:W-:Y:S01]  /*8b30*/  LOP3.LUT R3, R3, 0x1c0, RZ, 0xc0, !PT ;  /* 0x000001c003037812 */ /* 0x000fe200078ec0ff */
[----:B------:R-:W-:Y:S01]  /*8b40*/  CS2R R50, SRZ ;  /* 0x0000000000327805 */ /* 0x000fe2000001ff00 */
[--C-:B------:R-:W-:Y:S01]  /*8b50*/  SHF.R.S32.HI R83, RZ, 0x1f, R82.reuse ;  /* 0x0000001fff537819 */ /* 0x100fe20000011452 */
[----:B------:R-:W-:Y:S01]  /*8b60*/  CS2R R48, SRZ ;  /* 0x0000000000307805 */ /* 0x000fe2000001ff00 */
[--C-:B------:R-:W-:Y:S01]  /*8b70*/  LOP3.LUT R4, R3, 0x38, R82.reuse, 0xf8, !PT ;  /* 0x0000003803047812 */ /* 0x100fe200078ef852 */
[----:B------:R-:W-:Y:S01]  /*8b80*/  CS2R R6, SRZ ;  /* 0x0000000000067805 */ /* 0x000fe2000001ff00 */
[----:B------:R-:W-:Y:S01]  /*8b90*/  SHF.R.U32.HI R3, RZ, 0x3, R3 ;  /* 0x00000003ff037819 */ /* 0x000fe20000011603 */
[----:B------:R-:W-:Y:S01]  /*8ba0*/  CS2R R10, SRZ ;  /* 0x00000000000a7805 */ /* 0x000fe2000001ff00 */
[----:B------:R-:W-:Y:S01]  /*8bb0*/  CS2R R8, SRZ ;  /* 0x0000000000087805 */ /* 0x000fe2000001ff00 */
[----:B-1----:R-:W-:Y:S01]  /*8bc0*/  IMAD.WIDE.U32 R86, R77, c[0x0][0x338], R82 ;  /* 0x0000ce004d567a25 */ /* 0x002fe200078e0052 */
[----:B------:R-:W-:Y:S01]  /*8bd0*/  LOP3.LUT R3, R4, R3, RZ, 0x3c, !PT ;  /* 0x0000000304037212 */ /* 0x000fe200078e3cff */
[----:B------:R-:W-:Y:S01]  /*8be0*/  CS2R R14, SRZ ;  /* 0x00000000000e7805 */ /* 0x000fe2000001ff00 */
[----:B------:R-:W-:Y:S01]  /*8bf0*/  CS2R R4, SRZ ;  /* 0x0000000000047805 */ /* 0x000fe2000001ff00 */
[----:B------:R-:W-:Y:S01]  /*8c00*/  CS2R R12, SRZ ;  /* 0x00000000000c7805 */ /* 0x000fe2000001ff00 */
[----:B------:R-:W-:Y:S01]  /*8c10*/  LOP3.LUT R81, R3, 0x7ffffe00, R0, 0xf8, !PT ;  /* 0x7ffffe0003517812 */ /* 0x000fe200078ef800 */
[----:B------:R-:W-:Y:S01]  /*8c20*/  CS2R R66, SRZ ;  /* 0x0000000000427805 */ /* 0x000fe2000001ff00 */
[----:B------:R-:W1:Y:S01]  /*8c30*/  S2R R3, SR_CTAID.X ;  /* 0x0000000000037919 */ /* 0x000e620000002500 */
[----:B------:R-:W-:Y:S01]  /*8c40*/  SHF.R.S32.HI R0, RZ, 0x1f, R77 ;  /* 0x0000001fff007819 */ /* 0x000fe2000001144d */
[----:B------:R-:W-:Y:S01]  /*8c50*/  CS2R R64, SRZ ;  /* 0x0000000000407805 */ /* 0x000fe2000001ff00 */
[----:B------:R-:W-:Y:S01]  /*8c60*/  SHF.R.S32.HI R78, RZ, 0x1f, R240 ;  /* 0x0000001fff4e7819 */ /* 0x000fe200000114f0 */
[----:B------:R-:W-:Y:S01]  /*8c70*/  IMAD.SHL.U32 R81, R81, 0x2, RZ ;  /* 0x0000000251517824 */ /* 0x000fe200078e00ff */
[----:B------:R-:W-:Y:S01]  /*8c80*/  CS2R R70, SRZ ;  /* 0x0000000000467805 */ /* 0x000fe2000001ff00 */
[----:B------:R-:W-:Y:S01]  /*8c90*/  IMAD R80, R0, c[0x0][0x338], RZ ;  /* 0x0000ce0000507a24 */ /* 0x000fe200078e02ff */
[----:B------:R-:W-:Y:S01]  /*8ca0*/  CS2R R68, SRZ ;  /* 0x0000000000447805 */ /* 0x000fe2000001ff00 */
[----:B------:R-:W-:Y:S01]  /*8cb0*/  CS2R R74, SRZ ;  /* 0x00000000004a7805 */ /* 0x000fe2000001ff00 */
[----:B------:R-:W-:Y:S01]  /*8cc0*/  CS2R R72, SRZ ;  /* 0x0000000000487805 */ /* 0x000fe2000001ff00 */
[----:B------:R-:W-:Y:S01]  /*8cd0*/  IMAD R79, R77, c[0x0][0x33c], R80 ;  /* 0x0000cf004d4f7a24 */ /* 0x000fe200078e0250 */
[----:B------:R-:W-:Y:S01]  /*8ce0*/  CS2R R54, SRZ ;  /* 0x0000000000367805 */ /* 0x000fe2000001ff00 */
[----:B------:R-:W-:Y:S01]  /*8cf0*/  CS2R R52, SRZ ;  /* 0x0000000000347805 */ /* 0x000fe2000001ff00 */
[----:B------:R-:W-:Y:S01]  /*8d00*/  CS2R R58, SRZ ;  /* 0x00000000003a7805 */ /* 0x000fe2000001ff00 */
[----:B------:R-:W-:Y:S01]  /*8d10*/  IMAD.IADD R87, R87, 0x1, R79 ;  /* 0x0000000157577824 */ /* 0x000fe200078e024f */
        /* <DEDUP_REMOVED lines=9> */
[----:B-1---5:R-:W-:Y:S01]  /*8db0*/  IMAD R76, R3, -0x50, R76 ;  /* 0xffffffb0034c7824 */ /* 0x022fe200078e024c */
[----:B------:R-:W-:Y:S01]  /*8dc0*/  CS2R R18, SRZ ;  /* 0x0000000000127805 */ /* 0x000fe2000001ff00 */
[----:B------:R-:W-:Y:S01]  /*8dd0*/  CS2R R16, SRZ ;  /* 0x0000000000107805 */ /* 0x000fe2000001ff00 */
[----:B------:R-:W-:Y:S01]  /*8de0*/  CS2R R22, SRZ ;  /* 0x0000000000167805 */ /* 0x000fe2000001ff00 */
[----:B------:R-:W-:Y:S01]  /*8df0*/  CS2R R20, SRZ ;  /* 0x0000000000147805 */ /* 0x000fe2000001ff00 */
[----:B------:R-:W-:Y:S01]  /*8e00*/  IMNMX R79, R76, 0x50, PT ;  /* 0x000000504c4f7817 */ /* 0x000fe20003800200 */
[----:B------:R-:W-:Y:S01]  /*8e10*/  CS2R R26, SRZ ;  /* 0x00000000001a7805 */ /* 0x000fe2000001ff00 */
[----:B------:R-:W-:Y:S01]  /*8e20*/  CS2R R24, SRZ ;  /* 0x0000000000187805 */ /* 0x000fe2000001ff00 */
[----:B------:R-:W-:Y:S01]  /*8e30*/  SEL R78, R78, RZ, !P3 ;  /* 0x000000ff4e4e7207 */ /* 0x000fe20005800000 */
[----:B------:R-:W1:Y:S01]  /*8e40*/  @!P0 LDS.128 R40, [R81+0x9880] ;  /* 0x0098800051288984 */ /* 0x000e620000000c00 */
[----:B------:R-:W-:Y:S01]  /*8e50*/  ISETP.GE.AND P5, PT, R2, R79, PT ;  /* 0x0000004f0200720c */ /* 0x000fe20003fa6270 */
[----:B------:R-:W-:Y:S01]  /*8e60*/  BSSY B0, `(.L_x_725) ;  /* 0x000002a000007945 */ /* 0x000fe20003800000 */
[----:B------:R-:W-:Y:S01]  /*8e70*/  SEL R240, R240, RZ, !P3 ;  /* 0x000000fff0f07207 */ /* 0x000fe20005800000 */
[----:B------:R-:W2:Y:S01]  /*8e80*/  @!P0 LDS.128 R44, [R81+0xc080] ;  /* 0x00c08000512c8984 */ /* 0x000ea20000000c00 */
[----:B------:R-:W-:-:S03]  /*8e90*/  IADD3 R80, R82, 0x40, RZ ;  /* 0x0000004052507810 */ /* 0x000fc60007ffe0ff */
[----:B------:R-:W3:Y:S04]  /*8ea0*/  @!P0 LDS.128 R48, [R81+0xe880] ;  /* 0x00e8800051308984 */ /* 0x000ee80000000c00 */
[----:B------:R-:W4:Y:S04]  /*8eb0*/  @!P0 LDS.128 R4, [R81+0x2080] ;  /* 0x0020800051048984 */ /* 0x000f280000000c00 */
[----:B------:R-:W1:Y:S04]  /*8ec0*/  @!P0 LDS.128 R8, [R81+0x4880] ;  /* 0x0048800051088984 */ /* 0x000e680000000c00 */
[----:B------:R-:W1:Y:S01]  /*8ed0*/  @!P0 LDS.128 R12, [R81+0x7080] ;  /* 0x00708000510c8984 */ /* 0x000e620000000c00 */
[----:B------:R-:W-:-:S03]  /*8ee0*/  IADD3 R88, P0, R2, R84, RZ ;  /* 0x0000005402587210 */ /* 0x000fc60007f1e0ff */
[----:B------:R-:W1:Y:S01]  /*8ef0*/  @!P2 LDS.128 R64, [R81+0x7880] ;  /* 0x007880005140a984 */ /* 0x000e620000000c00 */
[----:B------:R-:W-:Y:S01]  /*8f00*/  LEA.HI.X.SX32 R89, R2, R85, 0x1, P0 ;  /* 0x0000005502597211 */ /* 0x000fe200000f0eff */
[----:B------:R-:W-:Y:S02]  /*8f10*/  IMAD.WIDE.U32 R84, R240, c[0x0][0x340], R86 ;  /* 0x0000d000f0547a25 */ /* 0x000fe400078e0056 */
[----:B------:R-:W1:Y:S02]  /*8f20*/  @!P2 LDS.128 R68, [R81+0xa080] ;  /* 0x00a080005144a984 */ /* 0x000e640000000c00 */
[----:B------:R-:W-:Y:S01]  /*8f30*/  IMAD.WIDE R86, R3, 0x50, R88 ;  /* 0x0000005003567825 */ /* 0x000fe200078e0258 */
[----:B------:R-:W-:Y:S01]  /*8f40*/  IADD3 R3, R82, 0x80, RZ ;  /* 0x0000008052037810 */ /* 0x000fe20007ffe0ff */
[----:B------:R-:W1:Y:S04]  /*8f50*/  @!P2 LDS.128 R72, [R81+0xc880] ;  /* 0x00c880005148a984 */ /* 0x000e680000000c00 */
        /* <DEDUP_REMOVED lines=8> */
[----:B------:R2:W1:Y:S02]  /*8fe0*/  @!P1 LDS.128 R24, [R81+0x6080] ;  /* 0x0060800051189984 */ /* 0x0004640000000c00 */
[----:B--2---:R-:W-:-:S04]  /*8ff0*/  IMAD R81, R78, c[0x0][0x340], RZ ;  /* 0x0000d0004e517a24 */ /* 0x004fc800078e02ff */
[----:B------:R-:W-:-:S04]  /*9000*/  IMAD R76, R240, c[0x0][0x344], R81 ;  /* 0x0000d100f04c7a24 */ /* 0x000fc800078e0251 */
[----:B------:R-:W-:Y:S01]  /*9010*/  IMAD.IADD R89, R85, 0x1, R76 ;  /* 0x0000000155597824 */ /* 0x000fe200078e024c */
[----:B------:R-:W-:Y:S05]  /*9020*/  @P5 BRA `(.L_x_726) ;  /* 0x000000d000005947 */ /* 0x000fea0003800000 */
[----:B---34-:R-:W-:Y:S01]  /*9030*/  IMAD R76, R87, c[0x0][0x330], RZ ;  /* 0x0000cc00574c7a24 */ /* 0x018fe200078e02ff */
        /* <DEDUP_REMOVED lines=9> */
[----:B-1----:R1:W-:Y:S04]  /*90d0*/  @!P3 STG.E.128 [R92.64], R64 ;  /* 0x000000405c00b986 */ /* 0x0023e8000c101d0e */
[----:B------:R1:W-:Y:S04]  /*90e0*/  @!P2 STG.E.128 [R92.64+0x80], R68 ;  /* 0x000080445c00a986 */ /* 0x0003e8000c101d0e */
[----:B------:R1:W-:Y:S02]  /*90f0*/  @!P1 STG.E.128 [R92.64+0x100], R72 ;  /* 0x000100485c009986 */ /* 0x0003e4000c101d0e */
.L_x_726:
[----:B---34-:R-:W-:Y:S05]  /*9100*/  BSYNC B0 ;  /* 0x0000000000007941 */ /* 0x018fea0003800000 */
.L_x_725:
[----:B-1----:R-:W-:Y:S01]  /*9110*/  IADD3 R64, R2, 0x20, RZ ;  /* 0x0000002002407810 */ /* 0x002fe20007ffe0ff */
        /* <DEDUP_REMOVED lines=19> */
.L_x_728:
[----:B------:R-:W-:Y:S05]  /*9250*/  BSYNC B0 ;  /* 0x0000000000007941 */ /* 0x000fea0003800000 */
.L_x_727:
[----:B------:R-:W-:Y:S01]  /*9260*/  IADD3 R2, R2, 0x40, RZ ;  /* 0x0000004002027810 */ /* 0x000fe20007ffe0ff */
[----:B------:R-:W-:Y:S03]  /*9270*/  BSSY B0, `(.L_x_729) ;  /* 0x0000013000007945 */ /* 0x000fe60003800000 */
[----:B------:R-:W-:-:S13]  /*9280*/  ISETP.GE.AND P3, PT, R2, R79, PT ;  /* 0x0000004f0200720c */ /* 0x000fda0003f66270 */
[----:B------:R-:W-:Y:S05]  /*9290*/  @P3 BRA `(.L_x_730) ;  /* 0x0000010000003947 */ /* 0x000fea0003800000 */
[----:B-1----:R-:W-:Y:S01]  /*92a0*/  IADD3 R53, P0, R86, 0x40, RZ ;  /* 0x0000004056357810 */ /* 0x002fe20007f1e0ff */
        /* <DEDUP_REMOVED lines=15> */
.L_x_730:
[----:B------:R-:W-:Y:S05]  /*93a0*/  BSYNC B0 ;  /* 0x0000000000007941 */ /* 0x000fea0003800000 */
.L_x_729:
        /* <DEDUP_REMOVED lines=23> */
.L_x_732:
[----:B------:R-:W-:Y:S05]  /*9520*/  BSYNC B0 ;  /* 0x0000000000007941 */ /* 0x000fea0003800000 */
.L_x_731:
[----:B------:R-:W-:Y:S01]  /*9530*/  BSSY B0, `(.L_x_733) ;  /* 0x0000012000007945 */ /* 0x000fe20003800000 */
[----:B------:R-:W-:Y:S05]  /*9540*/  @P4 BRA `(.L_x_734) ;  /* 0x0000010000004947 */ /* 0x000fea0003800000 */
[----:B------:R-:W-:Y:S01]  /*9550*/  IADD3 R2, P0, R86, 0x20, RZ ;  /* 0x0000002056027810 */ /* 0x000fe20007f1e0ff */
[----:B-1----:R-:W-:Y:S01]  /*9560*/  IMAD.MOV.U32 R30, RZ, RZ, R240 ;  /* 0x000000ffff1e7224 */ /* 0x002fe200078e00f0 */
[----:B------:R-:W-:-:S02]  /*9570*/  MOV R31, R43 ;  /* 0x0000002b001f7202 */ /* 0x000fc40000000f00 */
        /* <DEDUP_REMOVED lines=13> */
.L_x_734:
[----:B------:R-:W-:Y:S05]  /*9650*/  BSYNC B0 ;  /* 0x0000000000007941 */ /* 0x000fea0003800000 */
.L_x_733:
        /* <DEDUP_REMOVED lines=19> */
.L_x_723:
[----:B------:R-:W-:Y:S01]  /*9790*/  ISETP.NE.U32.AND P0, PT, RZ, c[0x0][0x360], PT ;  /* 0x0000d800ff007a0c */ /* 0x000fe20003f05070 */
[----:B------:R-:W-:Y:S01]  /*97a0*/  IMAD.MOV.U32 R7, RZ, RZ, 0x4 ;  /* 0x00000004ff077424 */ /* 0x000fe200078e00ff */
[----:B------:R-:W-:-:S02]  /*97b0*/  ISETP.NE.U32.AND P1, PT, RZ, c[0x0][0x358], PT ;  /* 0x0000d600ff007a0c */ /* 0x000fc40003f25070 */
[----:B------:R-:W-:Y:S01]  /*97c0*/  ISETP.NE.AND.EX P0, PT, RZ, c[0x0][0x364], PT, P0 ;  /* 0x0000d900ff007a0c */ /* 0x000fe20003f05300 */
[----:B-1----:R-:W-:Y:S01]  /*97d0*/  IMAD.WIDE R8, R240, R7, c[0x0][0x358] ;  /* 0x0000d600f0087625 */ /* 0x002fe200078e0207 */
[----:B------:R-:W-:-:S03]  /*97e0*/  ISETP.NE.AND.EX P1, PT, RZ, c[0x0][0x35c], PT, P1 ;  /* 0x0000d700ff007a0c */ /* 0x000fc60003f25310 */
[----:B------:R-:W-:-:S08]  /*97f0*/  IMAD.MOV.U32 R5, RZ, RZ, c[0x0][0x2f0] ;  /* 0x0000bc00ff057624 */ /* 0x000fd000078e00ff */
[----:B------:R-:W-:Y:S02]  /*9800*/  @P0 IMAD.WIDE R10, R240, R7, c[0x0][0x360] ;  /* 0x0000d800f00a0625 */ /* 0x000fe400078e0207 */
[----:B-----5:R-:W2:Y:S04]  /*9810*/  @P1 LDG.E R3, [R8.64] ;  /* 0x0000000e08031981 */ /* 0x020ea8000c1e1900 */
        /* <DEDUP_REMOVED lines=9> */
.L_x_735:
[----:B-1----:R-:W1:Y:S01]  /*98b0*/  S2R R0, SR_CTAID.Y ;  /* 0x0000000000007919 */ /* 0x002e620000002600 */
[----:B------:R-:W-:Y:S01]  /*98c0*/  SHF.R.S32.HI R2, RZ, 0x1f, R233 ;  /* 0x0000001fff027819 */ /* 0x000fe200000114e9 */
[----:B------:R-:W-:Y:S01]  /*98d0*/  BSSY B0, `(.L_x_736) ;  /* 0x000002a000007945 */ /* 0x000fe20003800000 */
[----:B------:R-:W-:Y:S01]  /*98e0*/  SHF.R.S32.HI R4, RZ, 0x1f, R240 ;  /* 0x0000001fff047819 */ /* 0x000fe200000114f0 */
[----:B------:R-:W2:Y:S01]  /*98f0*/  S2R R14, SR_CTAID.X ;  /* 0x00000000000e7919 */ /* 0x000ea20000002500 */
[----:B------:R-:W-:-:S02]  /*9900*/  LEA.HI R3, R2, R233, RZ, 0x3 ;  /* 0x000000e902037211 */ /* 0x000fc400078f18ff */
[----:B------:R-:W-:Y:S02]  /*9910*/  SEL R4, R4, RZ, !P1 ;  /* 0x000000ff04047207 */ /* 0x000fe40004800000 */
[----:B------:R-:W-:Y:S02]  /*9920*/  LOP3.LUT R8, R3, 0x1ffffff8, RZ, 0xc0, !PT ;  /* 0x1ffffff803087812 */ /* 0x000fe400078ec0ff */
[----:B------:R-:W-:Y:S02]  /*9930*/  SHF.R.S32.HI R3, RZ, 0x3, R3 ;  /* 0x00000003ff037819 */ /* 0x000fe40000011403 */
[----:B------:R-:W-:Y:S01]  /*9940*/  SEL R240, R240, RZ, !P1 ;  /* 0x000000fff0f07207 */ /* 0x000fe20004800000 */
[----:B------:R-:W-:Y:S01]  /*9950*/  IMAD.IADD R8, R233, 0x1, -R8 ;  /* 0x00000001e9087824 */ /* 0x000fe200078e0a08 */
[----:B------:R-:W-:-:S03]  /*9960*/  IADD3 R10, P0, R3, R6, RZ ;  /* 0x00000006030a7210 */ /* 0x000fc60007f1e0ff */
[----:B------:R-:W-:-:S05]  /*9970*/  IMAD.SHL.U32 R8, R8, 0x8, RZ ;  /* 0x0000000808087824 */ /* 0x000fca00078e00ff */
[----:B------:R-:W-:Y:S02]  /*9980*/  SHF.R.S32.HI R9, RZ, 0x1f, R8 ;  /* 0x0000001fff097819 */ /* 0x000fe40000011408 */
[----:B-1----:R-:W-:Y:S01]  /*9990*/  SHF.R.S32.HI R2, RZ, 0x1f, R0 ;  /* 0x0000001fff027819 */ /* 0x002fe20000011400 */
[----:B--2--5:R-:W-:Y:S01]  /*99a0*/  IMAD R6, R14, -0x50, R5 ;  /* 0xffffffb00e067824 */ /* 0x024fe200078e0205 */
[----:B------:R-:W-:-:S03]  /*99b0*/  IADD3 R5, R8, 0x80, RZ ;  /* 0x0000008008057810 */ /* 0x000fc60007ffe0ff */
[----:B------:R-:W-:Y:S02]  /*99c0*/  IMAD R11, R2, c[0x0][0x308], RZ ;  /* 0x0000c200020b7a24 */ /* 0x000fe400078e02ff */
[----:B------:R-:W-:Y:S01]  /*99d0*/  IMAD.WIDE.U32 R16, R0, c[0x0][0x308], R8 ;  /* 0x0000c20000107a25 */ /* 0x000fe200078e0008 */
[----:B------:R-:W-:-:S03]  /*99e0*/  ISETP.GE.AND P5, PT, R3, R6, PT ;  /* 0x000000060300720c */ /* 0x000fc60003fa6270 */
[----:B------:R-:W-:Y:S01]  /*99f0*/  IMAD R12, R0, c[0x0][0x30c], R11 ;  /* 0x0000c300000c7a24 */ /* 0x000fe200078e020b */
[----:B------:R-:W-:Y:S02]  /*9a00*/  LEA.HI.X.SX32 R11, R3, R7, 0x1, P0 ;  /* 0x00000007030b7211 */ /* 0x000fe400000f0eff */
[----:B------:R-:W-:Y:S01]  /*9a10*/  IADD3 R7, R8, 0x40, RZ ;  /* 0x0000004008077810 */ /* 0x000fe20007ffe0ff */
[----:B------:R-:W-:Y:S02]  /*9a20*/  IMAD.IADD R13, R17, 0x1, R12 ;  /* 0x00000001110d7824 */ /* 0x000fe400078e020c */
[----:B------:R-:W-:Y:S02]  /*9a30*/  IMAD R17, R4, c[0x0][0x310], RZ ;  /* 0x0000c40004117a24 */ /* 0x000fe400078e02ff */
[----:B------:R-:W-:Y:S02]  /*9a40*/  IMAD.MOV.U32 R12, RZ, RZ, R16 ;  /* 0x000000ffff0c7224 */ /* 0x000fe400078e0010 */
[----:B------:R-:W-:-:S02]  /*9a50*/  IMAD R17, R240, c[0x0][0x314], R17 ;  /* 0x0000c500f0117a24 */ /* 0x000fc400078e0211 */
        /* <DEDUP_REMOVED lines=17> */
.L_x_737:
[----:B------:R-:W-:Y:S05]  /*9b70*/  BSYNC B0 ;  /* 0x0000000000007941 */ /* 0x000fea0003800000 */
.L_x_736:
        /* <DEDUP_REMOVED lines=13> */
[----:B-1----:R-:W-:-:S03]  /*9c50*/  LEA R20, P3, R18, c[0x0][0x2e8], 0x1 ;  /* 0x0000ba0012147a11 */ /* 0x002fc600078608ff */
[----:B------:R-:W-:-:S04]  /*9c60*/  IMAD R10, R11, c[0x0][0x304], R10 ;  /* 0x0000c1000b0a7a24 */ /* 0x000fc800078e020a */
[----:B------:R-:W-:-:S05]  /*9c70*/  IMAD.IADD R10, R19, 0x1, R10 ;  /* 0x00000001130a7824 */ /* 0x000fca00078e020a */
[----:B------:R-:W-:-:S05]  /*9c80*/  LEA.HI.X R21, R18, c[0x0][0x2ec], R10, 0x1, P3 ;  /* 0x0000bb0012157a11 */ /* 0x000fca00018f0c0a */
[----:B------:R1:W-:Y:S04]  /*9c90*/  @!P2 STG.E.128 [R20.64], RZ ;  /* 0x000000ff1400a986 */ /* 0x0003e8000c101d0e */
[----:B------:R1:W-:Y:S04]  /*9ca0*/  @!P1 STG.E.128 [R20.64+0x80], RZ ;  /* 0x000080ff14009986 */ /* 0x0003e8000c101d0e */
[----:B------:R1:W-:Y:S02]  /*9cb0*/  @!P0 STG.E.128 [R20.64+0x100], RZ ;  /* 0x000100ff14008986 */ /* 0x0003e4000c101d0e */
.L_x_739:
[----:B------:R-:W-:Y:S05]  /*9cc0*/  BSYNC B0 ;  /* 0x0000000000007941 */ /* 0x000fea0003800000 */
.L_x_738:
        /* <DEDUP_REMOVED lines=20> */
.L_x_741:
[----:B------:R-:W-:Y:S05]  /*9e10*/  BSYNC B0 ;  /* 0x0000000000007941 */ /* 0x000fea0003800000 */
.L_x_740:
        /* <DEDUP_REMOVED lines=23> */
.L_x_743:
[----:B------:R-:W-:Y:S05]  /*9f90*/  BSYNC B0 ;  /* 0x0000000000007941 */ /* 0x000fea0003800000 */
.L_x_742:
[----:B------:R-:W-:Y:S01]  /*9fa0*/  BSSY B0, `(.L_x_744) ;  /* 0x0000012000007945 */ /* 0x000fe20003800000 */
[----:B------:R-:W-:Y:S05]  /*9fb0*/  @P4 BRA `(.L_x_745) ;  /* 0x0000010000004947 */ /* 0x000fea0003800000 */
[----:B--2---:R-:W-:Y:S01]  /*9fc0*/  IADD3 R2, P0, R14, 0x20, RZ ;  /* 0x000000200e027810 */ /* 0x004fe20007f1e0ff */
        /* <DEDUP_REMOVED lines=12> */
[----:B------:R2:W-:Y:S04]  /*a090*/  @!P2 STG.E.128 [R2.64], RZ ;  /* 0x000000ff0200a986 */ /* 0x0005e8000c101d0e */
[----:B------:R2:W-:Y:S04]  /*a0a0*/  @!P1 STG.E.128 [R2.64+0x80], RZ ;  /* 0x000080ff02009986 */ /* 0x0005e8000c101d0e */
[----:B------:R2:W-:Y:S02]  /*a0b0*/  @!P0 STG.E.128 [R2.64+0x100], RZ ;  /* 0x000100ff02008986 */ /* 0x0005e4000c101d0e */
.L_x_745:
[----:B------:R-:W-:Y:S05]  /*a0c0*/  BSYNC B0 ;  /* 0x0000000000007941 */ /* 0x000fea0003800000 */
.L_x_744:
        /* <DEDUP_REMOVED lines=18> */
.L_x_746:
        /* <DEDUP_REMOVED lines=9> */
.L_x_1406:


//--------------------- .text._ZN7cutlass13device_kernelIN5flash19enable_sm80_to_sm89INS1_16FlashAttnBwdSm80INS1_25CollectiveMainloopBwdSm80ILi2ELi1EN4cute5tupleIJNS5_1CILi64EEENS7_ILi80EEENS7_ILi192EEEEEENS_10bfloat16_tEfNS_4arch4Sm80ELb0ELb0ELb0ELb1ELb1ELb0ELb1ELb0ELi2ELi4ELi2ELi2ELb0EEENS1_21CollectiveEpilogueBwdISB_SC_SE_Li256ELb1ELb1ELi4EEENS1_19SingleTileSchedulerILb1ELb0ELb0ELi80EEEEEEEEEvNT_6ParamsE --------------------------
	.section	.text._ZN7cutlass13device_kernelIN5flash19enable_sm80_to_sm89INS1_16FlashAttnBwdSm80INS1_25CollectiveMainloopBwdSm80ILi2ELi1EN4cute5tupleIJNS5_1CILi64EEENS7_ILi80EEENS7_ILi192EEEEEENS_10bfloat16_tEfNS_4arch4Sm80ELb0ELb0ELb0ELb1ELb1ELb0ELb1ELb0ELi2ELi4ELi2ELi2ELb0EEENS1_21CollectiveEpilogueBwdISB_SC_SE_Li256ELb1ELb1ELi4EEENS1_19SingleTileSchedulerILb1ELb0ELb0ELi80EEEEEEEEEvNT_6ParamsE,"ax",@progbits
	.sectioninfo	@"SHI_REGISTERS=254"
	.align	128
.text._ZN7cutlass13device_kernelIN5flash19enable_sm80_to_sm89INS1_16FlashAttnBwdSm80INS1_25CollectiveMainloopBwdSm80ILi2ELi1EN4cute5tupleIJNS5_1CILi64EEENS7_ILi80EEENS7_ILi192EEEEEENS_10bfloat16_tEfNS_4arch4Sm80ELb0ELb0ELb0ELb1ELb1ELb0ELb1ELb0ELi2ELi4ELi2ELi2ELb0EEENS1_21CollectiveEpilogueBwdISB_SC_SE_Li256ELb1ELb1ELi4EEENS1_19SingleTileSchedulerILb1ELb0ELb0ELi80EEEEEEEEEvNT_6ParamsE:
        .type           _ZN7cutlass13device_kernelIN5flash19enable_sm80_to_sm89INS1_16FlashAttnBwdSm80INS1_25CollectiveMainloopBwdSm80ILi2ELi1EN4cute5tupleIJNS5_1CILi64EEENS7_ILi80EEENS7_ILi192EEEEEENS_10bfloat16_tEfNS_4arch4Sm80ELb0ELb0ELb0ELb1ELb1ELb0ELb1ELb0ELi2ELi4ELi2ELi2ELb0EEENS1_21CollectiveEpilogueBwdISB_SC_SE_Li256ELb1ELb1ELi4EEENS1_19SingleTileSchedulerILb1ELb0ELb0ELi80EEEEEEEEEvNT_6ParamsE,@function
        .size           _ZN7cutlass13device_kernelIN5flash19enable_sm80_to_sm89INS1_16FlashAttnBwdSm80INS1_25CollectiveMainloopBwdSm80ILi2ELi1EN4cute5tupleIJNS5_1CILi64EEENS7_ILi80EEENS7_ILi192EEEEEENS_10bfloat16_tEfNS_4arch4Sm80ELb0ELb0ELb0ELb1ELb1ELb0ELb1ELb0ELi2ELi4ELi2ELi2ELb0EEENS1_21CollectiveEpilogueBwdISB_SC_SE_Li256ELb1ELb1ELi4EEENS1_19SingleTileSchedulerILb1ELb0ELb0ELi80EEEEEEEEEvNT_6ParamsE,(.L_x_1407 - _ZN7cutlass13device_kernelIN5flash19enable_sm80_to_sm89INS1_16FlashAttnBwdSm80INS1_25CollectiveMainloopBwdSm80ILi2ELi1EN4cute5tupleIJNS5_1CILi64EEENS7_ILi80EEENS7_ILi192EEEEEENS_10bfloat16_tEfNS_4arch4Sm80ELb0ELb0ELb0ELb1ELb1ELb0ELb1ELb0ELi2ELi4ELi2ELi2ELb0EEENS1_21CollectiveEpilogueBwdISB_SC_SE_Li256ELb1ELb1ELi4EEENS1_19SingleTileSchedulerILb1ELb0ELb0ELi80EEEEEEEEEvNT_6ParamsE)
        .other          _ZN7cutlass13device_kernelIN5flash19enable_sm80_to_sm89INS1_16FlashAttnBwdSm80INS1_25CollectiveMainloopBwdSm80ILi2ELi1EN4cute5tupleIJNS5_1CILi64EEENS7_ILi80EEENS7_ILi192EEEEEENS_10bfloat16_tEfNS_4arch4Sm80ELb0ELb0ELb0ELb1ELb1ELb0ELb1ELb0ELi2ELi4ELi2ELi2ELb0EEENS1_21CollectiveEpilogueBwdISB_SC_SE_Li256ELb1ELb1ELi4EEENS1_19SingleTileSchedulerILb1ELb0ELb0ELi80EEEEEEEEEvNT_6ParamsE,@"STO_CUDA_ENTRY STV_DEFAULT"
_ZN7cutlass13device_kernelIN5flash19enable_sm80_to_sm89INS1_16FlashAttnBwdSm80INS1_25CollectiveMainloopBwdSm80ILi2ELi1EN4cute5tupleIJNS5_1CILi64EEENS7_ILi80EEENS7_ILi192EEEEEENS_10bfloat16_tEfNS_4arch4Sm80ELb0ELb0ELb0ELb1ELb1ELb0ELb1ELb0ELi2ELi4ELi2ELi2ELb0EEENS1_21CollectiveEpilogueBwdISB_SC_SE_Li256ELb1ELb1ELi4EEENS1_19SingleTileSchedulerILb1ELb0ELb0ELi80EEEEEEEEEvNT_6ParamsE:
        /* <DEDUP_REMOVED lines=17> */
.L_x_748:
        /* <DEDUP_REMOVED lines=8> */
.L_x_750:
[----:B------:R-:W-:Y:S02]  /*0190*/  MOV R4, c[0x0][0x3a4] ;  /* 0x0000e90000047a02 */ /* 0x000fe40000000f00 */
.L_x_749:
[----:B------:R-:W-:-:S05]  /*01a0*/  IMAD R3, R2, 0x50, RZ ;  /* 0x0000005002037824 */ /* 0x000fca00078e02ff */
[----:B-----5:R-:W-:-:S04]  /*01b0*/  ISETP.GE.AND P0, PT, R3, R4, PT ;  /* 0x000000040300720c */ /* 0x020fc80003f06270 */
[----:B------:R-:W-:Y:S01]  /*01c0*/  SEL R240, R240, 0xffffffff, !P0 ;  /* 0xfffffffff0f07807 */ /* 0x000fe20004000000 */
[----:B------:R-:W-:Y:S05]  /*01d0*/  BRA `(.L_x_751) ;  /* 0x0000011000007947 */ /* 0x000fea0003800000 */
.L_x_747:
[----:B---34-:R-:W-:-:S04]  /*01e0*/  ISETP.NE.U32.AND P0, PT, RZ, c[0x0][0x3c0], PT ;  /* 0x0000f000ff007a0c */ /* 0x018fc80003f05070 */
[----:B------:R-:W-:-:S13]  /*01f0*/  ISETP.NE.AND.EX P0, PT, RZ, c[0x0][0x3c4], PT, P0 ;  /* 0x0000f100ff007a0c */ /* 0x000fda0003f05300 */
[----:B------:R-:W-:Y:S05]  /*0200*/  @!P0 BRA `(.L_x_752) ;  /* 0x0000002000008947 */ /* 0x000fea0003800000 */
[----:B------:R1:W5:Y:S01]  /*0210*/  LDG.E R4, [R4.64] ;  /* 0x0000000e04047981 */ /* 0x000362000c1e1900 */
[----:B------:R-:W-:Y:S05]  /*0220*/  BRA `(.L_x_753) ;  /* 0x0000009000007947 */ /* 0x000fea0003800000 */
.L_x_752:
        /* <DEDUP_REMOVED lines=8> */
.L_x_754:
[----:B------:R-:W-:Y:S02]  /*02b0*/  MOV R4, c[0x0][0x3a4] ;  /* 0x0000e90000047a02 */ /* 0x000fe40000000f00 */
.L_x_753:
[----:B------:R-:W-:-:S05]  /*02c0*/  IMAD R3, R2, 0x50, RZ ;  /* 0x0000005002037824 */ /* 0x000fca00078e02ff */
[----:B-----5:R-:W-:-:S04]  /*02d0*/  ISETP.GE.AND P0, PT, R3, R4, PT ;  /* 0x000000040300720c */ /* 0x020fc80003f06270 */
[----:B------:R-:W-:-:S04]  /*02e0*/  SEL R240, R240, 0xffffffff, !P0 ;  /* 0xfffffffff0f07807 */ /* 0x000fc80004000000 */
.L_x_751:
        /* <DEDUP_REMOVED lines=31> */
.L_x_755:
[----:B------:R-:W-:-:S04]  /*04e0*/  ISETP.NE.U32.AND P0, PT, RZ, c[0x0][0x2e0], PT ;  /* 0x0000b800ff007a0c */ /* 0x000fc80003f05070 */
[----:B------:R-:W-:-:S13]  /*04f0*/  ISETP.NE.AND.EX P0, PT, RZ, c[0x0][0x2e4], PT, P0 ;  /* 0x0000b900ff007a0c */ /* 0x000fda0003f05300 */
[----:B------:R-:W-:Y:S05]  /*0500*/  @!P0 BRA `(.L_x_756) ;  /* 0x0000003000008947 */ /* 0x000fea0003800000 */
[----:B------:R-:W-:-:S05]  /*0510*/  IMAD.WIDE R8, R240, R9, c[0x0][0x2e0] ;  /* 0x0000b800f0087625 */ /* 0x000fca00078e0209 */
[----:B------:R1:W5:Y:S01]  /*0520*/  LDG.E R3, [R8.64] ;  /* 0x0000000e08037981 */ /* 0x000362000c1e1900 */
[----:B------:R-:W-:Y:S05]  /*0530*/  BRA `(.L_x_757) ;  /* 0x0000004000007947 */ /* 0x000fea0003800000 */
.L_x_756:
[----:B------:R-:W-:Y:S05]  /*0540*/  @!P2 BRA `(.L_x_757) ;  /* 0x000000300000a947 */ /* 0x000fea0003800000 */
[----:B------:R-:W2:Y:S04]  /*0550*/  LDG.E R3, [R10.64] ;  /* 0x0000000e0a037981 */ /* 0x000ea8000c1e1900 */
[----:B------:R-:W2:Y:S02]  /*0560*/  LDG.E R8, [R10.64+0x4] ;  /* 0x0000040e0a087981 */ /* 0x000ea4000c1e1900 */
[----:B--2---:R-:W-:Y:S02]  /*0570*/  IADD3 R3, -R3, R8, RZ ;  /* 0x0000000803037210 */ /* 0x004fe40007ffe1ff */
.L_x_757:
        /* <DEDUP_REMOVED lines=546> */
.L_x_761:
        /* <DEDUP_REMOVED lines=218> */
.L_x_759:
        /* <DEDUP_REMOVED lines=429> */
.L_x_760:
        /* <DEDUP_REMOVED lines=296> */
.L_x_758:
        /* <DEDUP_REMOVED lines=634> */
.L_x_763:
        /* <DEDUP_REMOVED lines=109> */
.L_x_765:
[----:B---34-:R-:W-:Y:S05]  /*9100*/  BSYNC B0 ;  /* 0x0000000000007941 */ /* 0x018fea0003800000 */
.L_x_764:
        /* <DEDUP_REMOVED lines=20> */
.L_x_767:
[----:B------:R-:W-:Y:S05]  /*9250*/  BSYNC B0 ;  /* 0x0000000000007941 */ /* 0x000fea0003800000 */
.L_x_766:
        /* <DEDUP_REMOVED lines=20> */
.L_x_769:
[----:B------:R-:W-:Y:S05]  /*93a0*/  BSYNC B0 ;  /* 0x0000000000007941 */ /* 0x000fea0003800000 */
.L_x_768:
        /* <DEDUP_REMOVED lines=23> */
.L_x_771:
[----:B------:R-:W-:Y:S05]  /*9520*/  BSYNC B0 ;  /* 0x0000000000007941 */ /* 0x000fea0003800000 */
.L_x_770:
        /* <DEDUP_REMOVED lines=18> */
.L_x_773:
[----:B------:R-:W-:Y:S05]  /*9650*/  BSYNC B0 ;  /* 0x0000000000007941 */ /* 0x000fea0003800000 */
.L_x_772:
        /* <DEDUP_REMOVED lines=19> */
.L_x_762:
        /* <DEDUP_REMOVED lines=18> */
.L_x_774:
        /* <DEDUP_REMOVED lines=44> */
.L_x_776:
[----:B------:R-:W-:Y:S05]  /*9b70*/  BSYNC B0 ;  /* 0x0000000000007941 */ /* 0x000fea0003800000 */
.L_x_775:
        /* <DEDUP_REMOVED lines=20> */
.L_x_778:
[----:B------:R-:W-:Y:S05]  /*9cc0*/  BSYNC B0 ;  /* 0x0000000000007941 */ /* 0x000fea0003800000 */
.L_x_777:
        /* <DEDUP_REMOVED lines=20> */
.L_x_780:
[----:B------:R-:W-:Y:S05]  /*9e10*/  BSYNC B0 ;  /* 0x0000000000007941 */ /* 0x000fea0003800000 */
.L_x_779:
        /* <DEDUP_REMOVED lines=23> */
.L_x_782:
[----:B------:R-:W-:Y:S05]  /*9f90*/  BSYNC B0 ;  /* 0x0000000000007941 */ /* 0x000fea0003800000 */
.L_x_781:
        /* <DEDUP_REMOVED lines=18> */
.L_x_784:
[----:B------:R-:W-:Y:S05]  /*a0c0*/  BSYNC B0 ;  /* 0x0000000000007941 */ /* 0x000fea0003800000 */
.L_x_783:
        /* <DEDUP_REMOVED lines=18> */
.L_x_785:
        /* <DEDUP_REMOVED lines=9> */
.L_x_1407:


//--------------------- .text._ZN7cutlass13device_kernelIN5flash19enable_sm80_to_sm89INS1_16FlashAttnBwdSm80INS1_25CollectiveMainloopBwdSm80ILi2ELi1EN4cute5tupleIJNS5_1CILi64EEENS7_ILi80EEENS7_ILi192EEEEEENS_10bfloat16_tEfNS_4arch4Sm80ELb0ELb0ELb0ELb1ELb0ELb0ELb1ELb0ELi2ELi4ELi2ELi2ELb0EEENS1_24CollectiveEpilogueBwdGQAISB_fSE_Li256ELb1ELb0EEENS1_19SingleTileSchedulerILb1ELb0ELb0ELi80EEEEEEEEEvNT_6ParamsE --------------------------
	.section	.text._ZN7cutlass13device_kernelIN5flash19enable_sm80_to_sm89INS1_16FlashAttnBwdSm80INS1_25CollectiveMainloopBwdSm80ILi2ELi1EN4cute5tupleIJNS5_1CILi64EEENS7_ILi80EEENS7_ILi192EEEEEENS_10bfloat16_tEfNS_4arch4Sm80ELb0ELb0ELb0ELb1ELb0ELb0ELb1ELb0ELi2ELi4ELi2ELi2ELb0EEENS1_24CollectiveEpilogueBwdGQAISB_fSE_Li256ELb1ELb0EEENS1_19SingleTileSchedulerILb1ELb0ELb0ELi80EEEEEEEEEvNT_6ParamsE,"ax",@progbits
	.sectioninfo	@"SHI_REGISTERS=255"
	.align	128
.text._ZN7cutlass13device_kernelIN5flash19enable_sm80_to_sm89INS1_16FlashAttnBwdSm80INS1_25CollectiveMainloopBwdSm80ILi2ELi1EN4cute5tupleIJNS5_1CILi64EEENS7_ILi80EEENS7_ILi192EEEEEENS_10bfloat16_tEfNS_4arch4Sm80ELb0ELb0ELb0ELb1ELb0ELb0ELb1ELb0ELi2ELi4ELi2ELi2ELb0EEENS1_24CollectiveEpilogueBwdGQAISB_fSE_Li256ELb1ELb0EEENS1_19SingleTileSchedulerILb1ELb0ELb0ELi80EEEEEEEEEvNT_6ParamsE:
        .type           _ZN7cutlass13device_kernelIN5flash19enable_sm80_to_sm89INS1_16FlashAttnBwdSm80INS1_25CollectiveMainloopBwdSm80ILi2ELi1EN4cute5tupleIJNS5_1CILi64EEENS7_ILi80EEENS7_ILi192EEEEEENS_10bfloat16_tEfNS_4arch4Sm80ELb0ELb0ELb0ELb1ELb0ELb0ELb1ELb0ELi2ELi4ELi2ELi2ELb0EEENS1_24CollectiveEpilogueBwdGQAISB_fSE_Li256ELb1ELb0EEENS1_19SingleTileSchedulerILb1ELb0ELb0ELi80EEEEEEEEEvNT_6ParamsE,@function
        .size           _ZN7cutlass13device_kernelIN5flash19enable_sm80_to_sm89INS1_16FlashAttnBwdSm80INS1_25CollectiveMainloopBwdSm80ILi2ELi1EN4cute5tupleIJNS5_1CILi64EEENS7_ILi80EEENS7_ILi192EEEEEENS_10bfloat16_tEfNS_4arch4Sm80ELb0ELb0ELb0ELb1ELb0ELb0ELb1ELb0ELi2ELi4ELi2ELi2ELb0EEENS1_24CollectiveEpilogueBwdGQAISB_fSE_Li256ELb1ELb0EEENS1_19SingleTileSchedulerILb1ELb0ELb0ELi80EEEEEEEEEvNT_6ParamsE,(.L_x_1408 - _ZN7cutlass13device_kernelIN5flash19enable_sm80_to_sm89INS1_16FlashAttnBwdSm80INS1_25CollectiveMainloopBwdSm80ILi2ELi1EN4cute5tupleIJNS5_1CILi64EEENS7_ILi80EEENS7_ILi192EEEEEENS_10bfloat16_tEfNS_4arch4Sm80ELb0ELb0ELb0ELb1ELb0ELb0ELb1ELb0ELi2ELi4ELi2ELi2ELb0EEENS1_24CollectiveEpilogueBwdGQAISB_fSE_Li256ELb1ELb0EEENS1_19SingleTileSchedulerILb1ELb0ELb0ELi80EEEEEEEEEvNT_6ParamsE)
        .other          _ZN7cutlass13device_kernelIN5flash19enable_sm80_to_sm89INS1_16FlashAttnBwdSm80INS1_25CollectiveMainloopBwdSm80ILi2ELi1EN4cute5tupleIJNS5_1CILi64EEENS7_ILi80EEENS7_ILi192EEEEEENS_10bfloat16_tEfNS_4arch4Sm80ELb0ELb0ELb0ELb1ELb0ELb0ELb1ELb0ELi2ELi4ELi2ELi2ELb0EEENS1_24CollectiveEpilogueBwdGQAISB_fSE_Li256ELb1ELb0EEENS1_19SingleTileSchedulerILb1ELb0ELb0ELi80EEEEEEEEEvNT_6ParamsE,@"STO_CUDA_ENTRY STV_DEFAULT"
_ZN7cutlass13device_kernelIN5flash19enable_sm80_to_sm89INS1_16FlashAttnBwdSm80INS1_25CollectiveMainloopBwdSm80ILi2ELi1EN4cute5tupleIJNS5_1CILi64EEENS7_ILi80EEENS7_ILi192EEEEEENS_10bfloat16_tEfNS_4arch4Sm80ELb0ELb0ELb0ELb1ELb0ELb0ELb1ELb0ELi2ELi4ELi2ELi2ELb0EEENS1_24CollectiveEpilogueBwdGQAISB_fSE_Li256ELb1ELb0EEENS1_19SingleTileSchedulerILb1ELb0ELb0ELi80EEEEEEEEEvNT_6ParamsE:
        /* <DEDUP_REMOVED lines=17> */
.L_x_787:
        /* <DEDUP_REMOVED lines=8> */
.L_x_789:
[----:B------:R-:W-:Y:S02]  /*0190*/  MOV R0, c[0x0][0x3ac] ;  /* 0x0000eb0000007a02 */ /* 0x000fe40000000f00 */
.L_x_788:
[----:B-1----:R-:W-:-:S05]  /*01a0*/  IMAD R2, R37, 0x50, RZ ;  /* 0x0000005025027824 */ /* 0x002fca00078e02ff */
[----:B-----5:R-:W-:-:S04]  /*01b0*/  ISETP.GE.AND P0, PT, R2, R0, PT ;  /* 0x000000000200720c */ /* 0x020fc80003f06270 */
[----:B------:R-:W-:Y:S01]  /*01c0*/  SEL R252, R5, 0xffffffff, !P0 ;  /* 0xffffffff05fc7807 */ /* 0x000fe20004000000 */
[----:B------:R-:W-:Y:S05]  /*01d0*/  BRA `(.L_x_790) ;  /* 0x0000011000007947 */ /* 0x000fea0003800000 */
.L_x_786:
[----:B---34-:R-:W-:-:S04]  /*01e0*/  ISETP.NE.U32.AND P0, PT, RZ, c[0x0][0x3c8], PT ;  /* 0x0000f200ff007a0c */ /* 0x018fc80003f05070 */
[----:B------:R-:W-:-:S13]  /*01f0*/  ISETP.NE.AND.EX P0, PT, RZ, c[0x0][0x3cc], PT, P0 ;  /* 0x0000f300ff007a0c */ /* 0x000fda0003f05300 */
[----:B------:R-:W-:Y:S05]  /*0200*/  @!P0 BRA `(.L_x_791) ;  /* 0x0000002000008947 */ /* 0x000fea0003800000 */
[----:B------:R1:W5:Y:S01]  /*0210*/  LDG.E R0, [R2.64] ;  /* 0x0000000e02007981 */ /* 0x000362000c1e1900 */
[----:B------:R-:W-:Y:S05]  /*0220*/  BRA `(.L_x_792) ;  /* 0x0000009000007947 */ /* 0x000fea0003800000 */
.L_x_791:
        /* <DEDUP_REMOVED lines=8> */
.L_x_793:
[----:B------:R-:W-:Y:S02]  /*02b0*/  MOV R0, c[0x0][0x3ac] ;  /* 0x0000eb0000007a02 */ /* 0x000fe40000000f00 */
.L_x_792:
[----:B-1----:R-:W-:-:S05]  /*02c0*/  IMAD R2, R37, 0x50, RZ ;  /* 0x0000005025027824 */ /* 0x002fca00078e02ff */
[----:B-----5:R-:W-:-:S04]  /*02d0*/  ISETP.GE.AND P0, PT, R2, R0, PT ;  /* 0x000000000200720c */ /* 0x020fc80003f06270 */
[----:B------:R-:W-:-:S04]  /*02e0*/  SEL R252, R5, 0xffffffff, !P0 ;  /* 0xffffffff05fc7807 */ /* 0x000fc80004000000 */
.L_x_790:
        /* <DEDUP_REMOVED lines=36> */
.L_x_794:
[----:B------:R-:W-:-:S04]  /*0530*/  ISETP.NE.U32.AND P0, PT, RZ, c[0x0][0x2e0], PT ;  /* 0x0000b800ff007a0c */ /* 0x000fc80003f05070 */
[----:B------:R-:W-:-:S13]  /*0540*/  ISETP.NE.AND.EX P0, PT, RZ, c[0x0][0x2e4], PT, P0 ;  /* 0x0000b900ff007a0c */ /* 0x000fda0003f05300 */
[----:B------:R-:W-:Y:S05]  /*0550*/  @!P0 BRA `(.L_x_795) ;  /* 0x0000003000008947 */ /* 0x000fea0003800000 */
[----:B------:R-:W-:-:S05]  /*0560*/  IMAD.WIDE R2, R252, R12, c[0x0][0x2e0] ;  /* 0x0000b800fc027625 */ /* 0x000fca00078e020c */
[----:B------:R1:W5:Y:S01]  /*0570*/  LDG.E R233, [R2.64] ;  /* 0x0000000e02e97981 */ /* 0x000362000c1e1900 */
[----:B------:R-:W-:Y:S05]  /*0580*/  BRA `(.L_x_796) ;  /* 0x0000004000007947 */ /* 0x000fea0003800000 */
.L_x_795:
[----:B------:R-:W-:Y:S05]  /*0590*/  @!P2 BRA `(.L_x_796) ;  /* 0x000000300000a947 */ /* 0x000fea0003800000 */
[----:B------:R1:W2:Y:S04]  /*05a0*/  LDG.E R0, [R2.64] ;  /* 0x0000000e02007981 */ /* 0x0002a8000c1e1900 */
[----:B-1----:R-:W2:Y:S02]  /*05b0*/  LDG.E R2, [R2.64+0x4] ;  /* 0x0000040e02027981 */ /* 0x002ea4000c1e1900 */
[----:B--2---:R-:W-:Y:S02]  /*05c0*/  IADD3 R233, -R0, R2, RZ ;  /* 0x0000000200e97210 */ /* 0x004fe40007ffe1ff */
.L_x_796:
        /* <DEDUP_REMOVED lines=67> */
[----:B-1----:R-:W-:Y:S01]  /*0a00*/  SHF.R.S32.HI R3, RZ, 0x1f, R38 ;  /* 0x0000001fff037819 */ /* 0x002fe20000011426 */
[----:B------:R-:W-:Y:S01]  /*0a10*/  IMAD.SHL.U32 R7, R38, 0x4, RZ ;  /* 0x0000000426077824 */ /* 0x000fe200078e00ff */
[----:B------:R-:W-:Y:S01]  /*0a20*/  ISETP.NE.AND P1, PT, R0, 0x1, PT ;  /* 0x000000010000780c */ /* 0x000fe20003f25270 */
[----:B------:R-:W-:Y:S01]  /*0a30*/  IMAD R0, R13, 0xc0, RZ ;  /* 0x000000c00d007824 */ /* 0x000fe200078e02ff */
[-C--:B------:R-:W-:Y:S01]  /*0a40*/  LEA.HI R33, R34, R38.reuse, RZ, 0x3 ;  /* 0x0000002622217211 */ /* 0x080fe200078f18ff */
[----:B------:R-:W-:Y:S01]  /*0a50*/  ULDC.64 UR4, c[0x0][0x1d8] ;  /* 0x0000760000047ab9 */ /* 0x000fe20000000a00 */
[----:B------:R-:W-:Y:S01]  /*0a60*/  SHF.R.S32.HI R35, RZ, 0x1f, R36 ;  /* 0x0000001fff237819 */ /* 0x000fe20000011424 */
[----:B------:R-:W-:Y:S01]  /*0a70*/  USHF.L.U32 UR7, UR4, 0x5, URZ ;  /* 0x0000000504077899 */ /* 0x000fe2000800063f */
[C---:B------:R-:W-:Y:S01]  /*0a80*/  IADD3 R28, P0, R0.reuse, R38, RZ ;  /* 0x00000026001c7210 */ /* 0x040fe20007f1e0ff */
[----:B------:R-:W-:Y:S01]  /*0a90*/  UMOV UR6, 0x5 ;  /* 0x0000000500067882 */ /* 0x000fe20000000000 */
[----:B------:R-:W-:Y:S01]  /*0aa0*/  SHF.R.S32.HI R239, RZ, 0x3, R33 ;  /* 0x00000003ffef7819 */ /* 0x000fe20000011421 */
[----:B------:R-:W-:Y:S01]  /*0ab0*/  IMAD R6, R35, c[0x0][0x270], RZ ;  /* 0x00009c0023067a24 */ /* 0x000fe200078e02ff */
[----:B------:R-:W-:Y:S01]  /*0ac0*/  LEA.HI.X.SX32 R29, R0, R3, 0x1, P0 ;  /* 0x00000003001d7211 */ /* 0x000fe200000f0eff */
[----:B------:R-:W-:Y:S01]  /*0ad0*/  USHF.L.U64.HI UR5, UR4, UR6, UR5 ;  /* 0x0000000604057299 */ /* 0x000fe20008010205 */
[----:B------:R-:W-:Y:S01]  /*0ae0*/  SHF.R.S32.HI R0, RZ, 0x1f, R13 ;  /* 0x0000001fff007819 */ /* 0x000fe2000001140d */
[C---:B------:R-:W-:Y:S01]  /*0af0*/  @P1 IMAD.HI.U32 R2, R36.reuse, c[0x0][0x24c], RZ ;  /* 0x0000930024021a27 */ /* 0x040fe200078e00ff */
[----:B------:R-:W-:Y:S01]  /*0b00*/  IADD3 R4, P0, R7, R13, RZ ;  /* 0x0000000d07047210 */ /* 0x000fe20007f1e0ff */
[----:B------:R-:W-:Y:S01]  /*0b10*/  ULDC.64 UR8, c[0x0][0x178] ;  /* 0x00005e0000087ab9 */ /* 0x000fe20000000a00 */
[----:B------:R-:W-:Y:S01]  /*0b20*/  SHF.R.S32.HI R3, RZ, 0x1f, R239 ;  /* 0x0000001fff037819 */ /* 0x000fe200000114ef */
[----:B------:R-:W-:Y:S01]  /*0b30*/  IMAD R13, R35, c[0x0][0x288], RZ ;  /* 0x0000a200230d7a24 */ /* 0x000fe200078e02ff */
[----:B------:R-:W-:Y:S01]  /*0b40*/  @P1 SHF.R.U32.HI R12, RZ, c[0x0][0x250], R2 ;  /* 0x00009400ff0c1a19 */ /* 0x000fe20000011602 */
[----:B------:R-:W-:Y:S01]  /*0b50*/  IMAD.SHL.U32 R17, R239, 0x40, RZ ;  /* 0x00000040ef117824 */ /* 0x000fe200078e00ff */
[----:B------:R-:W-:Y:S01]  /*0b60*/  LOP3.LUT R2, R33, 0xfffffff8, RZ, 0xc0, !PT ;  /* 0xfffffff821027812 */ /* 0x000fe200078ec0ff */
[C---:B------:R-:W-:Y:S01]  /*0b70*/  IMAD R13, R36.reuse, c[0x0][0x28c], R13 ;  /* 0x0000a300240d7a24 */ /* 0x040fe200078e020d */
[----:B------:R-:W-:Y:S01]  /*0b80*/  LEA.HI.X.SX32 R5, R7, R0, 0x1, P0 ;  /* 0x0000000007057211 */ /* 0x000fe200000f0eff */
[----:B------:R-:W-:Y:S01]  /*0b90*/  IMAD R0, R36, c[0x0][0x274], R6 ;  /* 0x00009d0024007a24 */ /* 0x000fe200078e0206 */
[----:B------:R-:W-:Y:S01]  /*0ba0*/  SHF.R.S32.HI R16, RZ, 0x1f, R12 ;  /* 0x0000001fff107819 */ /* 0x000fe2000001140c */
[----:B------:R-:W-:Y:S01]  /*0bb0*/  IMAD.IADD R27, R38, 0x1, -R2 ;  /* 0x00000001261b7824 */ /* 0x000fe200078e0a02 */
[C---:B------:R-:W-:Y:S01]  /*0bc0*/  IADD3 R23, P1, R239.reuse, R8, RZ ;  /* 0x00000008ef177210 */ /* 0x040fe20007f3e0ff */
[----:B------:R-:W-:Y:S01]  /*0bd0*/  IMAD.WIDE.U32 R6, R36, c[0x0][0x270], R4 ;  /* 0x00009c0024067a25 */ /* 0x000fe200078e0004 */
[----:B------:R-:W-:Y:S01]  /*0be0*/  IADD3 R10, P0, R239, R10, RZ ;  /* 0x0000000aef0a7210 */ /* 0x000fe20007f1e0ff */
[----:B------:R-:W-:Y:S01]  /*0bf0*/  USHF.L.U32 UR11, UR8, 0x5, URZ ;  /* 0x00000005080b7899 */ /* 0x000fe2000800063f */
[----:B------:R-:W-:Y:S01]  /*0c00*/  SHF.R.S32.HI R8, RZ, 0x1f, R252 ;  /* 0x0000001fff087819 */ /* 0x000fe200000114fc */
[----:B------:R-:W-:Y:S01]  /*0c10*/  IMAD.SHL.U32 R14, R27, 0x8, RZ ;  /* 0x000000081b0e7824 */ /* 0x000fe200078e00ff */
[----:B------:R-:W-:Y:S01]  /*0c20*/  SEL R21, R252, RZ, !P2 ;  /* 0x000000fffc157207 */ /* 0x000fe20005000000 */
[----:B------:R-:W-:Y:S01]  /*0c30*/  IMAD R2, R16, c[0x0][0x1e0], RZ ;  /* 0x0000780010027a24 */ /* 0x000fe200078e02ff */
[C---:B------:R-:W-:Y:S01]  /*0c40*/  SEL R22, R8.reuse, RZ, !P2 ;  /* 0x000000ff08167207 */ /* 0x040fe20005000000 */
[----:B------:R-:W-:Y:S01]  /*0c50*/  IMAD.IADD R7, R7, 0x1, R0 ;  /* 0x0000000107077824 */ /* 0x000fe200078e0200 */
[----:B------:R-:W-:Y:S01]  /*0c60*/  SHF.R.S32.HI R15, RZ, 0x1f, R14 ;  /* 0x0000001fff0f7819 */ /* 0x000fe2000001140e */
[C---:B------:R-:W-:Y:S01]  /*0c70*/  IMAD.X R26, R3.reuse, 0x1, R9, P1 ;  /* 0x00000001031a7824 */ /* 0x040fe200008e0609 */
[----:B------:R-:W-:Y:S01]  /*0c80*/  SEL R24, R8, RZ, !P3 ;  /* 0x000000ff08187207 */ /* 0x000fe20005800000 */
[----:B------:R-:W-:Y:S01]  /*0c90*/  IMAD.X R11, R3, 0x1, R11, P0 ;  /* 0x00000001030b7824 */ /* 0x000fe200000e060b */
[----:B------:R-:W-:Y:S01]  /*0ca0*/  SEL R30, R252, RZ, !P3 ;  /* 0x000000fffc1e7207 */ /* 0x000fe20005800000 */
[----:B------:R-:W-:Y:S01]  /*0cb0*/  IMAD R0, R12, c[0x0][0x1e4], R2 ;  /* 0x000079000c007a24 */ /* 0x000fe200078e0202 */
[----:B------:R-:W-:Y:S01]  /*0cc0*/  IADD3 R32, R14, 0x40, RZ ;  /* 0x000000400e207810 */ /* 0x000fe20007ffe0ff */
[----:B------:R-:W-:Y:S01]  /*0cd0*/  IMAD.WIDE.U32 R2, R12, c[0x0][0x1e0], R14 ;  /* 0x000078000c027a25 */ /* 0x000fe200078e000e */
[C---:B------:R-:W-:Y:S01]  /*0ce0*/  IADD3 R31, R14.reuse, 0x80, RZ ;  /* 0x000000800e1f7810 */ /* 0x040fe20007ffe0ff */
[----:B------:R-:W-:Y:S01]  /*0cf0*/  USHF.L.U32 UR10, UR11, 0x1, URZ ;  /* 0x000000010b0a7899 */ /* 0x000fe2000800063f */
[----:B------:R-:W-:Y:S01]  /*0d00*/  ISETP.GE.AND P4, PT, R14, c[0x0][0x1cc], PT ;  /* 0x000073000e007a0c */ /* 0x000fe20003f86270 */
[----:B------:R-:W-:Y:S01]  /*0d10*/  IMAD.IADD R3, R3, 0x1, R0 ;  /* 0x0000000103037824 */ /* 0x000fe200078e0200 */
[----:B------:R-:W-:Y:S01]  /*0d20*/  ISETP.GE.AND P2, PT, R32, c[0x0][0x1cc], PT ;  /* 0x0000730020007a0c */ /* 0x000fe20003f46270 */
[----:B------:R-:W-:Y:S01]  /*0d30*/  IMAD R0, R22, c[0x0][0x1e8], RZ ;  /* 0x00007a0016007a24 */ /* 0x000fe200078e02ff */
[----:B------:R-:W-:Y:S01]  /*0d40*/  ISETP.GE.AND P5, PT, R31, c[0x0][0x1cc], PT ;  /* 0x000073001f007a0c */ /* 0x000fe20003fa6270 */
[----:B------:R-:W-:Y:S01]  /*0d50*/  IMAD.WIDE.U32 R4, R36, c[0x0][0x288], R4 ;  /* 0x0000a20024047a25 */ /* 0x000fe200078e0004 */
[----:B------:R-:W-:Y:S01]  /*0d60*/  CS2R R170, SRZ ;  /* 0x0000000000aa7805 */ /* 0x000fe2000001ff00 */
[----:B------:R-:W-:Y:S01]  /*0d70*/  CS2R R168, SRZ ;  /* 0x0000000000a87805 */ /* 0x000fe2000001ff00 */
[----:B------:R-:W-:Y:S01]  /*0d80*/  CS2R R166, SRZ ;  /* 0x0000000000a67805 */ /* 0x000fe2000001ff00 */
[----:B------:R-:W-:Y:S01]  /*0d90*/  IMAD R9, R21, c[0x0][0x1ec], R0 ;  /* 0x00007b0015097a24 */ /* 0x000fe200078e0200 */
[----:B------:R-:W-:Y:S01]  /*0da0*/  LOP3.LUT R0, R17, 0x1c0, RZ, 0xc0, !PT ;  /* 0x000001c011007812 */ /* 0x000fe200078ec0ff */
[----:B------:R-:W-:Y:S01]  /*0db0*/  IMAD.IADD R5, R5, 0x1, R13 ;  /* 0x0000000105057824 */ /* 0x000fe200078e020d */
[----:B------:R-:W-:Y:S01]  /*0dc0*/  CS2R R164, SRZ ;  /* 0x0000000000a47805 */ /* 0x000fe2000001ff00 */
[----:B------:R-:W-:Y:S01]  /*0dd0*/  IMAD.WIDE.U32 R2, R21, c[0x0][0x1e8], R2 ;  /* 0x00007a0015027a25 */ /* 0x000fe200078e0002 */
[----:B------:R-:W-:Y:S01]  /*0de0*/  LOP3.LUT R13, R0, 0x38, R14, 0xf8, !PT ;  /* 0x00000038000d7812 */ /* 0x000fe200078ef80e */
[----:B------:R-:W-:Y:S01]  /*0df0*/  CS2R R162, SRZ ;  /* 0x0000000000a27805 */ /* 0x000fe2000001ff00 */
[----:B------:R-:W-:Y:S01]  /*0e00*/  SHF.R.U32.HI R8, RZ, 0x3, R0 ;  /* 0x00000003ff087819 */ /* 0x000fe20000011600 */
[C---:B------:R-:W-:Y:S01]  /*0e10*/  IMAD R0, R24.reuse, c[0x0][0x278], RZ ;  /* 0x00009e0018007a24 */ /* 0x040fe200078e02ff */
[----:B------:R-:W-:Y:S01]  /*0e20*/  CS2R R160, SRZ ;  /* 0x0000000000a07805 */ /* 0x000fe2000001ff00 */
[----:B------:R-:W-:Y:S01]  /*0e30*/  IMAD.IADD R3, R3, 0x1, R9 ;  /* 0x0000000103037824 */ /* 0x000fe200078e0209 */
[----:B------:R-:W-:Y:S01]  /*0e40*/  LOP3.LUT R25, R13, R8, RZ, 0x3c, !PT ;  /* 0x000000080d197212 */ /* 0x000fe200078e3cff */
[----:B------:R-:W-:Y:S01]  /*0e50*/  IMAD R8, R24, c[0x0][0x290], RZ ;  /* 0x0000a40018087a24 */ /* 0x000fe200078e02ff */
[----:B------:R-:W-:Y:S01]  /*0e60*/  CS2R R158, SRZ ;  /* 0x00000000009e7805 */ /* 0x000fe2000001ff00 */
[----:B------:R-:W-:Y:S01]  /*0e70*/  IMAD R9, R26, c[0x0][0x178], RZ ;  /* 0x00005e001a097a24 */ /* 0x000fe200078e02ff */
[----:B------:R-:W-:Y:S01]  /*0e80*/  CS2R R156, SRZ ;  /* 0x00000000009c7805 */ /* 0x000fe2000001ff00 */
[----:B------:R-:W-:Y:S01]  /*0e90*/  IMAD R18, R30, c[0x0][0x27c], R0 ;  /* 0x00009f001e127a24 */ /* 0x000fe200078e0200 */
[----:B------:R-:W-:Y:S01]  /*0ea0*/  CS2R R154, SRZ ;  /* 0x00000000009a7805 */ /* 0x000fe2000001ff00 */
[----:B------:R-:W-:Y:S01]  /*0eb0*/  IMAD R0, R16, c[0x0][0x1b0], RZ ;  /* 0x00006c0010007a24 */ /* 0x000fe200078e02ff */
[----:B------:R-:W-:Y:S01]  /*0ec0*/  CS2R R152, SRZ ;  /* 0x0000000000987805 */ /* 0x000fe2000001ff00 */
[C---:B------:R-:W-:Y:S01]  /*0ed0*/  IMAD R16, R30.reuse, c[0x0][0x294], R8 ;  /* 0x0000a5001e107a24 */ /* 0x040fe200078e0208 */
[----:B------:R-:W-:Y:S01]  /*0ee0*/  CS2R R150, SRZ ;  /* 0x0000000000967805 */ /* 0x000fe2000001ff00 */
[----:B------:R-:W-:Y:S01]  /*0ef0*/  IMAD R17, R23, c[0x0][0x17c], R9 ;  /* 0x00005f0017117a24 */ /* 0x000fe200078e0209 */
[----:B------:R-:W-:Y:S01]  /*0f00*/  CS2R R148, SRZ ;  /* 0x0000000000947805 */ /* 0x000fe2000001ff00 */
[----:B------:R-:W-:Y:S01]  /*0f10*/  IMAD.WIDE.U32 R8, R30, c[0x0][0x278], R6 ;  /* 0x00009e001e087a25 */ /* 0x000fe200078e0006 */
[----:B------:R-:W-:Y:S01]  /*0f20*/  CS2R R146, SRZ ;  /* 0x0000000000927805 */ /* 0x000fe2000001ff00 */
[----:B------:R-:W-:Y:S01]  /*0f30*/  CS2R R144, SRZ ;  /* 0x0000000000907805 */ /* 0x000fe2000001ff00 */
[----:B------:R-:W-:Y:S01]  /*0f40*/  CS2R R142, SRZ ;  /* 0x00000000008e7805 */ /* 0x000fe2000001ff00 */
[----:B------:R-:W-:Y:S01]  /*0f50*/  IMAD R19, R12, c[0x0][0x1b4], R0 ;  /* 0x00006d000c137a24 */ /* 0x000fe200078e0200 */
[C---:B------:R-:W-:Y:S01]  /*0f60*/  LEA R248, P1, R8.reuse, c[0x0][0x258], 0x2 ;  /* 0x0000960008f87a11 */ /* 0x040fe200078210ff */
[----:B------:R-:W-:Y:S01]  /*0f70*/  IMAD.IADD R0, R9, 0x1, R18 ;  /* 0x0000000109007824 */ /* 0x000fe200078e0212 */
[----:B------:R-:W-:Y:S01]  /*0f80*/  CS2R R140, SRZ ;  /* 0x00000000008c7805 */ /* 0x000fe2000001ff00 */
[----:B------:R-:W-:Y:S01]  /*0f90*/  IMAD.WIDE R10, R37, 0x50, R10 ;  /* 0x00000050250a7825 */ /* 0x000fe200078e020a */
[----:B------:R-:W-:Y:S01]  /*0fa0*/  CS2R R138, SRZ ;  /* 0x00000000008a7805 */ /* 0x000fe2000001ff00 */
[----:B------:R-:W-:Y:S01]  /*0fb0*/  CS2R R136, SRZ ;  /* 0x0000000000887805 */ /* 0x000fe2000001ff00 */
[----:B------:R-:W-:Y:S01]  /*0fc0*/  LEA.HI.X R249, R8, c[0x0][0x25c], R0, 0x2, P1 ;  /* 0x0000970008f97a11 */ /* 0x000fe200008f1400 */
[----:B------:R-:W-:Y:S01]  /*0fd0*/  IMAD.WIDE.U32 R4, R30, c[0x0][0x290], R4 ;  /* 0x0000a4001e047a25 */ /* 0x000fe200078e0004 */
[----:B------:R-:W-:Y:S01]  /*0fe0*/  CS2R R134, SRZ ;  /* 0x0000000000867805 */ /* 0x000fe2000001ff00 */
[----:B------:R-:W-:Y:S01]  /*0ff0*/  CS2R R132, SRZ ;  /* 0x0000000000847805 */ /* 0x000fe2000001ff00 */
[----:B------:R-:W-:Y:S01]  /*1000*/  CS2R R130, SRZ ;  /* 0x0000000000827805 */ /* 0x000fe2000001ff00 */
[--C-:B------:R-:W-:Y:S01]  /*1010*/  IMAD.WIDE.U32 R6, R23, c[0x0][0x178], R14.reuse ;  /* 0x00005e0017067a25 */ /* 0x100fe200078e000e */
[----:B------:R-:W-:Y:S01]  /*1020*/  LEA R246, P0, R4, c[0x0][0x280], 0x2 ;  /* 0x0000a00004f67a11 */ /* 0x000fe200078010ff */
[----:B------:R-:W-:Y:S01]  /*1030*/  CS2R R128, SRZ ;  /* 0x0000000000807805 */ /* 0x000fe2000001ff00 */
[----:B------:R-:W-:Y:S01]  /*1040*/  CS2R R126, SRZ ;  /* 0x00000000007e7805 */ /* 0x000fe2000001ff00 */
[----:B------:R-:W-:Y:S01]  /*1050*/  IMAD R20, R11, c[0x0][0x1d8], RZ ;  /* 0x000076000b147a24 */ /* 0x000fe200078e02ff */
[----:B------:R-:W-:Y:S01]  /*1060*/  CS2R R124, SRZ ;  /* 0x00000000007c7805 */ /* 0x000fe2000001ff00 */
[----:B------:R-:W-:Y:S01]  /*1070*/  IMAD.WIDE.U32 R12, R12, c[0x0][0x1b0], R14 ;  /* 0x00006c000c0c7a25 */ /* 0x000fe200078e000e */
[----:B------:R-:W-:Y:S01]  /*1080*/  CS2R R122, SRZ ;  /* 0x00000000007a7805 */ /* 0x000fe2000001ff00 */
[----:B------:R-:W-:Y:S01]  /*1090*/  CS2R R120, SRZ ;  /* 0x0000000000787805 */ /* 0x000fe2000001ff00 */
[----:B------:R-:W-:Y:S01]  /*10a0*/  CS2R R118, SRZ ;  /* 0x0000000000767805 */ /* 0x000fe2000001ff00 */
        /* <DEDUP_REMOVED lines=9> */
[----:B------:R-:W-:Y:S01]  /*1140*/  CS2R R102, SRZ ;  /* 0x0000000000667805 */ /* 0x000fe2000001ff00 */
[----:B------:R-:W-:Y:S01]  /*1150*/  CS2R R100, SRZ ;  /* 0x0000000000647805 */ /* 0x000fe2000001ff00 */
[----:B------:R-:W-:Y:S01]  /*1160*/  CS2R R98, SRZ ;  /* 0x0000000000627805 */ /* 0x000fe2000001ff00 */
[----:B------:R-:W-:Y:S01]  /*1170*/  IMAD.MOV.U32 R8, RZ, RZ, R6 ;  /* 0x000000ffff087224 */ /* 0x000fe200078e0006 */
[----:B------:R-:W-:Y:S01]  /*1180*/  LEA R4, P0, R2, c[0x0][0x1c0], 0x1 ;  /* 0x0000700002047a11 */ /* 0x000fe200078008ff */
[----:B------:R-:W-:Y:S01]  /*1190*/  IMAD.IADD R7, R13, 0x1, R19 ;  /* 0x000000010d077824 */ /* 0x000fe200078e0213 */
[CC--:B------:R-:W-:Y:S01]  /*11a0*/  LEA.HI R19, R34.reuse, R38.reuse, RZ, 0x4 ;  /* 0x0000002622137211 */ /* 0x0c0fe200078f20ff */
[----:B------:R-:W-:Y:S01]  /*11b0*/  IMAD.MOV.U32 R6, RZ, RZ, R12 ;  /* 0x000000ffff067224 */ /* 0x000fe200078e000c */
[----:B------:R-:W-:Y:S01]  /*11c0*/  CS2R R96, SRZ ;  /* 0x0000000000607805 */ /* 0x000fe2000001ff00 */
[----:B------:R-:W-:Y:S01]  /*11d0*/  IMAD R18, R21, c[0x0][0x1bc], R0 ;  /* 0x00006f0015127a24 */ /* 0x000fe200078e0200 */
[----:B------:R-:W-:Y:S01]  /*11e0*/  SHF.R.S32.HI R20, RZ, 0x4, R19 ;  /* 0x00000004ff147819 */ /* 0x000fe20000011413 */
[----:B-----5:R-:W-:Y:S01]  /*11f0*/  IMAD.IADD R0, R233, 0x1, -R239 ;  /* 0x00000001e9007824 */ /* 0x020fe200078e0aef */
[----:B------:R-:W-:Y:S01]  /*1200*/  CS2R R94, SRZ ;  /* 0x00000000005e7805 */ /* 0x000fe2000001ff00 */
[----:B------:R-:W-:Y:S01]  /*1210*/  IMAD.IADD R3, R3, 0x1, R16 ;  /* 0x0000000103037824 */ /* 0x000fe200078e0210 */
[----:B------:R-:W-:Y:S01]  /*1220*/  CS2R R92, SRZ ;  /* 0x00000000005c7805 */ /* 0x000fe2000001ff00 */
[----:B------:R-:W-:Y:S01]  /*1230*/  IMAD.WIDE.U32 R12, R21, c[0x0][0x1b8], R6 ;  /* 0x00006e00150c7a25 */ /* 0x000fe200078e0006 */
[-C--:B------:R-:W-:Y:S01]  /*1240*/  LEA.HI R7, R34, R38.reuse, RZ, 0x6 ;  /* 0x0000002622077211 */ /* 0x080fe200078f30ff */
[----:B------:R-:W-:Y:S01]  /*1250*/  CS2R R90, SRZ ;  /* 0x00000000005a7805 */ /* 0x000fe2000001ff00 */
[----:B------:R-:W-:Y:S01]  /*1260*/  LEA.HI.X R5, R2, c[0x0][0x1c4], R3, 0x1, P0 ;  /* 0x0000710002057a11 */ /* 0x000fe200000f0c03 */
[----:B------:R-:W-:Y:S01]  /*1270*/  IMAD.MOV.U32 R16, RZ, RZ, c[0x0][0x1d8] ;  /* 0x00007600ff107624 */ /* 0x000fe200078e00ff */
[----:B------:R-:W-:Y:S01]  /*1280*/  SHF.R.S32.HI R22, RZ, 0x6, R7 ;  /* 0x00000006ff167819 */ /* 0x000fe20000011407 */
[----:B------:R-:W-:Y:S01]  /*1290*/  IMAD R6, R35, c[0x0][0x180], RZ ;  /* 0x0000600023067a24 */ /* 0x000fe200078e02ff */
[----:B------:R-:W-:Y:S01]  /*12a0*/  LEA.HI R21, R34, R38, RZ, 0x5 ;  /* 0x0000002622157211 */ /* 0x000fe200078f28ff */
[----:B------:R-:W-:Y:S01]  /*12b0*/  IMAD R0, R37, -0x50, R0 ;  /* 0xffffffb025007824 */ /* 0x000fe200078e0200 */
[----:B------:R-:W-:Y:S01]  /*12c0*/  LEA R2, P0, R16, R4, 0x6 ;  /* 0x0000000410027211 */ /* 0x000fe200078030ff */
[----:B------:R-:W-:Y:S01]  /*12d0*/  IMAD.MOV.U32 R3, RZ, RZ, c[0x0][0x1dc] ;  /* 0x00007700ff037624 */ /* 0x000fe200078e00ff */
[----:B------:R-:W-:Y:S01]  /*12e0*/  CS2R R88, SRZ ;  /* 0x0000000000587805 */ /* 0x000fe2000001ff00 */
[----:B------:R-:W-:Y:S01]  /*12f0*/  IMAD R6, R36, c[0x0][0x184], R6 ;  /* 0x0000610024067a24 */ /* 0x000fe200078e0206 */
[----:B------:R-:W-:Y:S01]  /*1300*/  ISETP.LT.OR P3, PT, R0, 0x1, P4 ;  /* 0x000000010000780c */ /* 0x000fe20002761670 */
[----:B------:R-:W-:Y:S01]  /*1310*/  IMAD.WIDE.U32 R8, R36, c[0x0][0x180], R8 ;  /* 0x0000600024087a25 */ /* 0x000fe200078e0008 */
[C---:B------:R-:W-:Y:S01]  /*1320*/  ISETP.LT.OR P1, PT, R0.reuse, 0x1, P2 ;  /* 0x000000010000780c */ /* 0x040fe20001721670 */
[----:B------:R-:W-:Y:S01]  /*1330*/  CS2R R86, SRZ ;  /* 0x0000000000567805 */ /* 0x000fe2000001ff00 */
[----:B------:R-:W-:Y:S01]  /*1340*/  ISETP.LT.OR P6, PT, R0, 0x1, P5 ;  /* 0x000000010000780c */ /* 0x000fe20002fc1670 */
[----:B------:R-:W-:Y:S01]  /*1350*/  IMAD.IADD R9, R9, 0x1, R6 ;  /* 0x0000000109097824 */ /* 0x000fe200078e0206 */
[----:B------:R-:W-:Y:S01]  /*1360*/  LEA.HI.X R3, R16, R5, R3, 0x6, P0 ;  /* 0x0000000510037211 */ /* 0x000fe200000f3403 */
[----:B------:R-:W-:Y:S01]  /*1370*/  IMAD R6, R22, 0x200, R25 ;  /* 0x0000020016067824 */ /* 0x000fe200078e0219 */
[----:B------:R-:W-:Y:S01]  /*1380*/  ISETP.GT.AND P0, PT, R38, 0x7f, PT ;  /* 0x0000007f2600780c */ /* 0x000fe20003f04270 */
[----:B------:R-:W-:Y:S01]  /*1390*/  IMAD.U32 R7, RZ, RZ, UR7 ;  /* 0x00000007ff077e24 */ /* 0x000fe2000f8e00ff */
[----:B------:R-:W-:Y:S01]  /*13a0*/  ISETP.LT.OR P4, PT, R0, 0x21, P4 ;  /* 0x000000210000780c */ /* 0x000fe20002781670 */
[----:B------:R-:W-:Y:S01]  /*13b0*/  IMAD.SHL.U32 R236, R6, 0x2, RZ ;  /* 0x0000000206ec7824 */ /* 0x000fe200078e00ff */
[----:B------:R-:W-:Y:S01]  /*13c0*/  ISETP.LT.OR P5, PT, R0, 0x21, P5 ;  /* 0x000000210000780c */ /* 0x000fe20002fa1670 */
[----:B------:R-:W-:Y:S01]  /*13d0*/  IMAD.U32 R16, RZ, RZ, UR5 ;  /* 0x00000005ff107e24 */ /* 0x000fe2000f8e00ff */
[----:B------:R-:W-:Y:S01]  /*13e0*/  ULDC.64 UR4, c[0x0][0x1a8] ;  /* 0x00006a0000047ab9 */ /* 0x000fe20000000a00 */
[----:B------:R-:W-:Y:S01]  /*13f0*/  IMAD R17, R24, c[0x0][0x188], RZ ;  /* 0x0000620018117a24 */ /* 0x000fe200078e02ff */
[----:B------:R-:W-:Y:S01]  /*1400*/  @!PT LDS RZ, [RZ] ;  /* 0x00000000fffff984 */ /* 0x000fe20000000800 */
[----:B------:R-:W-:Y:S01]  /*1410*/  @!PT LDS RZ, [RZ] ;  /* 0x00000000fffff984 */ /* 0x000fe20000000800 */
[----:B------:R-:W-:Y:S01]  /*1420*/  @!PT LDS RZ, [RZ] ;  /* 0x00000000fffff984 */ /* 0x000fe20000000800 */
[----:B------:R1:W-:Y:S01]  /*1430*/  LDGSTS.E.BYPASS.LTC128B.128 [R236+0x7880], [R4.64], !P3 ;  /* 0x0788000004ec7fae */ /* 0x0003e2000d901d4e */
[----:B------:R-:W-:Y:S01]  /*1440*/  IMAD.WIDE.U32 R8, R30, c[0x0][0x188], R8 ;  /* 0x000062001e087a25 */ /* 0x000fe200078e0008 */
[----:B------:R-:W-:Y:S01]  /*1450*/  USHF.L.U32 UR7, UR4, 0x5, URZ ;  /* 0x0000000504077899 */ /* 0x000fe2000800063f */
[----:B------:R-:W-:Y:S01]  /*1460*/  CS2R R84, SRZ ;  /* 0x0000000000547805 */ /* 0x000fe2000001ff00 */
[----:B------:R1:W-:Y:S01]  /*1470*/  LDGSTS.E.BYPASS.LTC128B.128 [R236+0xa080], [R4.64+0x80], !P1 ;  /* 0x0a08008004ec7fae */ /* 0x0003e2000c901d4e */
[----:B------:R-:W-:Y:S01]  /*1480*/  @!P0 LEA R6, P3, R7, R2, 0x1 ;  /* 0x0000000207068211 */ /* 0x000fe200078608ff */
[----:B------:R-:W-:Y:S01]  /*1490*/  IMAD R11, R11, c[0x0][0x1a8], RZ ;  /* 0x00006a000b0b7a24 */ /* 0x000fe200078e02ff */
[C---:B------:R-:W-:Y:S01]  /*14a0*/  @!P0 ISETP.GE.AND P1, PT, R0.reuse, 0x41, PT ;  /* 0x000000410000880c */ /* 0x040fe20003f26270 */
[----:B------:R1:W-:Y:S01]  /*14b0*/  LDGSTS.E.BYPASS.LTC128B.128 [R236+0xc880], [R4.64+0x100], !P6 ;  /* 0x0c88010004ec7fae */ /* 0x0003e2000f101d4e */
[----:B------:R-:W-:Y:S01]  /*14c0*/  ISETP.LT.OR P6, PT, R0, 0x21, P2 ;  /* 0x000000210000780c */ /* 0x000fe200017c1670 */
[----:B------:R-:W-:Y:S01]  /*14d0*/  IMAD R11, R10, c[0x0][0x1ac], R11 ;  /* 0x00006b000a0b7a24 */ /* 0x000fe200078e020b */
[----:B------:R-:W-:Y:S01]  /*14e0*/  @!P0 LEA.HI.X R7, R7, R3, R16, 0x1, P3 ;  /* 0x0000000307078211 */ /* 0x000fe200018f0c10 */
[----:B------:R2:W-:Y:S01]  /*14f0*/  LDGSTS.E.BYPASS.LTC128B.128 [R236+0x8880], [R2.64], !P4 ;  /* 0x0888000002ec7fae */ /* 0x0005e2000e101d4e */
[----:B------:R-:W-:Y:S01]  /*1500*/  @!P0 ISETP.GE.OR P3, PT, R14, c[0x0][0x1cc], !P1 ;  /* 0x000073000e008a0c */ /* 0x000fe20004f66670 */
[----:B------:R-:W-:Y:S01]  /*1510*/  USHF.L.U64.HI UR5, UR4, UR6, UR5 ;  /* 0x0000000604057299 */ /* 0x000fe20008010205 */
[----:B------:R-:W-:Y:S01]  /*1520*/  @!P0 ISETP.LT.OR P2, PT, R0, 0x41, P2 ;  /* 0x000000410000880c */ /* 0x000fe20001741670 */
[----:B------:R-:W-:Y:S01]  /*1530*/  IMAD R233, R37, -0x50, R233 ;  /* 0xffffffb025e97824 */ /* 0x000fe200078e02e9 */
[----:B------:R-:W-:Y:S01]  /*1540*/  @!P0 ISETP.GE.OR P1, PT, R31, c[0x0][0x1cc], !P1 ;  /* 0x000073001f008a0c */ /* 0x000fe20004f26670 */
[----:B------:R-:W-:Y:S01]  /*1550*/  IMAD.MOV.U32 R230, RZ, RZ, 0x10 ;  /* 0x00000010ffe67424 */ /* 0x000fe200078e00ff */
[----:B------:R-:W-:Y:S01]  /*1560*/  LEA R240, P4, R8, c[0x0][0x160], 0x1 ;  /* 0x0000580008f07a11 */ /* 0x000fe200078808ff */
[----:B------:R-:W-:Y:S01]  /*1570*/  IMAD.MOV.U32 R221, RZ, RZ, 0x120 ;  /* 0x00000120ffdd7424 */ /* 0x000fe200078e00ff */
        /* <DEDUP_REMOVED lines=8> */
[----:B------:R-:W-:Y:S01]  /*1600*/  CS2R R74, SRZ ;  /* 0x00000000004a7805 */ /* 0x000fe2000001ff00 */
[----:B------:R3:W-:Y:S01]  /*1610*/  @!P0 LDGSTS.E.BYPASS.LTC128B.128 [R236+0x9880], [R6.64], !P3 ;  /* 0x0988000006ec8fae */ /* 0x0007e2000d901d4e */
[----:B------:R-:W-:Y:S01]  /*1620*/  CS2R R72, SRZ ;  /* 0x0000000000487805 */ /* 0x000fe2000001ff00 */
[----:B------:R-:W-:Y:S01]  /*1630*/  CS2R R70, SRZ ;  /* 0x0000000000467805 */ /* 0x000fe2000001ff00 */
[----:B------:R-:W-:Y:S01]  /*1640*/  CS2R R68, SRZ ;  /* 0x0000000000447805 */ /* 0x000fe2000001ff00 */
[----:B------:R3:W-:Y:S01]  /*1650*/  @!P0 LDGSTS.E.BYPASS.LTC128B.128 [R236+0xc080], [R6.64+0x80], !P2 ;  /* 0x0c08008006ec8fae */ /* 0x0007e2000d101d4e */
[----:B-1----:R-:W-:Y:S01]  /*1660*/  IMAD R4, R30, c[0x0][0x18c], R17 ;  /* 0x000063001e047a24 */ /* 0x002fe200078e0211 */
[----:B------:R-:W-:Y:S01]  /*1670*/  ISETP.LT.OR P2, PT, R0, 0x1, P5 ;  /* 0x000000010000780c */ /* 0x000fe20002f41670 */
[----:B------:R-:W-:Y:S01]  /*1680*/  IMAD.IADD R5, R13, 0x1, R18 ;  /* 0x000000010d057824 */ /* 0x000fe200078e0212 */
[----:B------:R3:W-:Y:S01]  /*1690*/  @!P0 LDGSTS.E.BYPASS.LTC128B.128 [R236+0xe880], [R6.64+0x100], !P1 ;  /* 0x0e88010006ec8fae */ /* 0x0007e2000c901d4e */
[----:B------:R-:W-:Y:S01]  /*16a0*/  IMAD.IADD R9, R9, 0x1, R4 ;  /* 0x0000000109097824 */ /* 0x000fe200078e0204 */
[----:B------:R-:W-:Y:S01]  /*16b0*/  ISETP.GE.AND P1, PT, R31, c[0x0][0x19c], PT ;  /* 0x000067001f007a0c */ /* 0x000fe20003f26270 */
[----:B------:R-:W-:Y:S01]  /*16c0*/  IMAD.MOV.U32 R4, RZ, RZ, R12 ;  /* 0x000000ffff047224 */ /* 0x000fe200078e000c */
[----:B------:R-:W-:Y:S01]  /*16d0*/  CS2R R66, SRZ ;  /* 0x0000000000427805 */ /* 0x000fe2000001ff00 */
[----:B------:R-:W-:Y:S01]  /*16e0*/  CS2R R64, SRZ ;  /* 0x0000000000407805 */ /* 0x000fe2000001ff00 */
[----:B------:R-:W-:Y:S01]  /*16f0*/  LEA.HI.X R241, R8, c[0x0][0x164], R9, 0x1, P4 ;  /* 0x0000590008f17a11 */ /* 0x000fe200020f0c09 */
[----:B------:R-:W-:Y:S01]  /*1700*/  IMAD.WIDE.U32 R4, R10, c[0x0][0x1a8], R4 ;  /* 0x00006a000a047a25 */ /* 0x000fe200078e0004 */
[----:B------:R-:W-:Y:S01]  /*1710*/  ISETP.LT.OR P4, PT, R0, 0x1, P6 ;  /* 0x000000010000780c */ /* 0x000fe20003781670 */
[----:B------:R-:W-:Y:S01]  /*1720*/  CS2R R62, SRZ ;  /* 0x00000000003e7805 */ /* 0x000fe2000001ff00 */
[----:B------:R-:W-:Y:S01]  /*1730*/  CS2R R60, SRZ ;  /* 0x00000000003c7805 */ /* 0x000fe2000001ff00 */
[----:B------:R-:W-:Y:S01]  /*1740*/  IMAD R10, R35, c[0x0][0x210], RZ ;  /* 0x00008400230a7a24 */ /* 0x000fe200078e02ff */
[----:B------:R-:W-:Y:S01]  /*1750*/  CS2R R58, SRZ ;  /* 0x00000000003a7805 */ /* 0x000fe2000001ff00 */
[----:B------:R-:W-:Y:S01]  /*1760*/  IMAD.U32 R9, RZ, RZ, UR5 ;  /* 0x00000005ff097e24 */ /* 0x000fe2000f8e00ff */
[----:B------:R-:W-:Y:S01]  /*1770*/  ULDC.64 UR4, c[0x0][0x208] ;  /* 0x0000820000047ab9 */ /* 0x000fe20000000a00 */
[----:B--2---:R-:W-:Y:S01]  /*1780*/  IMAD.IADD R3, R5, 0x1, R11 ;  /* 0x0000000105037824 */ /* 0x004fe200078e020b */
[C---:B------:R-:W-:Y:S01]  /*1790*/  LEA R2, P3, R4.reuse, c[0x0][0x190], 0x1 ;  /* 0x0000640004027a11 */ /* 0x040fe200078608ff */
[----:B------:R-:W-:Y:S01]  /*17a0*/  IMAD.MOV.U32 R5, RZ, RZ, c[0x0][0x1a8] ;  /* 0x00006a00ff057624 */ /* 0x000fe200078e00ff */
[----:B------:R-:W-:Y:S01]  /*17b0*/  USHF.L.U32 UR12, UR4, 0x5, URZ ;  /* 0x00000005040c7899 */ /* 0x000fe2000800063f */
[----:B------:R-:W-:Y:S01]  /*17c0*/  CS2R R56, SRZ ;  /* 0x0000000000387805 */ /* 0x000fe2000001ff00 */
[----:B------:R-:W-:Y:S01]  /*17d0*/  LEA.HI.X R3, R4, c[0x0][0x194], R3, 0x1, P3 ;  /* 0x0000650004037a11 */ /* 0x000fe200018f0c03 */
[----:B------:R-:W-:Y:S01]  /*17e0*/  IMAD R4, R26, c[0x0][0x208], RZ ;  /* 0x000082001a047a24 */ /* 0x000fe200078e02ff */
[C---:B------:R-:W-:Y:S01]  /*17f0*/  ISETP.LT.OR P3, PT, R0.reuse, 0x1, P1 ;  /* 0x000000010000780c */ /* 0x040fe20000f61670 */
[----:B------:R-:W-:Y:S01]  /*1800*/  USHF.L.U64.HI UR5, UR4, UR6, UR5 ;  /* 0x0000000604057299 */ /* 0x000fe20008010205 */
[----:B------:R-:W-:Y:S01]  /*1810*/  CS2R R54, SRZ ;  /* 0x0000000000367805 */ /* 0x000fe2000001ff00 */
[----:B------:R1:W-:Y:S01]  /*1820*/  LDGSTS.E.BYPASS.LTC128B.128 [R236+0x80], [R2.64], !P4 ;  /* 0x0008000002ec7fae */ /* 0x0003e2000e101d4e */
[C---:B------:R-:W-:Y:S01]  /*1830*/  ISETP.LT.OR P4, PT, R0.reuse, 0x21, P6 ;  /* 0x000000210000780c */ /* 0x040fe20003781670 */
[----:B---3--:R-:W-:Y:S01]  /*1840*/  IMAD.MOV.U32 R7, RZ, RZ, c[0x0][0x1ac] ;  /* 0x00006b00ff077624 */ /* 0x008fe200078e00ff */
[----:B------:R-:W-:Y:S01]  /*1850*/  @!P0 ISETP.LT.OR P6, PT, R0, 0x41, P6 ;  /* 0x000000410000880c */ /* 0x000fe200037c1670 */
[----:B------:R1:W-:Y:S01]  /*1860*/  LDGSTS.E.BYPASS.LTC128B.128 [R236+0x2880], [R2.64+0x80], !P2 ;  /* 0x0288008002ec7fae */ /* 0x0003e2000d101d4e */
[----:B------:R-:W-:Y:S01]  /*1870*/  LEA R6, P2, R5, R2, 0x6 ;  /* 0x0000000205067211 */ /* 0x000fe200078430ff */
[----:B------:R-:W-:Y:S01]  /*1880*/  IMAD R4, R23, c[0x0][0x20c], R4 ;  /* 0x0000830017047a24 */ /* 0x000fe200078e0204 */
[----:B------:R-:W-:Y:S01]  /*1890*/  USHF.L.U64.HI UR5, UR12, 0x1, UR5 ;  /* 0x000000010c057899 */ /* 0x000fe20008010205 */
[----:B------:R-:W-:Y:S01]  /*18a0*/  CS2R R52, SRZ ;  /* 0x0000000000347805 */ /* 0x000fe2000001ff00 */
[----:B------:R-:W-:Y:S01]  /*18b0*/  LEA.HI.X R7, R5, R3, R7, 0x6, P2 ;  /* 0x0000000305077211 */ /* 0x000fe200010f3407 */
[----:B------:R1:W-:Y:S01]  /*18c0*/  LDGSTS.E.BYPASS.LTC128B.128 [R236+0x5080], [R2.64+0x100], !P3 ;  /* 0x0508010002ec7fae */ /* 0x0003e2000d901d4e */
[----:B------:R-:W-:Y:S01]  /*18d0*/  ISETP.GE.AND P3, PT, R14, c[0x0][0x16c], PT ;  /* 0x00005b000e007a0c */ /* 0x000fe20003f66270 */
[----:B------:R-:W-:Y:S01]  /*18e0*/  UMOV UR4, 0x6 ;  /* 0x0000000600047882 */ /* 0x000fe20000000000 */
[----:B------:R-:W-:Y:S01]  /*18f0*/  ISETP.GE.AND P2, PT, R32, c[0x0][0x16c], PT ;  /* 0x00005b0020007a0c */ /* 0x000fe20003f46270 */
[----:B------:R2:W-:Y:S01]  /*1900*/  LDGSTS.E.BYPASS.LTC128B.128 [R236+0x1080], [R6.64], !P4 ;  /* 0x0108000006ec7fae */ /* 0x0005e2000e101d4e */
[----:B------:R-:W-:Y:S01]  /*1910*/  SEL R5, RZ, 0x1, P3 ;  /* 0x00000001ff057807 */ /* 0x000fe20001800000 */
[----:B------:R-:W-:Y:S01]  /*1920*/  CS2R R50, SRZ ;  /* 0x0000000000327805 */ /* 0x000fe2000001ff00 */
[C---:B------:R-:W-:Y:S01]  /*1930*/  ISETP.LT.OR P4, PT, R0.reuse, 0x21, P5 ;  /* 0x000000210000780c */ /* 0x040fe20002f81670 */
[----:B------:R-:W-:Y:S01]  /*1940*/  CS2R R48, SRZ ;  /* 0x0000000000307805 */ /* 0x000fe2000001ff00 */
[C---:B------:R-:W-:Y:S01]  /*1950*/  ISETP.LT.OR P3, PT, R0.reuse, 0x21, P1 ;  /* 0x000000210000780c */ /* 0x040fe20000f61670 */
[----:B------:R-:W-:Y:S01]  /*1960*/  CS2R R46, SRZ ;  /* 0x00000000002e7805 */ /* 0x000fe2000001ff00 */
[C---:B------:R-:W-:Y:S01]  /*1970*/  @!P0 ISETP.LT.OR P5, PT, R0.reuse, 0x41, P5 ;  /* 0x000000410000880c */ /* 0x040fe20002fa1670 */
[----:B------:R-:W-:Y:S01]  /*1980*/  CS2R R44, SRZ ;  /* 0x00000000002c7805 */ /* 0x000fe2000001ff00 */
[----:B------:R-:W-:-:S02]  /*1990*/  @!P0 ISETP.LT.OR P1, PT, R0, 0x41, P1 ;  /* 0x000000410000880c */ /* 0x000fc40000f21670 */
[----:B------:R-:W-:Y:S02]  /*19a0*/  SEL R0, RZ, 0xffffffff, P2 ;  /* 0xffffffffff007807 */ /* 0x000fe40001000000 */
[----:B------:R-:W-:Y:S02]  /*19b0*/  ISETP.GE.AND P2, PT, R31, c[0x0][0x16c], PT ;  /* 0x00005b001f007a0c */ /* 0x000fe40003f46270 */
[----:B------:R-:W-:Y:S01]  /*19c0*/  IADD3 R250, R236, 0xf080, RZ ;  /* 0x0000f080ecfa7810 */ /* 0x000fe20007ffe0ff */
[----:B------:R-:W-:Y:S01]  /*19d0*/  IMAD.SHL.U32 R0, R0, 0x2, RZ ;  /* 0x0000000200007824 */ /* 0x000fe200078e00ff */
[----:B------:R-:W-:Y:S01]  /*19e0*/  SEL R8, RZ, 0x4, P2 ;  /* 0x00000004ff087807 */ /* 0x000fe20001000000 */
[----:B------:R2:W-:Y:S03]  /*19f0*/  LDGSTS.E.BYPASS.LTC128B.128 [R236+0x3880], [R6.64+0x80], !P4 ;  /* 0x0388008006ec7fae */ /* 0x0005e6000e101d4e */
[----:B------:R-:W-:Y:S01]  /*1a00*/  LOP3.LUT R0, R0, 0x2, R5, 0xe2, !PT ;  /* 0x0000000200007812 */ /* 0x000fe200078ee205 */
[----:B------:R-:W-:Y:S01]  /*1a10*/  IMAD.U32 R5, RZ, RZ, UR7 ;  /* 0x00000007ff057e24 */ /* 0x000fe2000f8e00ff */
[----:B------:R2:W-:Y:S01]  /*1a20*/  LDGSTS.E.BYPASS.LTC128B.128 [R236+0x6080], [R6.64+0x100], !P3 ;  /* 0x0608010006ec7fae */ /* 0x0005e2000d901d4e */
[----:B-1----:R-:W-:Y:S01]  /*1a30*/  IMAD.WIDE.U32 R2, R23, c[0x0][0x208], R14 ;  /* 0x0000820017027a25 */ /* 0x002fe200078e000e */
[----:B------:R-:W-:Y:S01]  /*1a40*/  LOP3.LUT R0, R0, R8, RZ, 0xfc, !PT ;  /* 0x0000000800007212 */ /* 0x000fe200078efcff */
[----:B------:R-:W-:Y:S01]  /*1a50*/  USHF.L.U64.HI UR7, UR8, UR6, UR9 ;  /* 0x0000000608077299 */ /* 0x000fe20008010209 */
[----:B------:R-:W-:Y:S01]  /*1a60*/  SHF.R.S32.HI R23, RZ, 0x5, R21 ;  /* 0x00000005ff177819 */ /* 0x000fe20000011415 */
[----:B------:R-:W-:Y:S01]  /*1a70*/  IMAD.IADD R3, R3, 0x1, R4 ;  /* 0x0000000103037824 */ /* 0x000fe200078e0204 */
[C---:B------:R-:W-:Y:S01]  /*1a80*/  @!P0 LEA R4, P2, R5.reuse, R6, 0x1 ;  /* 0x0000000605048211 */ /* 0x040fe200078408ff */
[----:B------:R-:W-:Y:S01]  /*1a90*/  IMAD R8, R36, c[0x0][0x214], R10 ;  /* 0x0000850024087a24 */ /* 0x000fe200078e020a */
[----:B------:R-:W-:Y:S01]  /*1aa0*/  LOP3.LUT P4, RZ, R0, 0x1, RZ, 0xc0, !PT ;  /* 0x0000000100ff7812 */ /* 0x000fe2000788c0ff */
[----:B------:R-:W-:Y:S01]  /*1ab0*/  IMAD.WIDE.U32 R2, R36, c[0x0][0x210], R2 ;  /* 0x0000840024027a25 */ /* 0x000fe200078e0002 */
[----:B------:R-:W-:Y:S01]  /*1ac0*/  @!P0 LEA.HI.X R5, R5, R7, R9, 0x1, P2 ;  /* 0x0000000705058211 */ /* 0x000fe200010f0c09 */
[----:B------:R-:W-:Y:S01]  /*1ad0*/  USHF.L.U64.HI UR7, UR11, 0x1, UR7 ;  /* 0x000000010b077899 */ /* 0x000fe20008010207 */
[C---:B------:R-:W-:Y:S01]  /*1ae0*/  LOP3.LUT P3, RZ, R0.reuse, 0x2, RZ, 0xc0, !PT ;  /* 0x0000000200ff7812 */ /* 0x040fe2000786c0ff */
[----:B------:R-:W-:Y:S01]  /*1af0*/  IMAD.IADD R3, R3, 0x1, R8 ;  /* 0x0000000103037824 */ /* 0x000fe200078e0208 */
[----:B------:R-:W-:Y:S01]  /*1b00*/  IADD3 R8, -R239, UR13, RZ ;  /* 0x0000000def087c10 */ /* 0x000fe2000fffe1ff */
[----:B------:R1:W-:Y:S01]  /*1b10*/  @!P0 LDGSTS.E.BYPASS.LTC128B.128 [R236+0x2080], [R4.64], !P6 ;  /* 0x0208000004ec8fae */ /* 0x0003e2000f101d4e */
[----:B------:R-:W-:Y:S01]  /*1b20*/  LOP3.LUT P2, RZ, R0, 0x4, RZ, 0xc0, !PT ;  /* 0x0000000400ff7812 */ /* 0x000fe2000784c0ff */
[----:B------:R-:W-:Y:S01]  /*1b30*/  IMAD R0, R24, c[0x0][0x218], RZ ;  /* 0x0000860018007a24 */ /* 0x000fe200078e02ff */
[C---:B------:R-:W-:Y:S01]  /*1b40*/  ISETP.LT.OR P6, PT, R8.reuse, 0x1, !P4 ;  /* 0x000000010800780c */ /* 0x040fe200067c1670 */
[----:B------:R1:W-:Y:S01]  /*1b50*/  @!P0 LDGSTS.E.BYPASS.LTC128B.128 [R236+0x4880], [R4.64+0x80], !P5 ;  /* 0x0488008004ec8fae */ /* 0x0003e2000e901d4e */
[----:B------:R-:W-:Y:S01]  /*1b60*/  ISETP.LT.OR P5, PT, R8, 0x1, !P3 ;  /* 0x000000010800780c */ /* 0x000fe20005fa1670 */
[----:B------:R-:W-:Y:S01]  /*1b70*/  IMAD R0, R30, c[0x0][0x21c], R0 ;  /* 0x000087001e007a24 */ /* 0x000fe200078e0200 */
[----:B------:R-:W-:Y:S01]  /*1b80*/  USHF.L.U32 UR11, UR12, 0x1, URZ ;  /* 0x000000010c0b7899 */ /* 0x000fe2000800063f */
[----:B------:R1:W-:Y:S01]  /*1b90*/  @!P0 LDGSTS.E.BYPASS.LTC128B.128 [R236+0x7080], [R4.64+0x100], !P1 ;  /* 0x0708010004ec8fae */ /* 0x0003e2000c901d4e */
[----:B------:R-:W-:Y:S01]  /*1ba0*/  ISETP.LT.OR P1, PT, R8, 0x1, !P2 ;  /* 0x000000010800780c */ /* 0x000fe20005721670 */
[----:B------:R-:W-:Y:S01]  /*1bb0*/  IMAD.WIDE.U32 R2, R30, c[0x0][0x218], R2 ;  /* 0x000086001e027a25 */ /* 0x000fe200078e0002 */
[----:B------:R-:W-:Y:S01]  /*1bc0*/  P2R R9, PR, RZ, 0x10 ;  /* 0x00000010ff097803 */ /* 0x000fe20000000000 */
[----:B------:R-:W0:Y:S01]  /*1bd0*/  LDGDEPBAR ;  /* 0x00000000000079af */ /* 0x000e220000000000 */
[----:B------:R-:W-:Y:S01]  /*1be0*/  UIADD3 UR6, UR13, 0x3f, URZ ;  /* 0x0000003f0d067890 */ /* 0x000fe2000fffe03f */
[----:B------:R-:W-:Y:S01]  /*1bf0*/  IMAD.IADD R0, R3, 0x1, R0 ;  /* 0x0000000103007824 */ /* 0x000fe200078e0200 */
[----:B------:R-:W-:Y:S01]  /*1c00*/  LEA R242, P0, R2, c[0x0][0x1f0], 0x1 ;  /* 0x00007c0002f27a11 */ /* 0x000fe200078008ff */
[----:B------:R3:W-:Y:S01]  /*1c10*/  LDGSTS.E.BYPASS.LTC128B.128 [R236+0xf080], [R240.64], !P6 ;  /* 0x0f080000f0ec7fae */ /* 0x0007e2000f101d4e */
[----:B------:R-:W-:Y:S01]  /*1c20*/  IMAD.WIDE.U32 R10, R36, c[0x0][0x238], R28 ;  /* 0x00008e00240a7a25 */ /* 0x000fe200078e001c */
[----:B------:R-:W-:Y:S01]  /*1c30*/  USHF.L.U64.HI UR9, UR8, UR4, UR9 ;  /* 0x0000000408097299 */ /* 0x000fe20008010209 */
[----:B------:R-:W-:Y:S01]  /*1c40*/  LEA.HI.X R243, R2, c[0x0][0x1f4], R0, 0x1, P0 ;  /* 0x00007d0002f37a11 */ /* 0x000fe200000f0c00 */
[----:B------:R3:W-:Y:S01]  /*1c50*/  LDGSTS.E.BYPASS.LTC128B.128 [R236+0x11080], [R240.64+0x80], !P5 ;  /* 0x11080080f0ec7fae */ /* 0x0007e2000e901d4e */
[----:B------:R-:W-:Y:S01]  /*1c60*/  IMAD.U32 R2, RZ, RZ, UR10 ;  /* 0x0000000aff027e24 */ /* 0x000fe2000f8e00ff */
[----:B------:R-:W-:Y:S01]  /*1c70*/  UMOV UR4, URZ ;  /* 0x0000003f00047c82 */ /* 0x000fe20008000000 */
[----:B------:R-:W-:Y:S01]  /*1c80*/  IMAD.U32 R0, RZ, RZ, UR11 ;  /* 0x0000000bff007e24 */ /* 0x000fe2000f8e00ff */
[----:B------:R3:W-:Y:S01]  /*1c90*/  LDGSTS.E.BYPASS.LTC128B.128 [R236+0x13080], [R240.64+0x100], !P1 ;  /* 0x13080100f0ec7fae */ /* 0x0007e2000c901d4e */
[----:B--2---:R-:W-:Y:S01]  /*1ca0*/  IADD3 R6, P1, R240, UR10, RZ ;  /* 0x0000000af0067c10 */ /* 0x004fe2000ff3e0ff */
[----:B------:R-:W-:-:S02]  /*1cb0*/  USHF.L.U32 UR10, UR8, 0x6, URZ ;  /* 0x00000006080a7899 */ /* 0x000fc4000800063f */
[----:B------:R-:W-:Y:S01]  /*1cc0*/  UMOV UR12, 0x1 ;  /* 0x00000001000c7882 */ /* 0x000fe20000000000 */
[----:B------:R-:W-:Y:S02]  /*1cd0*/  IADD3.X R7, R241, UR7, RZ, P1, !PT ;  /* 0x00000007f1077c10 */ /* 0x000fe40008ffe4ff */
[C-C-:B-1----:R-:W-:Y:S02]  /*1ce0*/  IADD3 R4, P6, P0, R2.reuse, 0x80, R240.reuse ;  /* 0x0000008002047810 */ /* 0x142fe400078de0f0 */
[----:B------:R-:W-:Y:S02]  /*1cf0*/  IADD3 R2, P5, P1, R2, 0x100, R240 ;  /* 0x0000010002027810 */ /* 0x000fe400079be0f0 */
[----:B------:R-:W-:Y:S02]  /*1d00*/  IADD3.X R5, RZ, UR7, R241, P6, P0 ;  /* 0x00000007ff057c10 */ /* 0x000fe4000b7e04f1 */
[C---:B------:R-:W-:Y:S02]  /*1d10*/  ISETP.LT.OR P6, PT, R8.reuse, 0x21, !P4 ;  /* 0x000000210800780c */ /* 0x040fe400067c1670 */
[----:B------:R-:W-:-:S02]  /*1d20*/  ISETP.LT.OR P0, PT, R8, 0x21, !P3 ;  /* 0x000000210800780c */ /* 0x000fc40005f01670 */
[----:B------:R-:W-:Y:S02]  /*1d30*/  IADD3.X R3, RZ, UR7, R241, P5, P1 ;  /* 0x00000007ff037c10 */ /* 0x000fe4000afe24f1 */
[----:B------:R-:W-:Y:S02]  /*1d40*/  IADD3 R16, P5, P1, R0, 0x100, R242 ;  /* 0x0000010000107810 */ /* 0x000fe400079be0f2 */
[----:B------:R-:W-:Y:S02]  /*1d50*/  ISETP.GE.AND P4, PT, R14, c[0x0][0x1fc], PT ;  /* 0x00007f000e007a0c */ /* 0x000fe40003f86270 */
[----:B------:R-:W-:Y:S02]  /*1d60*/  IADD3.X R17, RZ, UR5, R243, P5, P1 ;  /* 0x00000005ff117c10 */ /* 0x000fe4000afe24f3 */
[----:B------:R-:W-:Y:S01]  /*1d70*/  ISETP.GT.AND P1, PT, R38, 0xf, PT ;  /* 0x0000000f2600780c */ /* 0x000fe20003f24270 */
[----:B------:R1:W-:Y:S01]  /*1d80*/  LDGSTS.E.BYPASS.LTC128B.128 [R236+0x10080], [R6.64], !P6 ;  /* 0x1008000006ec7fae */ /* 0x0003e2000f101d4e */
[----:B------:R-:W-:-:S02]  /*1d90*/  ISETP.LT.OR P5, PT, R8, 0x21, !P2 ;  /* 0x000000210800780c */ /* 0x000fc400057a1670 */
[----:B------:R-:W-:Y:S01]  /*1da0*/  ISETP.GE.AND P6, PT, R32, c[0x0][0x1fc], PT ;  /* 0x00007f0020007a0c */ /* 0x000fe20003fc6270 */
[----:B------:R2:W-:Y:S01]  /*1db0*/  LDGSTS.E.BYPASS.LTC128B.128 [R236+0x12080], [R4.64], !P0 ;  /* 0x1208000004ec7fae */ /* 0x0005e2000c101d4e */
[----:B------:R-:W-:-:S07]  /*1dc0*/  ISETP.LT.OR P0, PT, R8, 0x1, P4 ;  /* 0x000000010800780c */ /* 0x000fce0002701670 */
[----:B------:R-:W-:Y:S02]  /*1dd0*/  @!P1 IMAD.SHL.U32 R0, R38, 0x10, RZ ;  /* 0x0000001026009824 */ /* 0x000fe400078e00ff */
[----:B------:R4:W-:Y:S01]  /*1de0*/  LDGSTS.E.BYPASS.LTC128B.128 [R236+0x14080], [R2.64], !P5 ;  /* 0x1408000002ec7fae */ /* 0x0009e2000e901d4e */
[----:B------:R-:W-:-:S03]  /*1df0*/  ISETP.GE.AND P5, PT, R31, c[0x0][0x1fc], PT ;  /* 0x00007f001f007a0c */ /* 0x000fc60003fa6270 */
[----:B------:R1:W-:Y:S04]  /*1e00*/  @!P1 LDGSTS.E.BYPASS.LTC128B.128 [R0+0x21080], [R248.64] ;  /* 0x21080000f8009fae */ /* 0x0003e8000b901d4e */
[----:B------:R-:W0:Y:S04]  /*1e10*/  LDGDEPBAR ;  /* 0x00000000000079af */ /* 0x000e280000000000 */
[----:B------:R3:W-:Y:S01]  /*1e20*/  LDGSTS.E.BYPASS.LTC128B.128 [R236+0x1b080], [R242.64], !P0 ;  /* 0x1b080000f2ec7fae */ /* 0x0007e2000c101d4e */
[C---:B------:R-:W-:Y:S02]  /*1e30*/  ISETP.LT.OR P0, PT, R8.reuse, 0x1, P6 ;  /* 0x000000010800780c */ /* 0x040fe40003701670 */
[----:B------:R-:W-:-:S02]  /*1e40*/  ISETP.LT.OR P6, PT, R8, 0x21, P6 ;  /* 0x000000210800780c */ /* 0x000fc400037c1670 */
[----:B--2---:R-:W-:Y:S01]  /*1e50*/  LEA.HI R4, R34, R38, RZ, 0x2 ;  /* 0x0000002622047211 */ /* 0x004fe200078f10ff */
[----:B------:R-:W-:-:S03]  /*1e60*/  IMAD R5, R35, c[0x0][0x238], RZ ;  /* 0x00008e0023057a24 */ /* 0x000fc600078e02ff */
[----:B------:R-:W-:Y:S01]  /*1e70*/  SHF.R.S32.HI R12, RZ, 0x2, R4 ;  /* 0x00000002ff0c7819 */ /* 0x000fe20000011404 */
[----:B------:R-:W-:-:S04]  /*1e80*/  IMAD R5, R36, c[0x0][0x23c], R5 ;  /* 0x00008f0024057a24 */ /* 0x000fc800078e0205 */
[----:B------:R3:W-:Y:S01]  /*1e90*/  LDGSTS.E.BYPASS.LTC128B.128 [R236+0x1d080], [R242.64+0x80], !P0 ;  /* 0x1d080080f2ec7fae */ /* 0x0007e2000c101d4e */
[----:B----4-:R-:W-:Y:S02]  /*1ea0*/  LEA.HI R2, R34, R38, RZ, 0x7 ;  /* 0x0000002622027211 */ /* 0x010fe400078f38ff */
[----:B------:R-:W-:Y:S02]  /*1eb0*/  SHF.R.S32.HI R3, RZ, 0x1f, R21 ;  /* 0x0000001fff037819 */ /* 0x000fe40000011415 */
[----:B-1----:R-:W-:Y:S02]  /*1ec0*/  SHF.R.S32.HI R0, RZ, 0x1f, R4 ;  /* 0x0000001fff007819 */ /* 0x002fe40000011404 */
[----:B------:R-:W-:Y:S02]  /*1ed0*/  ISETP.LT.OR P0, PT, R8, 0x1, P5 ;  /* 0x000000010800780c */ /* 0x000fe40002f01670 */
[----:B------:R-:W-:Y:S02]  /*1ee0*/  LEA.HI R0, R0, R12, RZ, 0x3 ;  /* 0x0000000c00007211 */ /* 0x000fe400078f18ff */
[----:B------:R-:W-:-:S02]  /*1ef0*/  SHF.R.S32.HI R13, RZ, 0x7, R2 ;  /* 0x00000007ff0d7819 */ /* 0x000fc40000011402 */
[----:B------:R-:W-:Y:S02]  /*1f00*/  LEA.HI R2, R3, R23, RZ, 0x2 ;  /* 0x0000001703027211 */ /* 0x000fe400078f10ff */
[----:B------:R-:W-:Y:S01]  /*1f10*/  LOP3.LUT R0, R0, 0xfffffff8, RZ, 0xc0, !PT ;  /* 0xfffffff800007812 */ /* 0x000fe200078ec0ff */
[----:B------:R-:W-:Y:S01]  /*1f20*/  IMAD.SHL.U32 R15, R13, 0x8, RZ ;  /* 0x000000080d0f7824 */ /* 0x000fe200078e00ff */
[----:B------:R-:W-:Y:S02]  /*1f30*/  LOP3.LUT R2, R2, 0xfffffffc, RZ, 0xc0, !PT ;  /* 0xfffffffc02027812 */ /* 0x000fe400078ec0ff */
[----:B------:R-:W-:Y:S01]  /*1f40*/  LOP3.LUT R4, R4, 0x3ffffffc, RZ, 0xc0, !PT ;  /* 0x3ffffffc04047812 */ /* 0x000fe200078ec0ff */
[----:B------:R-:W-:Y:S01]  /*1f50*/  IMAD.IADD R12, R12, 0x1, -R0 ;  /* 0x000000010c0c7824 */ /* 0x000fe200078e0a00 */
[----:B------:R-:W-:Y:S01]  /*1f60*/  LOP3.LUT R15, R15, 0x8, RZ, 0xc0, !PT ;  /* 0x000000080f0f7812 */ /* 0x000fe200078ec0ff */
[----:B------:R-:W-:Y:S01]  /*1f70*/  IMAD.IADD R18, R23, 0x1, -R2 ;  /* 0x0000000117127824 */ /* 0x000fe200078e0a02 */
[----:B------:R3:W-:Y:S01]  /*1f80*/  LDGSTS.E.BYPASS.LTC128B.128 [R236+0x1f080], [R242.64+0x100], !P0 ;  /* 0x1f080100f2ec7fae */ /* 0x0007e2000c101d4e */
[----:B------:R-:W-:Y:S01]  /*1f90*/  IMAD.SHL.U32 R0, R12, 0x10, RZ ;  /* 0x000000100c007824 */ /* 0x000fe200078e00ff */
[----:B------:R-:W-:Y:S01]  /*1fa0*/  IADD3 R6, P0, R242, UR11, RZ ;  /* 0x0000000bf2067c10 */ /* 0x000fe2000ff1e0ff */
[C---:B------:R-:W-:Y:S01]  /*1fb0*/  IMAD.SHL.U32 R2, R18.reuse, 0x100, RZ ;  /* 0x0000010012027824 */ /* 0x040fe200078e00ff */
[----:B------:R-:W-:-:S02]  /*1fc0*/  LEA.HI R3, R18, R18, RZ, 0x1 ;  /* 0x0000001212037211 */ /* 0x000fc400078f08ff */
[----:B------:R-:W-:Y:S02]  /*1fd0*/  LOP3.LUT R0, R15, 0x70, R0, 0xf8, !PT ;  /* 0x000000700f007812 */ /* 0x000fe400078ef800 */
[----:B------:R-:W-:Y:S01]  /*1fe0*/  IADD3.X R7, R243, UR5, RZ, P0, !PT ;  /* 0x00000005f3077c10 */ /* 0x000fe200087fe4ff */
[----:B------:R-:W-:Y:S01]  /*1ff0*/  USHF.R.S32.HI UR5, URZ, 0x1f, UR6 ;  /* 0x0000001f3f057899 */ /* 0x000fe20008011406 */
[C---:B------:R-:W-:Y:S02]  /*2000*/  ISETP.LT.OR P0, PT, R8.reuse, 0x21, P4 ;  /* 0x000000210800780c */ /* 0x040fe40002701670 */
[----:B------:R-:W-:Y:S01]  /*2010*/  ISETP.LT.OR P5, PT, R8, 0x21, P5 ;  /* 0x000000210800780c */ /* 0x000fe20002fa1670 */
[----:B------:R-:W-:Y:S01]  /*2020*/  ULEA.HI UR5, UR5, UR6, URZ, 0x6 ;  /* 0x0000000605057291 */ /* 0x000fe2000f8f303f */
[----:B------:R-:W-:Y:S02]  /*2030*/  LEA.HI R8, R19, R20, RZ, 0x1 ;  /* 0x0000001413087211 */ /* 0x000fe400078f08ff */
[----:B------:R-:W-:Y:S01]  /*2040*/  LOP3.LUT R2, R0, 0x100, R2, 0xf8, !PT ;  /* 0x0000010000027812 */ /* 0x000fe200078ef802 */
[----:B------:R-:W-:Y:S01]  /*2050*/  IMAD.SHL.U32 R0, R3, 0x100, RZ ;  /* 0x0000010003007824 */ /* 0x000fe200078e00ff */
[----:B------:R-:W-:Y:S01]  /*2060*/  ISETP.NE.AND P4, PT, R9, RZ, PT ;  /* 0x000000ff0900720c */ /* 0x000fe20003f85270 */
[----:B------:R-:W-:Y:S01]  /*2070*/  IMAD.IADD R9, R38, 0x1, -R4 ;  /* 0x0000000126097824 */ /* 0x000fe200078e0a04 */
[----:B------:R-:W-:Y:S01]  /*2080*/  LOP3.LUT R4, R8, 0xfffffffe, RZ, 0xc0, !PT ;  /* 0xfffffffe08047812 */ /* 0x000fe200078ec0ff */
[----:B------:R-:W-:Y:S01]  /*2090*/  IMAD.IADD R3, R11, 0x1, R5 ;  /* 0x000000010b037824 */ /* 0x000fe200078e0205 */
[----:B------:R-:W-:Y:S01]  /*20a0*/  LOP3.LUT R5, R0, 0x7ffffe00, RZ, 0xc0, !PT ;  /* 0x7ffffe0000057812 */ /* 0x000fe200078ec0ff */
[----:B------:R1:W-:Y:S01]  /*20b0*/  LDGSTS.E.BYPASS.LTC128B.128 [R236+0x1c080], [R6.64], !P0 ;  /* 0x1c08000006ec7fae */ /* 0x0003e2000c101d4e */
[----:B------:R-:W-:Y:S01]  /*20c0*/  SHF.R.U32.HI R8, RZ, 0x3, R2 ;  /* 0x00000003ff087819 */ /* 0x000fe20000011602 */
[----:B------:R-:W-:Y:S01]  /*20d0*/  IMAD.IADD R0, R20, 0x1, -R4 ;  /* 0x0000000114007824 */ /* 0x000fe200078e0a04 */
[----:B------:R-:W-:Y:S01]  /*20e0*/  ISETP.GE.AND P0, PT, R14, c[0x0][0x1fc], PT ;  /* 0x00007f000e007a0c */ /* 0x000fe20003f06270 */
[----:B------:R-:W-:Y:S01]  /*20f0*/  IMAD R5, R9, 0x2, R5 ;  /* 0x0000000209057824 */ /* 0x000fe200078e0205 */
[----:B------:R-:W-:Y:S01]  /*2100*/  LOP3.LUT R4, R2, 0x28, R8, 0x78, !PT ;  /* 0x0000002802047812 */ /* 0x000fe200078e7808 */
[----:B------:R1:W-:Y:S01]  /*2110*/  LDGSTS.E.BYPASS.LTC128B.128 [R236+0x1e080], [R6.64+0x80], !P6 ;  /* 0x1e08008006ec7fae */ /* 0x0003e2000f101d4e */
[----:B------:R-:W-:Y:S01]  /*2120*/  LOP3.LUT P6, RZ, R12, 0x1, RZ, 0xc0, !PT ;  /* 0x000000010cff7812 */ /* 0x000fe200078cc0ff */
[----:B------:R-:W-:Y:S01]  /*2130*/  IMAD.MOV.U32 R2, RZ, RZ, R10 ;  /* 0x000000ffff027224 */ /* 0x000fe200078e000a */
[----:B------:R-:W-:Y:S01]  /*2140*/  USHF.R.S32.HI UR8, URZ, 0x6, UR5 ;  /* 0x000000063f087899 */ /* 0x000fe20008011405 */
[----:B------:R-:W-:Y:S01]  /*2150*/  IMAD.IADD R4, R5, 0x1, R4 ;  /* 0x0000000105047824 */ /* 0x000fe200078e0204 */
[----:B------:R-:W-:Y:S01]  /*2160*/  LOP3.LUT R5, R19, 0xfffffff0, RZ, 0xc0, !PT ;  /* 0xfffffff013057812 */ /* 0x000fe200078ec0ff */
[----:B------:R2:W-:Y:S01]  /*2170*/  LDGSTS.E.BYPASS.LTC128B.128 [R236+0x20080], [R16.64], !P5 ;  /* 0x2008000010ec7fae */ /* 0x0005e2000e901d4e */
[----:B------:R-:W-:Y:S01]  /*2180*/  IMAD.SHL.U32 R8, R23, 0x100, RZ ;  /* 0x0000010017087824 */ /* 0x000fe200078e00ff */
[----:B------:R-:W-:Y:S01]  /*2190*/  ISETP.GE.AND P5, PT, R32, c[0x0][0x1fc], PT ;  /* 0x00007f0020007a0c */ /* 0x000fe20003fa6270 */
[----:B------:R-:W-:Y:S01]  /*21a0*/  IMAD.SHL.U32 R234, R4, 0x2, RZ ;  /* 0x0000000204ea7824 */ /* 0x000fe200078e00ff */
[----:B------:R-:W-:Y:S01]  /*21b0*/  UMOV UR5, URZ ;  /* 0x0000003f00057c82 */ /* 0x000fe20008000000 */
[----:B------:R-:W-:Y:S01]  /*21c0*/  IMAD.IADD R4, R38, 0x1, -R5 ;  /* 0x0000000126047824 */ /* 0x000fe200078e0a05 */
[----:B------:R-:W-:Y:S01]  /*21d0*/  SEL R14, RZ, 0xffffffff, P5 ;  /* 0xffffffffff0e7807 */ /* 0x000fe20002800000 */
[----:B------:R-:W-:Y:S01]  /*21e0*/  IMAD.WIDE.U32 R244, R30, c[0x0][0x240], R2 ;  /* 0x000090001ef47a25 */ /* 0x000fe200078e0002 */
[----:B------:R-:W-:-:S02]  /*21f0*/  IADD3 R5, R234, 0x21480, RZ ;  /* 0x00021480ea057810 */ /* 0x000fc40007ffe0ff */
[----:B------:R-:W-:Y:S01]  /*2200*/  IADD3 R235, R234, 0x215a0, RZ ;  /* 0x000215a0eaeb7810 */ /* 0x000fe20007ffe0ff */
[----:B------:R-:W-:Y:S01]  /*2210*/  IMAD.SHL.U32 R3, R27, 0x40, RZ ;  /* 0x000000401b037824 */ /* 0x000fe200078e00ff */
[----:B------:R-:W-:Y:S01]  /*2220*/  @P6 IADD3 R235, R5, 0xe0, RZ ;  /* 0x000000e005eb6810 */ /* 0x000fe20007ffe0ff */
[----:B------:R-:W-:Y:S01]  /*2230*/  IMAD.SHL.U32 R220, R4, 0x2, RZ ;  /* 0x0000000204dc7824 */ /* 0x000fe200078e00ff */
[----:B------:R-:W-:Y:S01]  /*2240*/  LOP3.LUT R2, R21, 0xffffffe0, RZ, 0xc0, !PT ;  /* 0xffffffe015027812 */ /* 0x000fe200078ec0ff */
[----:B------:R-:W-:Y:S01]  /*2250*/  IMAD.SHL.U32 R11, R22, 0x8, RZ ;  /* 0x00000008160b7824 */ /* 0x000fe200078e00ff */
[----:B------:R-:W-:Y:S02]  /*2260*/  LOP3.LUT P5, RZ, R27, 0x2, RZ, 0xc0, !PT ;  /* 0x000000021bff7812 */ /* 0x000fe400078ac0ff */
[----:B------:R-:W-:Y:S01]  /*2270*/  LOP3.LUT R3, R3, 0x1c0, RZ, 0xc0, !PT ;  /* 0x000001c003037812 */ /* 0x000fe200078ec0ff */
[----:B------:R-:W-:Y:S01]  /*2280*/  IMAD.IADD R2, R38, 0x1, -R2 ;  /* 0x0000000126027824 */ /* 0x000fe200078e0a02 */
[----:B------:R-:W-:Y:S01]  /*2290*/  SEL R217, R230, 0xfffffff0, !P5 ;  /* 0xfffffff0e6d97807 */ /* 0x000fe20006800000 */
[----:B-1----:R-:W-:Y:S01]  /*22a0*/  IMAD.SHL.U32 R6, R4, 0x10, RZ ;  /* 0x0000001004067824 */ /* 0x002fe200078e00ff */
[----:B------:R-:W-:-:S02]  /*22b0*/  LEA.HI R7, R13, R13, RZ, 0x1 ;  /* 0x0000000d0d077211 */ /* 0x000fc400078f08ff */
[----:B------:R-:W-:Y:S02]  /*22c0*/  LOP3.LUT R216, R3, 0x8, R33, 0xf8, !PT ;  /* 0x0000000803d87812 */ /* 0x000fe400078ef821 */
[----:B------:R-:W-:Y:S01]  /*22d0*/  LOP3.LUT R5, R6, 0xf0, RZ, 0xc0, !PT ;  /* 0x000000f006057812 */ /* 0x000fe200078ec0ff */
[----:B------:R-:W-:Y:S01]  /*22e0*/  IMAD R6, R24, c[0x0][0x240], RZ ;  /* 0x0000900018067a24 */ /* 0x000fe200078e02ff */
[----:B--2---:R-:W-:Y:S02]  /*22f0*/  SEL R16, RZ, 0x1, P0 ;  /* 0x00000001ff107807 */ /* 0x004fe40000000000 */
[----:B------:R-:W-:Y:S01]  /*2300*/  ISETP.GE.AND P0, PT, R38, 0x10, PT ;  /* 0x000000102600780c */ /* 0x000fe20003f06270 */
[----:B------:R-:W-:Y:S01]  /*2310*/  IMAD R17, R30, c[0x0][0x244], R6 ;  /* 0x000091001e117a24 */ /* 0x000fe200078e0206 */
[C---:B------:R-:W-:Y:S02]  /*2320*/  LOP3.LUT R15, R5.reuse, R15, RZ, 0xfc, !PT ;  /* 0x0000000f050f7212 */ /* 0x040fe400078efcff */
[----:B------:R-:W-:Y:S01]  /*2330*/  LOP3.LUT R12, R5, 0x100, R8, 0xf8, !PT ;  /* 0x00000100050c7812 */ /* 0x000fe200078ef808 */
[----:B------:R-:W-:Y:S01]  /*2340*/  IMAD.SHL.U32 R8, R0, 0x20, RZ ;  /* 0x0000002000087824 */ /* 0x000fe200078e00ff */
[----:B------:R-:W-:Y:S01]  /*2350*/  LOP3.LUT R7, R7, 0xfffffffe, RZ, 0xc0, !PT ;  /* 0xfffffffe07077812 */ /* 0x000fe200078ec0ff */
[----:B------:R-:W-:Y:S01]  /*2360*/  IMAD.IADD R251, R245, 0x1, R17 ;  /* 0x00000001f5fb7824 */ /* 0x000fe200078e0211 */
[----:B------:R-:W-:-:S02]  /*2370*/  SHF.R.S32.HI R6, RZ, 0x1f, R2 ;  /* 0x0000001fff067819 */ /* 0x000fc40000011402 */
[----:B------:R-:W-:Y:S01]  /*2380*/  SHF.R.U32.HI R10, RZ, 0x3, R3 ;  /* 0x00000003ff0a7819 */ /* 0x000fe20000011603 */
[----:B------:R-:W-:Y:S01]  /*2390*/  IMAD.IADD R7, R13, 0x1, -R7 ;  /* 0x000000010d077824 */ /* 0x000fe200078e0a07 */
[----:B------:R-:W-:Y:S01]  /*23a0*/  LOP3.LUT P5, RZ, R4, 0x2, RZ, 0xc0, !PT ;  /* 0x0000000204ff7812 */ /* 0x000fe200078ac0ff */
[----:B------:R-:W-:Y:S01]  /*23b0*/  @!P0 IMAD.SHL.U32 R5, R38, 0x10, RZ ;  /* 0x0000001026058824 */ /* 0x000fe200078e00ff */
[----:B------:R-:W-:Y:S01]  /*23c0*/  ISETP.GE.AND P6, PT, R31, c[0x0][0x1fc], PT ;  /* 0x00007f001f007a0c */ /* 0x000fe20003fc6270 */
[----:B------:R-:W-:Y:S01]  /*23d0*/  IMAD R233, R7, -0x8, R233 ;  /* 0xfffffff807e97824 */ /* 0x000fe200078e02e9 */
[----:B------:R-:W-:Y:S02]  /*23e0*/  LOP3.LUT R216, R216, R10, RZ, 0x3c, !PT ;  /* 0x0000000ad8d87212 */ /* 0x000fe400078e3cff */
[----:B------:R1:W-:Y:S01]  /*23f0*/  @!P0 LDGSTS.E.BYPASS.LTC128B.128 [R5+0x21280], [R246.64] ;  /* 0x21280000f6058fae */ /* 0x0003e2000b901d4e */
[----:B------:R-:W-:Y:S02]  /*2400*/  LOP3.LUT P0, RZ, R27, 0x4, RZ, 0xc0, !PT ;  /* 0x000000041bff7812 */ /* 0x000fe4000780c0ff */
[----:B------:R-:W-:Y:S01]  /*2410*/  IMAD R216, R13, 0x200, R216 ;  /* 0x000002000dd87824 */ /* 0x000fe200078e02d8 */
[----:B------:R-:W0:Y:S01]  /*2420*/  LDGDEPBAR ;  /* 0x00000000000079af */ /* 0x000e220000000000 */
[----:B------:R-:W-:-:S02]  /*2430*/  SHF.R.U32.HI R223, RZ, 0x3, R12 ;  /* 0x00000003ffdf7819 */ /* 0x000fc4000001160c */
[----:B------:R-:W-:Y:S01]  /*2440*/  LOP3.LUT R220, R15, 0x18, R220, 0x78, !PT ;  /* 0x000000180fdc7812 */ /* 0x000fe200078e78dc */
[----:B------:R-:W0:Y:S01]  /*2450*/  LDGDEPBAR ;  /* 0x00000000000079af */ /* 0x000e220000000000 */
[----:B------:R-:W-:Y:S01]  /*2460*/  LOP3.LUT R223, R223, 0x38, RZ, 0xc0, !PT ;  /* 0x00000038dfdf7812 */ /* 0x000fe200078ec0ff */
[----:B------:R-:W-:Y:S01]  /*2470*/  IMAD.SHL.U32 R216, R216, 0x2, RZ ;  /* 0x00000002d8d87824 */ /* 0x000fe200078e00ff */
[----:B------:R-:W-:Y:S01]  /*2480*/  SEL R221, R221, 0xe0, !P5 ;  /* 0x000000e0dddd7807 */ /* 0x000fe20006800000 */
[----:B------:R-:W-:Y:S02]  /*2490*/  IMAD.SHL.U32 R220, R220, 0x2, RZ ;  /* 0x00000002dcdc7824 */ /* 0x000fe400078e00ff */
[----:B------:R-:W-:Y:S02]  /*24a0*/  IMAD R217, R217, 0x2, R216 ;  /* 0x00000002d9d97824 */ /* 0x000fe400078e02d8 */
[----:B------:R-:W-:Y:S01]  /*24b0*/  IMAD R221, R221, 0x2, R220 ;  /* 0x00000002dddd7824 */ /* 0x000fe200078e02dc */
[----:B-1----:R-:W-:-:S04]  /*24c0*/  SHF.R.S32.HI R5, RZ, 0x1f, R4 ;  /* 0x0000001fff057819 */ /* 0x002fc80000011404 */
[----:B------:R-:W-:Y:S02]  /*24d0*/  LEA.HI R222, R5, R4, RZ, 0x3 ;  /* 0x0000000405de7211 */ /* 0x000fe400078f18ff */
[----:B------:R-:W-:Y:S01]  /*24e0*/  LEA.HI R5, R6, R2, RZ, 0x2 ;  /* 0x0000000206057211 */ /* 0x000fe200078f10ff */
[----:B------:R-:W-:Y:S01]  /*24f0*/  IMAD.SHL.U32 R6, R18, 0x10, RZ ;  /* 0x0000001012067824 */ /* 0x000fe200078e00ff */
[C---:B------:R-:W-:Y:S01]  /*2500*/  LOP3.LUT R7, R222.reuse, 0xfffffff8, RZ, 0xc0, !PT ;  /* 0xfffffff8de077812 */ /* 0x040fe200078ec0ff */
[----:B------:R-:W-:-:S03]  /*2510*/  IMAD.SHL.U32 R222, R222, 0x40, RZ ;  /* 0x00000040dede7824 */ /* 0x000fc600078e00ff */
[----:B------:R-:W-:Y:S01]  /*2520*/  LOP3.LUT R9, R3, 0x30, R6, 0xf8, !PT ;  /* 0x0000003003097812 */ /* 0x000fe200078ef806 */
[----:B------:R-:W-:Y:S01]  /*2530*/  IMAD.IADD R3, R4, 0x1, -R7 ;  /* 0x0000000104037824 */ /* 0x000fe200078e0a07 */
[----:B------:R-:W-:Y:S01]  /*2540*/  LOP3.LUT R4, R8, 0x20, RZ, 0xc0, !PT ;  /* 0x0000002008047812 */ /* 0x000fe200078ec0ff */
[----:B------:R-:W-:Y:S01]  /*2550*/  IMAD.MOV.U32 R8, RZ, RZ, 0x20 ;  /* 0x00000020ff087424 */ /* 0x000fe200078e00ff */
[C---:B------:R-:W-:Y:S02]  /*2560*/  LEA.HI.SX32 R238, R5.reuse, R6, 0x1e ;  /* 0x0000000605ee7211 */ /* 0x040fe400078ff2ff */
[----:B------:R-:W-:Y:S02]  /*2570*/  LOP3.LUT R5, R5, 0xfffffffc, RZ, 0xc0, !PT ;  /* 0xfffffffc05057812 */ /* 0x000fe400078ec0ff */
[----:B------:R-:W-:Y:S01]  /*2580*/  LOP3.LUT R11, R4, 0x18, R11, 0xf8, !PT ;  /* 0x00000018040b7812 */ /* 0x000fe200078ef80b */
[----:B------:R-:W-:Y:S01]  /*2590*/  IMAD.SHL.U32 R4, R14, 0x2, RZ ;  /* 0x000000020e047824 */ /* 0x000fe200078e00ff */
[----:B------:R-:W-:Y:S01]  /*25a0*/  SEL R218, R8, 0xffffffe0, !P0 ;  /* 0xffffffe008da7807 */ /* 0x000fe20004000000 */
[----:B------:R-:W-:Y:S01]  /*25b0*/  IMAD.IADD R5, R2, 0x1, -R5 ;  /* 0x0000000102057824 */ /* 0x000fe200078e0a05 */
[----:B------:R-:W-:Y:S01]  /*25c0*/  SEL R7, RZ, 0x4, P6 ;  /* 0x00000004ff077807 */ /* 0x000fe20003000000 */
[----:B------:R-:W-:Y:S01]  /*25d0*/  IMAD.SHL.U32 R2, R0, 0x8, RZ ;  /* 0x0000000800027824 */ /* 0x000fe200078e00ff */
[----:B------:R-:W-:Y:S01]  /*25e0*/  LOP3.LUT P6, RZ, R3, 0x4, RZ, 0xc0, !PT ;  /* 0x0000000403ff7812 */ /* 0x000fe200078cc0ff */
[----:B------:R-:W-:Y:S01]  /*25f0*/  IMAD R233, R5, -0x2, R233 ;  /* 0xfffffffe05e97824 */ /* 0x000fe200078e02e9 */
[C---:B------:R-:W-:Y:S01]  /*2600*/  LOP3.LUT P0, RZ, R3.reuse, 0x2, RZ, 0xc0, !PT ;  /* 0x0000000203ff7812 */ /* 0x040fe2000780c0ff */
[----:B------:R-:W-:Y:S01]  /*2610*/  IMAD.SHL.U32 R3, R3, 0x40, RZ ;  /* 0x0000004003037824 */ /* 0x000fe200078e00ff */
[----:B------:R-:W-:Y:S01]  /*2620*/  LOP3.LUT R6, R9, 0x8, R33, 0xf8, !PT ;  /* 0x0000000809067812 */ /* 0x000fe200078ef821 */
[----:B------:R-:W-:Y:S01]  /*2630*/  IMAD R219, R218, 0x2, R216 ;  /* 0x00000002dadb7824 */ /* 0x000fe200078e02d8 */
[----:B------:R-:W-:Y:S01]  /*2640*/  LOP3.LUT R4, R4, 0x2, R16, 0xe2, !PT ;  /* 0x0000000204047812 */ /* 0x000fe200078ee210 */
[----:B------:R-:W-:Y:S01]  /*2650*/  IMAD R218, R218, 0x2, R217 ;  /* 0x00000002dada7824 */ /* 0x000fe200078e02d9 */
[----:B------:R-:W-:-:S02]  /*2660*/  LOP3.LUT R3, R3, 0x1c0, RZ, 0xc0, !PT ;  /* 0x000001c003037812 */ /* 0x000fc400078ec0ff */
[----:B------:R-:W-:Y:S02]  /*2670*/  LOP3.LUT R5, R2, 0x8, RZ, 0xc0, !PT ;  /* 0x0000000802057812 */ /* 0x000fe400078ec0ff */
[----:B------:R-:W-:Y:S02]  /*2680*/  LOP3.LUT R2, R6, R10, RZ, 0x3c, !PT ;  /* 0x0000000a06027212 */ /* 0x000fe400078e3cff */
[----:B------:R-:W-:Y:S02]  /*2690*/  LOP3.LUT R237, R4, R7, RZ, 0xfc, !PT ;  /* 0x0000000704ed7212 */ /* 0x000fe400078efcff */
[----:B------:R-:W-:Y:S01]  /*26a0*/  LOP3.LUT R222, R222, 0xfffffe00, RZ, 0xc0, !PT ;  /* 0xfffffe00dede7812 */ /* 0x000fe200078ec0ff */
[----:B------:R-:W-:Y:S01]  /*26b0*/  IMAD R229, R0, 0x200, R2 ;  /* 0x0000020000e57824 */ /* 0x000fe200078e0202 */
[----:B------:R-:W-:Y:S02]  /*26c0*/  SHF.R.U32.HI R4, RZ, 0x3, R3 ;  /* 0x00000003ff047819 */ /* 0x000fe40000011603 */
[----:B------:R-:W-:Y:S01]  /*26d0*/  SEL R230, R230, 0xfffffff0, !P0 ;  /* 0xfffffff0e6e67807 */ /* 0x000fe20004000000 */
[----:B------:R-:W-:Y:S01]  /*26e0*/  IMAD R2, R18, 0x400, R222 ;  /* 0x0000040012027824 */ /* 0x000fe200078e02de */
[----:B------:R-:W-:-:S02]  /*26f0*/  LOP3.LUT R0, R4, R3, R5, 0x1e, !PT ;  /* 0x0000000304007212 */ /* 0x000fc400078e1e05 */
[----:B------:R-:W-:Y:S01]  /*2700*/  LOP3.LUT R3, R4, R11, R3, 0x1e, !PT ;  /* 0x0000000b04037212 */ /* 0x000fe200078e1e03 */
[----:B------:R-:W-:Y:S01]  /*2710*/  IMAD.SHL.U32 R231, R230, 0x2, RZ ;  /* 0x00000002e6e77824 */ /* 0x000fe200078e00ff */
[----:B------:R-:W-:Y:S01]  /*2720*/  LOP3.LUT R223, R223, R12, R5, 0x1e, !PT ;  /* 0x0000000cdfdf7212 */ /* 0x000fe200078e1e05 */
[----:B------:R-:W-:Y:S01]  /*2730*/  IMAD.IADD R227, R2, 0x1, R0 ;  /* 0x0000000102e37824 */ /* 0x000fe200078e0200 */
[----:B------:R-:W-:Y:S02]  /*2740*/  SEL R0, R8, 0xffffffe0, !P6 ;  /* 0xffffffe008007807 */ /* 0x000fe40007000000 */
[----:B------:R-:W-:Y:S01]  /*2750*/  LOP3.LUT R222, R3, R222, RZ, 0xfc, !PT ;  /* 0x000000de03de7212 */ /* 0x000fe200078efcff */
[----:B------:R-:W-:Y:S01]  /*2760*/  IMAD.SHL.U32 R225, R227, 0x2, RZ ;  /* 0x00000002e3e17824 */ /* 0x000fe200078e00ff */
[----:B------:R-:W-:Y:S01]  /*2770*/  LEA R223, R223, 0x23c80, 0x1 ;  /* 0x00023c80dfdf7811 */ /* 0x000fe200078e08ff */
[----:B------:R-:W-:Y:S01]  /*2780*/  IMAD.IADD R228, R227, 0x1, R0 ;  /* 0x00000001e3e47824 */ /* 0x000fe200078e0200 */
[----:B------:R-:W-:Y:S01]  /*2790*/  LEA R222, R222, 0x80, 0x1 ;  /* 0x00000080dede7811 */ /* 0x000fe200078e08ff */
[C---:B------:R-:W-:Y:S01]  /*27a0*/  IMAD.IADD R226, R225.reuse, 0x1, R231 ;  /* 0x00000001e1e27824 */ /* 0x040fe200078e02e7 */
[----:B------:R-:W-:Y:S01]  /*27b0*/  IADD3 R224, R225, 0x1b080, RZ ;  /* 0x0001b080e1e07810 */ /* 0x000fe20007ffe0ff */
[----:B------:R-:W-:-:S04]  /*27c0*/  IMAD.IADD R232, R227, 0x1, R230 ;  /* 0x00000001e3e87824 */ /* 0x000fc800078e02e6 */
[----:B---3--:R-:W-:Y:S02]  /*27d0*/  IMAD R224, R0, 0x2, R224 ;  /* 0x0000000200e07824 */ /* 0x008fe400078e02e0 */
.L_x_800:
        /* <DEDUP_REMOVED lines=171> */
[----:B---34-:R-:W3:Y:S01]  /*3290*/  S2R R190, SR_TID.X ;  /* 0x0000000000be7919 */ /* 0x018ee20000002100 */
[----:B------:R-:W-:Y:S01]  /*32a0*/  USHF.R.S32.HI UR16, URZ, 0x1f, UR11 ;  /* 0x0000001f3f107899 */ /* 0x000fe2000801140b */
[----:B------:R-:W-:Y:S01]  /*32b0*/  IMAD.U32 R32, RZ, RZ, UR10 ;  /* 0x0000000aff207e24 */ /* 0x000fe2000f8e00ff */
[----:B------:R-:W-:Y:S01]  /*32c0*/  ULDC.64 UR6, c[0x0][0x178] ;  /* 0x00005e0000067ab9 */ /* 0x000fe20000000a00 */
[----:B------:R-:W-:Y:S01]  /*32d0*/  IMAD.U32 R30, RZ, RZ, UR10 ;  /* 0x0000000aff1e7e24 */ /* 0x000fe2000f8e00ff */
        /* <DEDUP_REMOVED lines=10> */
[----:B------:R-:W-:Y:S01]  /*3380*/  IADD3 R32, P5, P0, R32, 0x80, R24 ;  /* 0x0000008020207810 */ /* 0x000fe200078be018 */
[----:B---3--:R-:W-:Y:S01]  /*3390*/  IMAD.SHL.U32 R190, R190, 0x4, RZ ;  /* 0x00000004bebe7824 */ /* 0x008fe200078e00ff */
[----:B------:R-:W-:Y:S01]  /*33a0*/  LEA.HI.X R25, R25, R241, R0, 0x7, P6 ;  /* 0x000000f119197211 */ /* 0x000fe200030f3c00 */
[----:B------:R-:W-:Y:S01]  /*33b0*/  IMAD.U32 R0, RZ, RZ, UR12 ;  /* 0x0000000cff007e24 */ /* 0x000fe2000f8e00ff */
[----:B------:R-:W-:Y:S02]  /*33c0*/  ISETP.LT.OR P6, PT, R28, 0x1, !P4 ;  /* 0x000000011c00780c */ /* 0x000fe400067c1670 */
[--C-:B------:R-:W-:Y:S01]  /*33d0*/  IADD3.X R33, RZ, UR9, R25.reuse, P5, P0 ;  /* 0x00000009ff217c10 */ /* 0x100fe2000afe0419 */
[----:B------:R-:W-:Y:S01]  /*33e0*/  IMAD R0, R0, 0x6000, R250 ;  /* 0x0000600000007824 */ /* 0x000fe200078e02fa */
[----:B------:R-:W-:Y:S04]  /*33f0*/  IADD3 R30, P5, P0, R30, 0x100, R24 ;  /* 0x000001001e1e7810 */ /* 0x000fe800078be018 */
[----:B------:R-:W-:Y:S02]  /*3400*/  IADD3.X R31, RZ, UR9, R25, P5, P0 ;  /* 0x00000009ff1f7c10 */ /* 0x000fe4000afe0419 */
[C---:B------:R-:W-:Y:S02]  /*3410*/  ISETP.LT.OR P5, PT, R28.reuse, 0x1, !P3 ;  /* 0x000000011c00780c */ /* 0x040fe40005fa1670 */
[----:B------:R-:W-:Y:S01]  /*3420*/  ISETP.LT.OR P0, PT, R28, 0x1, !P2 ;  /* 0x000000011c00780c */ /* 0x000fe20005701670 */
[----:B------:R-:W-:Y:S01]  /*3430*/  @!PT LDS RZ, [RZ] ;  /* 0x00000000fffff984 */ /* 0x000fe20000000800 */
[----:B------:R-:W-:Y:S01]  /*3440*/  @!PT LDS RZ, [RZ] ;  /* 0x00000000fffff984 */ /* 0x000fe20000000800 */
[----:B------:R-:W-:Y:S01]  /*3450*/  @!PT LDS RZ, [RZ] ;  /* 0x00000000fffff984 */ /* 0x000fe20000000800 */
[----:B------:R3:W-:Y:S01]  /*3460*/  LDGSTS.E.BYPASS.LTC128B.128 [R0], [R24.64], !P6 ;  /* 0x0000000018007fae */ /* 0x0007e2000f101d4e */
[----:B------:R-:W-:Y:S04]  /*3470*/  IADD3 R34, P6, R24, UR10, RZ ;  /* 0x0000000a18227c10 */ /* 0x000fe8000ffde0ff */
[----:B------:R-:W-:Y:S02]  /*3480*/  IADD3.X R35, R25, UR9, RZ, P6, !PT ;  /* 0x0000000919237c10 */ /* 0x000fe4000b7fe4ff */
[C---:B------:R-:W-:Y:S03]  /*3490*/  ISETP.LT.OR P6, PT, R28.reuse, 0x21, !P2 ;  /* 0x000000211c00780c */ /* 0x040fe600057c1670 */
[----:B------:R3:W-:Y:S01]  /*34a0*/  LDGSTS.E.BYPASS.LTC128B.128 [R0+0x2000], [R24.64+0x80], !P5 ;  /* 0x0200008018007fae */ /* 0x0007e2000e901d4e */
[C---:B------:R-:W-:Y:S03]  /*34b0*/  ISETP.LT.OR P5, PT, R28.reuse, 0x21, !P4 ;  /* 0x000000211c00780c */ /* 0x040fe600067a1670 */
[----:B------:R3:W-:Y:S01]  /*34c0*/  LDGSTS.E.BYPASS.LTC128B.128 [R0+0x4000], [R24.64+0x100], !P0 ;  /* 0x0400010018007fae */ /* 0x0007e2000c101d4e */
[----:B------:R-:W-:Y:S09]  /*34d0*/  ISETP.LT.OR P0, PT, R28, 0x21, !P3 ;  /* 0x000000211c00780c */ /* 0x000ff20005f01670 */
[----:B------:R4:W-:Y:S04]  /*34e0*/  LDGSTS.E.BYPASS.LTC128B.128 [R0+0x1000], [R34.64], !P5 ;  /* 0x0100000022007fae */ /* 0x0009e8000e901d4e */
[----:B------:R4:W-:Y:S04]  /*34f0*/  LDGSTS.E.BYPASS.LTC128B.128 [R0+0x3000], [R32.64], !P0 ;  /* 0x0300000020007fae */ /* 0x0009e8000c101d4e */
[----:B------:R4:W-:Y:S01]  /*3500*/  LDGSTS.E.BYPASS.LTC128B.128 [R0+0x5000], [R30.64], !P6 ;  /* 0x050000001e007fae */ /* 0x0009e2000f101d4e */
[----:B---3--:R-:W-:Y:S02]  /*3510*/  IMAD.U32 R25, RZ, RZ, UR5 ;  /* 0x00000005ff197e24 */ /* 0x008fe4000f8e00ff */
[----:B------:R-:W-:Y:S03]  /*3520*/  IMAD.U32 R24, RZ, RZ, UR12 ;  /* 0x0000000cff187e24 */ /* 0x000fe6000f8e00ff */
[----:B------:R-:W-:Y:S01]  /*3530*/  @!P1 LEA R25, R25, 0x40, 0x6 ;  /* 0x0000004019199811 */ /* 0x000fe200078e30ff */
[----:B------:R-:W-:Y:S04]  /*3540*/  @!P1 IMAD R24, R24, 0x40, R190 ;  /* 0x0000004018189824 */ /* 0x000fe800078e02be */
[----:B------:R-:W-:Y:S02]  /*3550*/  @!P1 IMAD.SHL.U32 R28, R24, 0x4, RZ ;  /* 0x00000004181c9824 */ /* 0x000fe400078e00ff */
[----:B------:R-:W-:Y:S05]  /*3560*/  @!P1 IMAD.WIDE R24, R25, 0x4, R248 ;  /* 0x0000000419189825 */ /* 0x000fea00078e02f8 */
[----:B------:R4:W-:Y:S02]  /*3570*/  @!P1 LDGSTS.E.BYPASS.LTC128B.128 [R28+0x21080], [R24.64] ;  /* 0x21080000181c9fae */ /* 0x0009e4000b901d4e */
.L_x_798:
        /* <DEDUP_REMOVED lines=9> */
[----:B------:R-:W-:Y:S02]  /*3610*/  ISETP.GT.AND P5, PT, R233, 0x10, PT ;  /* 0x00000010e900780c */ /* 0x000fe40003fa4270 */
[----:B------:R-:W-:Y:S01]  /*3620*/  FSEL R4, R4, -INF , P6 ;  /* 0xff80000004047808 */ /* 0x000fe20003000000 */
[C---:B------:R-:W-:Y:S01]  /*3630*/  HMMA.16816.F32.BF16 R32, R104.reuse, R2, RZ ;  /* 0x000000026820723c */ /* 0x040fe200000418ff */
[----:B------:R-:W-:Y:S03]  /*3640*/  LDSM.16.M88.2 R2, [R219+0x7880] ;  /* 0x00788000db02783b */ /* 0x000fe60000000100 */
[----:B------:R-:W-:Y:S04]  /*3650*/  FSEL R8, R8, -INF , P5 ;  /* 0xff80000008087808 */ /* 0x000fe80002800000 */
[C---:B------:R-:W-:Y:S01]  /*3660*/  HMMA.16816.F32.BF16 R36, R104.reuse, R110, RZ ;  /* 0x0000006e6824723c */ /* 0x040fe200000418ff */
[----:B------:R-:W-:Y:S03]  /*3670*/  LDSM.16.M88.2 R110, [R219+0x8880] ;  /* 0x00888000db6e783b */ /* 0x000fe60000000100 */
[--C-:B------:R-:W-:Y:S04]  /*3680*/  FFMA.FTZ R8, R8, c[0x0][0x29c], -R188.reuse ;  /* 0x0000a70008087a23 */ /* 0x100fe800000108bc */
[----:B------:R-:W-:Y:S01]  /*3690*/  HMMA.16816.F32.BF16 R40, R104, R172, RZ ;  /* 0x000000ac6828723c */ /* 0x000fe200000418ff */
[----:B------:R-:W1:Y:S04]  /*36a0*/  LDSM.16.M88.4 R104, [R224] ;  /* 0x00000000e068783b */ /* 0x000e680000000200 */
        /* <DEDUP_REMOVED lines=73> */
[C---:B------:R-:W-:Y:S04]  /*3b40*/  HMMA.16816.F32.BF16 R32, R172.reuse, R176, R32 ;  /* 0x000000b0ac20723c */ /* 0x040fe80000041820 */
[--C-:B------:R-:W-:Y:S04]  /*3b50*/  FFMA.FTZ R9, R9, c[0x0][0x29c], -R188.reuse ;  /* 0x0000a70009097a23 */ /* 0x100fe800000108bc */
[C---:B----4-:R-:W-:Y:S01]  /*3b60*/  HMMA.16816.F32.BF16 R36, R172.reuse, R106, R36 ;  /* 0x0000006aac24723c */ /* 0x050fe20000041824 */
[----:B------:R-:W4:Y:S07]  /*3b70*/  LDSM.16.M88.2 R106, [R216+0xe880] ;  /* 0x00e88000d86a783b */ /* 0x000f2e0000000100 */
[----:B------:R-:W-:Y:S01]  /*3b80*/  HMMA.16816.F32.BF16 R40, R172, R178, R40 ;  /* 0x000000b2ac28723c */ /* 0x000fe20000041828 */
[----:B------:R-:W-:Y:S01]  /*3b90*/  LDSM.16.M88.4 R172, [R226+0x1f080] ;  /* 0x01f08000e2ac783b */ /* 0x000fe20000000200 */
[----:B------:R-:W-:Y:S06]  /*3ba0*/  MUFU.EX2 R179, R9 ;  /* 0x0000000900b37308 */ /* 0x000fec0000000800 */
[C---:B-----5:R-:W-:Y:S01]  /*3bb0*/  HMMA.16816.F32.BF16 R24, R180.reuse, R110, R24 ;  /* 0x0000006eb418723c */ /* 0x060fe20000041818 */
[----:B------:R-:W5:Y:S07]  /*3bc0*/  LDSM.16.M88.2 R110, [R217+0xc880] ;  /* 0x00c88000d96e783b */ /* 0x000f6e0000000100 */
        /* <DEDUP_REMOVED lines=18> */
[C---:B------:R-:W-:Y:S01]  /*3cf0*/  ISETP.GT.AND P6, PT, R233.reuse, 0x20, PT ;  /* 0x00000020e900780c */ /* 0x040fe20003fc4270 */
[----:B------:R-:W-:Y:S01]  /*3d00*/  MUFU.EX2 R107, R107 ;  /* 0x0000006b006b7308 */ /* 0x000fe20000000800 */
[----:B---3--:R-:W-:Y:S01]  /*3d10*/  LDSM.16.M88.4 R108, [R224+0x4000] ;  /* 0x00400000e06c783b */ /* 0x008fe20000000200 */
[C---:B------:R-:W-:Y:S01]  /*3d20*/  ISETP.GT.AND P5, PT, R233.reuse, 0x21, PT ;  /* 0x00000021e900780c */ /* 0x040fe20003fa4270 */
        /* <DEDUP_REMOVED lines=10> */
[----:B------:R-:W-:Y:S01]  /*3dd0*/  ISETP.GT.AND P6, PT, R233, 0x31, PT ;  /* 0x00000031e900780c */ /* 0x000fe20003fc4270 */
[--C-:B------:R-:W-:Y:S01]  /*3de0*/  FFMA.FTZ R12, R12, c[0x0][0x29c], -R188.reuse ;  /* 0x0000a7000c0c7a23 */ /* 0x100fe200000108bc */
[----:B------:R-:W-:Y:S02]  /*3df0*/  FSEL R13, R13, -INF , P5 ;  /* 0xff8000000d0d7808 */ /* 0x000fe40002800000 */
[----:B------:R-:W-:Y:S01]  /*3e00*/  FSEL R16, R16, -INF , P0 ;  /* 0xff80000010107808 */ /* 0x000fe20000000000 */
[C---:B------:R-:W-:Y:S01]  /*3e10*/  HMMA.16816.F32.BF16 R36, R172.reuse, R104, R36 ;  /* 0x00000068ac24723c */ /* 0x040fe20000041824 */
[----:B------:R-:W-:Y:S02]  /*3e20*/  MUFU.EX2 R178, R12 ;  /* 0x0000000c00b27308 */ /* 0x000fe40000000800 */
[----:B------:R-:W-:Y:S01]  /*3e30*/  ISETP.GT.AND P5, PT, R233, 0x40, PT ;  /* 0x00000040e900780c */ /* 0x000fe20003fa4270 */
[--C-:B------:R-:W-:Y:S01]  /*3e40*/  FFMA.FTZ R13, R13, c[0x0][0x29c], -R188.reuse ;  /* 0x0000a7000d0d7a23 */ /* 0x100fe200000108bc */
[----:B------:R-:W-:Y:S01]  /*3e50*/  FSEL R17, R17, -INF , P6 ;  /* 0xff80000011117808 */ /* 0x000fe20003000000 */
[--C-:B------:R-:W-:Y:S01]  /*3e60*/  FFMA.FTZ R16, R16, c[0x0][0x29c], -R188.reuse ;  /* 0x0000a70010107a23 */ /* 0x100fe200000108bc */
[----:B------:R-:W-:Y:S01]  /*3e70*/  FSEL R22, R22, -INF , P5 ;  /* 0xff80000016167808 */ /* 0x000fe20002800000 */
[--C-:B------:R-:W-:Y:S01]  /*3e80*/  FFMA.FTZ R105, R183, c[0x0][0x29c], -R189.reuse ;  /* 0x0000a700b7697a23 */ /* 0x100fe200000108bd */
[----:B-----5:R-:W-:Y:S01]  /*3e90*/  HMMA.16816.F32.BF16 R40, R172, R6, R40 ;  /* 0x00000006ac28723c */ /* 0x020fe20000041828 */
[----:B------:R-:W3:Y:S01]  /*3ea0*/  LDSM.16.M88.2 R6, [R219+0xe880] ;  /* 0x00e88000db06783b */ /* 0x000ee20000000100 */
[----:B------:R4:W-:Y:S01]  /*3eb0*/  MUFU.EX2 R177, R13 ;  /* 0x0000000d00b17308 */ /* 0x0009e20000000800 */
[--C-:B------:R-:W-:Y:S01]  /*3ec0*/  FFMA.FTZ R17, R17, c[0x0][0x29c], -R188.reuse ;  /* 0x0000a70011117a23 */ /* 0x100fe200000108bc */
[----:B------:R-:W-:Y:S01]  /*3ed0*/  FSEL R20, R20, -INF , P5 ;  /* 0xff80000014147808 */ /* 0x000fe20002800000 */
[--C-:B------:R-:W-:Y:S02]  /*3ee0*/  FFMA.FTZ R104, R182, c[0x0][0x29c], -R189.reuse ;  /* 0x0000a700b6687a23 */ /* 0x100fe400000108bd */
[----:B------:R-:W-:Y:S01]  /*3ef0*/  FSEL R175, R18, -INF , P0 ;  /* 0xff80000012af7808 */ /* 0x000fe20000000000 */
[--C-:B------:R-:W-:Y:S01]  /*3f00*/  FFMA.FTZ R172, R186, c[0x0][0x29c], -R189.reuse ;  /* 0x0000a700baac7a23 */ /* 0x100fe200000108bd */
[----:B------:R-:W-:Y:S01]  /*3f10*/  LDS R18, [R238.X4+0x21280] ;  /* 0x02128000ee127984 */ /* 0x000fe20000004800 */
[----:B------:R-:W-:Y:S02]  /*3f20*/  ISETP.GT.AND P0, PT, R233, 0x41, PT ;  /* 0x00000041e900780c */ /* 0x000fe40003f04270 */
[----:B------:R-:W-:Y:S01]  /*3f30*/  MUFU.EX2 R176, R16 ;  /* 0x0000001000b07308 */ /* 0x000fe20000000800 */
[--C-:B------:R-:W-:Y:S01]  /*3f40*/  FFMA.FTZ R20, R20, c[0x0][0x29c], -R188.reuse ;  /* 0x0000a70014147a23 */ /* 0x100fe200000108bc */
[----:B------:R-:W-:Y:S02]  /*3f50*/  FSEL R21, R21, -INF , P0 ;  /* 0xff80000015157808 */ /* 0x000fe40000000000 */
[----:B------:R-:W-:Y:S02]  /*3f60*/  FSEL R23, R23, -INF , P0 ;  /* 0xff80000017177808 */ /* 0x000fe40000000000 */
[----:B------:R-:W-:Y:S01]  /*3f70*/  PLOP3.LUT P0, PT, PT, PT, UP0, 0x80, 0x0 ;  /* 0x000000000000781c */ /* 0x000fe20003f0f008 */
[----:B------:R-:W-:Y:S01]  /*3f80*/  FFMA.FTZ R188, R21, c[0x0][0x29c], -R188 ;  /* 0x0000a70015bc7a23 */ /* 0x000fe200000108bc */
[C---:B-1----:R-:W-:Y:S01]  /*3f90*/  HMMA.16816.F32.BF16 R24, R108.reuse, R8, R24 ;  /* 0x000000086c18723c */ /* 0x042fe20000041818 */
[----:B------:R-:W-:Y:S01]  /*3fa0*/  LDSM.16.M88.2 R8, [R218+0xd080] ;  /* 0x00d08000da08783b */ /* 0x000fe20000000100 */
[----:B------:R1:W5:Y:S03]  /*3fb0*/  MUFU.EX2 R174, R17 ;  /* 0x0000001100ae7308 */ /* 0x0003660000000800 */
[----:B----4-:R4:W-:Y:S03]  /*3fc0*/  LDSM.16.M88.4 R12, [R0+0x4000] ;  /* 0x00400000000c783b */ /* 0x0109e60000000200 */
[C---:B------:R-:W-:Y:S01]  /*3fd0*/  HMMA.16816.F32.BF16 R28, R108.reuse, R2, R28 ;  /* 0x000000026c1c723c */ /* 0x040fe2000004181c */
[----:B------:R-:W-:Y:S03]  /*3fe0*/  LDSM.16.M88.2 R2, [R218+0xd880] ;  /* 0x00d88000da02783b */ /* 0x000fe60000000100 */
[----:B------:R5:W-:Y:S04]  /*3ff0*/  MUFU.EX2 R173, R20 ;  /* 0x0000001400ad7308 */ /* 0x000be80000000800 */
[C---:B--2---:R-:W-:Y:S01]  /*4000*/  HMMA.16816.F32.BF16 R32, R108.reuse, R4, R32 ;  /* 0x000000046c20723c */ /* 0x044fe20000041820 */
[----:B------:R-:W-:Y:S05]  /*4010*/  LDSM.16.M88.2 R4, [R218+0xe880] ;  /* 0x00e88000da04783b */ /* 0x000fea0000000100 */
[----:B------:R-:W2:Y:S02]  /*4020*/  MUFU.EX2 R172, R172 ;  /* 0x000000ac00ac7308 */ /* 0x000ea40000000800 */
[C---:B------:R-:W-:Y:S01]  /*4030*/  HMMA.16816.F32.BF16 R36, R108.reuse, R10, R36 ;  /* 0x0000000a6c24723c */ /* 0x040fe20000041824 */
[----:B-1----:R-:W1:Y:S03]  /*4040*/  LDSM.16.M88.2 R16, [R218+0xc880] ;  /* 0x00c88000da10783b */ /* 0x002e660000000100 */
[--C-:B----4-:R-:W-:Y:S03]  /*4050*/  FFMA.FTZ R0, R181, c[0x0][0x29c], -R189.reuse ;  /* 0x0000a700b5007a23 */ /* 0x110fe600000108bd */
[----:B------:R-:W-:Y:S01]  /*4060*/  F2FP.BF16.PACK_AB R11, R179, R180 ;  /* 0x000000b4b30b723e */ /* 0x000fe200000010ff */
[----:B---3--:R-:W-:Y:S01]  /*4070*/  HMMA.16816.F32.BF16 R40, R108, R6, R40 ;  /* 0x000000066c28723c */ /* 0x008fe20000041828 */
[----:B------:R-:W3:Y:S01]  /*4080*/  MUFU.EX2 R105, R105 ;  /* 0x0000006900697308 */ /* 0x000ee20000000800 */
[----:B-----5:R-:W4:Y:S05]  /*4090*/  LDSM.16.M88.2 R20, [R218+0xe080] ;  /* 0x00e08000da14783b */ /* 0x020f2a0000000100 */
[----:B------:R-:W-:Y:S04]  /*40a0*/  F2FP.BF16.PACK_AB R6, R174, R176 ;  /* 0x000000b0ae06723e */ /* 0x000fe800000010ff */
[----:B------:R-:W-:Y:S10]  /*40b0*/  MUFU.EX2 R104, R104 ;  /* 0x0000006800687308 */ /* 0x000ff40000000800 */
[----:B------:R-:W5:Y:S01]  /*40c0*/  MUFU.EX2 R188, R188 ;  /* 0x000000bc00bc7308 */ /* 0x000f620000000800 */
[C---:B-1----:R-:W-:Y:S07]  /*40d0*/  HMMA.16816.F32.BF16 R24, R12.reuse, R16, R24 ;  /* 0x000000100c18723c */ /* 0x042fee0000041818 */
[----:B------:R-:W-:Y:S01]  /*40e0*/  FSEL R16, R19, -INF , P6 ;  /* 0xff80000013107808 */ /* 0x000fe20003000000 */
[C---:B------:R-:W-:Y:S04]  /*40f0*/  HMMA.16816.F32.BF16 R28, R12.reuse, R8, R28 ;  /* 0x000000080c1c723c */ /* 0x040fe8000004181c */
[--C-:B------:R-:W-:Y:S02]  /*4100*/  FFMA.FTZ R17, R175, c[0x0][0x29c], -R189.reuse ;  /* 0x0000a700af117a23 */ /* 0x100fe400000108bd */
[--C-:B------:R-:W-:Y:S01]  /*4110*/  FFMA.FTZ R16, R16, c[0x0][0x29c], -R189.reuse ;  /* 0x0000a70010107a23 */ /* 0x100fe200000108bd */
[----:B------:R-:W-:Y:S01]  /*4120*/  F2FP.BF16.PACK_AB R8, R177, R178 ;  /* 0x000000b2b108723e */ /* 0x000fe200000010ff */
[C---:B------:R-:W-:Y:S02]  /*4130*/  HMMA.16816.F32.BF16 R32, R12.reuse, R2, R32 ;  /* 0x000000020c20723c */ /* 0x040fe40000041820 */
[----:B------:R-:W-:Y:S05]  /*4140*/  MUFU.EX2 R17, R17 ;  /* 0x0000001100117308 */ /* 0x000fea0000000800 */
[----:B------:R-:W-:Y:S01]  /*4150*/  F2FP.BF16.PACK_AB R3, R185, R184 ;  /* 0x000000b8b903723e */ /* 0x000fe200000010ff */
[C---:B----4-:R-:W-:Y:S04]  /*4160*/  HMMA.16816.F32.BF16 R36, R12.reuse, R20, R36 ;  /* 0x000000140c24723c */ /* 0x050fe80000041824 */
[----:B------:R1:W4:Y:S01]  /*4170*/  MUFU.EX2 R20, R0 ;  /* 0x0000000000147308 */ /* 0x0003220000000800 */
[----:B--2---:R-:W-:Y:S01]  /*4180*/  F2FP.BF16.PACK_AB R2, R172, R107 ;  /* 0x0000006bac02723e */ /* 0x004fe200000010ff */
[--C-:B------:R-:W-:Y:S02]  /*4190*/  FADD.FTZ R25, R25, -R18.reuse ;  /* 0x8000001219197221 */ /* 0x100fe40000010000 */
[----:B------:R-:W-:Y:S04]  /*41a0*/  HMMA.16816.F32.BF16 R40, R12, R4, R40 ;  /* 0x000000040c28723c */ /* 0x000fe80000041828 */
[--C-:B------:R-:W-:Y:S02]  /*41b0*/  FADD.FTZ R24, R24, -R18.reuse ;  /* 0x8000001218187221 */ /* 0x100fe40000010000 */
[----:B------:R-:W2:Y:S01]  /*41c0*/  MUFU.EX2 R16, R16 ;  /* 0x0000001000107308 */ /* 0x000ea20000000800 */
[----:B---3--:R-:W-:Y:S01]  /*41d0*/  F2FP.BF16.PACK_AB R4, R105, R106 ;  /* 0x0000006a6904723e */ /* 0x008fe200000010ff */
[--C-:B------:R-:W-:Y:S01]  /*41e0*/  FFMA.FTZ R14, R22, c[0x0][0x29c], -R189.reuse ;  /* 0x0000a700160e7a23 */ /* 0x100fe200000108bd */
[----:B-----5:R-:W-:Y:S03]  /*41f0*/  F2FP.BF16.PACK_AB R5, R188, R173 ;  /* 0x000000adbc05723e */ /* 0x020fe600000010ff */
        /* <DEDUP_REMOVED lines=11> */
[----:B------:R-:W3:Y:S01]  /*42b0*/  MUFU.EX2 R14, R14 ;  /* 0x0000000e000e7308 */ /* 0x000ee20000000800 */
        /* <DEDUP_REMOVED lines=18> */
[----:B----4-:R-:W-:Y:S01]  /*43e0*/  F2FP.BF16.PACK_AB R3, R20, R104 ;  /* 0x000000681403723e */ /* 0x010fe200000010ff */
[----:B------:R-:W-:Y:S01]  /*43f0*/  FMUL.FTZ R12, R188, R41 ;  /* 0x00000029bc0c7220 */ /* 0x000fe20000410000 */
[----:B--2---:R-:W-:Y:S03]  /*4400*/  F2FP.BF16.PACK_AB R2, R16, R17 ;  /* 0x000000111002723e */ /* 0x004fe600000010ff */
        /* <DEDUP_REMOVED lines=19> */
[----:B---3--:R-:W-:Y:S01]  /*4540*/  F2FP.BF16.PACK_AB R2, R7, R14 ;  /* 0x0000000e0702723e */ /* 0x008fe200000010ff */
        /* <DEDUP_REMOVED lines=137> */
[----:B------:R-:W-:Y:S01]  /*4de0*/  UIMAD UR16, UR11, UR7, UR16 ;  /* 0x000000070b1072a4 */ /* 0x000fe2000f8e0210 */
[----:B------:R-:W1:Y:S01]  /*4df0*/  S2R R200, SR_TID.X ;  /* 0x0000000000c87919 */ /* 0x000e620000002100 */
        /* <DEDUP_REMOVED lines=9> */
[C-C-:B------:R-:W-:Y:S04]  /*4e90*/  IADD3 R6, P5, P0, R8.reuse, 0x80, R2.reuse ;  /* 0x0000008008067810 */ /* 0x140fe800078be002 */
[--C-:B------:R-:W-:Y:S02]  /*4ea0*/  IADD3.X R7, R9, RZ, R3.reuse, P5, P0 ;  /* 0x000000ff09077210 */ /* 0x100fe40002fe0403 */
[----:B------:R-:W-:Y:S02]  /*4eb0*/  IADD3 R4, P5, P0, R8, 0x100, R2 ;  /* 0x0000010008047810 */ /* 0x000fe400078be002 */
[----:B------:R-:W-:Y:S02]  /*4ec0*/  IADD3 R0, -R239, UR13, -R0 ;  /* 0x0000000def007c10 */ /* 0x000fe4000fffe900 */
[C-C-:B------:R-:W-:Y:S02]  /*4ed0*/  IADD3.X R5, R9.reuse, RZ, R3.reuse, P5, P0 ;  /* 0x000000ff09057210 */ /* 0x140fe40002fe0403 */
[----:B------:R-:W-:Y:S02]  /*4ee0*/  ISETP.LT.OR P0, PT, R0, 0x1, !P6 ;  /* 0x000000010000780c */ /* 0x000fe40007701670 */
[----:B------:R-:W-:Y:S02]  /*4ef0*/  IADD3 R8, P5, R8, R2, RZ ;  /* 0x0000000208087210 */ /* 0x000fe40007fbe0ff */
[C---:B------:R-:W-:Y:S03]  /*4f00*/  ISETP.LT.OR P6, PT, R0.reuse, 0x21, !P6 ;  /* 0x000000210000780c */ /* 0x040fe600077c1670 */
[----:B------:R-:W-:Y:S01]  /*4f10*/  IMAD.X R9, R9, 0x1, R3, P5 ;  /* 0x0000000109097824 */ /* 0x000fe200028e0603 */
[C---:B------:R-:W-:Y:S05]  /*4f20*/  LOP3.LUT P5, RZ, R237.reuse, 0x2, RZ, 0xc0, !PT ;  /* 0x00000002edff7812 */ /* 0x040fea00078ac0ff */
[----:B------:R-:W-:Y:S01]  /*4f30*/  @!PT LDS RZ, [RZ] ;  /* 0x00000000fffff984 */ /* 0x000fe20000000800 */
[----:B------:R-:W-:Y:S01]  /*4f40*/  @!PT LDS RZ, [RZ] ;  /* 0x00000000fffff984 */ /* 0x000fe20000000800 */
[----:B------:R-:W-:Y:S01]  /*4f50*/  @!PT LDS RZ, [RZ] ;  /* 0x00000000fffff984 */ /* 0x000fe20000000800 */
[----:B------:R2:W-:Y:S01]  /*4f60*/  LDGSTS.E.BYPASS.LTC128B.128 [R236+0x1b080], [R2.64], !P0 ;  /* 0x1b08000002ec7fae */ /* 0x0005e2000c101d4e */
[C---:B------:R-:W-:Y:S02]  /*4f70*/  ISETP.LT.OR P0, PT, R0.reuse, 0x1, !P5 ;  /* 0x000000010000780c */ /* 0x040fe40006f01670 */
[C---:B------:R-:W-:Y:S11]  /*4f80*/  ISETP.LT.OR P5, PT, R0.reuse, 0x21, !P5 ;  /* 0x000000210000780c */ /* 0x040ff60006fa1670 */
[----:B------:R2:W-:Y:S01]  /*4f90*/  LDGSTS.E.BYPASS.LTC128B.128 [R236+0x1d080], [R2.64+0x80], !P0 ;  /* 0x1d08008002ec7fae */ /* 0x0005e2000c101d4e */
[----:B------:R-:W-:Y:S04]  /*4fa0*/  LOP3.LUT P0, RZ, R237, 0x4, RZ, 0xc0, !PT ;  /* 0x00000004edff7812 */ /* 0x000fe8000780c0ff */
[C---:B------:R-:W-:Y:S02]  /*4fb0*/  ISETP.LT.OR P2, PT, R0.reuse, 0x1, !P0 ;  /* 0x000000010000780c */ /* 0x040fe40004741670 */
[----:B------:R-:W-:Y:S01]  /*4fc0*/  ISETP.LT.OR P0, PT, R0, 0x21, !P0 ;  /* 0x000000210000780c */ /* 0x000fe20004701670 */
[----:B-1----:R-:W-:Y:S10]  /*4fd0*/  @!P1 IMAD.SHL.U32 R0, R200, 0x10, RZ ;  /* 0x00000010c8009824 */ /* 0x002ff400078e00ff */
[----:B------:R2:W-:Y:S01]  /*4fe0*/  LDGSTS.E.BYPASS.LTC128B.128 [R236+0x1f080], [R2.64+0x100], !P2 ;  /* 0x1f08010002ec7fae */ /* 0x0005e2000d101d4e */
[----:B------:R-:W-:Y:S03]  /*4ff0*/  ISETP.NE.AND P2, PT, R10, RZ, PT ;  /* 0x000000ff0a00720c */ /* 0x000fe60003f45270 */
[----:B------:R1:W-:Y:S04]  /*5000*/  LDGSTS.E.BYPASS.LTC128B.128 [R236+0x1c080], [R8.64], !P6 ;  /* 0x1c08000008ec7fae */ /* 0x0003e8000f101d4e */
[----:B------:R1:W-:Y:S04]  /*5010*/  LDGSTS.E.BYPASS.LTC128B.128 [R236+0x1e080], [R6.64], !P5 ;  /* 0x1e08000006ec7fae */ /* 0x0003e8000e901d4e */
[----:B------:R1:W-:Y:S01]  /*5020*/  LDGSTS.E.BYPASS.LTC128B.128 [R236+0x20080], [R4.64], !P0 ;  /* 0x2008000004ec7fae */ /* 0x0003e2000c101d4e */
[----:B--2---:R-:W-:Y:S04]  /*5030*/  IMAD.U32 R2, RZ, RZ, UR6 ;  /* 0x00000006ff027e24 */ /* 0x004fe8000f8e00ff */
[----:B------:R-:W-:Y:S05]  /*5040*/  @!P1 IMAD.WIDE R2, R2, 0x4, R246 ;  /* 0x0000000402029825 */ /* 0x000fea00078e02f6 */
[----:B------:R1:W-:Y:S02]  /*5050*/  @!P1 LDGSTS.E.BYPASS.LTC128B.128 [R0+0x21280], [R2.64] ;  /* 0x2128000002009fae */ /* 0x0003e4000b901d4e */
.L_x_799:
[-C--:B-1234-:R-:W-:Y:S01]  /*5060*/  HMMA.16816.F32.BF16 R4, R108, R16.reuse, RZ ;  /* 0x000000106c04723c */ /* 0x09efe200000418ff */
[----:B------:R-:W-:Y:S01]  /*5070*/  LDSM.16.M88.4 R200, [R223+0x1000] ;  /* 0x00100000dfc8783b */ /* 0x000fe20000000200 */
[----:B------:R-:W-:Y:S02]  /*5080*/  UIMAD UR5, UR5, 0x3000, URZ ;  /* 0x00003000050578a4 */ /* 0x000fe4000f8e023f */
[----:B------:R-:W-:Y:S01]  /*5090*/  UISETP.GE.AND UP0, UPT, UR11, UR8, UPT ;  /* 0x000000080b00728c */ /* 0x000fe2000bf06270 */
[----:B------:R-:W1:Y:S01]  /*50a0*/  LDSM.16.MT88.4 R204, [R222+0x1000] ;  /* 0x00100000decc783b */ /* 0x000e620000004200 */
[----:B------:R-:W-:Y:S02]  /*50b0*/  UISETP.GE.AND UP1, UPT, UR12, 0x1, UPT ;  /* 0x000000010c00788c */ /* 0x000fe4000bf26270 */
[C---:B------:R-:W-:Y:S01]  /*50c0*/  HMMA.16816.F32.BF16 R8, R172.reuse, R16, RZ ;  /* 0x00000010ac08723c */ /* 0x040fe200000418ff */
[----:B------:R-:W2:Y:S01]  /*50d0*/  LDSM.16.M88.4 R208, [R223+0x1400] ;  /* 0x00140000dfd0783b */ /* 0x000ea20000000200 */
[----:B------:R-:W-:Y:S02]  /*50e0*/  UIADD3 UR6, UR4, 0x1, URZ ;  /* 0x0000000104067890 */ /* 0x000fe4000fffe03f */
[----:B------:R-:W-:Y:S01]  /*50f0*/  IMAD.U32 R2, RZ, RZ, UR5 ;  /* 0x00000005ff027e24 */ /* 0x000fe2000f8e00ff */
[----:B------:R-:W-:Y:S01]  /*5100*/  LDSM.16.M88.4 R212, [R223+0x2400] ;  /* 0x00240000dfd4783b */ /* 0x000fe20000000200 */
[----:B------:R-:W-:Y:S01]  /*5110*/  IADD3 R0, P0, R244, UR5, RZ ;  /* 0x00000005f4007c10 */ /* 0x000fe2000ff1e0ff */
[----:B------:R-:W-:Y:S01]  /*5120*/  UIADD3 UR5, UR12, 0x1, URZ ;  /* 0x000000010c057890 */ /* 0x000fe2000fffe03f */
[-C--:B------:R-:W-:Y:S01]  /*5130*/  HMMA.16816.F32.BF16 R12, R172, R18.reuse, RZ ;  /* 0x00000012ac0c723c */ /* 0x080fe200000418ff */
[----:B------:R-:W0:Y:S01]  /*5140*/  LDGDEPBAR ;  /* 0x00000000000079af */ /* 0x000e220000000000 */
[----:B------:R-:W-:Y:S02]  /*5150*/  UISETP.GE.AND UP2, UPT, UR4, 0x1, UPT ;  /* 0x000000010400788c */ /* 0x000fe4000bf46270 */
[----:B------:R-:W-:Y:S01]  /*5160*/  LEA.HI.X.SX32 R2, R2, R251, 0x1, P0 ;  /* 0x000000fb02027211 */ /* 0x000fe200000f0eff */
[----:B------:R-:W-:Y:S03]  /*5170*/  USEL UR12, UR5, URZ, !UP1 ;  /* 0x0000003f050c7287 */ /* 0x000fe6000c800000 */
[C---:B------:R-:W-:Y:S01]  /*5180*/  HMMA.16816.F32.BF16 R16, R108.reuse, R18, RZ ;  /* 0x000000126c10723c */ /* 0x040fe200000418ff */
[----:B------:R-:W-:Y:S07]  /*5190*/  UMOV UR5, UR11 ;  /* 0x0000000b00057c82 */ /* 0x000fee0008000000 */
[-C--:B------:R-:W-:Y:S08]  /*51a0*/  HMMA.16816.F32.BF16 R20, R108, R36.reuse, RZ ;  /* 0x000000246c14723c */ /* 0x080ff000000418ff */
[C---:B------:R-:W-:Y:S08]  /*51b0*/  HMMA.16816.F32.BF16 R24, R172.reuse, R36, RZ ;  /* 0x00000024ac18723c */ /* 0x040ff000000418ff */
[-C--:B------:R-:W-:Y:S08]  /*51c0*/  HMMA.16816.F32.BF16 R28, R172, R38.reuse, RZ ;  /* 0x00000026ac1c723c */ /* 0x080ff000000418ff */
[C---:B------:R-:W-:Y:S08]  /*51d0*/  HMMA.16816.F32.BF16 R32, R108.reuse, R38, RZ ;  /* 0x000000266c20723c */ /* 0x040ff000000418ff */
[-C--:B------:R-:W-:Y:S08]  /*51e0*/  HMMA.16816.F32.BF16 R36, R108, R176.reuse, RZ ;  /* 0x000000b06c24723c */ /* 0x080ff000000418ff */
[C---:B------:R-:W-:Y:S08]  /*51f0*/  HMMA.16816.F32.BF16 R40, R172.reuse, R176, RZ ;  /* 0x000000b0ac28723c */ /* 0x040ff000000418ff */
[-C--:B------:R-:W-:Y:S01]  /*5200*/  HMMA.16816.F32.BF16 R104, R172, R178.reuse, RZ ;  /* 0x000000b2ac68723c */ /* 0x080fe200000418ff */
[----:B------:R-:W3:Y:S07]  /*5210*/  LDSM.16.MT88.4 R172, [R222+0x3800] ;  /* 0x00380000deac783b */ /* 0x000eee0000004200 */
[----:B------:R-:W-:Y:S01]  /*5220*/  HMMA.16816.F32.BF16 R108, R108, R178, RZ ;  /* 0x000000b26c6c723c */ /* 0x000fe200000418ff */
[----:B------:R-:W4:Y:S07]  /*5230*/  LDSM.16.MT88.4 R176, [R222+0x6000] ;  /* 0x00600000deb0783b */ /* 0x000f2e0000004200 */
        /* <DEDUP_REMOVED lines=27> */
[-C--:B----4-:R-:W-:Y:S08]  /*53f0*/  HMMA.16816.F32.BF16 R36, R200, R176.reuse, R36 ;  /* 0x000000b0c824723c */ /* 0x090ff00000041824 */
[C---:B------:R-:W-:Y:S08]  /*5400*/  HMMA.16816.F32.BF16 R40, R208.reuse, R176, R40 ;  /* 0x000000b0d028723c */ /* 0x040ff00000041828 */
[-C--:B------:R-:W-:Y:S01]  /*5410*/  HMMA.16816.F32.BF16 R104, R208, R178.reuse, R104 ;  /* 0x000000b2d068723c */ /* 0x080fe20000041868 */
[----:B------:R-:W2:Y:S07]  /*5420*/  LDSM.16.MT88.4 R208, [R222+0x4800] ;  /* 0x00480000ded0783b */ /* 0x000eae0000004200 */
[----:B------:R-:W-:Y:S01]  /*5430*/  HMMA.16816.F32.BF16 R108, R200, R178, R108 ;  /* 0x000000b2c86c723c */ /* 0x000fe2000004186c */
[----:B------:R-:W3:Y:S07]  /*5440*/  LDSM.16.MT88.4 R176, [R222+0x7000] ;  /* 0x00700000deb0783b */ /* 0x000eee0000004200 */
[-C--:B-----5:R-:W-:Y:S08]  /*5450*/  HMMA.16816.F32.BF16 R4, R180, R184.reuse, R4 ;  /* 0x000000b8b404723c */ /* 0x0a0ff00000041804 */
[C---:B------:R-:W-:Y:S08]  /*5460*/  HMMA.16816.F32.BF16 R8, R188.reuse, R184, R8 ;  /* 0x000000b8bc08723c */ /* 0x040ff00000041808 */
[-C--:B------:R-:W-:Y:S08]  /*5470*/  HMMA.16816.F32.BF16 R12, R188, R186.reuse, R12 ;  /* 0x000000babc0c723c */ /* 0x080ff0000004180c */
        /* <DEDUP_REMOVED lines=36> */
[-C--:B---3--:R-:W-:Y:S03]  /*56c0*/  HMMA.16816.F32.BF16 R36, R196, R176.reuse, R36 ;  /* 0x000000b0c424723c */ /* 0x088fe60000041824 */
        /* <DEDUP_REMOVED lines=193> */
.L_x_797:
[----:B------:R-:W-:Y:S05]  /*62e0*/  @P1 EXIT ;  /* 0x000000000000194d */ /* 0x000fea0003800000 */
[----:B------:R-:W-:-:S04]  /*62f0*/  ISETP.NE.U32.AND P2, PT, RZ, c[0x0][0x360], PT ;  /* 0x0000d800ff007a0c */ /* 0x000fc80003f45070 */
[----:B------:R-:W-:-:S13]  /*6300*/  ISETP.NE.AND.EX P2, PT, RZ, c[0x0][0x364], PT, P2 ;  /* 0x0000d900ff007a0c */ /* 0x000fda0003f45320 */
[----:B-1----:R-:W-:-:S04]  /*6310*/  @P2 IMAD.MOV.U32 R2, RZ, RZ, 0x4 ;  /* 0x00000004ff022424 */ /* 0x002fc800078e00ff */
[----:B------:R-:W-:-:S05]  /*6320*/  @P2 IMAD.WIDE R2, R252, R2, c[0x0][0x360] ;  /* 0x0000d800fc022625 */ /* 0x000fca00078e0202 */
[----:B------:R1:W2:Y:S01]  /*6330*/  @P2 LDG.E R0, [R2.64] ;  /* 0x0000000e02002981 */ /* 0x0002a2000c1e1900 */
[----:B------:R-:W3:Y:S03]  /*6340*/  S2UR UR5, SR_CTAID.X ;  /* 0x00000000000579c3 */ /* 0x000ee60000002500 */
[----:B------:R-:W4:Y:S04]  /*6350*/  S2R R5, SR_TID.X ;  /* 0x0000000000057919 */ /* 0x000f280000002100 */
[----:B-1----:R-:W1:Y:S01]  /*6360*/  S2R R3, SR_CTAID.Y ;  /* 0x0000000000037919 */ /* 0x002e620000002600 */
[----:B------:R-:W-:Y:S01]  /*6370*/  MOV R2, 0x1 ;  /* 0x0000000100027802 */ /* 0x000fe20000000f00 */
[----:B---3--:R-:W-:Y:S01]  /*6380*/  UIMAD UR5, UR5, 0x3c00, URZ ;  /* 0x00003c00050578a4 */ /* 0x008fe2000f8e023f */
[----:B----4-:R-:W-:Y:S01]  /*6390*/  SHF.R.S32.HI R6, RZ, 0x1f, R5 ;  /* 0x0000001fff067819 */ /* 0x010fe20000011405 */
[----:B------:R-:W-:Y:S01]  /*63a0*/  BAR.SYNC.DEFER_BLOCKING 0x1, 0x100 ;  /* 0x0044000000007b1d */ /* 0x000fe20000010000 */
[----:B------:R-:W-:Y:S01]  /*63b0*/  ISETP.NE.AND P0, PT, R2, c[0x0][0x338], PT ;  /* 0x0000ce0002007a0c */ /* 0x000fe20003f05270 */
[----:B------:R-:W-:-:S12]  /*63c0*/  USHF.R.S32.HI UR4, URZ, 0x1f, UR5 ;  /* 0x0000001f3f047899 */ /* 0x000fd80008011405 */
[----:B-1----:R-:W-:-:S04]  /*63d0*/  @P0 IMAD.HI.U32 R4, R3, c[0x0][0x33c], RZ ;  /* 0x0000cf0003040a27 */ /* 0x002fc800078e00ff */
[----:B--2---:R-:W-:-:S04]  /*63e0*/  @P2 IMAD R0, R252, 0x50, R0 ;  /* 0x00000050fc002824 */ /* 0x004fc800078e0200 */
[----:B------:R-:W-:-:S05]  /*63f0*/  @P2 IMAD.HI R0, R0, 0x66666667, RZ ;  /* 0x6666666700002827 */ /* 0x000fca00078e02ff */
[----:B------:R-:W-:-:S04]  /*6400*/  @P2 SHF.R.U32.HI R2, RZ, 0x1f, R0 ;  /* 0x0000001fff022819 */ /* 0x000fc80000011600 */
[----:B------:R-:W-:Y:S01]  /*6410*/  @P2 LEA.HI.SX32 R2, R0, R2, 0x1b ;  /* 0x0000000200022211 */ /* 0x000fe200078fdaff */
[----:B------:R-:W-:Y:S01]  /*6420*/  IMAD.MOV.U32 R0, RZ, RZ, R3 ;  /* 0x000000ffff007224 */ /* 0x000fe200078e0003 */
[----:B------:R-:W-:-:S03]  /*6430*/  @P0 SHF.R.U32.HI R0, RZ, c[0x0][0x340], R4 ;  /* 0x0000d000ff000a19 */ /* 0x000fc60000011604 */
[----:B------:R-:W-:Y:S01]  /*6440*/  @P2 IMAD R2, R2, 0x3c00, RZ ;  /* 0x00003c0002022824 */ /* 0x000fe200078e02ff */
[----:B------:R-:W-:-:S04]  /*6450*/  SHF.R.S32.HI R4, RZ, 0x1f, R0 ;  /* 0x0000001fff047819 */ /* 0x000fc80000011400 */
[----:B------:R-:W-:Y:S02]  /*6460*/  @P2 SHF.R.S32.HI R3, RZ, 0x1f, R2 ;  /* 0x0000001fff032819 */ /* 0x000fe40000011402 */
[----:B------:R-:W-:-:S06]  /*6470*/  @!P2 CS2R R2, SRZ ;  /* 0x000000000002a805 */ /* 0x000fcc000001ff00 */
[----:B------:R-:W-:Y:S01]  /*6480*/  IADD3 R2, P1, P0, R2, UR5, R5 ;  /* 0x0000000502027c10 */ /* 0x000fe2000f83e005 */
[C---:B------:R-:W-:Y:S02]  /*6490*/  IMAD R5, R4.reuse, c[0x0][0x328], RZ ;  /* 0x0000ca0004057a24 */ /* 0x040fe400078e02ff */
[----:B------:R-:W-:Y:S01]  /*64a0*/  IMAD R4, R4, c[0x0][0x300], RZ ;  /* 0x0000c00004047a24 */ /* 0x000fe200078e02ff */
[----:B------:R-:W-:Y:S01]  /*64b0*/  IADD3.X R3, R3, UR4, R6, P1, P0 ;  /* 0x0000000403037c10 */ /* 0x000fe20008fe0406 */
[C---:B------:R-:W-:Y:S01]  /*64c0*/  IMAD R7, R0.reuse, c[0x0][0x32c], R5 ;  /* 0x0000cb0000077a24 */ /* 0x040fe200078e0205 */
[----:B------:R-:W-:Y:S01]  /*64d0*/  SHF.R.S32.HI R6, RZ, 0x1f, R252 ;  /* 0x0000001fff067819 */ /* 0x000fe200000114fc */
[C---:B------:R-:W-:Y:S02]  /*64e0*/  IMAD R8, R0.reuse, c[0x0][0x304], R4 ;  /* 0x0000c10000087a24 */ /* 0x040fe400078e0204 */
[----:B------:R-:W-:-:S04]  /*64f0*/  IMAD.WIDE.U32 R4, R0, c[0x0][0x328], R2 ;  /* 0x0000ca0000047a25 */ /* 0x000fc800078e0002 */
[----:B------:R-:W-:Y:S01]  /*6500*/  IMAD.WIDE.U32 R2, R0, c[0x0][0x300], R2 ;  /* 0x0000c00000027a25 */ /* 0x000fe200078e0002 */
[----:B------:R-:W-:Y:S02]  /*6510*/  SEL R0, R6, RZ, !P2 ;  /* 0x000000ff06007207 */ /* 0x000fe40005000000 */
[----:B------:R-:W-:Y:S01]  /*6520*/  IADD3 R5, R5, R7, RZ ;  /* 0x0000000705057210 */ /* 0x000fe20007ffe0ff */
[----:B------:R-:W-:Y:S01]  /*6530*/  IMAD.IADD R3, R3, 0x1, R8 ;  /* 0x0000000103037824 */ /* 0x000fe200078e0208 */
[----:B------:R-:W-:Y:S01]  /*6540*/  SEL R6, R252, RZ, !P2 ;  /* 0x000000fffc067207 */ /* 0x000fe20005000000 */
[C---:B------:R-:W-:Y:S02]  /*6550*/  IMAD R10, R0.reuse, c[0x0][0x330], RZ ;  /* 0x0000cc00000a7a24 */ /* 0x040fe400078e02ff */
[----:B------:R-:W-:Y:S02]  /*6560*/  IMAD R0, R0, c[0x0][0x308], RZ ;  /* 0x0000c20000007a24 */ /* 0x000fe400078e02ff */
[----:B------:R-:W-:-:S02]  /*6570*/  IMAD R10, R6, c[0x0][0x334], R10 ;  /* 0x0000cd00060a7a24 */ /* 0x000fc400078e020a */
[----:B------:R-:W-:-:S04]  /*6580*/  IMAD.WIDE.U32 R8, R6, c[0x0][0x330], R4 ;  /* 0x0000cc0006087a25 */ /* 0x000fc800078e0004 */
[----:B------:R-:W-:Y:S01]  /*6590*/  IMAD R0, R6, c[0x0][0x30c], R0 ;  /* 0x0000c30006007a24 */ /* 0x000fe200078e0200 */
[----:B------:R-:W-:Y:S01]  /*65a0*/  LEA R4, P1, R8, c[0x0][0x310], 0x2 ;  /* 0x0000c40008047a11 */ /* 0x000fe200078210ff */
[----:B------:R-:W-:Y:S01]  /*65b0*/  IMAD.WIDE.U32 R6, R6, c[0x0][0x308], R2 ;  /* 0x0000c20006067a25 */ /* 0x000fe200078e0002 */
[----:B------:R-:W-:-:S03]  /*65c0*/  IADD3 R3, R9, R10, RZ ;  /* 0x0000000a09037210 */ /* 0x000fc60007ffe0ff */
[----:B------:R-:W-:Y:S01]  /*65d0*/  IMAD.IADD R0, R7, 0x1, R0 ;  /* 0x0000000107007824 */ /* 0x000fe200078e0200 */
[----:B------:R-:W-:Y:S02]  /*65e0*/  LEA.HI.X R5, R8, c[0x0][0x314], R3, 0x2, P1 ;  /* 0x0000c50008057a11 */ /* 0x000fe400008f1403 */
[----:B------:R-:W-:-:S03]  /*65f0*/  LEA R2, P0, R6, c[0x0][0x2e8], 0x2 ;  /* 0x0000ba0006027a11 */ /* 0x000fc600078010ff */
        /* <DEDUP_REMOVED lines=122> */
.L_x_801:
        /* <DEDUP_REMOVED lines=14> */
.L_x_1408:


//--------------------- .text._ZN7cutlass13device_kernelIN5flash19enable_sm80_to_sm89INS1_16FlashAttnBwdSm80INS1_25CollectiveMainloopBwdSm80ILi2ELi1EN4cute5tupleIJNS5_1CILi64EEENS7_ILi80EEENS7_ILi192EEEEEENS_10bfloat16_tEfNS_4arch4Sm80ELb0ELb0ELb0ELb1ELb1ELb0ELb1ELb0ELi2ELi4ELi2ELi2ELb0EEENS1_24CollectiveEpilogueBwdGQAISB_fSE_Li256ELb1ELb1EEENS1_19SingleTileSchedulerILb1ELb0ELb0ELi80EEEEEEEEEvNT_6ParamsE --------------------------
	.section	.text._ZN7cutlass13device_kernelIN5flash19enable_sm80_to_sm89INS1_16FlashAttnBwdSm80INS1_25CollectiveMainloopBwdSm80ILi2ELi1EN4cute5tupleIJNS5_1CILi64EEENS7_ILi80EEENS7_ILi192EEEEEENS_10bfloat16_tEfNS_4arch4Sm80ELb0ELb0ELb0ELb1ELb1ELb0ELb1ELb0ELi2ELi4ELi2ELi2ELb0EEENS1_24CollectiveEpilogueBwdGQAISB_fSE_Li256ELb1ELb1EEENS1_19SingleTileSchedulerILb1ELb0ELb0ELi80EEEEEEEEEvNT_6ParamsE,"ax",@progbits
	.sectioninfo	@"SHI_REGISTERS=254"
	.align	128
.text._ZN7cutlass13device_kernelIN5flash19enable_sm80_to_sm89INS1_16FlashAttnBwdSm80INS1_25CollectiveMainloopBwdSm80ILi2ELi1EN4cute5tupleIJNS5_1CILi64EEENS7_ILi80EEENS7_ILi192EEEEEENS_10bfloat16_tEfNS_4arch4Sm80ELb0ELb0ELb0ELb1ELb1ELb0ELb1ELb0ELi2ELi4ELi2ELi2ELb0EEENS1_24CollectiveEpilogueBwdGQAISB_fSE_Li256ELb1ELb1EEENS1_19SingleTileSchedulerILb1ELb0ELb0ELi80EEEEEEEEEvNT_6ParamsE:
        .type           _ZN7cutlass13device_kernelIN5flash19enable_sm80_to_sm89INS1_16FlashAttnBwdSm80INS1_25CollectiveMainloopBwdSm80ILi2ELi1EN4cute5tupleIJNS5_1CILi64EEENS7_ILi80EEENS7_ILi192EEEEEENS_10bfloat16_tEfNS_4arch4Sm80ELb0ELb0ELb0ELb1ELb1ELb0ELb1ELb0ELi2ELi4ELi2ELi2ELb0EEENS1_24CollectiveEpilogueBwdGQAISB_fSE_Li256ELb1ELb1EEENS1_19SingleTileSchedulerILb1ELb0ELb0ELi80EEEEEEEEEvNT_6ParamsE,@function
        .size           _ZN7cutlass13device_kernelIN5flash19enable_sm80_to_sm89INS1_16FlashAttnBwdSm80INS1_25CollectiveMainloopBwdSm80ILi2ELi1EN4cute5tupleIJNS5_1CILi64EEENS7_ILi80EEENS7_ILi192EEEEEENS_10bfloat16_tEfNS_4arch4Sm80ELb0ELb0ELb0ELb1ELb1ELb0ELb1ELb0ELi2ELi4ELi2ELi2ELb0EEENS1_24CollectiveEpilogueBwdGQAISB_fSE_Li256ELb1ELb1EEENS1_19SingleTileSchedulerILb1ELb0ELb0ELi80EEEEEEEEEvNT_6ParamsE,(.L_x_1409 - _ZN7cutlass13device_kernelIN5flash19enable_sm80_to_sm89INS1_16FlashAttnBwdSm80INS1_25CollectiveMainloopBwdSm80ILi2ELi1EN4cute5tupleIJNS5_1CILi64EEENS7_ILi80EEENS7_ILi192EEEEEENS_10bfloat16_tEfNS_4arch4Sm80ELb0ELb0ELb0ELb1ELb1ELb0ELb1ELb0ELi2ELi4ELi2ELi2ELb0EEENS1_24CollectiveEpilogueBwdGQAISB_fSE_Li256ELb1ELb1EEENS1_19SingleTileSchedulerILb1ELb0ELb0ELi80EEEEEEEEEvNT_6ParamsE)
        .other          _ZN7cutlass13device_kernelIN5flash19enable_sm80_to_sm89INS1_16FlashAttnBwdSm80INS1_25CollectiveMainloopBwdSm80ILi2ELi1EN4cute5tupleIJNS5_1CILi64EEENS7_ILi80EEENS7_ILi192EEEEEENS_10bfloat16_tEfNS_4arch4Sm80ELb0ELb0ELb0ELb1ELb1ELb0ELb1ELb0ELi2ELi4ELi2ELi2ELb0EEENS1_24CollectiveEpilogueBwdGQAISB_fSE_Li256ELb1ELb1EEENS1_19SingleTileSchedulerILb1ELb0ELb0ELi80EEEEEEEEEvNT_6ParamsE,@"STO_CUDA_ENTRY STV_DEFAULT"
_ZN7cutlass13device_kernelIN5flash19enable_sm80_to_sm89INS1_16FlashAttnBwdSm80INS1_25CollectiveMainloopBwdSm80ILi2ELi1EN4cute5tupleIJNS5_1CILi64EEENS7_ILi80EEENS7_ILi192EEEEEENS_10bfloat16_tEfNS_4arch4Sm80ELb0ELb0ELb0ELb1ELb1ELb0ELb1ELb0ELi2ELi4ELi2ELi2ELb0EEENS1_24CollectiveEpilogueBwdGQAISB_fSE_Li256ELb1ELb1EEENS1_19SingleTileSchedulerILb1ELb0ELb0ELi80EEEEEEEEEvNT_6ParamsE:
        /* <DEDUP_REMOVED lines=17> */
.L_x_803:
        /* <DEDUP_REMOVED lines=8> */
.L_x_805:
[----:B------:R-:W-:Y:S02]  /*0190*/  MOV R4, c[0x0][0x3ac] ;  /* 0x0000eb0000047a02 */ /* 0x000fe40000000f00 */
.L_x_804:
[----:B------:R-:W-:-:S05]  /*01a0*/  IMAD R3, R2, 0x50, RZ ;  /* 0x0000005002037824 */ /* 0x000fca00078e02ff */
[----:B-----5:R-:W-:-:S04]  /*01b0*/  ISETP.GE.AND P0, PT, R3, R4, PT ;  /* 0x000000040300720c */ /* 0x020fc80003f06270 */
[----:B------:R-:W-:Y:S01]  /*01c0*/  SEL R240, R240, 0xffffffff, !P0 ;  /* 0xfffffffff0f07807 */ /* 0x000fe20004000000 */
[----:B------:R-:W-:Y:S05]  /*01d0*/  BRA `(.L_x_806) ;  /* 0x0000011000007947 */ /* 0x000fea0003800000 */
.L_x_802:
[----:B---34-:R-:W-:-:S04]  /*01e0*/  ISETP.NE.U32.AND P0, PT, RZ, c[0x0][0x3c8], PT ;  /* 0x0000f200ff007a0c */ /* 0x018fc80003f05070 */
[----:B------:R-:W-:-:S13]  /*01f0*/  ISETP.NE.AND.EX P0, PT, RZ, c[0x0][0x3cc], PT, P0 ;  /* 0x0000f300ff007a0c */ /* 0x000fda0003f05300 */
[----:B------:R-:W-:Y:S05]  /*0200*/  @!P0 BRA `(.L_x_807) ;  /* 0x0000002000008947 */ /* 0x000fea0003800000 */
[----:B------:R1:W5:Y:S01]  /*0210*/  LDG.E R4, [R4.64] ;  /* 0x0000000e04047981 */ /* 0x000362000c1e1900 */
[----:B------:R-:W-:Y:S05]  /*0220*/  BRA `(.L_x_808) ;  /* 0x0000009000007947 */ /* 0x000fea0003800000 */
.L_x_807:
        /* <DEDUP_REMOVED lines=8> */
.L_x_809:
[----:B------:R-:W-:Y:S02]  /*02b0*/  MOV R4, c[0x0][0x3ac] ;  /* 0x0000eb0000047a02 */ /* 0x000fe40000000f00 */
.L_x_808:
[----:B------:R-:W-:-:S05]  /*02c0*/  IMAD R3, R2, 0x50, RZ ;  /* 0x0000005002037824 */ /* 0x000fca00078e02ff */
[----:B-----5:R-:W-:-:S04]  /*02d0*/  ISETP.GE.AND P0, PT, R3, R4, PT ;  /* 0x000000040300720c */ /* 0x020fc80003f06270 */
[----:B------:R-:W-:-:S04]  /*02e0*/  SEL R240, R240, 0xffffffff, !P0 ;  /* 0xfffffffff0f07807 */ /* 0x000fc80004000000 */
.L_x_806:
        /* <DEDUP_REMOVED lines=10> */
[CC--:B------:R-:W-:Y:S02]  /*0390*/  @P0 IMAD.WIDE R6, R240.reuse, R11.reuse, c[0x0][0x2d8] ;  /* 0x0000b600f0060625 */ /* 0x0c0fe400078e020b */
[----:B------:R-:W3:Y:S02]  /*03a0*/  @P4 LDG.E R13, [R16.64] ;  /* 0x0000000e100d4981 */ /* 0x000ee4000c1e1900 */
[C---:B------:R-:W-:Y:S02]  /*03b0*/  IMAD.WIDE R14, R240.reuse, R11, c[0x0][0x2d0] ;  /* 0x0000b400f00e7625 */ /* 0x040fe400078e020b */
[----:B------:R4:W5:Y:S04]  /*03c0*/  @P0 LDG.E R10, [R6.64] ;  /* 0x0000000e060a0981 */ /* 0x000968000c1e1900 */
[----:B-1----:R-:W3:Y:S01]  /*03d0*/  @P3 LDG.E R5, [R14.64] ;  /* 0x0000000e0e053981 */ /* 0x002ee2000c1e1900 */
[----:B------:R-:W-:Y:S01]  /*03e0*/  ULDC UR13, c[0x0][0x168] ;  /* 0x00005a00000d7ab9 */ /* 0x000fe20000000800 */
[----:B------:R-:W-:Y:S01]  /*03f0*/  CS2R R8, SRZ ;  /* 0x0000000000087805 */ /* 0x000fe2000001ff00 */
[----:B----4-:R-:W-:Y:S01]  /*0400*/  CS2R R6, SRZ ;  /* 0x0000000000067805 */ /* 0x010fe2000001ff00 */
[----:B--2---:R-:W-:-:S05]  /*0410*/  @P4 IMAD R4, R240, 0x40, R3 ;  /* 0x00000040f0044824 */ /* 0x004fca00078e0203 */
[----:B------:R-:W-:-:S04]  /*0420*/  @P4 SHF.R.S32.HI R3, RZ, 0x1f, R4 ;  /* 0x0000001fff034819 */ /* 0x000fc80000011404 */
[----:B------:R-:W-:Y:S01]  /*0430*/  @P4 LEA.HI R3, R3, R4, RZ, 0x6 ;  /* 0x0000000403034211 */ /* 0x000fe200078f30ff */
[----:B-----5:R1:W2:Y:S01]  /*0440*/  @P0 R2UR UR13, R10 ;  /* 0x000000000a0d03c2 */ /* 0x0202a200000e0000 */
[----:B------:R-:W-:Y:S01]  /*0450*/  IMAD.MOV.U32 R4, RZ, RZ, RZ ;  /* 0x000000ffff047224 */ /* 0x000fe200078e00ff */
[--C-:B---3--:R-:W-:Y:S01]  /*0460*/  @P4 SHF.R.S32.HI R7, RZ, 0x1f, R13.reuse ;  /* 0x0000001fff074819 */ /* 0x108fe2000001140d */
[----:B------:R-:W-:Y:S01]  /*0470*/  @P4 IMAD.MOV.U32 R6, RZ, RZ, R13 ;  /* 0x000000ffff064224 */ /* 0x000fe200078e000d */
[----:B------:R-:W-:Y:S01]  /*0480*/  @P4 LOP3.LUT R4, R3, 0xffffffc0, RZ, 0xc0, !PT ;  /* 0xffffffc003044812 */ /* 0x000fe200078ec0ff */
[----:B------:R-:W-:Y:S01]  /*0490*/  IMAD.MOV.U32 R3, RZ, RZ, c[0x0][0x198] ;  /* 0x00006600ff037624 */ /* 0x000fe200078e00ff */
[--C-:B------:R-:W-:Y:S01]  /*04a0*/  @P3 SHF.R.S32.HI R9, RZ, 0x1f, R5.reuse ;  /* 0x0000001fff093819 */ /* 0x100fe20000011405 */
[----:B------:R-:W-:Y:S01]  /*04b0*/  @P3 IMAD.MOV.U32 R8, RZ, RZ, R5 ;  /* 0x000000ffff083224 */ /* 0x000fe200078e0005 */
[----:B-12---:R-:W-:Y:S05]  /*04c0*/  @P0 BRA `(.L_x_810) ;  /* 0x0000006000000947 */ /* 0x006fea0003800000 */
[----:B------:R-:W-:Y:S05]  /*04d0*/  @!P4 BRA `(.L_x_810) ;  /* 0x000000500000c947 */ /* 0x000fea0003800000 */
[----:B------:R-:W2:Y:S04]  /*04e0*/  LDG.E R10, [R16.64] ;  /* 0x0000000e100a7981 */ /* 0x000ea8000c1e1900 */
[----:B------:R-:W3:Y:S01]  /*04f0*/  LDG.E R5, [R16.64+0x4] ;  /* 0x0000040e10057981 */ /* 0x000ee2000c1e1900 */
[----:B--2---:R-:W1:Y:S08]  /*0500*/  R2UR UR13, R10 ;  /* 0x000000000a0d73c2 */ /* 0x004e7000000e0000 */
[----:B---3--:R-:W1:Y:S02]  /*0510*/  R2UR UR4, R5 ;  /* 0x00000000050473c2 */ /* 0x008e6400000e0000 */
[----:B-1----:R-:W-:-:S06]  /*0520*/  UIADD3 UR13, -UR13, UR4, URZ ;  /* 0x000000040d0d7290 */ /* 0x002fcc000fffe13f */
.L_x_810:
[----:B------:R-:W-:-:S04]  /*0530*/  ISETP.NE.U32.AND P0, PT, RZ, c[0x0][0x2e0], PT ;  /* 0x0000b800ff007a0c */ /* 0x000fc80003f05070 */
[----:B------:R-:W-:-:S13]  /*0540*/  ISETP.NE.AND.EX P0, PT, RZ, c[0x0][0x2e4], PT, P0 ;  /* 0x0000b900ff007a0c */ /* 0x000fda0003f05300 */
[----:B------:R-:W-:Y:S05]  /*0550*/  @!P0 BRA `(.L_x_811) ;  /* 0x0000003000008947 */ /* 0x000fea0003800000 */
[----:B------:R-:W-:-:S05]  /*0560*/  IMAD.WIDE R10, R240, R11, c[0x0][0x2e0] ;  /* 0x0000b800f00a7625 */ /* 0x000fca00078e020b */
[----:B------:R1:W5:Y:S01]  /*0570*/  LDG.E R3, [R10.64] ;  /* 0x0000000e0a037981 */ /* 0x000362000c1e1900 */
[----:B------:R-:W-:Y:S05]  /*0580*/  BRA `(.L_x_812) ;  /* 0x0000004000007947 */ /* 0x000fea0003800000 */
.L_x_811:
[----:B------:R-:W-:Y:S05]  /*0590*/  @!P3 BRA `(.L_x_812) ;  /* 0x000000300000b947 */ /* 0x000fea0003800000 */
[----:B------:R-:W2:Y:S04]  /*05a0*/  LDG.E R3, [R14.64] ;  /* 0x0000000e0e037981 */ /* 0x000ea8000c1e1900 */
[----:B------:R-:W2:Y:S02]  /*05b0*/  LDG.E R10, [R14.64+0x4] ;  /* 0x0000040e0e0a7981 */ /* 0x000ea4000c1e1900 */
[----:B--2---:R-:W-:Y:S02]  /*05c0*/  IADD3 R3, -R3, R10, RZ ;  /* 0x0000000a03037210 */ /* 0x004fe40007ffe1ff */
.L_x_812:
        /* <DEDUP_REMOVED lines=65> */
[--C-:B-1----:R-:W-:Y:S01]  /*09e0*/  SHF.R.S32.HI R10, RZ, 0x1f, R233.reuse ;  /* 0x0000001fff0a7819 */ /* 0x102fe200000114e9 */
[----:B------:R-:W-:Y:S01]  /*09f0*/  IMAD.SHL.U32 R12, R233, 0x4, RZ ;  /* 0x00000004e90c7824 */ /* 0x000fe200078e00ff */
[----:B------:R-:W-:Y:S01]  /*0a00*/  SHF.R.S32.HI R11, RZ, 0x1f, R4 ;  /* 0x0000001fff0b7819 */ /* 0x000fe20000011404 */
[----:B------:R-:W-:Y:S01]  /*0a10*/  IMAD R14, R4, 0xc0, RZ ;  /* 0x000000c0040e7824 */ /* 0x000fe200078e02ff */
[----:B------:R-:W-:Y:S01]  /*0a20*/  ISETP.NE.AND P2, PT, R5, 0x1, PT ;  /* 0x000000010500780c */ /* 0x000fe20003f45270 */
[----:B------:R-:W-:Y:S01]  /*0a30*/  ULDC.64 UR4, c[0x0][0x1d8] ;  /* 0x0000760000047ab9 */ /* 0x000fe20000000a00 */
[----:B------:R-:W-:Y:S01]  /*0a40*/  IADD3 R24, P1, R12, R4, RZ ;  /* 0x000000040c187210 */ /* 0x000fe20007f3e0ff */
[----:B------:R-:W-:Y:S01]  /*0a50*/  USHF.L.U32 UR7, UR4, 0x5, URZ ;  /* 0x0000000504077899 */ /* 0x000fe2000800063f */
[----:B------:R-:W-:Y:S01]  /*0a60*/  SHF.R.S32.HI R5, RZ, 0x1f, R233 ;  /* 0x0000001fff057819 */ /* 0x000fe200000114e9 */
[----:B------:R-:W-:Y:S01]  /*0a70*/  UMOV UR6, 0x5 ;  /* 0x0000000500067882 */ /* 0x000fe20000000000 */
[-C--:B------:R-:W-:Y:S01]  /*0a80*/  IADD3 R28, P0, R14, R233.reuse, RZ ;  /* 0x000000e90e1c7210 */ /* 0x080fe20007f1e0ff */
[----:B------:R-:W-:Y:S01]  /*0a90*/  USHF.L.U64.HI UR5, UR4, UR6, UR5 ;  /* 0x0000000604057299 */ /* 0x000fe20008010205 */
[----:B------:R-:W-:Y:S01]  /*0aa0*/  LEA.HI R4, R10, R233, RZ, 0x3 ;  /* 0x000000e90a047211 */ /* 0x000fe200078f18ff */
[----:B------:R-:W-:Y:S01]  /*0ab0*/  ULDC.64 UR8, c[0x0][0x178] ;  /* 0x00005e0000087ab9 */ /* 0x000fe20000000a00 */
[----:B------:R-:W-:Y:S01]  /*0ac0*/  LEA.HI.X.SX32 R25, R12, R11, 0x1, P1 ;  /* 0x0000000b0c197211 */ /* 0x000fe200008f0eff */
[--C-:B------:R-:W-:Y:S01]  /*0ad0*/  IMAD.MOV.U32 R11, RZ, RZ, R0.reuse ;  /* 0x000000ffff0b7224 */ /* 0x100fe200078e0000 */
[----:B------:R-:W-:Y:S01]  /*0ae0*/  LEA.HI.X.SX32 R29, R14, R5, 0x1, P0 ;  /* 0x000000050e1d7211 */ /* 0x000fe200000f0eff */
[----:B------:R-:W-:Y:S01]  /*0af0*/  @P2 IMAD.HI.U32 R14, R0, c[0x0][0x24c], RZ ;  /* 0x00009300000e2a27 */ /* 0x000fe200078e00ff */
[----:B------:R-:W-:Y:S01]  /*0b00*/  SHF.R.S32.HI R12, RZ, 0x1f, R0 ;  /* 0x0000001fff0c7819 */ /* 0x000fe20000011400 */
[----:B------:R-:W-:Y:S01]  /*0b10*/  USHF.L.U32 UR11, UR8, 0x5, URZ ;  /* 0x00000005080b7899 */ /* 0x000fe2000800063f */
[----:B------:R-:W-:Y:S01]  /*0b20*/  LOP3.LUT R16, R4, 0xfffffff8, RZ, 0xc0, !PT ;  /* 0xfffffff804107812 */ /* 0x000fe200078ec0ff */
[----:B------:R-:W-:Y:S01]  /*0b30*/  IMAD.WIDE.U32 R26, R0, c[0x0][0x270], R24 ;  /* 0x00009c00001a7a25 */ /* 0x000fe200078e0018 */
[----:B------:R-:W-:Y:S01]  /*0b40*/  SHF.R.S32.HI R239, RZ, 0x3, R4 ;  /* 0x00000003ffef7819 */ /* 0x000fe20000011404 */
[----:B------:R-:W-:Y:S01]  /*0b50*/  USHF.L.U32 UR10, UR11, 0x1, URZ ;  /* 0x000000010b0a7899 */ /* 0x000fe2000800063f */
[----:B------:R-:W-:Y:S01]  /*0b60*/  @P2 SHF.R.U32.HI R11, RZ, c[0x0][0x250], R14 ;  /* 0x00009400ff0b2a19 */ /* 0x000fe2000001160e */
[----:B------:R-:W-:Y:S01]  /*0b70*/  IMAD R15, R12, c[0x0][0x270], RZ ;  /* 0x00009c000c0f7a24 */ /* 0x000fe200078e02ff */
[----:B------:R-:W-:Y:S01]  /*0b80*/  SHF.R.S32.HI R17, RZ, 0x1f, R239 ;  /* 0x0000001fff117819 */ /* 0x000fe200000114ef */
[----:B------:R-:W-:Y:S01]  /*0b90*/  IMAD.IADD R5, R233, 0x1, -R16 ;  /* 0x00000001e9057824 */ /* 0x000fe200078e0a10 */
[----:B------:R-:W-:Y:S01]  /*0ba0*/  IADD3 R13, P0, R239, R6, RZ ;  /* 0x00000006ef0d7210 */ /* 0x000fe20007f1e0ff */
[----:B------:R-:W-:Y:S01]  /*0bb0*/  IMAD R34, R0, c[0x0][0x274], R15 ;  /* 0x00009d0000227a24 */ /* 0x000fe200078e020f */
[----:B------:R-:W-:Y:S01]  /*0bc0*/  SHF.R.S32.HI R15, RZ, 0x1f, R11 ;  /* 0x0000001fff0f7819 */ /* 0x000fe2000001140b */
[----:B------:R-:W-:Y:S01]  /*0bd0*/  IMAD.SHL.U32 R20, R5, 0x8, RZ ;  /* 0x0000000805147824 */ /* 0x000fe200078e00ff */
[C---:B------:R-:W-:Y:S01]  /*0be0*/  SEL R30, R240.reuse, RZ, !P3 ;  /* 0x000000fff01e7207 */ /* 0x040fe20005800000 */
[----:B------:R-:W-:Y:S01]  /*0bf0*/  IMAD.X R7, R17, 0x1, R7, P0 ;  /* 0x0000000111077824 */ /* 0x000fe200000e0607 */
[----:B------:R-:W-:Y:S01]  /*0c00*/  IADD3 R22, P0, R239, R8, RZ ;  /* 0x00000008ef167210 */ /* 0x000fe20007f1e0ff */
[----:B------:R-:W-:Y:S01]  /*0c10*/  IMAD R16, R15, c[0x0][0x1e0], RZ ;  /* 0x000078000f107a24 */ /* 0x000fe200078e02ff */
[----:B------:R-:W-:Y:S01]  /*0c20*/  SHF.R.S32.HI R21, RZ, 0x1f, R20 ;  /* 0x0000001fff157819 */ /* 0x000fe20000011414 */
[----:B------:R-:W-:Y:S01]  /*0c30*/  IMAD.IADD R35, R27, 0x1, R34 ;  /* 0x000000011b237824 */ /* 0x000fe200078e0222 */
[----:B------:R-:W-:Y:S01]  /*0c40*/  SHF.R.S32.HI R8, RZ, 0x1f, R240 ;  /* 0x0000001fff087819 */ /* 0x000fe200000114f0 */
[----:B------:R-:W-:Y:S01]  /*0c50*/  IMAD.X R23, R17, 0x1, R9, P0 ;  /* 0x0000000111177824 */ /* 0x000fe200000e0609 */
[----:B------:R-:W-:Y:S01]  /*0c60*/  SEL R242, R240, RZ, !P4 ;  /* 0x000000fff0f27207 */ /* 0x000fe20006000000 */
[C---:B------:R-:W-:Y:S01]  /*0c70*/  IMAD R16, R11.reuse, c[0x0][0x1e4], R16 ;  /* 0x000079000b107a24 */ /* 0x040fe200078e0210 */
[C---:B------:R-:W-:Y:S01]  /*0c80*/  SEL R6, R8.reuse, RZ, !P3 ;  /* 0x000000ff08067207 */ /* 0x040fe20005800000 */
[----:B------:R-:W-:Y:S01]  /*0c90*/  IMAD.WIDE.U32 R18, R11, c[0x0][0x1e0], R20 ;  /* 0x000078000b127a25 */ /* 0x000fe200078e0014 */
[----:B------:R-:W-:Y:S01]  /*0ca0*/  SEL R8, R8, RZ, !P4 ;  /* 0x000000ff08087207 */ /* 0x000fe20006000000 */
[----:B------:R-:W-:Y:S01]  /*0cb0*/  CS2R R170, SRZ ;  /* 0x0000000000aa7805 */ /* 0x000fe2000001ff00 */
[----:B------:R-:W-:Y:S01]  /*0cc0*/  ISETP.GE.AND P4, PT, R20, c[0x0][0x1cc], PT ;  /* 0x0000730014007a0c */ /* 0x000fe20003f86270 */
[----:B------:R-:W-:Y:S01]  /*0cd0*/  IMAD R9, R12, c[0x0][0x288], RZ ;  /* 0x0000a2000c097a24 */ /* 0x000fe200078e02ff */
[----:B------:R-:W-:Y:S01]  /*0ce0*/  LEA.HI R228, R10, R233, RZ, 0x7 ;  /* 0x000000e90ae47211 */ /* 0x000fe200078f38ff */
[----:B------:R-:W-:Y:S01]  /*0cf0*/  IMAD.IADD R17, R19, 0x1, R16 ;  /* 0x0000000113117824 */ /* 0x000fe200078e0210 */
[----:B------:R-:W-:Y:S01]  /*0d00*/  CS2R R168, SRZ ;  /* 0x0000000000a87805 */ /* 0x000fe2000001ff00 */
[----:B------:R-:W-:Y:S01]  /*0d10*/  IMAD R32, R0, c[0x0][0x28c], R9 ;  /* 0x0000a30000207a24 */ /* 0x000fe200078e0209 */
[----:B------:R-:W-:Y:S01]  /*0d20*/  SHF.R.S32.HI R228, RZ, 0x7, R228 ;  /* 0x00000007ffe47819 */ /* 0x000fe200000114e4 */
[----:B------:R-:W-:Y:S01]  /*0d30*/  IMAD.SHL.U32 R19, R239, 0x40, RZ ;  /* 0x00000040ef137824 */ /* 0x000fe200078e00ff */
[----:B------:R-:W-:Y:S01]  /*0d40*/  CS2R R166, SRZ ;  /* 0x0000000000a67805 */ /* 0x000fe2000001ff00 */
[----:B------:R-:W-:Y:S01]  /*0d50*/  IMAD R9, R6, c[0x0][0x1e8], RZ ;  /* 0x00007a0006097a24 */ /* 0x000fe200078e02ff */
[----:B------:R-:W-:Y:S01]  /*0d60*/  CS2R R164, SRZ ;  /* 0x0000000000a47805 */ /* 0x000fe2000001ff00 */
[----:B------:R-:W-:Y:S01]  /*0d70*/  IMAD.MOV.U32 R16, RZ, RZ, R18 ;  /* 0x000000ffff107224 */ /* 0x000fe200078e0012 */
[----:B------:R-:W-:Y:S01]  /*0d80*/  LOP3.LUT R19, R19, 0x1c0, RZ, 0xc0, !PT ;  /* 0x000001c013137812 */ /* 0x000fe200078ec0ff */
[----:B------:R-:W-:Y:S01]  /*0d90*/  IMAD.MOV.U32 R34, RZ, RZ, R26 ;  /* 0x000000ffff227224 */ /* 0x000fe200078e001a */
[----:B------:R-:W-:Y:S01]  /*0da0*/  CS2R R162, SRZ ;  /* 0x0000000000a27805 */ /* 0x000fe2000001ff00 */
[C---:B------:R-:W-:Y:S01]  /*0db0*/  IMAD R26, R30.reuse, c[0x0][0x1ec], R9 ;  /* 0x00007b001e1a7a24 */ /* 0x040fe200078e0209 */
[----:B------:R-:W-:Y:S01]  /*0dc0*/  LOP3.LUT R14, R19, 0x38, R20, 0xf8, !PT ;  /* 0x00000038130e7812 */ /* 0x000fe200078ef814 */
[----:B------:R-:W-:Y:S01]  /*0dd0*/  IMAD.WIDE.U32 R16, R30, c[0x0][0x1e8], R16 ;  /* 0x00007a001e107a25 */ /* 0x000fe200078e0010 */
[----:B------:R-:W-:Y:S01]  /*0de0*/  SHF.R.U32.HI R19, RZ, 0x3, R19 ;  /* 0x00000003ff137819 */ /* 0x000fe20000011613 */
[----:B------:R-:W-:Y:S01]  /*0df0*/  CS2R R160, SRZ ;  /* 0x0000000000a07805 */ /* 0x000fe2000001ff00 */
[----:B------:R-:W-:Y:S01]  /*0e00*/  CS2R R158, SRZ ;  /* 0x00000000009e7805 */ /* 0x000fe2000001ff00 */
[----:B------:R-:W-:Y:S01]  /*0e10*/  IMAD.WIDE.U32 R24, R0, c[0x0][0x288], R24 ;  /* 0x0000a20000187a25 */ /* 0x000fe200078e0018 */
[----:B------:R-:W-:Y:S01]  /*0e20*/  LOP3.LUT R19, R14, R19, RZ, 0x3c, !PT ;  /* 0x000000130e137212 */ /* 0x000fe200078e3cff */
[----:B------:R-:W-:Y:S01]  /*0e30*/  CS2R R156, SRZ ;  /* 0x00000000009c7805 */ /* 0x000fe2000001ff00 */
[----:B------:R-:W-:Y:S01]  /*0e40*/  CS2R R154, SRZ ;  /* 0x00000000009a7805 */ /* 0x000fe2000001ff00 */
[----:B------:R-:W-:Y:S01]  /*0e50*/  IMAD.IADD R27, R17, 0x1, R26 ;  /* 0x00000001111b7824 */ /* 0x000fe200078e021a */
[----:B------:R-:W-:Y:S01]  /*0e60*/  CS2R R152, SRZ ;  /* 0x0000000000987805 */ /* 0x000fe2000001ff00 */
[----:B------:R-:W-:Y:S01]  /*0e70*/  IMAD.MOV.U32 R26, RZ, RZ, R16 ;  /* 0x000000ffff1a7224 */ /* 0x000fe200078e0010 */
[----:B------:R-:W-:Y:S01]  /*0e80*/  CS2R R150, SRZ ;  /* 0x0000000000967805 */ /* 0x000fe2000001ff00 */
[C---:B------:R-:W-:Y:S01]  /*0e90*/  IMAD R9, R8.reuse, c[0x0][0x290], RZ ;  /* 0x0000a40008097a24 */ /* 0x040fe200078e02ff */
[----:B------:R-:W-:Y:S01]  /*0ea0*/  CS2R R148, SRZ ;  /* 0x0000000000947805 */ /* 0x000fe2000001ff00 */
[----:B------:R-:W-:Y:S01]  /*0eb0*/  IMAD.IADD R33, R25, 0x1, R32 ;  /* 0x0000000119217824 */ /* 0x000fe200078e0220 */
[----:B------:R-:W-:Y:S01]  /*0ec0*/  CS2R R146, SRZ ;  /* 0x0000000000927805 */ /* 0x000fe2000001ff00 */
[----:B------:R-:W-:Y:S01]  /*0ed0*/  IMAD R17, R8, c[0x0][0x278], RZ ;  /* 0x00009e0008117a24 */ /* 0x000fe200078e02ff */
[----:B------:R-:W-:Y:S01]  /*0ee0*/  CS2R R144, SRZ ;  /* 0x0000000000907805 */ /* 0x000fe2000001ff00 */
[----:B------:R-:W-:Y:S01]  /*0ef0*/  IMAD R16, R15, c[0x0][0x1b0], RZ ;  /* 0x00006c000f107a24 */ /* 0x000fe200078e02ff */
[----:B------:R-:W-:Y:S01]  /*0f00*/  CS2R R142, SRZ ;  /* 0x00000000008e7805 */ /* 0x000fe2000001ff00 */
[----:B------:R-:W-:Y:S01]  /*0f10*/  IMAD.MOV.U32 R32, RZ, RZ, R24 ;  /* 0x000000ffff207224 */ /* 0x000fe200078e0018 */
[----:B------:R-:W-:Y:S01]  /*0f20*/  CS2R R140, SRZ ;  /* 0x00000000008c7805 */ /* 0x000fe2000001ff00 */
[----:B------:R-:W-:Y:S01]  /*0f30*/  IMAD.WIDE R22, R2, 0x50, R22 ;  /* 0x0000005002167825 */ /* 0x000fe200078e0216 */
[----:B------:R-:W-:Y:S01]  /*0f40*/  CS2R R138, SRZ ;  /* 0x00000000008a7805 */ /* 0x000fe2000001ff00 */
[----:B------:R-:W-:Y:S01]  /*0f50*/  CS2R R136, SRZ ;  /* 0x0000000000887805 */ /* 0x000fe2000001ff00 */
[----:B------:R-:W-:Y:S01]  /*0f60*/  CS2R R134, SRZ ;  /* 0x0000000000867805 */ /* 0x000fe2000001ff00 */
[C---:B------:R-:W-:Y:S01]  /*0f70*/  IMAD R15, R242.reuse, c[0x0][0x294], R9 ;  /* 0x0000a500f20f7a24 */ /* 0x040fe200078e0209 */
[----:B------:R-:W-:Y:S01]  /*0f80*/  CS2R R132, SRZ ;  /* 0x0000000000847805 */ /* 0x000fe2000001ff00 */
[C---:B------:R-:W-:Y:S01]  /*0f90*/  IMAD R14, R242.reuse, c[0x0][0x27c], R17 ;  /* 0x00009f00f20e7a24 */ /* 0x040fe200078e0211 */
[----:B------:R-:W-:Y:S01]  /*0fa0*/  CS2R R130, SRZ ;  /* 0x0000000000827805 */ /* 0x000fe2000001ff00 */
[C---:B------:R-:W-:Y:S01]  /*0fb0*/  IMAD R9, R11.reuse, c[0x0][0x1b4], R16 ;  /* 0x00006d000b097a24 */ /* 0x040fe200078e0210 */
[----:B------:R-:W-:Y:S01]  /*0fc0*/  CS2R R128, SRZ ;  /* 0x0000000000807805 */ /* 0x000fe2000001ff00 */
[----:B------:R-:W-:Y:S01]  /*0fd0*/  IMAD.WIDE.U32 R32, R242, c[0x0][0x290], R32 ;  /* 0x0000a400f2207a25 */ /* 0x000fe200078e0020 */
[----:B------:R-:W-:Y:S01]  /*0fe0*/  CS2R R126, SRZ ;  /* 0x00000000007e7805 */ /* 0x000fe2000001ff00 */
[----:B------:R-:W-:Y:S01]  /*0ff0*/  CS2R R124, SRZ ;  /* 0x00000000007c7805 */ /* 0x000fe2000001ff00 */
[----:B------:R-:W-:Y:S01]  /*1000*/  CS2R R122, SRZ ;  /* 0x00000000007a7805 */ /* 0x000fe2000001ff00 */
[----:B------:R-:W-:Y:S01]  /*1010*/  IMAD.WIDE.U32 R16, R11, c[0x0][0x1b0], R20 ;  /* 0x00006c000b107a25 */ /* 0x000fe200078e0014 */
        /* <DEDUP_REMOVED lines=9> */
[----:B------:R-:W-:Y:S01]  /*10b0*/  IMAD.IADD R15, R33, 0x1, R15 ;  /* 0x00000001210f7824 */ /* 0x000fe200078e020f */
[----:B------:R-:W-:Y:S01]  /*10c0*/  LEA R246, P1, R34, c[0x0][0x258], 0x2 ;  /* 0x0000960022f67a11 */ /* 0x000fe200078210ff */
[C---:B------:R-:W-:Y:S01]  /*10d0*/  IMAD R11, R22.reuse, c[0x0][0x1dc], R11 ;  /* 0x00007700160b7a24 */ /* 0x040fe200078e020b */
[----:B------:R-:W-:Y:S01]  /*10e0*/  CS2R R100, SRZ ;  /* 0x0000000000647805 */ /* 0x000fe2000001ff00 */
[----:B------:R-:W-:Y:S01]  /*10f0*/  IMAD.WIDE.U32 R26, R22, c[0x0][0x1d8], R26 ;  /* 0x00007600161a7a25 */ /* 0x000fe200078e001a */
[----:B------:R-:W-:Y:S01]  /*1100*/  LEA.HI.X R245, R32, c[0x0][0x284], R15, 0x2, P0 ;  /* 0x0000a10020f57a11 */ /* 0x000fe200000f140f */
[----:B------:R-:W-:Y:S01]  /*1110*/  CS2R R98, SRZ ;  /* 0x0000000000627805 */ /* 0x000fe2000001ff00 */
[----:B------:R-:W-:Y:S01]  /*1120*/  CS2R R96, SRZ ;  /* 0x0000000000607805 */ /* 0x000fe2000001ff00 */
[----:B------:R-:W-:Y:S01]  /*1130*/  IMAD.IADD R14, R35, 0x1, R14 ;  /* 0x00000001230e7824 */ /* 0x000fe200078e020e */
[----:B------:R-:W-:Y:S01]  /*1140*/  LEA R32, P0, R26, c[0x0][0x1c0], 0x1 ;  /* 0x000070001a207a11 */ /* 0x000fe200078008ff */
[----:B------:R-:W-:Y:S01]  /*1150*/  IMAD.IADD R35, R17, 0x1, R9 ;  /* 0x0000000111237824 */ /* 0x000fe200078e0209 */
[----:B------:R-:W-:Y:S01]  /*1160*/  CS2R R94, SRZ ;  /* 0x00000000005e7805 */ /* 0x000fe2000001ff00 */
[----:B------:R-:W-:Y:S01]  /*1170*/  IMAD.IADD R11, R27, 0x1, R11 ;  /* 0x000000011b0b7824 */ /* 0x000fe200078e020b */
[----:B------:R-:W-:Y:S01]  /*1180*/  LEA.HI.X R247, R34, c[0x0][0x25c], R14, 0x2, P1 ;  /* 0x0000970022f77a11 */ /* 0x000fe200008f140e */
[----:B------:R-:W-:Y:S01]  /*1190*/  IMAD.MOV.U32 R9, RZ, RZ, c[0x0][0x1d8] ;  /* 0x00007600ff097624 */ /* 0x000fe200078e00ff */
[----:B------:R-:W-:Y:S01]  /*11a0*/  CS2R R92, SRZ ;  /* 0x00000000005c7805 */ /* 0x000fe2000001ff00 */
[----:B------:R-:W-:Y:S01]  /*11b0*/  IMAD R17, R6, c[0x0][0x1b8], RZ ;  /* 0x00006e0006117a24 */ /* 0x000fe200078e02ff */
[----:B------:R-:W-:Y:S01]  /*11c0*/  LEA.HI.X R33, R26, c[0x0][0x1c4], R11, 0x1, P0 ;  /* 0x000071001a217a11 */ /* 0x000fe200000f0c0b */
[----:B------:R-:W-:Y:S01]  /*11d0*/  IMAD.MOV.U32 R6, RZ, RZ, c[0x0][0x1dc] ;  /* 0x00007700ff067624 */ /* 0x000fe200078e00ff */
[----:B------:R-:W-:Y:S01]  /*11e0*/  LEA R26, P0, R9, R32, 0x6 ;  /* 0x00000020091a7211 */ /* 0x000fe200078030ff */
[----:B------:R-:W-:Y:S01]  /*11f0*/  IMAD R24, R7, c[0x0][0x178], RZ ;  /* 0x00005e0007187a24 */ /* 0x000fe200078e02ff */
[----:B------:R-:W-:Y:S01]  /*1200*/  IADD3 R11, R20, 0x40, RZ ;  /* 0x00000040140b7810 */ /* 0x000fe20007ffe0ff */
[----:B------:R-:W-:Y:S01]  /*1210*/  IMAD.WIDE.U32 R36, R13, c[0x0][0x178], R20 ;  /* 0x00005e000d247a25 */ /* 0x000fe200078e0014 */
[----:B------:R-:W-:Y:S01]  /*1220*/  LEA.HI.X R27, R9, R33, R6, 0x6, P0 ;  /* 0x00000021091b7211 */ /* 0x000fe200000f3406 */
[----:B------:R-:W-:Y:S01]  /*1230*/  CS2R R90, SRZ ;  /* 0x00000000005a7805 */ /* 0x000fe2000001ff00 */
[----:B------:R-:W-:Y:S01]  /*1240*/  LEA.HI R6, R10, R233, RZ, 0x6 ;  /* 0x000000e90a067211 */ /* 0x000fe200078f30ff */
[----:B-----5:R-:W-:Y:S01]  /*1250*/  IMAD.IADD R9, R3, 0x1, -R239 ;  /* 0x0000000103097824 */ /* 0x020fe200078e0aef */
[----:B------:R-:W-:Y:S01]  /*1260*/  ISETP.GE.AND P2, PT, R11, c[0x0][0x1cc], PT ;  /* 0x000073000b007a0c */ /* 0x000fe20003f46270 */
[----:B------:R-:W-:Y:S01]  /*1270*/  IMAD R24, R13, c[0x0][0x17c], R24 ;  /* 0x00005f000d187a24 */ /* 0x000fe200078e0218 */
[----:B------:R-:W-:Y:S01]  /*1280*/  SHF.R.S32.HI R6, RZ, 0x6, R6 ;  /* 0x00000006ff067819 */ /* 0x000fe20000011406 */
[----:B------:R-:W-:Y:S01]  /*1290*/  IMAD R14, R2, -0x50, R9 ;  /* 0xffffffb0020e7824 */ /* 0x000fe200078e0209 */
[----:B------:R-:W-:Y:S01]  /*12a0*/  IADD3 R9, R20, 0x80, RZ ;  /* 0x0000008014097810 */ /* 0x000fe20007ffe0ff */
[----:B------:R-:W-:Y:S01]  /*12b0*/  IMAD.IADD R25, R37, 0x1, R24 ;  /* 0x0000000125197824 */ /* 0x000fe200078e0218 */
[----:B------:R-:W-:Y:S01]  /*12c0*/  ISETP.GT.AND P0, PT, R233, 0x7f, PT ;  /* 0x0000007fe900780c */ /* 0x000fe20003f04270 */
[----:B------:R-:W-:Y:S01]  /*12d0*/  IMAD.MOV.U32 R34, RZ, RZ, R16 ;  /* 0x000000ffff227224 */ /* 0x000fe200078e0010 */
[----:B------:R-:W-:Y:S01]  /*12e0*/  ISETP.GE.AND P5, PT, R9, c[0x0][0x1cc], PT ;  /* 0x0000730009007a0c */ /* 0x000fe20003fa6270 */
[----:B------:R-:W-:Y:S01]  /*12f0*/  IMAD R19, R6, 0x200, R19 ;  /* 0x0000020006137824 */ /* 0x000fe200078e0213 */
[C---:B------:R-:W-:Y:S01]  /*1300*/  ISETP.LT.OR P3, PT, R14.reuse, 0x1, P4 ;  /* 0x000000010e00780c */ /* 0x040fe20002761670 */
[----:B------:R-:W-:Y:S01]  /*1310*/  IMAD.MOV.U32 R24, RZ, RZ, R36 ;  /* 0x000000ffff187224 */ /* 0x000fe200078e0024 */
[----:B------:R-:W-:Y:S01]  /*1320*/  ISETP.LT.OR P1, PT, R14, 0x1, P2 ;  /* 0x000000010e00780c */ /* 0x000fe20001721670 */
[----:B------:R-:W-:Y:S01]  /*1330*/  IMAD R15, R12, c[0x0][0x180], RZ ;  /* 0x000060000c0f7a24 */ /* 0x000fe200078e02ff */
[----:B------:R-:W-:Y:S01]  /*1340*/  ISETP.LT.OR P6, PT, R14, 0x1, P5 ;  /* 0x000000010e00780c */ /* 0x000fe20002fc1670 */
[----:B------:R-:W-:Y:S01]  /*1350*/  IMAD R17, R30, c[0x0][0x1bc], R17 ;  /* 0x00006f001e117a24 */ /* 0x000fe200078e0211 */
[----:B------:R-:W-:Y:S01]  /*1360*/  ISETP.LT.OR P4, PT, R14, 0x21, P4 ;  /* 0x000000210e00780c */ /* 0x000fe20002781670 */
[----:B------:R-:W-:Y:S01]  /*1370*/  IMAD.WIDE.U32 R30, R30, c[0x0][0x1b8], R34 ;  /* 0x00006e001e1e7a25 */ /* 0x000fe200078e0022 */
[----:B------:R-:W-:Y:S01]  /*1380*/  ISETP.LT.OR P5, PT, R14, 0x21, P5 ;  /* 0x000000210e00780c */ /* 0x000fe20002fa1670 */
[----:B------:R-:W-:Y:S01]  /*1390*/  CS2R R88, SRZ ;  /* 0x0000000000587805 */ /* 0x000fe2000001ff00 */
[----:B------:R-:W-:Y:S01]  /*13a0*/  CS2R R86, SRZ ;  /* 0x0000000000567805 */ /* 0x000fe2000001ff00 */
[----:B------:R-:W-:Y:S01]  /*13b0*/  IMAD.SHL.U32 R235, R19, 0x2, RZ ;  /* 0x0000000213eb7824 */ /* 0x000fe200078e00ff */
[----:B------:R-:W-:Y:S01]  /*13c0*/  CS2R R84, SRZ ;  /* 0x0000000000547805 */ /* 0x000fe2000001ff00 */
[C---:B------:R-:W-:Y:S01]  /*13d0*/  IMAD R15, R0.reuse, c[0x0][0x184], R15 ;  /* 0x00006100000f7a24 */ /* 0x040fe200078e020f */
[----:B------:R-:W-:Y:S01]  /*13e0*/  CS2R R82, SRZ ;  /* 0x0000000000527805 */ /* 0x000fe2000001ff00 */
[----:B------:R-:W-:Y:S01]  /*13f0*/  IMAD.WIDE.U32 R34, R0, c[0x0][0x180], R24 ;  /* 0x0000600000227a25 */ /* 0x000fe200078e0018 */
[----:B------:R-:W-:Y:S01]  /*1400*/  @!PT LDS RZ, [RZ] ;  /* 0x00000000fffff984 */ /* 0x000fe20000000800 */
[----:B------:R-:W-:Y:S01]  /*1410*/  @!PT LDS RZ, [RZ] ;  /* 0x00000000fffff984 */ /* 0x000fe20000000800 */
[----:B------:R-:W-:Y:S01]  /*1420*/  @!PT LDS RZ, [RZ] ;  /* 0x00000000fffff984 */ /* 0x000fe20000000800 */
[----:B------:R1:W-:Y:S01]  /*1430*/  LDGSTS.E.BYPASS.LTC128B.128 [R235+0x7880], [R32.64], !P3 ;  /* 0x0788000020eb7fae */ /* 0x0003e2000d901d4e */
[----:B------:R-:W-:Y:S01]  /*1440*/  CS2R R80, SRZ ;  /* 0x0000000000507805 */ /* 0x000fe2000001ff00 */
[----:B------:R-:W-:Y:S01]  /*1450*/  CS2R R78, SRZ ;  /* 0x00000000004e7805 */ /* 0x000fe2000001ff00 */
[----:B------:R-:W-:Y:S01]  /*1460*/  IMAD.U32 R16, RZ, RZ, UR7 ;  /* 0x00000007ff107e24 */ /* 0x000fe2000f8e00ff */
[----:B------:R1:W-:Y:S01]  /*1470*/  LDGSTS.E.BYPASS.LTC128B.128 [R235+0xa080], [R32.64+0x80], !P1 ;  /* 0x0a08008020eb7fae */ /* 0x0003e2000c901d4e */
[----:B------:R-:W-:Y:S01]  /*1480*/  IMAD.IADD R35, R35, 0x1, R15 ;  /* 0x0000000123237824 */ /* 0x000fe200078e020f */
[----:B------:R-:W-:Y:S01]  /*1490*/  @!P0 ISETP.GE.AND P1, PT, R14, 0x41, PT ;  /* 0x000000410e00880c */ /* 0x000fe20003f26270 */
[----:B------:R-:W-:Y:S01]  /*14a0*/  IMAD.U32 R15, RZ, RZ, UR5 ;  /* 0x00000005ff0f7e24 */ /* 0x000fe2000f8e00ff */
[----:B------:R-:W-:Y:S01]  /*14b0*/  @!P0 LEA R24, P3, R16, R26, 0x1 ;  /* 0x0000001a10188211 */ /* 0x000fe200078608ff */
[----:B------:R1:W-:Y:S01]  /*14c0*/  LDGSTS.E.BYPASS.LTC128B.128 [R235+0xc880], [R32.64+0x100], !P6 ;  /* 0x0c88010020eb7fae */ /* 0x0003e2000f101d4e */
[----:B------:R-:W-:Y:S01]  /*14d0*/  ISETP.LT.OR P6, PT, R14, 0x21, P2 ;  /* 0x000000210e00780c */ /* 0x000fe200017c1670 */
[----:B------:R-:W-:Y:S01]  /*14e0*/  IMAD R19, R8, c[0x0][0x188], RZ ;  /* 0x0000620008137a24 */ /* 0x000fe200078e02ff */
[----:B------:R-:W-:Y:S01]  /*14f0*/  @!P0 LEA.HI.X R25, R16, R27, R15, 0x1, P3 ;  /* 0x0000001b10198211 */ /* 0x000fe200018f0c0f */
[----:B------:R-:W-:Y:S01]  /*1500*/  IMAD.WIDE.U32 R34, R242, c[0x0][0x188], R34 ;  /* 0x00006200f2227a25 */ /* 0x000fe200078e0022 */
[----:B------:R-:W-:Y:S01]  /*1510*/  @!P0 ISETP.GE.OR P3, PT, R20, c[0x0][0x1cc], !P1 ;  /* 0x0000730014008a0c */ /* 0x000fe20004f66670 */
[----:B------:R2:W-:Y:S01]  /*1520*/  LDGSTS.E.BYPASS.LTC128B.128 [R235+0x8880], [R26.64], !P4 ;  /* 0x088800001aeb7fae */ /* 0x0005e2000e101d4e */
[----:B------:R-:W-:Y:S01]  /*1530*/  @!P0 ISETP.LT.OR P2, PT, R14, 0x41, P2 ;  /* 0x000000410e00880c */ /* 0x000fe20001741670 */
[----:B------:R-:W-:Y:S01]  /*1540*/  IMAD R16, R242, c[0x0][0x18c], R19 ;  /* 0x00006300f2107a24 */ /* 0x000fe200078e0213 */
[----:B------:R-:W-:Y:S01]  /*1550*/  @!P0 ISETP.GE.OR P1, PT, R9, c[0x0][0x1cc], !P1 ;  /* 0x0000730009008a0c */ /* 0x000fe20004f26670 */
[----:B------:R-:W-:Y:S01]  /*1560*/  IMAD R15, R23, c[0x0][0x1a8], RZ ;  /* 0x00006a00170f7a24 */ /* 0x000fe200078e02ff */
[----:B------:R-:W-:Y:S01]  /*1570*/  LEA R250, P4, R34, c[0x0][0x160], 0x1 ;  /* 0x0000580022fa7a11 */ /* 0x000fe200078808ff */
[----:B------:R-:W-:Y:S01]  /*1580*/  IMAD.IADD R16, R35, 0x1, R16 ;  /* 0x0000000123107824 */ /* 0x000fe200078e0210 */
[----:B------:R-:W-:Y:S01]  /*1590*/  ULDC.64 UR4, c[0x0][0x1a8] ;  /* 0x00006a0000047ab9 */ /* 0x000fe20000000a00 */
[----:B------:R-:W-:Y:S01]  /*15a0*/  IMAD.IADD R31, R31, 0x1, R17 ;  /* 0x000000011f1f7824 */ /* 0x000fe200078e0211 */
[----:B------:R2:W-:Y:S01]  /*15b0*/  LDGSTS.E.BYPASS.LTC128B.128 [R235+0xb080], [R26.64+0x80], !P6 ;  /* 0x0b0800801aeb7fae */ /* 0x0005e2000f101d4e */
[----:B------:R-:W-:Y:S01]  /*15c0*/  ISETP.GE.AND P6, PT, R20, c[0x0][0x19c], PT ;  /* 0x0000670014007a0c */ /* 0x000fe20003fc6270 */
[----:B------:R-:W-:Y:S01]  /*15d0*/  IMAD R15, R22, c[0x0][0x1ac], R15 ;  /* 0x00006b00160f7a24 */ /* 0x000fe200078e020f */
[----:B------:R-:W-:Y:S01]  /*15e0*/  LEA.HI.X R251, R34, c[0x0][0x164], R16, 0x1, P4 ;  /* 0x0000590022fb7a11 */ /* 0x000fe200020f0c10 */
[----:B------:R2:W-:Y:S01]  /*15f0*/  LDGSTS.E.BYPASS.LTC128B.128 [R235+0xd880], [R26.64+0x100], !P5 ;  /* 0x0d8801001aeb7fae */ /* 0x0005e2000e901d4e */
[----:B------:R-:W-:Y:S01]  /*1600*/  ISETP.GE.AND P5, PT, R11, c[0x0][0x19c], PT ;  /* 0x000067000b007a0c */ /* 0x000fe20003fa6270 */
[----:B------:R-:W-:Y:S01]  /*1610*/  IMAD.WIDE.U32 R22, R22, c[0x0][0x1a8], R30 ;  /* 0x00006a0016167a25 */ /* 0x000fe200078e001e */
[----:B------:R-:W-:Y:S01]  /*1620*/  ISETP.LT.OR P4, PT, R14, 0x1, P6 ;  /* 0x000000010e00780c */ /* 0x000fe20003781670 */
[----:B------:R3:W-:Y:S01]  /*1630*/  @!P0 LDGSTS.E.BYPASS.LTC128B.128 [R235+0x9880], [R24.64], !P3 ;  /* 0x0988000018eb8fae */ /* 0x0007e2000d901d4e */
[----:B------:R-:W-:Y:S01]  /*1640*/  USHF.L.U32 UR7, UR4, 0x5, URZ ;  /* 0x0000000504077899 */ /* 0x000fe2000800063f */
[----:B------:R-:W-:Y:S01]  /*1650*/  IMAD.IADD R15, R23, 0x1, R15 ;  /* 0x00000001170f7824 */ /* 0x000fe200078e020f */
[----:B------:R-:W-:Y:S01]  /*1660*/  LEA R30, P3, R22, c[0x0][0x190], 0x1 ;  /* 0x00006400161e7a11 */ /* 0x000fe200078608ff */
[----:B------:R3:W-:Y:S01]  /*1670*/  @!P0 LDGSTS.E.BYPASS.LTC128B.128 [R235+0xc080], [R24.64+0x80], !P2 ;  /* 0x0c08008018eb8fae */ /* 0x0007e2000d101d4e */
[----:B------:R-:W-:Y:S01]  /*1680*/  ISETP.LT.OR P2, PT, R14, 0x1, P5 ;  /* 0x000000010e00780c */ /* 0x000fe20002f41670 */
[----:B------:R-:W-:Y:S01]  /*1690*/  IMAD.MOV.U32 R16, RZ, RZ, c[0x0][0x1ac] ;  /* 0x00006b00ff107624 */ /* 0x000fe200078e00ff */
[----:B------:R-:W-:Y:S01]  /*16a0*/  LEA.HI.X R31, R22, c[0x0][0x194], R15, 0x1, P3 ;  /* 0x00006500161f7a11 */ /* 0x000fe200018f0c0f */
[----:B------:R3:W-:Y:S01]  /*16b0*/  @!P0 LDGSTS.E.BYPASS.LTC128B.128 [R235+0xe880], [R24.64+0x100], !P1 ;  /* 0x0e88010018eb8fae */ /* 0x0007e2000c901d4e */
[----:B------:R-:W-:Y:S01]  /*16c0*/  ISETP.GE.AND P1, PT, R9, c[0x0][0x19c], PT ;  /* 0x0000670009007a0c */ /* 0x000fe20003f26270 */
[----:B------:R-:W-:Y:S01]  /*16d0*/  IMAD.MOV.U32 R15, RZ, RZ, c[0x0][0x1a8] ;  /* 0x00006a00ff0f7624 */ /* 0x000fe200078e00ff */
[----:B------:R-:W-:Y:S01]  /*16e0*/  USHF.L.U64.HI UR5, UR4, UR6, UR5 ;  /* 0x0000000604057299 */ /* 0x000fe20008010205 */
[----:B------:R1:W-:Y:S01]  /*16f0*/  LDGSTS.E.BYPASS.LTC128B.128 [R235+0x80], [R30.64], !P4 ;  /* 0x000800001eeb7fae */ /* 0x0003e2000e101d4e */
[C---:B------:R-:W-:Y:S01]  /*1700*/  ISETP.LT.OR P3, PT, R14.reuse, 0x1, P1 ;  /* 0x000000010e00780c */ /* 0x040fe20000f61670 */
[----:B------:R-:W-:Y:S01]  /*1710*/  IMAD R18, R7, c[0x0][0x208], RZ ;  /* 0x0000820007127a24 */ /* 0x000fe200078e02ff */
[----:B------:R-:W-:Y:S01]  /*1720*/  ISETP.LT.OR P4, PT, R14, 0x21, P6 ;  /* 0x000000210e00780c */ /* 0x000fe20003781670 */
[----:B------:R-:W-:Y:S01]  /*1730*/  IMAD R3, R2, -0x50, R3 ;  /* 0xffffffb002037824 */ /* 0x000fe200078e0203 */
[----:B------:R-:W-:Y:S01]  /*1740*/  @!P0 ISETP.LT.OR P6, PT, R14, 0x41, P6 ;  /* 0x000000410e00880c */ /* 0x000fe200037c1670 */
[----:B------:R1:W-:Y:S01]  /*1750*/  LDGSTS.E.BYPASS.LTC128B.128 [R235+0x2880], [R30.64+0x80], !P2 ;  /* 0x028800801eeb7fae */ /* 0x0003e2000d101d4e */
[----:B------:R-:W-:Y:S01]  /*1760*/  LEA R22, P2, R15, R30, 0x6 ;  /* 0x0000001e0f167211 */ /* 0x000fe200078430ff */
[----:B------:R-:W-:Y:S01]  /*1770*/  IMAD R18, R13, c[0x0][0x20c], R18 ;  /* 0x000083000d127a24 */ /* 0x000fe200078e0212 */
[----:B------:R-:W-:Y:S01]  /*1780*/  LEA.HI R2, R10, R233, RZ, 0x5 ;  /* 0x000000e90a027211 */ /* 0x000fe200078f28ff */
[----:B------:R-:W-:Y:S01]  /*1790*/  IMAD.WIDE.U32 R28, R0, c[0x0][0x238], R28 ;  /* 0x00008e00001c7a25 */ /* 0x000fe200078e001c */
[----:B------:R-:W-:Y:S01]  /*17a0*/  LEA.HI.X R23, R15, R31, R16, 0x6, P2 ;  /* 0x0000001f0f177211 */ /* 0x000fe200010f3410 */
[----:B------:R-:W-:Y:S01]  /*17b0*/  CS2R R76, SRZ ;  /* 0x00000000004c7805 */ /* 0x000fe2000001ff00 */
[----:B------:R-:W-:Y:S01]  /*17c0*/  ISETP.GE.AND P2, PT, R11, c[0x0][0x16c], PT ;  /* 0x00005b000b007a0c */ /* 0x000fe20003f46270 */
[----:B------:R1:W-:Y:S01]  /*17d0*/  LDGSTS.E.BYPASS.LTC128B.128 [R235+0x5080], [R30.64+0x100], !P3 ;  /* 0x050801001eeb7fae */ /* 0x0003e2000d901d4e */
[----:B------:R-:W-:Y:S01]  /*17e0*/  ISETP.GE.AND P3, PT, R20, c[0x0][0x16c], PT ;  /* 0x00005b0014007a0c */ /* 0x000fe20003f66270 */
[----:B------:R-:W-:Y:S01]  /*17f0*/  IMAD R241, R8, c[0x0][0x240], RZ ;  /* 0x0000900008f17a24 */ /* 0x000fe200078e02ff */
[----:B------:R-:W-:Y:S01]  /*1800*/  SEL R7, RZ, 0xffffffff, P2 ;  /* 0xffffffffff077807 */ /* 0x000fe20001000000 */
[----:B------:R4:W-:Y:S01]  /*1810*/  LDGSTS.E.BYPASS.LTC128B.128 [R235+0x1080], [R22.64], !P4 ;  /* 0x0108000016eb7fae */ /* 0x0009e2000e101d4e */
[----:B------:R-:W-:Y:S01]  /*1820*/  SEL R16, RZ, 0x1, P3 ;  /* 0x00000001ff107807 */ /* 0x000fe20001800000 */
[----:B------:R-:W-:Y:S01]  /*1830*/  IMAD.MOV.U32 R227, RZ, RZ, 0x20 ;  /* 0x00000020ffe37424 */ /* 0x000fe200078e00ff */
[C---:B------:R-:W-:Y:S01]  /*1840*/  ISETP.LT.OR P4, PT, R14.reuse, 0x21, P5 ;  /* 0x000000210e00780c */ /* 0x040fe20002f81670 */
[----:B------:R-:W-:Y:S01]  /*1850*/  IMAD.SHL.U32 R7, R7, 0x2, RZ ;  /* 0x0000000207077824 */ /* 0x000fe200078e00ff */
[C---:B------:R-:W-:Y:S01]  /*1860*/  ISETP.LT.OR P3, PT, R14.reuse, 0x21, P1 ;  /* 0x000000210e00780c */ /* 0x040fe20000f61670 */
[----:B---3--:R-:W-:Y:S01]  /*1870*/  IMAD.WIDE.U32 R24, R13, c[0x0][0x208], R20 ;  /* 0x000082000d187a25 */ /* 0x008fe200078e0014 */
[C---:B------:R-:W-:Y:S01]  /*1880*/  @!P0 ISETP.LT.OR P5, PT, R14.reuse, 0x41, P5 ;  /* 0x000000410e00880c */ /* 0x040fe20002fa1670 */
[----:B------:R-:W-:Y:S01]  /*1890*/  CS2R R74, SRZ ;  /* 0x00000000004a7805 */ /* 0x000fe2000001ff00 */
[----:B------:R-:W-:Y:S01]  /*18a0*/  @!P0 ISETP.LT.OR P1, PT, R14, 0x41, P1 ;  /* 0x000000410e00880c */ /* 0x000fe20000f21670 */
[----:B------:R-:W-:Y:S01]  /*18b0*/  IMAD.U32 R14, RZ, RZ, UR7 ;  /* 0x00000007ff0e7e24 */ /* 0x000fe2000f8e00ff */
[----:B------:R-:W-:Y:S01]  /*18c0*/  ISETP.GE.AND P2, PT, R9, c[0x0][0x16c], PT ;  /* 0x00005b0009007a0c */ /* 0x000fe20003f46270 */
[----:B------:R-:W-:Y:S01]  /*18d0*/  IMAD.IADD R19, R25, 0x1, R18 ;  /* 0x0000000119137824 */ /* 0x000fe200078e0212 */
[----:B------:R-:W-:Y:S01]  /*18e0*/  LOP3.LUT R16, R7, 0x2, R16, 0xe2, !PT ;  /* 0x0000000207107812 */ /* 0x000fe200078ee210 */
[----:B------:R-:W-:Y:S01]  /*18f0*/  IMAD.MOV.U32 R18, RZ, RZ, R24 ;  /* 0x000000ffff127224 */ /* 0x000fe200078e0018 */
[----:B------:R-:W-:Y:S01]  /*1900*/  SEL R15, RZ, 0x4, P2 ;  /* 0x00000004ff0f7807 */ /* 0x000fe20001000000 */
[----:B------:R-:W-:Y:S01]  /*1910*/  IMAD.U32 R7, RZ, RZ, UR5 ;  /* 0x00000005ff077e24 */ /* 0x000fe2000f8e00ff */
[----:B------:R-:W-:Y:S01]  /*1920*/  @!P0 LEA R24, P2, R14, R22, 0x1 ;  /* 0x000000160e188211 */ /* 0x000fe200078408ff */
[----:B------:R-:W-:Y:S01]  /*1930*/  IMAD R13, R12, c[0x0][0x210], RZ ;  /* 0x000084000c0d7a24 */ /* 0x000fe200078e02ff */
[----:B------:R-:W-:Y:S01]  /*1940*/  LOP3.LUT R15, R16, R15, RZ, 0xfc, !PT ;  /* 0x0000000f100f7212 */ /* 0x000fe200078efcff */
[----:B------:R-:W-:Y:S01]  /*1950*/  IMAD.WIDE.U32 R18, R0, c[0x0][0x210], R18 ;  /* 0x0000840000127a25 */ /* 0x000fe200078e0012 */
[----:B------:R-:W-:Y:S01]  /*1960*/  @!P0 LEA.HI.X R25, R14, R23, R7, 0x1, P2 ;  /* 0x000000170e198211 */ /* 0x000fe200010f0c07 */
[----:B------:R4:W-:Y:S01]  /*1970*/  LDGSTS.E.BYPASS.LTC128B.128 [R235+0x3880], [R22.64+0x80], !P4 ;  /* 0x0388008016eb7fae */ /* 0x0009e2000e101d4e */
[----:B------:R-:W-:Y:S01]  /*1980*/  LOP3.LUT P4, RZ, R15, 0x1, RZ, 0xc0, !PT ;  /* 0x000000010fff7812 */ /* 0x000fe2000788c0ff */
[----:B------:R-:W-:Y:S01]  /*1990*/  IMAD R13, R0, c[0x0][0x214], R13 ;  /* 0x00008500000d7a24 */ /* 0x000fe200078e020d */
[----:B------:R-:W-:Y:S01]  /*19a0*/  IADD3 R7, -R239, UR13, RZ ;  /* 0x0000000def077c10 */ /* 0x000fe2000fffe1ff */
[----:B------:R4:W-:Y:S01]  /*19b0*/  LDGSTS.E.BYPASS.LTC128B.128 [R235+0x6080], [R22.64+0x100], !P3 ;  /* 0x0608010016eb7fae */ /* 0x0009e2000d901d4e */
[----:B------:R-:W-:Y:S01]  /*19c0*/  LOP3.LUT P3, RZ, R15, 0x2, RZ, 0xc0, !PT ;  /* 0x000000020fff7812 */ /* 0x000fe2000786c0ff */
[----:B------:R-:W-:Y:S01]  /*19d0*/  IMAD.IADD R19, R19, 0x1, R13 ;  /* 0x0000000113137824 */ /* 0x000fe200078e020d */
[----:B------:R-:W-:Y:S01]  /*19e0*/  LOP3.LUT P2, RZ, R15, 0x4, RZ, 0xc0, !PT ;  /* 0x000000040fff7812 */ /* 0x000fe2000784c0ff */
[----:B------:R-:W-:Y:S01]  /*19f0*/  IMAD R13, R8, c[0x0][0x218], RZ ;  /* 0x00008600080d7a24 */ /* 0x000fe200078e02ff */
[----:B------:R3:W-:Y:S01]  /*1a00*/  @!P0 LDGSTS.E.BYPASS.LTC128B.128 [R235+0x2080], [R24.64], !P6 ;  /* 0x0208000018eb8fae */ /* 0x0007e2000f101d4e */
[C---:B------:R-:W-:Y:S01]  /*1a10*/  ISETP.LT.OR P6, PT, R7.reuse, 0x1, !P4 ;  /* 0x000000010700780c */ /* 0x040fe200067c1670 */
[C---:B------:R-:W-:Y:S01]  /*1a20*/  IMAD.WIDE.U32 R18, R242.reuse, c[0x0][0x218], R18 ;  /* 0x00008600f2127a25 */ /* 0x040fe200078e0012 */
[----:B------:R-:W-:Y:S01]  /*1a30*/  ULDC.64 UR4, c[0x0][0x208] ;  /* 0x0000820000047ab9 */ /* 0x000fe20000000a00 */
[----:B------:R3:W-:Y:S01]  /*1a40*/  @!P0 LDGSTS.E.BYPASS.LTC128B.128 [R235+0x4880], [R24.64+0x80], !P5 ;  /* 0x0488008018eb8fae */ /* 0x0007e2000e901d4e */
[C---:B------:R-:W-:Y:S01]  /*1a50*/  ISETP.LT.OR P5, PT, R7.reuse, 0x1, !P3 ;  /* 0x000000010700780c */ /* 0x040fe20005fa1670 */
[----:B------:R-:W-:Y:S01]  /*1a60*/  IMAD R13, R242, c[0x0][0x21c], R13 ;  /* 0x00008700f20d7a24 */ /* 0x000fe200078e020d */
[----:B------:R-:W-:Y:S01]  /*1a70*/  USHF.L.U64.HI UR7, UR8, UR6, UR9 ;  /* 0x0000000608077299 */ /* 0x000fe20008010209 */
[----:B------:R3:W-:Y:S01]  /*1a80*/  @!P0 LDGSTS.E.BYPASS.LTC128B.128 [R235+0x7080], [R24.64+0x100], !P1 ;  /* 0x0708010018eb8fae */ /* 0x0007e2000c901d4e */
[----:B------:R-:W-:Y:S01]  /*1a90*/  ISETP.LT.OR P1, PT, R7, 0x1, !P2 ;  /* 0x000000010700780c */ /* 0x000fe20005721670 */
[----:B------:R-:W-:Y:S01]  /*1aa0*/  IMAD.IADD R13, R19, 0x1, R13 ;  /* 0x00000001130d7824 */ /* 0x000fe200078e020d */
[C---:B------:R-:W-:Y:S01]  /*1ab0*/  LEA R248, P0, R18.reuse, c[0x0][0x1f0], 0x1 ;  /* 0x00007c0012f87a11 */ /* 0x040fe200078008ff */
[----:B------:R-:W-:Y:S01]  /*1ac0*/  USHF.L.U32 UR12, UR4, 0x5, URZ ;  /* 0x00000005040c7899 */ /* 0x000fe2000800063f */
[----:B------:R-:W0:Y:S01]  /*1ad0*/  LDGDEPBAR ;  /* 0x00000000000079af */ /* 0x000e220000000000 */
[----:B------:R-:W-:Y:S01]  /*1ae0*/  USHF.L.U64.HI UR7, UR11, 0x1, UR7 ;  /* 0x000000010b077899 */ /* 0x000fe20008010207 */
[----:B------:R-:W-:Y:S01]  /*1af0*/  LEA.HI.X R249, R18, c[0x0][0x1f4], R13, 0x1, P0 ;  /* 0x00007d0012f97a11 */ /* 0x000fe200000f0c0d */
[----:B------:R-:W-:Y:S01]  /*1b00*/  IMAD.U32 R13, RZ, RZ, UR10 ;  /* 0x0000000aff0d7e24 */ /* 0x000fe2000f8e00ff */
[----:B------:R1:W-:Y:S01]  /*1b10*/  LDGSTS.E.BYPASS.LTC128B.128 [R235+0xf080], [R250.64], !P6 ;  /* 0x0f080000faeb7fae */ /* 0x0003e2000f101d4e */
[----:B------:R-:W-:Y:S01]  /*1b20*/  USHF.L.U32 UR11, UR12, 0x1, URZ ;  /* 0x000000010c0b7899 */ /* 0x000fe2000800063f */
[----:B------:R-:W-:Y:S01]  /*1b30*/  SHF.R.S32.HI R21, RZ, 0x1f, R2 ;  /* 0x0000001fff157819 */ /* 0x000fe20000011402 */
[----:B------:R-:W-:Y:S01]  /*1b40*/  USHF.L.U64.HI UR5, UR4, UR6, UR5 ;  /* 0x0000000604057299 */ /* 0x000fe20008010205 */
[----:B------:R1:W-:Y:S01]  /*1b50*/  LDGSTS.E.BYPASS.LTC128B.128 [R235+0x11080], [R250.64+0x80], !P5 ;  /* 0x11080080faeb7fae */ /* 0x0003e2000e901d4e */
[--C-:B----4-:R-:W-:Y:S01]  /*1b60*/  IADD3 R22, P6, P0, R13, 0x80, R250.reuse ;  /* 0x000000800d167810 */ /* 0x110fe200078de0fa */
[----:B------:R-:W-:Y:S01]  /*1b70*/  IMAD.SHL.U32 R8, R5, 0x40, RZ ;  /* 0x0000004005087824 */ /* 0x000fe200078e00ff */
[----:B------:R-:W-:Y:S01]  /*1b80*/  USHF.L.U64.HI UR5, UR12, 0x1, UR5 ;  /* 0x000000010c057899 */ /* 0x000fe20008010205 */
[----:B------:R1:W-:Y:S01]  /*1b90*/  LDGSTS.E.BYPASS.LTC128B.128 [R235+0x13080], [R250.64+0x100], !P1 ;  /* 0x13080100faeb7fae */ /* 0x0003e2000c901d4e */
[----:B------:R-:W-:Y:S01]  /*1ba0*/  IMAD.U32 R19, RZ, RZ, UR11 ;  /* 0x0000000bff137e24 */ /* 0x000fe2000f8e00ff */
[----:B------:R-:W-:Y:S01]  /*1bb0*/  IADD3.X R23, RZ, UR7, R251, P6, P0 ;  /* 0x00000007ff177c10 */ /* 0x000fe2000b7e04fb */
[----:B------:R-:W-:Y:S01]  /*1bc0*/  IMAD.MOV.U32 R229, RZ, RZ, 0x10 ;  /* 0x00000010ffe57424 */ /* 0x000fe200078e00ff */
[C---:B------:R-:W-:Y:S01]  /*1bd0*/  ISETP.LT.OR P6, PT, R7.reuse, 0x21, !P4 ;  /* 0x000000210700780c */ /* 0x040fe200067c1670 */
[----:B------:R-:W-:Y:S01]  /*1be0*/  UIADD3 UR6, UR13, 0x3f, URZ ;  /* 0x0000003f0d067890 */ /* 0x000fe2000fffe03f */
[----:B------:R-:W-:Y:S01]  /*1bf0*/  ISETP.LT.OR P0, PT, R7, 0x21, !P3 ;  /* 0x000000210700780c */ /* 0x000fe20005f01670 */
[----:B------:R-:W-:Y:S01]  /*1c00*/  IMAD.MOV.U32 R217, RZ, RZ, 0x120 ;  /* 0x00000120ffd97424 */ /* 0x000fe200078e00ff */
[----:B------:R-:W-:Y:S01]  /*1c10*/  UMOV UR4, 0x6 ;  /* 0x0000000600047882 */ /* 0x000fe20000000000 */
[----:B------:R-:W-:Y:S01]  /*1c20*/  IMAD R241, R242, c[0x0][0x244], R241 ;  /* 0x00009100f2f17a24 */ /* 0x000fe200078e02f1 */
[----:B---3--:R-:W-:Y:S01]  /*1c30*/  IADD3 R24, P1, R250, UR10, RZ ;  /* 0x0000000afa187c10 */ /* 0x008fe2000ff3e0ff */
[----:B------:R-:W-:Y:S01]  /*1c40*/  CS2R R72, SRZ ;  /* 0x0000000000487805 */ /* 0x000fe2000001ff00 */
[----:B------:R-:W-:Y:S01]  /*1c50*/  CS2R R70, SRZ ;  /* 0x0000000000467805 */ /* 0x000fe2000001ff00 */
[----:B------:R-:W-:Y:S01]  /*1c60*/  CS2R R68, SRZ ;  /* 0x0000000000447805 */ /* 0x000fe2000001ff00 */
[----:B------:R-:W-:Y:S01]  /*1c70*/  IADD3.X R25, R251, UR7, RZ, P1, !PT ;  /* 0x00000007fb197c10 */ /* 0x000fe20008ffe4ff */
[----:B------:R-:W-:Y:S01]  /*1c80*/  CS2R R66, SRZ ;  /* 0x0000000000427805 */ /* 0x000fe2000001ff00 */
[----:B------:R-:W-:Y:S01]  /*1c90*/  IADD3 R16, P5, P1, R13, 0x100, R250 ;  /* 0x000001000d107810 */ /* 0x000fe200079be0fa */
[----:B------:R-:W-:Y:S01]  /*1ca0*/  CS2R R64, SRZ ;  /* 0x0000000000407805 */ /* 0x000fe2000001ff00 */
[----:B------:R-:W-:Y:S01]  /*1cb0*/  P2R R13, PR, RZ, 0x10 ;  /* 0x00000010ff0d7803 */ /* 0x000fe20000000000 */
[----:B------:R3:W-:Y:S01]  /*1cc0*/  LDGSTS.E.BYPASS.LTC128B.128 [R235+0x10080], [R24.64], !P6 ;  /* 0x1008000018eb7fae */ /* 0x0007e2000f101d4e */
[----:B------:R-:W-:Y:S01]  /*1cd0*/  IADD3.X R17, RZ, UR7, R251, P5, P1 ;  /* 0x00000007ff117c10 */ /* 0x000fe2000afe24fb */
[----:B------:R-:W-:Y:S01]  /*1ce0*/  CS2R R62, SRZ ;  /* 0x00000000003e7805 */ /* 0x000fe2000001ff00 */
[----:B------:R-:W-:Y:S01]  /*1cf0*/  IADD3 R18, P5, P1, R19, 0x100, R248 ;  /* 0x0000010013127810 */ /* 0x000fe200079be0f8 */
[----:B------:R4:W-:Y:S01]  /*1d00*/  LDGSTS.E.BYPASS.LTC128B.128 [R235+0x12080], [R22.64], !P0 ;  /* 0x1208000016eb7fae */ /* 0x0009e2000c101d4e */
[----:B------:R-:W-:Y:S01]  /*1d10*/  ISETP.GE.AND P4, PT, R20, c[0x0][0x1fc], PT ;  /* 0x00007f0014007a0c */ /* 0x000fe20003f86270 */
[----:B------:R-:W-:Y:S01]  /*1d20*/  CS2R R60, SRZ ;  /* 0x00000000003c7805 */ /* 0x000fe2000001ff00 */
[----:B------:R-:W-:Y:S01]  /*1d30*/  IADD3.X R19, RZ, UR5, R249, P5, P1 ;  /* 0x00000005ff137c10 */ /* 0x000fe2000afe24f9 */
[----:B------:R-:W-:Y:S01]  /*1d40*/  CS2R R58, SRZ ;  /* 0x00000000003a7805 */ /* 0x000fe2000001ff00 */
[----:B------:R-:W-:Y:S01]  /*1d50*/  ISETP.GT.AND P1, PT, R233, 0xf, PT ;  /* 0x0000000fe900780c */ /* 0x000fe20003f24270 */
[----:B------:R-:W-:Y:S01]  /*1d60*/  CS2R R56, SRZ ;  /* 0x0000000000387805 */ /* 0x000fe2000001ff00 */
[C---:B------:R-:W-:Y:S01]  /*1d70*/  ISETP.LT.OR P5, PT, R7.reuse, 0x21, !P2 ;  /* 0x000000210700780c */ /* 0x040fe200057a1670 */
[----:B------:R-:W-:Y:S01]  /*1d80*/  CS2R R54, SRZ ;  /* 0x0000000000367805 */ /* 0x000fe2000001ff00 */
[----:B------:R-:W-:Y:S01]  /*1d90*/  ISETP.LT.OR P0, PT, R7, 0x1, P4 ;  /* 0x000000010700780c */ /* 0x000fe20002701670 */
[----:B------:R-:W-:Y:S01]  /*1da0*/  CS2R R52, SRZ ;  /* 0x0000000000347805 */ /* 0x000fe2000001ff00 */
[----:B------:R-:W-:Y:S01]  /*1db0*/  ISETP.GE.AND P6, PT, R11, c[0x0][0x1fc], PT ;  /* 0x00007f000b007a0c */ /* 0x000fe20003fc6270 */
[----:B------:R-:W-:Y:S01]  /*1dc0*/  CS2R R50, SRZ ;  /* 0x0000000000327805 */ /* 0x000fe2000001ff00 */
[----:B------:R-:W-:Y:S01]  /*1dd0*/  CS2R R48, SRZ ;  /* 0x0000000000307805 */ /* 0x000fe2000001ff00 */
[----:B------:R-:W-:Y:S01]  /*1de0*/  CS2R R46, SRZ ;  /* 0x00000000002e7805 */ /* 0x000fe2000001ff00 */
[----:B------:R-:W-:Y:S01]  /*1df0*/  CS2R R44, SRZ ;  /* 0x00000000002c7805 */ /* 0x000fe2000001ff00 */
[----:B------:R-:W-:-:S02]  /*1e00*/  USHF.L.U64.HI UR9, UR8, UR4, UR9 ;  /* 0x0000000408097299 */ /* 0x000fc40008010209 */
[----:B------:R-:W-:Y:S01]  /*1e10*/  @!P1 IMAD.SHL.U32 R15, R233, 0x10, RZ ;  /* 0x00000010e90f9824 */ /* 0x000fe200078e00ff */
[----:B------:R-:W-:Y:S01]  /*1e20*/  USHF.L.U32 UR10, UR8, 0x6, URZ ;  /* 0x00000006080a7899 */ /* 0x000fe2000800063f */
[----:B------:R1:W-:Y:S01]  /*1e30*/  LDGSTS.E.BYPASS.LTC128B.128 [R235+0x14080], [R16.64], !P5 ;  /* 0x1408000010eb7fae */ /* 0x0003e2000e901d4e */
[----:B------:R-:W-:Y:S01]  /*1e40*/  ISETP.GE.AND P5, PT, R9, c[0x0][0x1fc], PT ;  /* 0x00007f0009007a0c */ /* 0x000fe20003fa6270 */
[----:B------:R-:W-:Y:S02]  /*1e50*/  UMOV UR4, URZ ;  /* 0x0000003f00047c82 */ /* 0x000fe40008000000 */
[----:B------:R2:W-:Y:S01]  /*1e60*/  @!P1 LDGSTS.E.BYPASS.LTC128B.128 [R15+0x21080], [R246.64] ;  /* 0x21080000f60f9fae */ /* 0x0005e2000b901d4e */
[----:B------:R-:W-:-:S03]  /*1e70*/  UMOV UR12, 0x1 ;  /* 0x00000001000c7882 */ /* 0x000fc60000000000 */
[----:B------:R-:W0:Y:S04]  /*1e80*/  LDGDEPBAR ;  /* 0x00000000000079af */ /* 0x000e280000000000 */
[----:B------:R4:W-:Y:S01]  /*1e90*/  LDGSTS.E.BYPASS.LTC128B.128 [R235+0x1b080], [R248.64], !P0 ;  /* 0x1b080000f8eb7fae */ /* 0x0009e2000c101d4e */
[C---:B------:R-:W-:Y:S02]  /*1ea0*/  ISETP.LT.OR P0, PT, R7.reuse, 0x1, P6 ;  /* 0x000000010700780c */ /* 0x040fe40003701670 */
[----:B------:R-:W-:-:S11]  /*1eb0*/  ISETP.LT.OR P6, PT, R7, 0x21, P6 ;  /* 0x000000210700780c */ /* 0x000fd600037c1670 */
[----:B------:R4:W-:Y:S01]  /*1ec0*/  LDGSTS.E.BYPASS.LTC128B.128 [R235+0x1d080], [R248.64+0x80], !P0 ;  /* 0x1d080080f8eb7fae */ /* 0x0009e2000c101d4e */
[----:B------:R-:W-:Y:S01]  /*1ed0*/  ISETP.LT.OR P0, PT, R7, 0x1, P5 ;  /* 0x000000010700780c */ /* 0x000fe20002f01670 */
[----:B-1----:R-:W-:Y:S01]  /*1ee0*/  IMAD R17, R12, c[0x0][0x238], RZ ;  /* 0x00008e000c117a24 */ /* 0x002fe200078e02ff */
[----:B------:R-:W-:Y:S02]  /*1ef0*/  LEA.HI R16, R10, R233, RZ, 0x2 ;  /* 0x000000e90a107211 */ /* 0x000fe400078f10ff */
[----:B------:R-:W-:Y:S01]  /*1f00*/  SHF.R.S32.HI R12, RZ, 0x5, R2 ;  /* 0x00000005ff0c7819 */ /* 0x000fe20000011402 */
[----:B------:R-:W-:Y:S01]  /*1f10*/  IMAD R14, R0, c[0x0][0x23c], R17 ;  /* 0x00008f00000e7a24 */ /* 0x000fe200078e0211 */
[--C-:B---3--:R-:W-:Y:S01]  /*1f20*/  SHF.R.S32.HI R24, RZ, 0x2, R16.reuse ;  /* 0x00000002ff187819 */ /* 0x108fe20000011410 */
[----:B------:R-:W-:Y:S01]  /*1f30*/  IMAD.SHL.U32 R0, R228, 0x8, RZ ;  /* 0x00000008e4007824 */ /* 0x000fe200078e00ff */
[----:B--2---:R-:W-:Y:S01]  /*1f40*/  SHF.R.S32.HI R15, RZ, 0x1f, R16 ;  /* 0x0000001fff0f7819 */ /* 0x004fe20000011410 */
[----:B------:R-:W-:Y:S01]  /*1f50*/  IMAD.IADD R29, R29, 0x1, R14 ;  /* 0x000000011d1d7824 */ /* 0x000fe200078e020e */
[----:B------:R-:W-:Y:S01]  /*1f60*/  LEA.HI R21, R21, R12, RZ, 0x2 ;  /* 0x0000000c15157211 */ /* 0x000fe200078f10ff */
[----:B------:R-:W-:Y:S01]  /*1f70*/  IMAD.SHL.U32 R223, R12, 0x100, RZ ;  /* 0x000001000cdf7824 */ /* 0x000fe200078e00ff */
[----:B------:R-:W-:Y:S01]  /*1f80*/  LEA.HI R15, R15, R24, RZ, 0x3 ;  /* 0x000000180f0f7211 */ /* 0x000fe200078f18ff */
[----:B------:R1:W-:Y:S01]  /*1f90*/  LDGSTS.E.BYPASS.LTC128B.128 [R235+0x1f080], [R248.64+0x100], !P0 ;  /* 0x1f080100f8eb7fae */ /* 0x0003e2000c101d4e */
[----:B----4-:R-:W-:Y:S01]  /*1fa0*/  IADD3 R22, P0, R248, UR11, RZ ;  /* 0x0000000bf8167c10 */ /* 0x010fe2000ff1e0ff */
[----:B------:R-:W-:Y:S01]  /*1fb0*/  IMAD.WIDE.U32 R242, R242, c[0x0][0x240], R28 ;  /* 0x00009000f2f27a25 */ /* 0x000fe200078e001c */
[----:B------:R-:W-:-:S02]  /*1fc0*/  LOP3.LUT R15, R15, 0xfffffff8, RZ, 0xc0, !PT ;  /* 0xfffffff80f0f7812 */ /* 0x000fc400078ec0ff */
[----:B------:R-:W-:Y:S01]  /*1fd0*/  LOP3.LUT R21, R21, 0xfffffffc, RZ, 0xc0, !PT ;  /* 0xfffffffc15157812 */ /* 0x000fe200078ec0ff */
[----:B------:R-:W-:Y:S01]  /*1fe0*/  IMAD.IADD R241, R243, 0x1, R241 ;  /* 0x00000001f3f17824 */ /* 0x000fe200078e02f1 */
[----:B------:R-:W-:Y:S01]  /*1ff0*/  IADD3.X R23, R249, UR5, RZ, P0, !PT ;  /* 0x00000005f9177c10 */ /* 0x000fe200087fe4ff */
[----:B------:R-:W-:Y:S01]  /*2000*/  IMAD.IADD R15, R24, 0x1, -R15 ;  /* 0x00000001180f7824 */ /* 0x000fe200078e0a0f */
[----:B------:R-:W-:Y:S01]  /*2010*/  ISETP.LT.OR P0, PT, R7, 0x21, P4 ;  /* 0x000000210700780c */ /* 0x000fe20002701670 */
[----:B------:R-:W-:Y:S01]  /*2020*/  USHF.R.S32.HI UR5, URZ, 0x1f, UR6 ;  /* 0x0000001f3f057899 */ /* 0x000fe20008011406 */
[----:B------:R-:W-:Y:S02]  /*2030*/  LEA.HI R17, R10, R233, RZ, 0x4 ;  /* 0x000000e90a117211 */ /* 0x000fe400078f20ff */
[----:B------:R-:W-:Y:S01]  /*2040*/  ISETP.NE.AND P4, PT, R13, RZ, PT ;  /* 0x000000ff0d00720c */ /* 0x000fe20003f85270 */
[----:B------:R-:W-:Y:S01]  /*2050*/  IMAD.SHL.U32 R13, R15, 0x10, RZ ;  /* 0x000000100f0d7824 */ /* 0x000fe200078e00ff */
[----:B------:R-:W-:Y:S01]  /*2060*/  LOP3.LUT R10, R0, 0x8, RZ, 0xc0, !PT ;  /* 0x00000008000a7812 */ /* 0x000fe200078ec0ff */
[----:B------:R-:W-:Y:S01]  /*2070*/  IMAD.IADD R0, R12, 0x1, -R21 ;  /* 0x000000010c007824 */ /* 0x000fe200078e0a15 */
[----:B------:R-:W-:Y:S01]  /*2080*/  ISETP.LT.OR P5, PT, R7, 0x21, P5 ;  /* 0x000000210700780c */ /* 0x000fe20002fa1670 */
[----:B------:R-:W-:Y:S01]  /*2090*/  ULEA.HI UR5, UR5, UR6, URZ, 0x6 ;  /* 0x0000000605057291 */ /* 0x000fe2000f8f303f */
[----:B------:R-:W-:Y:S01]  /*20a0*/  LOP3.LUT R7, R10, 0x70, R13, 0xf8, !PT ;  /* 0x000000700a077812 */ /* 0x000fe200078ef80d */
[C---:B------:R-:W-:Y:S01]  /*20b0*/  IMAD.SHL.U32 R24, R0.reuse, 0x100, RZ ;  /* 0x0000010000187824 */ /* 0x040fe200078e00ff */
[C---:B------:R-:W-:Y:S01]  /*20c0*/  LEA.HI R13, R0.reuse, R0, RZ, 0x1 ;  /* 0x00000000000d7211 */ /* 0x040fe200078f08ff */
[----:B------:R1:W-:Y:S01]  /*20d0*/  LDGSTS.E.BYPASS.LTC128B.128 [R235+0x1c080], [R22.64], !P0 ;  /* 0x1c08000016eb7fae */ /* 0x0003e2000c101d4e */
[----:B------:R-:W-:Y:S01]  /*20e0*/  SHF.R.S32.HI R26, RZ, 0x4, R17 ;  /* 0x00000004ff1a7819 */ /* 0x000fe20000011411 */
[----:B------:R-:W-:Y:S01]  /*20f0*/  IMAD.SHL.U32 R238, R0, 0x10, RZ ;  /* 0x0000001000ee7824 */ /* 0x000fe200078e00ff */
[----:B------:R-:W-:Y:S01]  /*2100*/  LOP3.LUT R16, R16, 0x3ffffffc, RZ, 0xc0, !PT ;  /* 0x3ffffffc10107812 */ /* 0x000fe200078ec0ff */
[----:B------:R-:W-:Y:S01]  /*2110*/  IMAD.SHL.U32 R13, R13, 0x100, RZ ;  /* 0x000001000d0d7824 */ /* 0x000fe200078e00ff */
[----:B------:R-:W-:Y:S01]  /*2120*/  LEA.HI R21, R17, R26, RZ, 0x1 ;  /* 0x0000001a11157211 */ /* 0x000fe200078f08ff */
[----:B------:R1:W-:Y:S01]  /*2130*/  LDGSTS.E.BYPASS.LTC128B.128 [R235+0x1e080], [R22.64+0x80], !P6 ;  /* 0x1e08008016eb7fae */ /* 0x0003e2000f101d4e */
[----:B------:R-:W-:Y:S01]  /*2140*/  LOP3.LUT R24, R7, 0x100, R24, 0xf8, !PT ;  /* 0x0000010007187812 */ /* 0x000fe200078ef818 */
[----:B------:R-:W-:Y:S01]  /*2150*/  IMAD.IADD R16, R233, 0x1, -R16 ;  /* 0x00000001e9107824 */ /* 0x000fe200078e0a10 */
[----:B------:R-:W-:Y:S01]  /*2160*/  LOP3.LUT R7, R21, 0xfffffffe, RZ, 0xc0, !PT ;  /* 0xfffffffe15077812 */ /* 0x000fe200078ec0ff */
[----:B------:R2:W-:Y:S01]  /*2170*/  LDGSTS.E.BYPASS.LTC128B.128 [R235+0x20080], [R18.64], !P5 ;  /* 0x2008000012eb7fae */ /* 0x0005e2000e901d4e */
[----:B------:R-:W-:Y:S01]  /*2180*/  LOP3.LUT R21, R13, 0x7ffffe00, RZ, 0xc0, !PT ;  /* 0x7ffffe000d157812 */ /* 0x000fe200078ec0ff */
[----:B------:R-:W-:Y:S01]  /*2190*/  USHF.R.S32.HI UR8, URZ, 0x6, UR5 ;  /* 0x000000063f087899 */ /* 0x000fe20008011405 */
[----:B------:R-:W-:Y:S01]  /*21a0*/  LOP3.LUT R14, R17, 0xfffffff0, RZ, 0xc0, !PT ;  /* 0xfffffff0110e7812 */ /* 0x000fe200078ec0ff */
[----:B------:R-:W-:Y:S01]  /*21b0*/  IMAD.IADD R7, R26, 0x1, -R7 ;  /* 0x000000011a077824 */ /* 0x000fe200078e0a07 */
[----:B------:R-:W-:Y:S01]  /*21c0*/  SHF.R.U32.HI R13, RZ, 0x3, R24 ;  /* 0x00000003ff0d7819 */ /* 0x000fe20000011618 */
[----:B------:R-:W-:Y:S01]  /*21d0*/  IMAD R16, R16, 0x2, R21 ;  /* 0x0000000210107824 */ /* 0x000fe200078e0215 */
[----:B------:R-:W-:Y:S01]  /*21e0*/  ISETP.GE.AND P0, PT, R20, c[0x0][0x1fc], PT ;  /* 0x00007f0014007a0c */ /* 0x000fe20003f06270 */
[----:B------:R-:W-:Y:S01]  /*21f0*/  IMAD.IADD R14, R233, 0x1, -R14 ;  /* 0x00000001e90e7824 */ /* 0x000fe200078e0a0e */
[----:B------:R-:W-:Y:S01]  /*2200*/  LOP3.LUT R13, R24, 0x28, R13, 0x78, !PT ;  /* 0x00000028180d7812 */ /* 0x000fe200078e780d */
[----:B------:R-:W-:Y:S01]  /*2210*/  IMAD.SHL.U32 R232, R7, 0x8, RZ ;  /* 0x0000000807e87824 */ /* 0x000fe200078e00ff */
[----:B------:R-:W-:Y:S01]  /*2220*/  ISETP.GE.AND P5, PT, R11, c[0x0][0x1fc], PT ;  /* 0x00007f000b007a0c */ /* 0x000fe20003fa6270 */
[----:B------:R-:W-:Y:S01]  /*2230*/  IMAD.SHL.U32 R11, R14, 0x10, RZ ;  /* 0x000000100e0b7824 */ /* 0x000fe200078e00ff */
[----:B------:R-:W-:Y:S01]  /*2240*/  LOP3.LUT P6, RZ, R15, 0x1, RZ, 0xc0, !PT ;  /* 0x000000010fff7812 */ /* 0x000fe200078cc0ff */
[----:B------:R-:W-:Y:S01]  /*2250*/  IMAD.IADD R16, R16, 0x1, R13 ;  /* 0x0000000110107824 */ /* 0x000fe200078e020d */
[----:B------:R-:W-:Y:S01]  /*2260*/  SEL R13, RZ, 0x1, P0 ;  /* 0x00000001ff0d7807 */ /* 0x000fe20000000000 */
[----:B------:R-:W-:Y:S01]  /*2270*/  UMOV UR5, URZ ;  /* 0x0000003f00057c82 */ /* 0x000fe20008000000 */
[----:B------:R-:W-:Y:S01]  /*2280*/  ISETP.GE.AND P0, PT, R233, 0x10, PT ;  /* 0x00000010e900780c */ /* 0x000fe20003f06270 */
[----:B------:R-:W-:Y:S01]  /*2290*/  IMAD.SHL.U32 R237, R16, 0x2, RZ ;  /* 0x0000000210ed7824 */ /* 0x000fe200078e00ff */
[----:B------:R-:W-:-:S02]  /*22a0*/  LOP3.LUT R11, R11, 0xf0, RZ, 0xc0, !PT ;  /* 0x000000f00b0b7812 */ /* 0x000fc400078ec0ff */
[----:B------:R-:W-:Y:S02]  /*22b0*/  LEA.HI R15, R228, R228, RZ, 0x1 ;  /* 0x000000e4e40f7211 */ /* 0x000fe400078f08ff */
[C---:B------:R-:W-:Y:S02]  /*22c0*/  LOP3.LUT R224, R11.reuse, R10, RZ, 0xfc, !PT ;  /* 0x0000000a0be07212 */ /* 0x040fe400078efcff */
[----:B------:R-:W-:Y:S01]  /*22d0*/  LOP3.LUT R10, R2, 0xffffffe0, RZ, 0xc0, !PT ;  /* 0xffffffe0020a7812 */ /* 0x000fe200078ec0ff */
[----:B------:R-:W-:Y:S01]  /*22e0*/  IMAD.SHL.U32 R2, R6, 0x8, RZ ;  /* 0x0000000806027824 */ /* 0x000fe200078e00ff */
[----:B------:R-:W-:Y:S02]  /*22f0*/  LOP3.LUT R223, R11, 0x100, R223, 0xf8, !PT ;  /* 0x000001000bdf7812 */ /* 0x000fe400078ef8df */
[----:B------:R-:W-:Y:S01]  /*2300*/  LOP3.LUT R15, R15, 0xfffffffe, RZ, 0xc0, !PT ;  /* 0xfffffffe0f0f7812 */ /* 0x000fe200078ec0ff */
[----:B------:R-:W-:Y:S01]  /*2310*/  IMAD.IADD R10, R233, 0x1, -R10 ;  /* 0x00000001e90a7824 */ /* 0x000fe200078e0a0a */
[----:B------:R-:W-:Y:S01]  /*2320*/  IADD3 R16, R237, 0x21480, RZ ;  /* 0x00021480ed107810 */ /* 0x000fe20007ffe0ff */
[----:B------:R-:W-:Y:S01]  /*2330*/  @!P0 IMAD.SHL.U32 R11, R233, 0x10, RZ ;  /* 0x00000010e90b8824 */ /* 0x000fe200078e00ff */
[----:B------:R-:W-:Y:S01]  /*2340*/  IADD3 R234, R237, 0x215a0, RZ ;  /* 0x000215a0edea7810 */ /* 0x000fe20007ffe0ff */
[----:B------:R-:W-:Y:S01]  /*2350*/  IMAD.IADD R12, R228, 0x1, -R15 ;  /* 0x00000001e40c7824 */ /* 0x000fe200078e0a0f */
[----:B--2---:R-:W-:-:S02]  /*2360*/  SHF.R.S32.HI R19, RZ, 0x1f, R10 ;  /* 0x0000001fff137819 */ /* 0x004fc4000001140a */
[----:B------:R2:W-:Y:S01]  /*2370*/  @!P0 LDGSTS.E.BYPASS.LTC128B.128 [R11+0x21280], [R244.64] ;  /* 0x21280000f40b8fae */ /* 0x0005e2000b901d4e */
[----:B------:R-:W-:Y:S01]  /*2380*/  SHF.R.S32.HI R15, RZ, 0x1f, R14 ;  /* 0x0000001fff0f7819 */ /* 0x000fe2000001140e */
[----:B------:R-:W-:Y:S01]  /*2390*/  IMAD R3, R12, -0x8, R3 ;  /* 0xfffffff80c037824 */ /* 0x000fe200078e0203 */
[----:B------:R-:W-:Y:S01]  /*23a0*/  LEA.HI R19, R19, R10, RZ, 0x2 ;  /* 0x0000000a13137211 */ /* 0x000fe200078f10ff */
[----:B------:R-:W0:Y:S01]  /*23b0*/  LDGDEPBAR ;  /* 0x00000000000079af */ /* 0x000e220000000000 */
[----:B------:R-:W-:Y:S01]  /*23c0*/  LEA.HI R6, R15, R14, RZ, 0x3 ;  /* 0x0000000e0f067211 */ /* 0x000fe200078f18ff */
[----:B------:R-:W-:Y:S01]  /*23d0*/  IMAD.SHL.U32 R15, R7, 0x20, RZ ;  /* 0x00000020070f7824 */ /* 0x000fe200078e00ff */
[----:B------:R-:W-:Y:S01]  /*23e0*/  @P6 IADD3 R234, R16, 0xe0, RZ ;  /* 0x000000e010ea6810 */ /* 0x000fe20007ffe0ff */
[----:B------:R-:W0:Y:S01]  /*23f0*/  LDGDEPBAR ;  /* 0x00000000000079af */ /* 0x000e220000000000 */
[----:B------:R-:W-:Y:S02]  /*2400*/  ISETP.GE.AND P6, PT, R9, c[0x0][0x1fc], PT ;  /* 0x00007f0009007a0c */ /* 0x000fe40003fc6270 */
[----:B------:R-:W-:-:S02]  /*2410*/  SEL R9, RZ, 0xffffffff, P5 ;  /* 0xffffffffff097807 */ /* 0x000fc40002800000 */
[----:B------:R-:W-:Y:S02]  /*2420*/  LOP3.LUT R21, R6, 0xfffffff8, RZ, 0xc0, !PT ;  /* 0xfffffff806157812 */ /* 0x000fe400078ec0ff */
[----:B------:R-:W-:Y:S02]  /*2430*/  LOP3.LUT P0, RZ, R5, 0x4, RZ, 0xc0, !PT ;  /* 0x0000000405ff7812 */ /* 0x000fe4000780c0ff */
[----:B------:R-:W-:Y:S02]  /*2440*/  SEL R236, RZ, 0x4, P6 ;  /* 0x00000004ffec7807 */ /* 0x000fe40003000000 */
[----:B------:R-:W-:Y:S02]  /*2450*/  LOP3.LUT R232, R232, 0x8, RZ, 0xc0, !PT ;  /* 0x00000008e8e87812 */ /* 0x000fe400078ec0ff */
[----:B------:R-:W-:Y:S02]  /*2460*/  LOP3.LUT R15, R15, 0x20, RZ, 0xc0, !PT ;  /* 0x000000200f0f7812 */ /* 0x000fe400078ec0ff */
[----:B------:R-:W-:-:S02]  /*2470*/  LOP3.LUT P5, RZ, R5, 0x2, RZ, 0xc0, !PT ;  /* 0x0000000205ff7812 */ /* 0x000fc400078ac0ff */
[----:B------:R-:W-:Y:S02]  /*2480*/  LOP3.LUT R2, R15, 0x18, R2, 0xf8, !PT ;  /* 0x000000180f027812 */ /* 0x000fe400078ef802 */
[----:B--2---:R-:W-:Y:S01]  /*2490*/  LOP3.LUT R11, R8, 0x1c0, RZ, 0xc0, !PT ;  /* 0x000001c0080b7812 */ /* 0x004fe200078ec0ff */
[C---:B------:R-:W-:Y:S01]  /*24a0*/  IMAD.IADD R8, R14.reuse, 0x1, -R21 ;  /* 0x000000010e087824 */ /* 0x040fe200078e0a15 */
[----:B------:R-:W-:Y:S01]  /*24b0*/  SEL R5, R229, 0xfffffff0, !P5 ;  /* 0xfffffff0e5057807 */ /* 0x000fe20006800000 */
[----:B------:R-:W-:Y:S01]  /*24c0*/  IMAD.SHL.U32 R21, R14, 0x2, RZ ;  /* 0x000000020e157824 */ /* 0x000fe200078e00ff */
[C---:B------:R-:W-:Y:S02]  /*24d0*/  LOP3.LUT R17, R11.reuse, 0x8, R4, 0xf8, !PT ;  /* 0x000000080b117812 */ /* 0x040fe400078ef804 */
[----:B------:R-:W-:Y:S02]  /*24e0*/  SHF.R.U32.HI R230, RZ, 0x3, R11 ;  /* 0x00000003ffe67819 */ /* 0x000fe4000001160b */
[----:B------:R-:W-:-:S02]  /*24f0*/  LOP3.LUT R11, R11, 0x30, R238, 0xf8, !PT ;  /* 0x000000300b0b7812 */ /* 0x000fc400078ef8ee */
[C---:B------:R-:W-:Y:S02]  /*2500*/  LEA.HI.SX32 R238, R19.reuse, R238, 0x1e ;  /* 0x000000ee13ee7211 */ /* 0x040fe400078ff2ff */
[----:B------:R-:W-:Y:S02]  /*2510*/  LOP3.LUT R19, R19, 0xfffffffc, RZ, 0xc0, !PT ;  /* 0xfffffffc13137812 */ /* 0x000fe400078ec0ff */
[----:B------:R-:W-:Y:S01]  /*2520*/  LOP3.LUT R11, R11, 0x8, R4, 0xf8, !PT ;  /* 0x000000080b0b7812 */ /* 0x000fe200078ef804 */
[----:B------:R-:W-:Y:S01]  /*2530*/  IMAD.SHL.U32 R4, R9, 0x2, RZ ;  /* 0x0000000209047824 */ /* 0x000fe200078e00ff */
[----:B------:R-:W-:Y:S01]  /*2540*/  LOP3.LUT P6, RZ, R8, 0x4, RZ, 0xc0, !PT ;  /* 0x0000000408ff7812 */ /* 0x000fe200078cc0ff */
[----:B------:R-:W-:Y:S01]  /*2550*/  IMAD.IADD R10, R10, 0x1, -R19 ;  /* 0x000000010a0a7824 */ /* 0x000fe200078e0a13 */
[-C--:B------:R-:W-:Y:S02]  /*2560*/  LOP3.LUT R17, R17, R230.reuse, RZ, 0x3c, !PT ;  /* 0x000000e611117212 */ /* 0x080fe400078e3cff */
[----:B------:R-:W-:Y:S01]  /*2570*/  LOP3.LUT R13, R4, 0x2, R13, 0xe2, !PT ;  /* 0x00000002040d7812 */ /* 0x000fe200078ee20d */
[----:B------:R-:W-:Y:S01]  /*2580*/  IMAD R231, R10, -0x2, R3 ;  /* 0xfffffffe0ae77824 */ /* 0x000fe200078e0203 */
[----:B------:R-:W-:Y:S01]  /*2590*/  SEL R3, R227, 0xffffffe0, !P0 ;  /* 0xffffffe0e3037807 */ /* 0x000fe20004000000 */
[----:B------:R-:W-:Y:S01]  /*25a0*/  IMAD R228, R228, 0x200, R17 ;  /* 0x00000200e4e47824 */ /* 0x000fe200078e0211 */
[C---:B------:R-:W-:Y:S01]  /*25b0*/  LOP3.LUT P0, RZ, R8.reuse, 0x2, RZ, 0xc0, !PT ;  /* 0x0000000208ff7812 */ /* 0x040fe2000780c0ff */
[----:B------:R-:W-:Y:S01]  /*25c0*/  IMAD.SHL.U32 R8, R8, 0x40, RZ ;  /* 0x0000004008087824 */ /* 0x000fe200078e00ff */
[----:B------:R-:W-:Y:S01]  /*25d0*/  SHF.R.U32.HI R4, RZ, 0x3, R223 ;  /* 0x00000003ff047819 */ /* 0x000fe200000116df */
[----:B------:R-:W-:Y:S01]  /*25e0*/  IMAD.SHL.U32 R228, R228, 0x2, RZ ;  /* 0x00000002e4e47824 */ /* 0x000fe200078e00ff */
[----:B------:R-:W-:Y:S01]  /*25f0*/  LOP3.LUT R230, R11, R230, RZ, 0x3c, !PT ;  /* 0x000000e60be67212 */ /* 0x000fe200078e3cff */
[----:B------:R-:W-:Y:S01]  /*2600*/  IMAD.SHL.U32 R11, R6, 0x40, RZ ;  /* 0x00000040060b7824 */ /* 0x000fe200078e00ff */
[----:B------:R-:W-:Y:S01]  /*2610*/  LOP3.LUT R4, R4, 0x38, RZ, 0xc0, !PT ;  /* 0x0000003804047812 */ /* 0x000fe200078ec0ff */
[----:B------:R-:W-:Y:S01]  /*2620*/  IMAD R220, R5, 0x2, R228 ;  /* 0x0000000205dc7824 */ /* 0x000fe200078e02e4 */
[----:B------:R-:W-:Y:S01]  /*2630*/  LOP3.LUT R9, R8, 0x1c0, RZ, 0xc0, !PT ;  /* 0x000001c008097812 */ /* 0x000fe200078ec0ff */
[----:B------:R-:W-:Y:S01]  /*2640*/  IMAD R230, R7, 0x200, R230 ;  /* 0x0000020007e67824 */ /* 0x000fe200078e02e6 */
[----:B------:R-:W-:Y:S01]  /*2650*/  LOP3.LUT R223, R4, R223, R232, 0x1e, !PT ;  /* 0x000000df04df7212 */ /* 0x000fe200078e1ee8 */
[----:B------:R-:W-:Y:S01]  /*2660*/  IMAD R219, R3, 0x2, R228 ;  /* 0x0000000203db7824 */ /* 0x000fe200078e02e4 */
[----:B------:R-:W-:Y:S01]  /*2670*/  LOP3.LUT R11, R11, 0xfffffe00, RZ, 0xc0, !PT ;  /* 0xfffffe000b0b7812 */ /* 0x000fe200078ec0ff */
[----:B------:R-:W-:Y:S01]  /*2680*/  IMAD R218, R3, 0x2, R220 ;  /* 0x0000000203da7824 */ /* 0x000fe200078e02dc */
[----:B------:R-:W-:-:S02]  /*2690*/  SHF.R.U32.HI R4, RZ, 0x3, R9 ;  /* 0x00000003ff047819 */ /* 0x000fc40000011609 */
[----:B------:R-:W-:Y:S01]  /*26a0*/  LOP3.LUT P5, RZ, R14, 0x2, RZ, 0xc0, !PT ;  /* 0x000000020eff7812 */ /* 0x000fe200078ac0ff */
[----:B------:R-:W-:Y:S01]  /*26b0*/  IMAD R7, R0, 0x400, R11 ;  /* 0x0000040000077824 */ /* 0x000fe200078e020b */
[----:B------:R-:W-:Y:S02]  /*26c0*/  LOP3.LUT R232, R4, R9, R232, 0x1e, !PT ;  /* 0x0000000904e87212 */ /* 0x000fe400078e1ee8 */
[----:B------:R-:W-:Y:S02]  /*26d0*/  LOP3.LUT R224, R224, 0x18, R21, 0x78, !PT ;  /* 0x00000018e0e07812 */ /* 0x000fe400078e7815 */
[----:B------:R-:W-:Y:S01]  /*26e0*/  SEL R229, R229, 0xfffffff0, !P0 ;  /* 0xfffffff0e5e57807 */ /* 0x000fe20004000000 */
[----:B------:R-:W-:Y:S01]  /*26f0*/  IMAD.IADD R232, R7, 0x1, R232 ;  /* 0x0000000107e87824 */ /* 0x000fe200078e02e8 */
[----:B------:R-:W-:Y:S01]  /*2700*/  LOP3.LUT R2, R4, R2, R9, 0x1e, !PT ;  /* 0x0000000204027212 */ /* 0x000fe200078e1e09 */
[----:B------:R-:W-:Y:S01]  /*2710*/  IMAD.SHL.U32 R224, R224, 0x2, RZ ;  /* 0x00000002e0e07824 */ /* 0x000fe200078e00ff */
[----:B------:R-:W-:Y:S01]  /*2720*/  SEL R227, R227, 0xffffffe0, !P6 ;  /* 0xffffffe0e3e37807 */ /* 0x000fe20007000000 */
[----:B------:R-:W-:Y:S01]  /*2730*/  IMAD.SHL.U32 R0, R232, 0x2, RZ ;  /* 0x00000002e8007824 */ /* 0x000fe200078e00ff */
[----:B------:R-:W-:Y:S01]  /*2740*/  SEL R217, R217, 0xe0, !P5 ;  /* 0x000000e0d9d97807 */ /* 0x000fe20006800000 */
[----:B------:R-:W-:Y:S01]  /*2750*/  IMAD.SHL.U32 R226, R229, 0x2, RZ ;  /* 0x00000002e5e27824 */ /* 0x000fe200078e00ff */
[----:B------:R-:W-:Y:S01]  /*2760*/  LOP3.LUT R222, R2, R11, RZ, 0xfc, !PT ;  /* 0x0000000b02de7212 */ /* 0x000fe200078efcff */
[----:B------:R-:W-:Y:S01]  /*2770*/  IMAD.SHL.U32 R216, R232, 0x2, RZ ;  /* 0x00000002e8d87824 */ /* 0x000fe200078e00ff */
[----:B------:R-:W-:Y:S01]  /*2780*/  IADD3 R0, R0, 0x1b080, RZ ;  /* 0x0001b08000007810 */ /* 0x000fe20007ffe0ff */
[----:B------:R-:W-:Y:S01]  /*2790*/  IMAD R217, R217, 0x2, R224 ;  /* 0x00000002d9d97824 */ /* 0x000fe200078e02e0 */
[----:B------:R-:W-:Y:S01]  /*27a0*/  LOP3.LUT R236, R13, R236, RZ, 0xfc, !PT ;  /* 0x000000ec0dec7212 */ /* 0x000fe200078efcff */
[----:B------:R-:W-:Y:S01]  /*27b0*/  IMAD.IADD R221, R232, 0x1, R229 ;  /* 0x00000001e8dd7824 */ /* 0x000fe200078e02e5 */
[----:B------:R-:W-:Y:S01]  /*27c0*/  LEA R223, R223, 0x23c80, 0x1 ;  /* 0x00023c80dfdf7811 */ /* 0x000fe200078e08ff */
[----:B------:R-:W-:Y:S01]  /*27d0*/  IMAD R225, R227, 0x2, R0 ;  /* 0x00000002e3e17824 */ /* 0x000fe200078e0200 */
[----:B------:R-:W-:Y:S01]  /*27e0*/  LEA R222, R222, 0x80, 0x1 ;  /* 0x00000080dede7811 */ /* 0x000fe200078e08ff */
[----:B------:R-:W-:-:S02]  /*27f0*/  IMAD.IADD R227, R232, 0x1, R227 ;  /* 0x00000001e8e37824 */ /* 0x000fc400078e02e3 */
[----:B-1----:R-:W-:Y:S02]  /*2800*/  IMAD.IADD R0, R216, 0x1, R226 ;  /* 0x00000001d8007824 */ /* 0x002fe400078e02e2 */
.L_x_816:
        /* <DEDUP_REMOVED lines=218> */
.L_x_814:
        /* <DEDUP_REMOVED lines=429> */
.L_x_815:
        /* <DEDUP_REMOVED lines=296> */
.L_x_813:
[----:B------:R-:W-:Y:S05]  /*6300*/  @P1 EXIT ;  /* 0x000000000000194d */ /* 0x000fea0003800000 */
[----:B------:R-:W-:-:S04]  /*6310*/  ISETP.NE.U32.AND P1, PT, RZ, c[0x0][0x360], PT ;  /* 0x0000d800ff007a0c */ /* 0x000fc80003f25070 */
[----:B------:R-:W-:-:S13]  /*6320*/  ISETP.NE.AND.EX P1, PT, RZ, c[0x0][0x364], PT, P1 ;  /* 0x0000d900ff007a0c */ /* 0x000fda0003f25310 */
[----:B-----5:R-:W-:-:S04]  /*6330*/  @P1 IMAD.MOV.U32 R3, RZ, RZ, 0x4 ;  /* 0x00000004ff031424 */ /* 0x020fc800078e00ff */
[----:B------:R-:W-:-:S05]  /*6340*/  @P1 IMAD.WIDE R4, R240, R3, c[0x0][0x360] ;  /* 0x0000d800f0041625 */ /* 0x000fca00078e0203 */
[----:B------:R2:W3:Y:S01]  /*6350*/  @P1 LDG.E R7, [R4.64] ;  /* 0x0000000e04071981 */ /* 0x0004e2000c1e1900 */
[----:B------:R-:W4:Y:S01]  /*6360*/  S2UR UR6, SR_CTAID.X ;  /* 0x00000000000679c3 */ /* 0x000f220000002500 */
[----:B------:R-:W-:Y:S01]  /*6370*/  IMAD.MOV.U32 R0, RZ, RZ, 0x1 ;  /* 0x00000001ff007424 */ /* 0x000fe200078e00ff */
[----:B------:R-:W-:Y:S01]  /*6380*/  ULDC UR5, c[0x0][0x358] ;  /* 0x0000d60000057ab9 */ /* 0x000fe20000000800 */
[----:B------:R-:W1:Y:S01]  /*6390*/  S2R R2, SR_CTAID.Y ;  /* 0x0000000000027919 */ /* 0x000e620000002600 */
[----:B------:R-:W-:Y:S01]  /*63a0*/  ULDC UR4, c[0x0][0x2f4] ;  /* 0x0000bd0000047ab9 */ /* 0x000fe20000000800 */
[----:B------:R-:W-:Y:S02]  /*63b0*/  IMAD R3, R240, c[0x0][0x2f4], RZ ;  /* 0x0000bd00f0037a24 */ /* 0x000fe400078e02ff */
[----:B------:R-:W-:Y:S01]  /*63c0*/  BAR.SYNC.DEFER_BLOCKING 0x1, 0x100 ;  /* 0x0044000000007b1d */ /* 0x000fe20000010000 */
[----:B------:R-:W-:-:S05]  /*63d0*/  ISETP.NE.AND P0, PT, R0, c[0x0][0x338], PT ;  /* 0x0000ce0000007a0c */ /* 0x000fca0003f05270 */
[----:B------:R-:W-:Y:S01]  /*63e0*/  BSSY B0, `(.L_x_817) ;  /* 0x0000023000007945 */ /* 0x000fe20003800000 */
[----:B----4-:R-:W-:Y:S01]  /*63f0*/  UIMAD UR5, UR6, UR5, URZ ;  /* 0x00000005060572a4 */ /* 0x010fe2000f8e023f */
[----:B--2---:R-:W-:-:S06]  /*6400*/  SHF.R.S32.HI R4, RZ, 0x1f, R3 ;  /* 0x0000001fff047819 */ /* 0x004fcc0000011403 */
[----:B-1----:R-:W-:Y:S01]  /*6410*/  @P0 IMAD.HI.U32 R0, R2, c[0x0][0x33c], RZ ;  /* 0x0000cf0002000a27 */ /* 0x002fe200078e00ff */
[----:B------:R-:W-:-:S03]  /*6420*/  UIMAD UR5, UR5, UR4, URZ ;  /* 0x00000004050572a4 */ /* 0x000fc6000f8e023f */
[----:B------:R-:W-:Y:S01]  /*6430*/  IMAD.MOV.U32 R8, RZ, RZ, R2 ;  /* 0x000000ffff087224 */ /* 0x000fe200078e0002 */
[----:B------:R-:W-:Y:S01]  /*6440*/  @P0 SHF.R.U32.HI R8, RZ, c[0x0][0x340], R0 ;  /* 0x0000d000ff080a19 */ /* 0x000fe20000011600 */
[----:B------:R-:W-:Y:S01]  /*6450*/  USHF.R.S32.HI UR4, URZ, 0x1f, UR5 ;  /* 0x0000001f3f047899 */ /* 0x000fe20008011405 */
        /* <DEDUP_REMOVED lines=10> */
[C---:B---3--:R-:W-:Y:S01]  /*6500*/  @P1 IMAD R7, R240.reuse, 0x50, R7 ;  /* 0x00000050f0071824 */ /* 0x048fe200078e0207 */
[----:B------:R-:W-:-:S03]  /*6510*/  SEL R240, R240, RZ, !P1 ;  /* 0x000000fff0f07207 */ /* 0x000fc60004800000 */
[----:B------:R-:W-:-:S05]  /*6520*/  @P1 IMAD.HI R7, R7, 0x66666667, RZ ;  /* 0x6666666707071827 */ /* 0x000fca00078e02ff */
[----:B------:R-:W-:-:S04]  /*6530*/  @P1 SHF.R.U32.HI R6, RZ, 0x1f, R7 ;  /* 0x0000001fff061819 */ /* 0x000fc80000011607 */
[----:B------:R-:W-:Y:S01]  /*6540*/  @P1 LEA.HI.SX32 R6, R7, R6, 0x1b ;  /* 0x0000000607061211 */ /* 0x000fe200078fdaff */
[----:B------:R-:W-:-:S04]  /*6550*/  IMAD.MOV R7, RZ, RZ, -R8 ;  /* 0x000000ffff077224 */ /* 0x000fc800078e0a08 */
[----:B------:R-:W-:Y:S02]  /*6560*/  @P1 IMAD R6, R6, 0x3c00, RZ ;  /* 0x00003c0006061824 */ /* 0x000fe400078e02ff */
[----:B------:R-:W-:Y:S02]  /*6570*/  IMAD R7, R7, c[0x0][0x338], R2 ;  /* 0x0000ce0007077a24 */ /* 0x000fe400078e0202 */
[--C-:B------:R-:W-:Y:S01]  /*6580*/  @P1 IMAD.MOV.U32 R12, RZ, RZ, R6.reuse ;  /* 0x000000ffff0c1224 */ /* 0x100fe200078e0006 */
[----:B------:R-:W-:Y:S01]  /*6590*/  @P1 SHF.R.S32.HI R13, RZ, 0x1f, R6 ;  /* 0x0000001fff0d1819 */ /* 0x000fe20000011406 */
[----:B------:R-:W-:Y:S01]  /*65a0*/  @!P1 CS2R R12, SRZ ;  /* 0x00000000000c9805 */ /* 0x000fe2000001ff00 */
[----:B------:R-:W-:Y:S05]  /*65b0*/  @P2 BRA `(.L_x_818) ;  /* 0x0000005000002947 */ /* 0x000fea0003800000 */
.L_x_819:
[----:B------:R-:W2:Y:S01]  /*65c0*/  LDG.E.STRONG.GPU R2, [R10.64] ;  /* 0x0000000e0a027981 */ /* 0x000ea2000c1ef900 */
[----:B------:R-:W-:Y:S01]  /*65d0*/  YIELD ;  /* 0x0000000000007946 */ /* 0x000fe20003800000 */
[----:B--2---:R-:W-:Y:S01]  /*65e0*/  ISETP.NE.AND P0, PT, R2, R7, PT ;  /* 0x000000070200720c */ /* 0x004fe20003f05270 */
[----:B------:R-:W-:-:S12]  /*65f0*/  CCTL.IVALL ;  /* 0x00000000ff00798f */ /* 0x000fd80002000000 */
[----:B------:R-:W-:Y:S05]  /*6600*/  @P0 BRA `(.L_x_819) ;  /* 0xffffffb000000947 */ /* 0x000fea000383ffff */
.L_x_818:
[----:B------:R-:W-:Y:S05]  /*6610*/  BSYNC B0 ;  /* 0x0000000000007941 */ /* 0x000fea0003800000 */
.L_x_817:
[----:B------:R-:W-:Y:S01]  /*6620*/  MOV R2, 0xffffffff ;  /* 0xffffffff00027802 */ /* 0x000fe20000000f00 */
[----:B------:R-:W-:Y:S05]  /*6630*/  BRA.CONV ~URZ, `(.L_x_820) ;  /* 0x000000237f007947 */ /* 0x000fea000b800000 */
[----:B------:R-:W-:Y:S02]  /*6640*/  MOV R6, 0x6660 ;  /* 0x0000666000067802 */ /* 0x000fe40000000f00 */
[----:B------:R-:W-:Y:S05]  /*6650*/  CALL.REL.NOINC `($__internal_7_$__cuda_sm70_warpsync) ;  /* 0x00000c1000007944 */ /* 0x000fea0003c00000 */
.L_x_820:
        /* <DEDUP_REMOVED lines=78> */
[----:B-1----:R-:W-:Y:S05]  /*6b40*/  CALL.REL.NOINC `($__internal_7_$__cuda_sm70_warpsync) ;  /* 0x0000072000007944 */ /* 0x002fea0003c00000 */
.L_x_821:
        /* <DEDUP_REMOVED lines=12> */
.L_x_823:
[----:B------:R-:W-:Y:S05]  /*6c10*/  BSYNC B0 ;  /* 0x0000000000007941 */ /* 0x000fea0003800000 */
.L_x_822:
[----:B--2---:R-:W-:Y:S01]  /*6c20*/  IADD3 R10, P0, R3, c[0x0][0x348], RZ ;  /* 0x0000d200030a7a10 */ /* 0x004fe20007f1e0ff */
[----:B------:R-:W-:Y:S03]  /*6c30*/  BSSY B0, `(.L_x_824) ;  /* 0x0000008000007945 */ /* 0x000fe60003800000 */
[----:B------:R-:W-:Y:S01]  /*6c40*/  IADD3.X R11, R4, c[0x0][0x34c], RZ, P0, !PT ;  /* 0x0000d300040b7a10 */ /* 0x000fe200007fe4ff */
[----:B------:R-:W-:Y:S05]  /*6c50*/  @P2 BRA `(.L_x_825) ;  /* 0x0000005000002947 */ /* 0x000fea0003800000 */
.L_x_826:
[----:B------:R-:W2:Y:S01]  /*6c60*/  LDG.E.STRONG.GPU R4, [R10.64] ;  /* 0x0000000e0a047981 */ /* 0x000ea2000c1ef900 */
[----:B------:R-:W-:Y:S01]  /*6c70*/  YIELD ;  /* 0x0000000000007946 */ /* 0x000fe20003800000 */
[----:B--2---:R-:W-:Y:S01]  /*6c80*/  ISETP.NE.AND P0, PT, R4, R7, PT ;  /* 0x000000070400720c */ /* 0x004fe20003f05270 */
[----:B------:R-:W-:-:S12]  /*6c90*/  CCTL.IVALL ;  /* 0x00000000ff00798f */ /* 0x000fd80002000000 */
[----:B------:R-:W-:Y:S05]  /*6ca0*/  @P0 BRA `(.L_x_826) ;  /* 0xffffffb000000947 */ /* 0x000fea000383ffff */
.L_x_825:
[----:B------:R-:W-:Y:S05]  /*6cb0*/  BSYNC B0 ;  /* 0x0000000000007941 */ /* 0x000fea0003800000 */
.L_x_824:
[----:B------:R-:W-:Y:S05]  /*6cc0*/  BRA.CONV ~URZ, `(.L_x_827) ;  /* 0x000000237f007947 */ /* 0x000fea000b800000 */
[----:B------:R-:W-:Y:S02]  /*6cd0*/  MOV R6, 0x6cf0 ;  /* 0x00006cf000067802 */ /* 0x000fe40000000f00 */
[----:B-1----:R-:W-:Y:S05]  /*6ce0*/  CALL.REL.NOINC `($__internal_7_$__cuda_sm70_warpsync) ;  /* 0x0000058000007944 */ /* 0x002fea0003c00000 */
.L_x_827:
        /* <DEDUP_REMOVED lines=75> */
[----:B-12---:R-:W-:Y:S05]  /*71a0*/  CALL.REL.NOINC `($__internal_7_$__cuda_sm70_warpsync) ;  /* 0x000000c000007944 */ /* 0x006fea0003c00000 */
.L_x_828:
        /* <DEDUP_REMOVED lines=12> */
        .weak           $__internal_7_$__cuda_sm70_warpsync
        .type           $__internal_7_$__cuda_sm70_warpsync,@function
        .size           $__internal_7_$__cuda_sm70_warpsync,(.L_x_1409 - $__internal_7_$__cuda_sm70_warpsync)
$__internal_7_$__cuda_sm70_warpsync:
[----:B------:R-:W-:Y:S01]  /*7270*/  MOV R14, R6 ;  /* 0x00000006000e7202 */ /* 0x000fe20000000f00 */
[----:B------:R-:W-:Y:S04]  /*7280*/  WARPSYNC R2 ;  /* 0x0000000200007348 */ /* 0x000fe80003800000 */
[----:B------:R-:W-:-:S04]  /*7290*/  MOV R15, 0x0 ;  /* 0x00000000000f7802 */ /* 0x000fc80000000f00 */
[----:B------:R-:W-:Y:S05]  /*72a0*/  RET.REL.NODEC R14 `(_ZN7cutlass13device_kernelIN5flash19enable_sm80_to_sm89INS1_16FlashAttnBwdSm80INS1_25CollectiveMainloopBwdSm80ILi2ELi1EN4cute5tupleIJNS5_1CILi64EEENS7_ILi80EEENS7_ILi192EEEEEENS_10bfloat16_tEfNS_4arch4Sm80ELb0ELb0ELb0ELb1ELb1ELb0ELb1ELb0ELi2ELi4ELi2ELi2ELb0EEENS1_24CollectiveEpilogueBwdGQAISB_fSE_Li256ELb1ELb1EEENS1_19SingleTileSchedulerILb1ELb0ELb0ELi80EEEEEEEEEvNT_6ParamsE) ;  /* 0xffff8d500e007950 */ /* 0x000fea0003c3ffff */
.L_x_829:
        /* <DEDUP_REMOVED lines=13> */
.L_x_1409:


//--------------------- .text._ZN7cutlass13device_kernelIN5flash19enable_sm80_to_sm89INS1_16FlashAttnBwdSm80INS1_25CollectiveMainloopBwdSm80ILi2ELi1EN4cute5tupleIJNS5_1CILi64EEENS7_ILi80EEENS7_ILi192EEEEEENS_10bfloat16_tEfNS_4arch4Sm80ELb0ELb1ELb0ELb0ELb0ELb0ELb1ELb0ELi2ELi4ELi2ELi2ELb0EEENS1_21CollectiveEpilogueBwdISB_SC_SE_Li256ELb0ELb1ELi4EEENS1_19SingleTileSchedulerILb0ELb0ELb0ELi80EEEEEEEEEvNT_6ParamsE --------------------------
	.section	.text._ZN7cutlass13device_kernelIN5flash19enable_sm80_to_sm89INS1_16FlashAttnBwdSm80INS1_25CollectiveMainloopBwdSm80ILi2ELi1EN4cute5tupleIJNS5_1CILi64EEENS7_ILi80EEENS7_ILi192EEEEEENS_10bfloat16_tEfNS_4arch4Sm80ELb0ELb1ELb0ELb0ELb0ELb0ELb1ELb0ELi2ELi4ELi2ELi2ELb0EEENS1_21CollectiveEpilogueBwdISB_SC_SE_Li256ELb0ELb1ELi4EEENS1_19SingleTileSchedulerILb0ELb0ELb0ELi80EEEEEEEEEvNT_6ParamsE,"ax",@progbits
	.sectioninfo	@"SHI_REGISTERS=255"
	.align	128
.text._ZN7cutlass13device_kernelIN5flash19enable_sm80_to_sm89INS1_16FlashAttnBwdSm80INS1_25CollectiveMainloopBwdSm80ILi2ELi1EN4cute5tupleIJNS5_1CILi64EEENS7_ILi80EEENS7_ILi192EEEEEENS_10bfloat16_tEfNS_4arch4Sm80ELb0ELb1ELb0ELb0ELb0ELb0ELb1ELb0ELi2ELi4ELi2ELi2ELb0EEENS1_21CollectiveEpilogueBwdISB_SC_SE_Li256ELb0ELb1ELi4EEENS1_19SingleTileSchedulerILb0ELb0ELb0ELi80EEEEEEEEEvNT_6ParamsE:
        .type           _ZN7cutlass13device_kernelIN5flash19enable_sm80_to_sm89INS1_16FlashAttnBwdSm80INS1_25CollectiveMainloopBwdSm80ILi2ELi1EN4cute5tupleIJNS5_1CILi64EEENS7_ILi80EEENS7_ILi192EEEEEENS_10bfloat16_tEfNS_4arch4Sm80ELb0ELb1ELb0ELb0ELb0ELb0ELb1ELb0ELi2ELi4ELi2ELi2ELb0EEENS1_21CollectiveEpilogueBwdISB_SC_SE_Li256ELb0ELb1ELi4EEENS1_19SingleTileSchedulerILb0ELb0ELb0ELi80EEEEEEEEEvNT_6ParamsE,@function
        .size           _ZN7cutlass13device_kernelIN5flash19enable_sm80_to_sm89INS1_16FlashAttnBwdSm80INS1_25CollectiveMainloopBwdSm80ILi2ELi1EN4cute5tupleIJNS5_1CILi64EEENS7_ILi80EEENS7_ILi192EEEEEENS_10bfloat16_tEfNS_4arch4Sm80ELb0ELb1ELb0ELb0ELb0ELb0ELb1ELb0ELi2ELi4ELi2ELi2ELb0EEENS1_21CollectiveEpilogueBwdISB_SC_SE_Li256ELb0ELb1ELi4EEENS1_19SingleTileSchedulerILb0ELb0ELb0ELi80EEEEEEEEEvNT_6ParamsE,(.L_x_1411 - _ZN7cutlass13device_kernelIN5flash19enable_sm80_to_sm89INS1_16FlashAttnBwdSm80INS1_25CollectiveMainloopBwdSm80ILi2ELi1EN4cute5tupleIJNS5_1CILi64EEENS7_ILi80EEENS7_ILi192EEEEEENS_10bfloat16_tEfNS_4arch4Sm80ELb0ELb1ELb0ELb0ELb0ELb0ELb1ELb0ELi2ELi4ELi2ELi2ELb0EEENS1_21CollectiveEpilogueBwdISB_SC_SE_Li256ELb0ELb1ELi4EEENS1_19SingleTileSchedulerILb0ELb0ELb0ELi80EEEEEEEEEvNT_6ParamsE)
        .other          _ZN7cutlass13device_kernelIN5flash19enable_sm80_to_sm89INS1_16FlashAttnBwdSm80INS1_25CollectiveMainloopBwdSm80ILi2ELi1EN4cute5tupleIJNS5_1CILi64EEENS7_ILi80EEENS7_ILi192EEEEEENS_10bfloat16_tEfNS_4arch4Sm80ELb0ELb1ELb0ELb0ELb0ELb0ELb1ELb0ELi2ELi4ELi2ELi2ELb0EEENS1_21CollectiveEpilogueBwdISB_SC_SE_Li256ELb0ELb1ELi4EEENS1_19SingleTileSchedulerILb0ELb0ELb0ELi80EEEEEEEEEvNT_6ParamsE,@"STO_CUDA_ENTRY STV_DEFAULT"
_ZN7cutlass13device_kernelIN5flash19enable_sm80_to_sm89INS1_16FlashAttnBwdSm80INS1_25CollectiveMainloopBwdSm80ILi2ELi1EN4cute5tupleIJNS5_1CILi64EEENS7_ILi80EEENS7_ILi192EEEEEENS_10bfloat16_tEfNS_4arch4Sm80ELb0ELb1ELb0ELb0ELb0ELb0ELb1ELb0ELi2ELi4ELi2ELi2ELb0EEENS1_21CollectiveEpilogueBwdISB_SC_SE_Li256ELb0ELb1ELi4EEENS1_19SingleTileSchedulerILb0ELb0ELb0ELi80EEEEEEEEEvNT_6ParamsE:
[----:B------:R-:W-:Y:S02]  /*0000*/  MOV R1, c[0x0][0x28] ;  /* 0x00000a0000017a02 */ /* 0x000fe40000000f00 */
[----:B------:R-:W1:Y:S02]  /*0010*/  S2R R252, SR_CTAID.Z ;  /* 0x0000000000fc7919 */ /* 0x000e640000002700 */
[----:B-1----:R-:W-:-:S13]  /*0020*/  ISETP.GE.AND P0, PT, R252, RZ, PT ;  /* 0x000000fffc00720c */ /* 0x002fda0003f06270 */
        /* <DEDUP_REMOVED lines=11> */
[----:B--23--:R-:W-:Y:S02]  /*00e0*/  UIMAD UR5, UR17, 0x50, UR6 ;  /* 0x00000050110578a4 */ /* 0x00cfe4000f8e0206 */
[----:B------:R-:W-:Y:S02]  /*00f0*/  ULDC UR4, c[0x0][0x198] ;  /* 0x0000660000047ab9 */ /* 0x000fe40000000800 */
[----:B------:R-:W-:-:S04]  /*0100*/  UIADD3 UR5, UR5, 0x8f, URZ ;  /* 0x0000008f05057890 */ /* 0x000fc8000fffe03f */
        /* <DEDUP_REMOVED lines=8> */
.L_x_830:
[----:B--23--:R-:W-:Y:S01]  /*0190*/  UIMAD UR6, UR17, 0x50, UR6 ;  /* 0x00000050110678a4 */ /* 0x00cfe2000f8e0206 */
[----:B------:R-:W-:Y:S01]  /*01a0*/  PLOP3.LUT P1, PT, PT, PT, PT, 0x80, 0x0 ;  /* 0x000000000000781c */ /* 0x000fe20003f2f070 */
        /* <DEDUP_REMOVED lines=75> */
[----:B------:R-:W1:Y:S01]  /*0660*/  S2R R12, SR_CTAID.X ;  /* 0x00000000000c7919 */ /* 0x000e620000002500 */
[----:B------:R-:W-:Y:S01]  /*0670*/  SHF.R.S32.HI R31, RZ, 0x1f, R252 ;  /* 0x0000001fff1f7819 */ /* 0x000fe200000114fc */
[----:B------:R-:W-:Y:S01]  /*0680*/  UIMAD UR17, UR17, -0x50, URZ ;  /* 0xffffffb0111178a4 */ /* 0x000fe2000f8e023f */
[----:B------:R-:W-:Y:S01]  /*0690*/  ISETP.NE.AND P0, PT, R0, 0x1, PT ;  /* 0x000000010000780c */ /* 0x000fe20003f05270 */
[----:B------:R-:W-:Y:S01]  /*06a0*/  IMAD.MOV.U32 R0, RZ, RZ, R30 ;  /* 0x000000ffff007224 */ /* 0x000fe200078e001e */
[-C--:B------:R-:W-:Y:S01]  /*06b0*/  LEA.HI R20, R16, R228.reuse, RZ, 0x3 ;  /* 0x000000e410147211 */ /* 0x080fe200078f18ff */
[C---:B------:R-:W-:Y:S01]  /*06c0*/  IMAD R7, R31.reuse, c[0x0][0x1e8], RZ ;  /* 0x00007a001f077a24 */ /* 0x040fe200078e02ff */
[----:B------:R-:W-:Y:S01]  /*06d0*/  ISETP.GT.AND P1, PT, R228, 0x7f, PT ;  /* 0x0000007fe400780c */ /* 0x000fe20003f24270 */
[----:B------:R-:W-:Y:S01]  /*06e0*/  IMAD R8, R31, c[0x0][0x1b8], RZ ;  /* 0x00006e001f087a24 */ /* 0x000fe200078e02ff */
[----:B------:R-:W-:Y:S01]  /*06f0*/  LOP3.LUT R2, R20, 0xfffffff8, RZ, 0xc0, !PT ;  /* 0xfffffff814027812 */ /* 0x000fe200078ec0ff */
[----:B------:R-:W-:Y:S01]  /*0700*/  IMAD.MOV.U32 R15, RZ, RZ, c[0x0][0x1d8] ;  /* 0x00007600ff0f7624 */ /* 0x000fe200078e00ff */
[----:B------:R-:W-:Y:S01]  /*0710*/  SHF.R.S32.HI R232, RZ, 0x3, R20 ;  /* 0x00000003ffe87819 */ /* 0x000fe20000011414 */
[----:B------:R-:W-:Y:S01]  /*0720*/  IMAD R8, R252, c[0x0][0x1bc], R8 ;  /* 0x00006f00fc087a24 */ /* 0x000fe200078e0208 */
[----:B------:R-:W-:Y:S01]  /*0730*/  SHF.R.S32.HI R28, RZ, 0x1f, R30 ;  /* 0x0000001fff1c7819 */ /* 0x000fe2000001141e */
[----:B------:R-:W-:Y:S01]  /*0740*/  IMAD.IADD R19, R228, 0x1, -R2 ;  /* 0x00000001e4137824 */ /* 0x000fe200078e0a02 */
[----:B------:R-:W-:Y:S01]  /*0750*/  SHF.R.S32.HI R233, RZ, 0x1f, R232 ;  /* 0x0000001fffe97819 */ /* 0x000fe200000114e8 */
[----:B------:R-:W-:Y:S01]  /*0760*/  @P0 IMAD.HI.U32 R3, R30, c[0x0][0x24c], RZ ;  /* 0x000093001e030a27 */ /* 0x000fe200078e00ff */
[----:B------:R-:W-:Y:S01]  /*0770*/  USHF.R.S32.HI UR6, URZ, 0x1f, UR8 ;  /* 0x0000001f3f067899 */ /* 0x000fe20008011408 */
[----:B------:R-:W-:Y:S01]  /*0780*/  SHF.R.S32.HI R229, RZ, 0x1f, R228 ;  /* 0x0000001fffe57819 */ /* 0x000fe200000114e4 */
[----:B------:R-:W-:Y:S01]  /*0790*/  USHF.L.U32 UR5, UR8, 0x6, URZ ;  /* 0x0000000608057899 */ /* 0x000fe2000800063f */
[----:B------:R-:W-:Y:S01]  /*07a0*/  IMAD.SHL.U32 R10, R19, 0x8, RZ ;  /* 0x00000008130a7824 */ /* 0x000fe200078e00ff */
[----:B------:R-:W-:Y:S01]  /*07b0*/  @P0 SHF.R.U32.HI R0, RZ, c[0x0][0x250], R3 ;  /* 0x00009400ff000a19 */ /* 0x000fe20000011603 */
[----:B------:R-:W-:Y:S01]  /*07c0*/  IMAD.MOV.U32 R27, RZ, RZ, 0x5 ;  /* 0x00000005ff1b7424 */ /* 0x000fe200078e00ff */
[----:B------:R-:W-:Y:S01]  /*07d0*/  USHF.R.S32.HI UR4, URZ, 0x1f, UR5 ;  /* 0x0000001f3f047899 */ /* 0x000fe20008011405 */
[----:B-1----:R-:W-:Y:S01]  /*07e0*/  IMAD.WIDE R12, R12, 0x50, R232 ;  /* 0x000000500c0c7825 */ /* 0x002fe200078e02e8 */
[----:B------:R-:W-:Y:S01]  /*07f0*/  SHF.R.S32.HI R2, RZ, 0x1f, R0 ;  /* 0x0000001fff027819 */ /* 0x000fe20000011400 */
[----:B------:R-:W-:Y:S01]  /*0800*/  ULDC UR9, c[0x0][0x198] ;  /* 0x0000660000097ab9 */ /* 0x000fe20000000800 */
[--C-:B------:R-:W-:Y:S01]  /*0810*/  SHF.R.S32.HI R11, RZ, 0x1f, R10.reuse ;  /* 0x0000001fff0b7819 */ /* 0x100fe2000001140a */
[----:B------:R-:W-:Y:S01]  /*0820*/  IMAD.SHL.U32 R17, R15, 0x20, RZ ;  /* 0x000000200f117824 */ /* 0x000fe200078e00ff */
[----:B------:R-:W-:Y:S01]  /*0830*/  ISETP.GE.AND P2, PT, R10, c[0x0][0x1cc], PT ;  /* 0x000073000a007a0c */ /* 0x000fe20003f46270 */
[----:B------:R-:W-:Y:S01]  /*0840*/  IMAD R3, R2, c[0x0][0x1e0], RZ ;  /* 0x0000780002037a24 */ /* 0x000fe200078e02ff */
[----:B------:R-:W-:Y:S01]  /*0850*/  IADD3 R21, R10, 0x40, RZ ;  /* 0x000000400a157810 */ /* 0x000fe20007ffe0ff */
[----:B------:R-:W-:Y:S01]  /*0860*/  IMAD.WIDE.U32 R4, R0, c[0x0][0x1e0], R10 ;  /* 0x0000780000047a25 */ /* 0x000fe200078e000a */
[----:B------:R-:W-:Y:S01]  /*0870*/  IADD3 R25, R10, 0x80, RZ ;  /* 0x000000800a197810 */ /* 0x000fe20007ffe0ff */
[----:B------:R-:W-:Y:S01]  /*0880*/  UIADD3 UR9, UR17, UR9, URZ ;  /* 0x0000000911097290 */ /* 0x000fe2000fffe03f */
[----:B------:R-:W-:Y:S01]  /*0890*/  ISETP.GE.AND P3, PT, R21, c[0x0][0x1cc], PT ;  /* 0x0000730015007a0c */ /* 0x000fe20003f66270 */
[----:B------:R-:W-:Y:S01]  /*08a0*/  IMAD R3, R0, c[0x0][0x1e4], R3 ;  /* 0x0000790000037a24 */ /* 0x000fe200078e0203 */
[----:B------:R-:W-:Y:S01]  /*08b0*/  ISETP.GE.AND P4, PT, R25, c[0x0][0x1cc], PT ;  /* 0x0000730019007a0c */ /* 0x000fe20003f86270 */
[----:B------:R-:W-:Y:S01]  /*08c0*/  IMAD R2, R2, c[0x0][0x1b0], RZ ;  /* 0x00006c0002027a24 */ /* 0x000fe200078e02ff */
[----:B------:R-:W-:Y:S01]  /*08d0*/  UMOV UR7, 0x1 ;  /* 0x0000000100077882 */ /* 0x000fe20000000000 */
[----:B------:R-:W-:Y:S01]  /*08e0*/  IMAD.IADD R5, R5, 0x1, R3 ;  /* 0x0000000105057824 */ /* 0x000fe200078e0203 */
[----:B------:R-:W-:Y:S01]  /*08f0*/  UISETP.GE.AND UP1, UPT, UR17, 0x1, UPT ;  /* 0x000000011100788c */ /* 0x000fe2000bf26270 */
[C---:B------:R-:W-:Y:S01]  /*0900*/  IMAD R6, R0.reuse, c[0x0][0x1b4], R2 ;  /* 0x00006d0000067a24 */ /* 0x040fe200078e0202 */
[----:B------:R-:W-:Y:S01]  /*0910*/  UISETP.GE.AND UP0, UPT, UR17, 0x2, UPT ;  /* 0x000000021100788c */ /* 0x000fe2000bf06270 */
[----:B------:R-:W-:Y:S01]  /*0920*/  IMAD.WIDE.U32 R2, R0, c[0x0][0x1b0], R10 ;  /* 0x00006c0000027a25 */ /* 0x000fe200078e000a */
[----:B------:R-:W-:Y:S01]  /*0930*/  UP2UR UR16, UPR, URZ, 0x2 ;  /* 0x000000023f107883 */ /* 0x000fe20008000000 */
[----:B------:R-:W-:Y:S01]  /*0940*/  CS2R R170, SRZ ;  /* 0x0000000000aa7805 */ /* 0x000fe2000001ff00 */
[----:B------:R-:W-:Y:S01]  /*0950*/  UISETP.GE.AND UP1, UPT, UR17, 0x11, UPT ;  /* 0x000000111100788c */ /* 0x000fe2000bf26270 */
[C---:B------:R-:W-:Y:S01]  /*0960*/  IMAD R0, R252.reuse, c[0x0][0x1ec], R7 ;  /* 0x00007b00fc007a24 */ /* 0x040fe200078e0207 */
[----:B------:R-:W-:Y:S01]  /*0970*/  UP2UR UR15, UPR, URZ, 0x1 ;  /* 0x000000013f0f7883 */ /* 0x000fe20008000000 */
[----:B------:R-:W-:Y:S01]  /*0980*/  IMAD.WIDE.U32 R4, R252, c[0x0][0x1e8], R4 ;  /* 0x00007a00fc047a25 */ /* 0x000fe200078e0004 */
[----:B------:R-:W-:Y:S01]  /*0990*/  UISETP.GE.AND UP0, UPT, UR17, 0x12, UPT ;  /* 0x000000121100788c */ /* 0x000fe2000bf06270 */
[----:B------:R-:W-:Y:S01]  /*09a0*/  CS2R R168, SRZ ;  /* 0x0000000000a87805 */ /* 0x000fe2000001ff00 */
[----:B------:R-:W-:Y:S01]  /*09b0*/  CS2R R166, SRZ ;  /* 0x0000000000a67805 */ /* 0x000fe2000001ff00 */
[----:B------:R-:W-:Y:S01]  /*09c0*/  IMAD.IADD R3, R3, 0x1, R6 ;  /* 0x0000000103037824 */ /* 0x000fe200078e0206 */
[----:B------:R-:W-:Y:S01]  /*09d0*/  CS2R R164, SRZ ;  /* 0x0000000000a47805 */ /* 0x000fe2000001ff00 */
[----:B------:R-:W-:Y:S01]  /*09e0*/  IMAD.IADD R5, R5, 0x1, R0 ;  /* 0x0000000105057824 */ /* 0x000fe200078e0200 */
[----:B------:R-:W-:Y:S01]  /*09f0*/  CS2R R162, SRZ ;  /* 0x0000000000a27805 */ /* 0x000fe2000001ff00 */
[----:B------:R-:W-:Y:S01]  /*0a00*/  IMAD.SHL.U32 R0, R232, 0x40, RZ ;  /* 0x00000040e8007824 */ /* 0x000fe200078e00ff */
[----:B------:R-:W-:Y:S01]  /*0a10*/  CS2R R160, SRZ ;  /* 0x0000000000a07805 */ /* 0x000fe2000001ff00 */
[----:B------:R-:W-:Y:S01]  /*0a20*/  IMAD R6, R13, c[0x0][0x1d8], RZ ;  /* 0x000076000d067a24 */ /* 0x000fe200078e02ff */
[----:B------:R-:W-:Y:S01]  /*0a30*/  CS2R R158, SRZ ;  /* 0x00000000009e7805 */ /* 0x000fe2000001ff00 */
[----:B------:R-:W-:Y:S01]  /*0a40*/  IMAD.MOV.U32 R29, RZ, RZ, 0x6 ;  /* 0x00000006ff1d7424 */ /* 0x000fe200078e00ff */
[----:B------:R-:W-:Y:S01]  /*0a50*/  LOP3.LUT R0, R0, 0x1c0, RZ, 0xc0, !PT ;  /* 0x000001c000007812 */ /* 0x000fe200078ec0ff */
[----:B------:R-:W-:Y:S01]  /*0a60*/  IMAD R14, R12, c[0x0][0x1dc], R6 ;  /* 0x000077000c0e7a24 */ /* 0x000fe200078e0206 */
[----:B------:R-:W-:Y:S01]  /*0a70*/  CS2R R156, SRZ ;  /* 0x00000000009c7805 */ /* 0x000fe2000001ff00 */
[----:B------:R-:W-:Y:S01]  /*0a80*/  IMAD.WIDE.U32 R6, R252, c[0x0][0x1b8], R2 ;  /* 0x00006e00fc067a25 */ /* 0x000fe200078e0002 */
[----:B------:R-:W-:Y:S01]  /*0a90*/  LOP3.LUT R9, R0, 0x38, R10, 0xf8, !PT ;  /* 0x0000003800097812 */ /* 0x000fe200078ef80a */
[----:B------:R-:W-:Y:S01]  /*0aa0*/  CS2R R154, SRZ ;  /* 0x00000000009a7805 */ /* 0x000fe2000001ff00 */
[----:B------:R-:W-:Y:S01]  /*0ab0*/  CS2R R152, SRZ ;  /* 0x0000000000987805 */ /* 0x000fe2000001ff00 */
[----:B------:R-:W-:Y:S01]  /*0ac0*/  IMAD.WIDE.U32 R2, R12, c[0x0][0x1d8], R4 ;  /* 0x000076000c027a25 */ /* 0x000fe200078e0004 */
[----:B------:R-:W-:Y:S01]  /*0ad0*/  SHF.R.U32.HI R5, RZ, 0x3, R0 ;  /* 0x00000003ff057819 */ /* 0x000fe20000011600 */
[----:B------:R-:W-:Y:S01]  /*0ae0*/  CS2R R150, SRZ ;  /* 0x0000000000967805 */ /* 0x000fe2000001ff00 */
[----:B------:R-:W-:Y:S01]  /*0af0*/  CS2R R148, SRZ ;  /* 0x0000000000947805 */ /* 0x000fe2000001ff00 */
[----:B------:R-:W-:Y:S01]  /*0b00*/  IMAD.IADD R0, R3, 0x1, R14 ;  /* 0x0000000103007824 */ /* 0x000fe200078e020e */
[C---:B------:R-:W-:Y:S01]  /*0b10*/  LEA R4, P0, R2.reuse, c[0x0][0x1c0], 0x1 ;  /* 0x0000700002047a11 */ /* 0x040fe200078008ff */
[----:B------:R-:W-:Y:S01]  /*0b20*/  IMAD.IADD R7, R7, 0x1, R8 ;  /* 0x0000000107077824 */ /* 0x000fe200078e0208 */
[----:B------:R-:W-:Y:S01]  /*0b30*/  LOP3.LUT R8, R9, R5, RZ, 0x3c, !PT ;  /* 0x0000000509087212 */ /* 0x000fe200078e3cff */
[----:B------:R-:W-:Y:S01]  /*0b40*/  IMAD.MOV.U32 R3, RZ, RZ, c[0x0][0x1dc] ;  /* 0x00007700ff037624 */ /* 0x000fe200078e00ff */
[----:B------:R-:W-:Y:S01]  /*0b50*/  LEA.HI.X R5, R2, c[0x0][0x1c4], R0, 0x1, P0 ;  /* 0x0000710002057a11 */ /* 0x000fe200000f0c00 */
[----:B------:R-:W-:Y:S01]  /*0b60*/  IMAD.U32 R0, RZ, RZ, UR17 ;  /* 0x00000011ff007e24 */ /* 0x000fe2000f8e00ff */
[----:B------:R-:W-:Y:S01]  /*0b70*/  LEA.HI R2, R16, R228, RZ, 0x6 ;  /* 0x000000e410027211 */ /* 0x000fe200078f30ff */
[----:B------:R-:W-:Y:S01]  /*0b80*/  IMAD R9, R13, c[0x0][0x1a8], RZ ;  /* 0x00006a000d097a24 */ /* 0x000fe200078e02ff */
[----:B------:R-:W-:Y:S01]  /*0b90*/  CS2R R146, SRZ ;  /* 0x0000000000927805 */ /* 0x000fe2000001ff00 */
[----:B------:R-:W-:Y:S01]  /*0ba0*/  IMAD.WIDE.U32 R22, R252, c[0x0][0x278], RZ ;  /* 0x00009e00fc167a25 */ /* 0x000fe200078e00ff */
[----:B------:R-:W-:Y:S01]  /*0bb0*/  IADD3 R0, R0, c[0x0][0x198], -R232 ;  /* 0x0000660000007a10 */ /* 0x000fe20007ffe8e8 */
[----:B------:R-:W-:Y:S01]  /*0bc0*/  CS2R R144, SRZ ;  /* 0x0000000000907805 */ /* 0x000fe2000001ff00 */
[----:B------:R-:W-:Y:S01]  /*0bd0*/  SHF.R.S32.HI R24, RZ, 0x6, R2 ;  /* 0x00000006ff187819 */ /* 0x000fe20000011402 */
[----:B------:R-:W-:Y:S01]  /*0be0*/  IMAD R14, R12, c[0x0][0x1ac], R9 ;  /* 0x00006b000c0e7a24 */ /* 0x000fe200078e0209 */
[----:B------:R-:W-:Y:S01]  /*0bf0*/  ISETP.LT.OR P0, PT, R0, 0x1, P2 ;  /* 0x000000010000780c */ /* 0x000fe20001701670 */
[----:B------:R-:W-:Y:S01]  /*0c00*/  IMAD.WIDE.U32 R12, R12, c[0x0][0x1a8], R6 ;  /* 0x00006a000c0c7a25 */ /* 0x000fe200078e0006 */
[C---:B------:R-:W-:Y:S01]  /*0c10*/  LEA R2, P5, R15.reuse, R4, 0x6 ;  /* 0x000000040f027211 */ /* 0x040fe200078a30ff */
[----:B------:R-:W-:Y:S01]  /*0c20*/  CS2R R142, SRZ ;  /* 0x00000000008e7805 */ /* 0x000fe2000001ff00 */
[----:B------:R-:W-:Y:S01]  /*0c30*/  ISETP.LT.OR P6, PT, R0, 0x1, P3 ;  /* 0x000000010000780c */ /* 0x000fe20001fc1670 */
[----:B------:R-:W-:Y:S01]  /*0c40*/  IMAD R8, R24, 0x200, R8 ;  /* 0x0000020018087824 */ /* 0x000fe200078e0208 */
[----:B------:R-:W-:Y:S01]  /*0c50*/  LEA.HI.X R3, R15, R5, R3, 0x6, P5 ;  /* 0x000000050f037211 */ /* 0x000fe200028f3403 */
[----:B------:R-:W-:Y:S01]  /*0c60*/  IMAD R6, R233, c[0x0][0x178], RZ ;  /* 0x00005e00e9067a24 */ /* 0x000fe200078e02ff */
[----:B------:R-:W-:Y:S01]  /*0c70*/  ISETP.LT.OR P5, PT, R0, 0x1, P4 ;  /* 0x000000010000780c */ /* 0x000fe200027a1670 */
[----:B------:R-:W-:Y:S01]  /*0c80*/  IMAD.SHL.U32 R225, R8, 0x2, RZ ;  /* 0x0000000208e17824 */ /* 0x000fe200078e00ff */
[----:B------:R-:W-:Y:S01]  /*0c90*/  ISETP.LT.OR P2, PT, R0, 0x21, P2 ;  /* 0x000000210000780c */ /* 0x000fe20001741670 */
[----:B------:R-:W-:Y:S01]  /*0ca0*/  IMAD R6, R232, c[0x0][0x17c], R6 ;  /* 0x00005f00e8067a24 */ /* 0x000fe200078e0206 */
[----:B------:R-:W-:Y:S01]  /*0cb0*/  SHF.L.U64.HI R15, R15, R27, c[0x0][0x1dc] ;  /* 0x000077000f0f7619 */ /* 0x000fe2000001021b */
[----:B------:R-:W-:Y:S01]  /*0cc0*/  IMAD.IADD R7, R13, 0x1, R14 ;  /* 0x000000010d077824 */ /* 0x000fe200078e020e */
[----:B------:R-:W-:Y:S01]  /*0cd0*/  @!PT LDS RZ, [RZ] ;  /* 0x00000000fffff984 */ /* 0x000fe20000000800 */
[----:B------:R-:W-:Y:S01]  /*0ce0*/  @!PT LDS RZ, [RZ] ;  /* 0x00000000fffff984 */ /* 0x000fe20000000800 */
[----:B------:R-:W-:Y:S01]  /*0cf0*/  @!PT LDS RZ, [RZ] ;  /* 0x00000000fffff984 */ /* 0x000fe20000000800 */
[----:B------:R1:W-:Y:S01]  /*0d00*/  LDGSTS.E.BYPASS.LTC128B.128 [R225+0x7880], [R4.64], !P0 ;  /* 0x0788000004e17fae */ /* 0x0003e2000c101d52 */
[C---:B------:R-:W-:Y:S01]  /*0d10*/  @!P1 LEA R8, P0, R17.reuse, R2, 0x1 ;  /* 0x0000000211089211 */ /* 0x040fe200078008ff */
[----:B------:R-:W-:Y:S01]  /*0d20*/  IMAD.MOV.U32 R13, RZ, RZ, c[0x0][0x1a8] ;  /* 0x00006a00ff0d7624 */ /* 0x000fe200078e00ff */
[C---:B------:R-:W-:Y:S01]  /*0d30*/  ISETP.LT.OR P4, PT, R0.reuse, 0x21, P4 ;  /* 0x000000210000780c */ /* 0x040fe20002781670 */
[----:B------:R1:W-:Y:S01]  /*0d40*/  LDGSTS.E.BYPASS.LTC128B.128 [R225+0xa080], [R4.64+0x80], !P6 ;  /* 0x0a08008004e17fae */ /* 0x0003e2000f101d52 */
[----:B------:R-:W-:Y:S01]  /*0d50*/  @!P1 LEA.HI.X R9, R17, R3, R15, 0x1, P0 ;  /* 0x0000000311099211 */ /* 0x000fe200000f0c0f */
[----:B------:R-:W-:Y:S01]  /*0d60*/  IMAD.SHL.U32 R14, R13, 0x20, RZ ;  /* 0x000000200d0e7824 */ /* 0x000fe200078e00ff */
[C---:B------:R-:W-:Y:S01]  /*0d70*/  @!P1 ISETP.GE.AND P0, PT, R0.reuse, 0x41, PT ;  /* 0x000000410000980c */ /* 0x040fe20003f06270 */
[----:B------:R1:W-:Y:S01]  /*0d80*/  LDGSTS.E.BYPASS.LTC128B.128 [R225+0xc880], [R4.64+0x100], !P5 ;  /* 0x0c88010004e17fae */ /* 0x0003e2000e901d52 */
[----:B------:R-:W-:Y:S01]  /*0d90*/  ISETP.LT.OR P6, PT, R0, 0x21, P3 ;  /* 0x000000210000780c */ /* 0x000fe20001fc1670 */
[----:B------:R-:W-:Y:S01]  /*0da0*/  IMAD.MOV.U32 R17, RZ, RZ, c[0x0][0x178] ;  /* 0x00005e00ff117624 */ /* 0x000fe200078e00ff */
[----:B------:R-:W-:Y:S01]  /*0db0*/  @!P1 ISETP.GE.OR P5, PT, R10, c[0x0][0x1cc], !P0 ;  /* 0x000073000a009a0c */ /* 0x000fe200047a6670 */
[----:B------:R2:W-:Y:S01]  /*0dc0*/  LDGSTS.E.BYPASS.LTC128B.128 [R225+0x8880], [R2.64], !P2 ;  /* 0x0888000002e17fae */ /* 0x0005e2000d101d52 */
[----:B------:R-:W-:Y:S01]  /*0dd0*/  @!P1 ISETP.LT.OR P3, PT, R0, 0x41, P3 ;  /* 0x000000410000980c */ /* 0x000fe20001f61670 */
[----:B------:R-:W-:Y:S01]  /*0de0*/  IMAD.U32 R15, RZ, RZ, UR5 ;  /* 0x00000005ff0f7e24 */ /* 0x000fe2000f8e00ff */
[----:B------:R-:W-:Y:S01]  /*0df0*/  @!P1 ISETP.GE.OR P0, PT, R25, c[0x0][0x1cc], !P0 ;  /* 0x0000730019009a0c */ /* 0x000fe20004706670 */
[C---:B------:R-:W-:Y:S01]  /*0e00*/  IMAD.SHL.U32 R32, R17.reuse, 0x20, RZ ;  /* 0x0000002011207824 */ /* 0x040fe200078e00ff */
[----:B------:R-:W-:Y:S01]  /*0e10*/  SHF.L.U64.HI R251, R17, R27, c[0x0][0x17c] ;  /* 0x00005f0011fb7619 */ /* 0x000fe2000001021b */
[----:B------:R-:W-:Y:S01]  /*0e20*/  IMAD R26, R28, c[0x0][0x288], RZ ;  /* 0x0000a2001c1a7a24 */ /* 0x000fe200078e02ff */
[----:B------:R-:W-:Y:S01]  /*0e30*/  CS2R R140, SRZ ;  /* 0x00000000008c7805 */ /* 0x000fe2000001ff00 */
[----:B------:R-:W-:Y:S01]  /*0e40*/  IMAD.MOV.U32 R221, RZ, RZ, 0x10 ;  /* 0x00000010ffdd7424 */ /* 0x000fe200078e00ff */
[----:B------:R-:W-:Y:S01]  /*0e50*/  CS2R R138, SRZ ;  /* 0x00000000008a7805 */ /* 0x000fe2000001ff00 */
[----:B------:R2:W-:Y:S01]  /*0e60*/  LDGSTS.E.BYPASS.LTC128B.128 [R225+0xb080], [R2.64+0x80], !P6 ;  /* 0x0b08008002e17fae */ /* 0x0005e2000f101d52 */
[----:B------:R-:W-:Y:S01]  /*0e70*/  ISETP.GE.AND P6, PT, R21, c[0x0][0x19c], PT ;  /* 0x0000670015007a0c */ /* 0x000fe20003fc6270 */
[----:B------:R-:W-:Y:S01]  /*0e80*/  IMAD.MOV.U32 R212, RZ, RZ, 0x120 ;  /* 0x00000120ffd47424 */ /* 0x000fe200078e00ff */
[----:B------:R-:W-:Y:S01]  /*0e90*/  CS2R R136, SRZ ;  /* 0x0000000000887805 */ /* 0x000fe2000001ff00 */
[----:B------:R2:W-:Y:S01]  /*0ea0*/  LDGSTS.E.BYPASS.LTC128B.128 [R225+0xd880], [R2.64+0x100], !P4 ;  /* 0x0d88010002e17fae */ /* 0x0005e2000e101d52 */
[----:B------:R-:W-:Y:S01]  /*0eb0*/  IMAD.MOV.U32 R249, RZ, RZ, 0x1 ;  /* 0x00000001fff97424 */ /* 0x000fe200078e00ff */
[----:B------:R-:W-:Y:S01]  /*0ec0*/  CS2R R134, SRZ ;  /* 0x0000000000867805 */ /* 0x000fe2000001ff00 */
[----:B------:R-:W-:Y:S01]  /*0ed0*/  CS2R R132, SRZ ;  /* 0x0000000000847805 */ /* 0x000fe2000001ff00 */
[----:B------:R3:W-:Y:S01]  /*0ee0*/  @!P1 LDGSTS.E.BYPASS.LTC128B.128 [R225+0x9880], [R8.64], !P5 ;  /* 0x0988000008e19fae */ /* 0x0007e2000e901d52 */
[----:B------:R-:W-:Y:S01]  /*0ef0*/  ISETP.GE.AND P5, PT, R25, c[0x0][0x19c], PT ;  /* 0x0000670019007a0c */ /* 0x000fe20003fa6270 */
[----:B------:R-:W-:Y:S01]  /*0f00*/  CS2R R130, SRZ ;  /* 0x0000000000827805 */ /* 0x000fe2000001ff00 */
[----:B------:R-:W-:Y:S01]  /*0f10*/  CS2R R128, SRZ ;  /* 0x0000000000807805 */ /* 0x000fe2000001ff00 */
[----:B------:R3:W-:Y:S01]  /*0f20*/  @!P1 LDGSTS.E.BYPASS.LTC128B.128 [R225+0xc080], [R8.64+0x80], !P3 ;  /* 0x0c08008008e19fae */ /* 0x0007e2000d901d52 */
[----:B-1----:R-:W-:Y:S01]  /*0f30*/  IMAD.WIDE.U32 R4, R232, c[0x0][0x178], R10 ;  /* 0x00005e00e8047a25 */ /* 0x002fe200078e000a */
[----:B------:R-:W-:Y:S01]  /*0f40*/  ISETP.GE.AND P3, PT, R10, c[0x0][0x16c], PT ;  /* 0x00005b000a007a0c */ /* 0x000fe20003f66270 */
[----:B------:R-:W-:Y:S01]  /*0f50*/  CS2R R126, SRZ ;  /* 0x00000000007e7805 */ /* 0x000fe2000001ff00 */
[----:B------:R3:W-:Y:S01]  /*0f60*/  @!P1 LDGSTS.E.BYPASS.LTC128B.128 [R225+0xe880], [R8.64+0x100], !P0 ;  /* 0x0e88010008e19fae */ /* 0x0007e2000c101d52 */
[----:B------:R-:W-:Y:S01]  /*0f70*/  IMAD.IADD R5, R5, 0x1, R6 ;  /* 0x0000000105057824 */ /* 0x000fe200078e0206 */
[----:B------:R-:W-:Y:S01]  /*0f80*/  LEA R6, P2, R12, c[0x0][0x190], 0x1 ;  /* 0x000064000c067a11 */ /* 0x000fe200078408ff */
[----:B------:R-:W-:Y:S01]  /*0f90*/  CS2R R124, SRZ ;  /* 0x00000000007c7805 */ /* 0x000fe2000001ff00 */
[----:B------:R-:W-:Y:S01]  /*0fa0*/  CS2R R122, SRZ ;  /* 0x00000000007a7805 */ /* 0x000fe2000001ff00 */
[----:B------:R-:W-:Y:S01]  /*0fb0*/  IMAD.WIDE.U32 R4, R30, c[0x0][0x180], R4 ;  /* 0x000060001e047a25 */ /* 0x000fe200078e0004 */
[----:B------:R-:W-:Y:S01]  /*0fc0*/  LEA.HI.X R7, R12, c[0x0][0x194], R7, 0x1, P2 ;  /* 0x000065000c077a11 */ /* 0x000fe200010f0c07 */
[----:B------:R-:W-:Y:S01]  /*0fd0*/  CS2R R120, SRZ ;  /* 0x0000000000787805 */ /* 0x000fe2000001ff00 */
[----:B------:R-:W-:Y:S01]  /*0fe0*/  ISETP.GE.AND P2, PT, R10, c[0x0][0x19c], PT ;  /* 0x000067000a007a0c */ /* 0x000fe20003f46270 */
[----:B------:R-:W-:Y:S01]  /*0ff0*/  CS2R R118, SRZ ;  /* 0x0000000000767805 */ /* 0x000fe2000001ff00 */
[----:B------:R-:W-:Y:S01]  /*1000*/  SEL R12, RZ, 0x1, P3 ;  /* 0x00000001ff0c7807 */ /* 0x000fe20001800000 */
[----:B------:R-:W-:Y:S01]  /*1010*/  CS2R R116, SRZ ;  /* 0x0000000000747805 */ /* 0x000fe2000001ff00 */
[C---:B------:R-:W-:Y:S01]  /*1020*/  ISETP.LT.OR P4, PT, R0.reuse, 0x1, P2 ;  /* 0x000000010000780c */ /* 0x040fe20001781670 */
[----:B------:R-:W-:Y:S01]  /*1030*/  CS2R R114, SRZ ;  /* 0x0000000000727805 */ /* 0x000fe2000001ff00 */
[----:B------:R-:W-:Y:S01]  /*1040*/  ISETP.LT.OR P3, PT, R0, 0x1, P5 ;  /* 0x000000010000780c */ /* 0x000fe20002f61670 */
[----:B--2---:R-:W-:Y:S01]  /*1050*/  IMAD R2, R28, c[0x0][0x180], RZ ;  /* 0x000060001c027a24 */ /* 0x004fe200078e02ff */
[----:B------:R-:W-:Y:S01]  /*1060*/  CS2R R112, SRZ ;  /* 0x0000000000707805 */ /* 0x000fe2000001ff00 */
[----:B------:R-:W-:Y:S01]  /*1070*/  IMAD.MOV.U32 R3, RZ, RZ, c[0x0][0x1ac] ;  /* 0x00006b00ff037624 */ /* 0x000fe200078e00ff */
[----:B------:R-:W-:Y:S01]  /*1080*/  CS2R R102, SRZ ;  /* 0x0000000000667805 */ /* 0x000fe2000001ff00 */
[----:B------:R-:W-:Y:S01]  /*1090*/  CS2R R100, SRZ ;  /* 0x0000000000647805 */ /* 0x000fe2000001ff00 */
[----:B------:R-:W-:Y:S01]  /*10a0*/  CS2R R98, SRZ ;  /* 0x0000000000627805 */ /* 0x000fe2000001ff00 */
[----:B------:R-:W-:Y:S01]  /*10b0*/  CS2R R96, SRZ ;  /* 0x0000000000607805 */ /* 0x000fe2000001ff00 */
[----:B------:R-:W-:Y:S01]  /*10c0*/  CS2R R94, SRZ ;  /* 0x00000000005e7805 */ /* 0x000fe2000001ff00 */
[----:B------:R-:W-:Y:S01]  /*10d0*/  CS2R R92, SRZ ;  /* 0x00000000005c7805 */ /* 0x000fe2000001ff00 */
[----:B------:R-:W-:Y:S01]  /*10e0*/  CS2R R90, SRZ ;  /* 0x00000000005a7805 */ /* 0x000fe2000001ff00 */
[----:B------:R1:W-:Y:S01]  /*10f0*/  LDGSTS.E.BYPASS.LTC128B.128 [R225+0x80], [R6.64], !P4 ;  /* 0x0008000006e17fae */ /* 0x0003e2000e101d52 */
[----:B------:R-:W-:Y:S01]  /*1100*/  ISETP.LT.OR P4, PT, R0, 0x1, P6 ;  /* 0x000000010000780c */ /* 0x000fe20003781670 */
[----:B---3--:R-:W-:Y:S01]  /*1110*/  IMAD R8, R30, c[0x0][0x184], R2 ;  /* 0x000061001e087a24 */ /* 0x008fe200078e0202 */
[----:B------:R-:W-:Y:S01]  /*1120*/  LEA R2, P0, R13, R6, 0x6 ;  /* 0x000000060d027211 */ /* 0x000fe200078030ff */
[----:B------:R-:W-:Y:S01]  /*1130*/  CS2R R88, SRZ ;  /* 0x0000000000587805 */ /* 0x000fe2000001ff00 */
[----:B------:R-:W-:Y:S01]  /*1140*/  CS2R R86, SRZ ;  /* 0x0000000000567805 */ /* 0x000fe2000001ff00 */
[----:B------:R-:W-:Y:S01]  /*1150*/  IMAD.IADD R5, R5, 0x1, R8 ;  /* 0x0000000105057824 */ /* 0x000fe200078e0208 */
[----:B------:R-:W-:Y:S01]  /*1160*/  LEA.HI.X R3, R13, R7, R3, 0x6, P0 ;  /* 0x000000070d037211 */ /* 0x000fe200000f3403 */
[----:B------:R-:W-:Y:S01]  /*1170*/  CS2R R84, SRZ ;  /* 0x0000000000547805 */ /* 0x000fe2000001ff00 */
[----:B------:R-:W-:Y:S01]  /*1180*/  ISETP.GE.AND P0, PT, R21, c[0x0][0x16c], PT ;  /* 0x00005b0015007a0c */ /* 0x000fe20003f06270 */
[----:B------:R-:W-:Y:S01]  /*1190*/  IMAD.WIDE.U32 R242, R252, c[0x0][0x188], R4 ;  /* 0x00006200fcf27a25 */ /* 0x000fe200078e0004 */
[----:B------:R-:W-:Y:S01]  /*11a0*/  SHF.L.U64.HI R13, R13, R27, c[0x0][0x1ac] ;  /* 0x00006b000d0d7619 */ /* 0x000fe2000001021b */
[----:B------:R-:W-:Y:S01]  /*11b0*/  CS2R R82, SRZ ;  /* 0x0000000000527805 */ /* 0x000fe2000001ff00 */
[----:B------:R-:W-:Y:S01]  /*11c0*/  SEL R9, RZ, 0xffffffff, P0 ;  /* 0xffffffffff097807 */ /* 0x000fe20000000000 */
[----:B------:R1:W-:Y:S01]  /*11d0*/  LDGSTS.E.BYPASS.LTC128B.128 [R225+0x2880], [R6.64+0x80], !P4 ;  /* 0x0288008006e17fae */ /* 0x0003e2000e101d52 */
[----:B------:R-:W-:Y:S01]  /*11e0*/  @!P1 LEA R8, P0, R14, R2, 0x1 ;  /* 0x000000020e089211 */ /* 0x000fe200078008ff */
[----:B------:R-:W-:Y:S01]  /*11f0*/  IMAD.MOV.U32 R238, RZ, RZ, R242 ;  /* 0x000000ffffee7224 */ /* 0x000fe200078e00f2 */
[C---:B------:R-:W-:Y:S01]  /*1200*/  ISETP.LT.OR P4, PT, R0.reuse, 0x21, P2 ;  /* 0x000000210000780c */ /* 0x040fe20001781670 */
[----:B------:R-:W-:Y:S01]  /*1210*/  IMAD.SHL.U32 R9, R9, 0x2, RZ ;  /* 0x0000000209097824 */ /* 0x000fe200078e00ff */
[----:B------:R1:W-:Y:S01]  /*1220*/  LDGSTS.E.BYPASS.LTC128B.128 [R225+0x5080], [R6.64+0x100], !P3 ;  /* 0x0508010006e17fae */ /* 0x0003e2000d901d52 */
[C---:B------:R-:W-:Y:S01]  /*1230*/  ISETP.LT.OR P3, PT, R0.reuse, 0x21, P6 ;  /* 0x000000210000780c */ /* 0x040fe20003761670 */
[----:B------:R-:W-:Y:S01]  /*1240*/  CS2R R80, SRZ ;  /* 0x0000000000507805 */ /* 0x000fe2000001ff00 */
[----:B------:R-:W-:Y:S01]  /*1250*/  @!P1 ISETP.LT.OR P2, PT, R0, 0x41, P2 ;  /* 0x000000410000980c */ /* 0x000fe20001741670 */
[----:B------:R-:W-:Y:S01]  /*1260*/  CS2R R78, SRZ ;  /* 0x00000000004e7805 */ /* 0x000fe2000001ff00 */
[----:B------:R-:W-:Y:S01]  /*1270*/  LOP3.LUT R12, R9, 0x2, R12, 0xe2, !PT ;  /* 0x00000002090c7812 */ /* 0x000fe200078ee20c */
[----:B------:R-:W-:Y:S01]  /*1280*/  CS2R R76, SRZ ;  /* 0x00000000004c7805 */ /* 0x000fe2000001ff00 */
[----:B------:R-:W-:Y:S01]  /*1290*/  @!P1 LEA.HI.X R9, R14, R3, R13, 0x1, P0 ;  /* 0x000000030e099211 */ /* 0x000fe200000f0c0d */
[----:B------:R-:W-:Y:S01]  /*12a0*/  IMAD.SHL.U32 R13, R17, 0x40, RZ ;  /* 0x00000040110d7824 */ /* 0x000fe200078e00ff */
[----:B------:R-:W-:Y:S01]  /*12b0*/  ISETP.GE.AND P0, PT, R25, c[0x0][0x16c], PT ;  /* 0x00005b0019007a0c */ /* 0x000fe20003f06270 */
[----:B------:R-:W-:Y:S01]  /*12c0*/  CS2R R74, SRZ ;  /* 0x00000000004a7805 */ /* 0x000fe2000001ff00 */
[C---:B------:R-:W-:Y:S01]  /*12d0*/  @!P1 ISETP.LT.OR P6, PT, R0.reuse, 0x41, P6 ;  /* 0x000000410000980c */ /* 0x040fe200037c1670 */
[----:B------:R2:W-:Y:S01]  /*12e0*/  LDGSTS.E.BYPASS.LTC128B.128 [R225+0x1080], [R2.64], !P4 ;  /* 0x0108000002e17fae */ /* 0x0005e2000e101d52 */
[----:B------:R-:W-:Y:S01]  /*12f0*/  SEL R5, RZ, 0x4, P0 ;  /* 0x00000004ff057807 */ /* 0x000fe20000000000 */
[----:B------:R-:W-:Y:S01]  /*1300*/  CS2R R72, SRZ ;  /* 0x0000000000487805 */ /* 0x000fe2000001ff00 */
[C---:B------:R-:W-:Y:S01]  /*1310*/  ISETP.LT.OR P0, PT, R0.reuse, 0x21, P5 ;  /* 0x000000210000780c */ /* 0x040fe20002f01670 */
[----:B------:R2:W-:Y:S01]  /*1320*/  LDGSTS.E.BYPASS.LTC128B.128 [R225+0x3880], [R2.64+0x80], !P3 ;  /* 0x0388008002e17fae */ /* 0x0005e2000d901d52 */
[----:B------:R-:W-:Y:S01]  /*1330*/  @!P1 ISETP.LT.OR P5, PT, R0, 0x41, P5 ;  /* 0x000000410000980c */ /* 0x000fe20002fa1670 */
[----:B------:R-:W-:Y:S01]  /*1340*/  CS2R R70, SRZ ;  /* 0x0000000000467805 */ /* 0x000fe2000001ff00 */
[----:B------:R-:W-:Y:S01]  /*1350*/  LOP3.LUT R0, R12, R5, RZ, 0xfc, !PT ;  /* 0x000000050c007212 */ /* 0x000fe200078efcff */
[----:B------:R-:W-:Y:S01]  /*1360*/  CS2R R68, SRZ ;  /* 0x0000000000447805 */ /* 0x000fe2000001ff00 */
[----:B------:R-:W-:Y:S01]  /*1370*/  IADD3 R12, -R232, c[0x0][0x168], -R15 ;  /* 0x00005a00e80c7a10 */ /* 0x000fe20007ffe90f */
[----:B------:R-:W-:Y:S01]  /*1380*/  CS2R R66, SRZ ;  /* 0x0000000000427805 */ /* 0x000fe2000001ff00 */
[C---:B------:R-:W-:Y:S01]  /*1390*/  LOP3.LUT P4, RZ, R0.reuse, 0x1, RZ, 0xc0, !PT ;  /* 0x0000000100ff7812 */ /* 0x040fe2000788c0ff */
[----:B------:R-:W-:Y:S01]  /*13a0*/  CS2R R64, SRZ ;  /* 0x0000000000407805 */ /* 0x000fe2000001ff00 */
[----:B------:R-:W-:Y:S01]  /*13b0*/  LOP3.LUT P3, RZ, R0, 0x2, RZ, 0xc0, !PT ;  /* 0x0000000200ff7812 */ /* 0x000fe2000786c0ff */
[----:B------:R-:W-:Y:S01]  /*13c0*/  CS2R R62, SRZ ;  /* 0x00000000003e7805 */ /* 0x000fe2000001ff00 */
[----:B-1----:R-:W-:Y:S01]  /*13d0*/  IMAD R6, R31, c[0x0][0x188], RZ ;  /* 0x000062001f067a24 */ /* 0x002fe200078e02ff */
[----:B------:R-:W-:Y:S01]  /*13e0*/  SHF.L.U64.HI R7, R17, R29, c[0x0][0x17c] ;  /* 0x00005f0011077619 */ /* 0x000fe2000001021d */
[----:B------:R2:W-:Y:S01]  /*13f0*/  LDGSTS.E.BYPASS.LTC128B.128 [R225+0x6080], [R2.64+0x100], !P0 ;  /* 0x0608010002e17fae */ /* 0x0005e2000c101d52 */
[----:B------:R-:W-:Y:S01]  /*1400*/  P2R R18, PR, RZ, 0x10 ;  /* 0x00000010ff127803 */ /* 0x000fe20000000000 */
[----:B------:R-:W-:Y:S01]  /*1410*/  IMAD R6, R252, c[0x0][0x18c], R6 ;  /* 0x00006300fc067a24 */ /* 0x000fe200078e0206 */
[----:B------:R-:W-:Y:S01]  /*1420*/  CS2R R60, SRZ ;  /* 0x00000000003c7805 */ /* 0x000fe2000001ff00 */
[----:B------:R-:W-:Y:S01]  /*1430*/  IMAD R4, R7, UR8, RZ ;  /* 0x0000000807047c24 */ /* 0x000fe2000f8e02ff */
[----:B------:R1:W-:Y:S01]  /*1440*/  @!P1 LDGSTS.E.BYPASS.LTC128B.128 [R225+0x2080], [R8.64], !P2 ;  /* 0x0208000008e19fae */ /* 0x0003e2000d101d52 */
[----:B------:R-:W-:Y:S01]  /*1450*/  IMAD.IADD R239, R243, 0x1, R6 ;  /* 0x00000001f3ef7824 */ /* 0x000fe200078e0206 */
[----:B------:R-:W-:Y:S01]  /*1460*/  LOP3.LUT P2, RZ, R0, 0x4, RZ, 0xc0, !PT ;  /* 0x0000000400ff7812 */ /* 0x000fe2000784c0ff */
[C---:B------:R-:W-:Y:S01]  /*1470*/  IMAD R6, R13.reuse, UR6, R4 ;  /* 0x000000060d067c24 */ /* 0x040fe2000f8e0204 */
[----:B------:R1:W-:Y:S01]  /*1480*/  @!P1 LDGSTS.E.BYPASS.LTC128B.128 [R225+0x4880], [R8.64+0x80], !P6 ;  /* 0x0488008008e19fae */ /* 0x0003e2000f101d52 */
[----:B------:R-:W-:Y:S01]  /*1490*/  IMAD.WIDE.U32 R4, R13, UR8, R238 ;  /* 0x000000080d047c25 */ /* 0x000fe2000f8e00ee */
[C---:B------:R-:W-:Y:S01]  /*14a0*/  ISETP.LT.OR P6, PT, R12.reuse, 0x1, !P3 ;  /* 0x000000010c00780c */ /* 0x040fe20005fc1670 */
[----:B------:R-:W-:Y:S01]  /*14b0*/  CS2R R58, SRZ ;  /* 0x00000000003a7805 */ /* 0x000fe2000001ff00 */
[----:B------:R1:W-:Y:S01]  /*14c0*/  @!P1 LDGSTS.E.BYPASS.LTC128B.128 [R225+0x7080], [R8.64+0x100], !P5 ;  /* 0x0708010008e19fae */ /* 0x0003e2000e901d52 */
[----:B------:R-:W-:Y:S01]  /*14d0*/  IMAD.IADD R6, R5, 0x1, R6 ;  /* 0x0000000105067824 */ /* 0x000fe200078e0206 */
[----:B------:R-:W-:Y:S01]  /*14e0*/  ISETP.LT.OR P5, PT, R12, 0x1, !P2 ;  /* 0x000000010c00780c */ /* 0x000fe200057a1670 */
[----:B------:R-:W-:Y:S01]  /*14f0*/  IMAD R0, R233, c[0x0][0x208], RZ ;  /* 0x00008200e9007a24 */ /* 0x000fe200078e02ff */
[----:B------:R-:W0:Y:S01]  /*1500*/  LDGDEPBAR ;  /* 0x00000000000079af */ /* 0x000e220000000000 */
[----:B------:R-:W-:Y:S01]  /*1510*/  IMAD R13, R28, c[0x0][0x210], RZ ;  /* 0x000084001c0d7a24 */ /* 0x000fe200078e02ff */
[----:B------:R-:W-:Y:S01]  /*1520*/  CS2R R56, SRZ ;  /* 0x0000000000387805 */ /* 0x000fe2000001ff00 */
[----:B------:R-:W-:Y:S01]  /*1530*/  IMAD R0, R232, c[0x0][0x20c], R0 ;  /* 0x00008300e8007a24 */ /* 0x000fe200078e0200 */
[----:B------:R-:W-:Y:S01]  /*1540*/  CS2R R54, SRZ ;  /* 0x0000000000367805 */ /* 0x000fe2000001ff00 */
[----:B------:R-:W-:Y:S01]  /*1550*/  IMAD R13, R30, c[0x0][0x214], R13 ;  /* 0x000085001e0d7a24 */ /* 0x000fe200078e020d */
[----:B------:R-:W-:Y:S01]  /*1560*/  CS2R R52, SRZ ;  /* 0x0000000000347805 */ /* 0x000fe2000001ff00 */
[----:B------:R-:W-:Y:S01]  /*1570*/  CS2R R50, SRZ ;  /* 0x0000000000327805 */ /* 0x000fe2000001ff00 */
[----:B------:R-:W-:Y:S01]  /*1580*/  CS2R R48, SRZ ;  /* 0x0000000000307805 */ /* 0x000fe2000001ff00 */
[----:B------:R-:W-:Y:S01]  /*1590*/  CS2R R46, SRZ ;  /* 0x00000000002e7805 */ /* 0x000fe2000001ff00 */
[----:B--2---:R-:W-:Y:S01]  /*15a0*/  LEA R2, P0, R4, c[0x0][0x160], 0x1 ;  /* 0x0000580004027a11 */ /* 0x004fe200078008ff */
[----:B------:R-:W-:Y:S01]  /*15b0*/  CS2R R44, SRZ ;  /* 0x00000000002c7805 */ /* 0x000fe2000001ff00 */
[----:B------:R-:W-:-:S02]  /*15c0*/  ULDC UR10, c[0x0][0x2a0] ;  /* 0x0000a800000a7ab9 */ /* 0x000fc40000000800 */
[----:B------:R-:W-:Y:S01]  /*15d0*/  LEA.HI.X R3, R4, c[0x0][0x164], R6, 0x1, P0 ;  /* 0x0000590004037a11 */ /* 0x000fe200000f0c06 */
[----:B------:R-:W-:Y:S01]  /*15e0*/  IMAD.SHL.U32 R4, R228, 0x4, RZ ;  /* 0x00000004e4047824 */ /* 0x000fe200078e00ff */
[----:B------:R-:W-:Y:S01]  /*15f0*/  ISETP.LT.OR P0, PT, R12, 0x1, !P4 ;  /* 0x000000010c00780c */ /* 0x000fe20006701670 */
[----:B------:R-:W-:Y:S01]  /*1600*/  IMAD.WIDE.U32 R6, R232, c[0x0][0x208], R10 ;  /* 0x00008200e8067a25 */ /* 0x000fe200078e000a */
[----:B------:R-:W-:Y:S02]  /*1610*/  UP2UR UR14, UPR, URZ, 0x2 ;  /* 0x000000023f0e7883 */ /* 0x000fe40008000000 */
[----:B------:R-:W-:Y:S01]  /*1620*/  SHF.R.S32.HI R5, RZ, 0x1f, R4 ;  /* 0x0000001fff057819 */ /* 0x000fe20000011404 */
[----:B------:R-:W-:Y:S01]  /*1630*/  IMAD.IADD R7, R7, 0x1, R0 ;  /* 0x0000000107077824 */ /* 0x000fe200078e0200 */
[----:B------:R-:W-:Y:S01]  /*1640*/  UMOV UR11, 0x1 ;  /* 0x00000001000b7882 */ /* 0x000fe20000000000 */
[----:B-1----:R-:W-:Y:S01]  /*1650*/  IMAD R8, R31, c[0x0][0x278], RZ ;  /* 0x00009e001f087a24 */ /* 0x002fe200078e02ff */
[----:B------:R-:W-:Y:S01]  /*1660*/  ULOP3.LUT UR10, URZ, UR10, URZ, 0x33, !UPT ;  /* 0x0000000a3f0a7292 */ /* 0x000fe2000f8e333f */
[----:B------:R-:W-:Y:S01]  /*1670*/  IMAD R9, R28, c[0x0][0x270], RZ ;  /* 0x00009c001c097a24 */ /* 0x000fe200078e02ff */
[----:B------:R-:W-:Y:S01]  /*1680*/  UISETP.GE.AND UP6, UPT, UR17, 0x21, UPT ;  /* 0x000000211100788c */ /* 0x000fe2000bfc6270 */
[----:B------:R-:W-:Y:S01]  /*1690*/  IMAD R8, R252, c[0x0][0x27c], R8 ;  /* 0x00009f00fc087a24 */ /* 0x000fe200078e0208 */
[----:B------:R-:W-:Y:S01]  /*16a0*/  UP2UR UR13, UPR, URZ, 0x1 ;  /* 0x000000013f0d7883 */ /* 0x000fe20008000000 */
[C---:B------:R-:W-:Y:S01]  /*16b0*/  IMAD R11, R30.reuse, c[0x0][0x274], R9 ;  /* 0x00009d001e0b7a24 */ /* 0x040fe200078e0209 */
[----:B------:R1:W-:Y:S01]  /*16c0*/  LDGSTS.E.BYPASS.LTC128B.128 [R225+0xf080], [R2.64], !P0 ;  /* 0x0f08000002e17fae */ /* 0x0003e2000c101d52 */
[----:B------:R-:W-:Y:S01]  /*16d0*/  IMAD.IADD R248, R23, 0x1, R8 ;  /* 0x0000000117f87824 */ /* 0x000fe200078e0208 */
[----:B------:R-:W-:Y:S01]  /*16e0*/  UISETP.GE.AND UP5, UPT, UR17, 0x22, UPT ;  /* 0x000000221100788c */ /* 0x000fe2000bfa6270 */
[----:B------:R-:W-:Y:S01]  /*16f0*/  IMAD.WIDE.U32 R8, R30, c[0x0][0x270], R4 ;  /* 0x00009c001e087a25 */ /* 0x000fe200078e0004 */
[----:B------:R1:W-:Y:S01]  /*1700*/  LDGSTS.E.BYPASS.LTC128B.128 [R225+0x11080], [R2.64+0x80], !P6 ;  /* 0x1108008002e17fae */ /* 0x0003e2000f101d52 */
[----:B------:R-:W-:Y:S01]  /*1710*/  ISETP.LT.OR P6, PT, R12, 0x21, !P4 ;  /* 0x000000210c00780c */ /* 0x000fe200067c1670 */
[----:B------:R-:W-:Y:S01]  /*1720*/  UISETP.GE.AND UP4, UPT, UR17, 0x31, UPT ;  /* 0x000000311100788c */ /* 0x000fe2000bf86270 */
[----:B------:R-:W-:Y:S01]  /*1730*/  IMAD.IADD R11, R9, 0x1, R11 ;  /* 0x00000001090b7824 */ /* 0x000fe200078e020b */
[----:B------:R-:W-:Y:S01]  /*1740*/  IADD3 R14, P1, P0, R8, UR5, R22 ;  /* 0x00000005080e7c10 */ /* 0x000fe2000f83e016 */
[----:B------:R1:W-:Y:S01]  /*1750*/  LDGSTS.E.BYPASS.LTC128B.128 [R225+0x13080], [R2.64+0x100], !P5 ;  /* 0x1308010002e17fae */ /* 0x0003e2000e901d52 */
[----:B------:R-:W-:Y:S01]  /*1760*/  IMAD R0, R31, c[0x0][0x290], RZ ;  /* 0x0000a4001f007a24 */ /* 0x000fe200078e02ff */
[----:B------:R-:W-:Y:S01]  /*1770*/  ISETP.GE.AND P4, PT, R10, c[0x0][0x1fc], PT ;  /* 0x00007f000a007a0c */ /* 0x000fe20003f86270 */
[----:B------:R-:W-:Y:S01]  /*1780*/  IMAD.WIDE.U32 R8, R30, c[0x0][0x288], R4 ;  /* 0x0000a2001e087a25 */ /* 0x000fe200078e0004 */
[----:B------:R-:W-:Y:S01]  /*1790*/  IADD3.X R11, R11, UR4, R248, P1, P0 ;  /* 0x000000040b0b7c10 */ /* 0x000fe20008fe04f8 */
[----:B------:R-:W-:Y:S01]  /*17a0*/  UISETP.GE.AND UP3, UPT, UR17, 0x32, UPT ;  /* 0x000000321100788c */ /* 0x000fe2000bf66270 */
[----:B------:R-:W-:Y:S01]  /*17b0*/  ISETP.LT.OR P1, PT, R12, 0x21, !P3 ;  /* 0x000000210c00780c */ /* 0x000fe20005f21670 */
[----:B------:R-:W-:Y:S01]  /*17c0*/  IMAD.WIDE.U32 R22, R252, c[0x0][0x290], RZ ;  /* 0x0000a400fc167a25 */ /* 0x000fe200078e00ff */
[----:B------:R-:W-:-:S02]  /*17d0*/  UISETP.GE.AND UP2, UPT, UR17, 0x41, UPT ;  /* 0x000000411100788c */ /* 0x000fc4000bf46270 */
[----:B------:R-:W-:Y:S01]  /*17e0*/  UISETP.GE.AND UP1, UPT, UR17, 0x42, UPT ;  /* 0x000000421100788c */ /* 0x000fe2000bf26270 */
[----:B------:R-:W-:Y:S02]  /*17f0*/  IMAD R0, R252, c[0x0][0x294], R0 ;  /* 0x0000a500fc007a24 */ /* 0x000fe400078e0200 */
[----:B------:R-:W-:-:S04]  /*1800*/  IMAD.WIDE.U32 R4, R30, c[0x0][0x210], R6 ;  /* 0x000084001e047a25 */ /* 0x000fc800078e0006 */
[----:B------:R-:W-:Y:S02]  /*1810*/  IMAD.IADD R247, R23, 0x1, R0 ;  /* 0x0000000117f77824 */ /* 0x000fe400078e0200 */
[----:B------:R-:W-:Y:S02]  /*1820*/  IMAD.IADD R5, R5, 0x1, R13 ;  /* 0x0000000105057824 */ /* 0x000fe400078e020d */
[----:B------:R-:W-:Y:S02]  /*1830*/  IMAD R7, R31, c[0x0][0x218], RZ ;  /* 0x000086001f077a24 */ /* 0x000fe400078e02ff */
[----:B------:R-:W-:Y:S02]  /*1840*/  IMAD R0, R30, c[0x0][0x28c], R26 ;  /* 0x0000a3001e007a24 */ /* 0x000fe400078e021a */
[----:B------:R-:W-:Y:S01]  /*1850*/  IMAD R7, R252, c[0x0][0x21c], R7 ;  /* 0x00008700fc077a24 */ /* 0x000fe200078e0207 */
[----:B-1----:R-:W-:Y:S01]  /*1860*/  LEA R2, P5, R32, R2, 0x1 ;  /* 0x0000000220027211 */ /* 0x002fe200078a08ff */
[----:B------:R-:W-:-:S03]  /*1870*/  IMAD.WIDE.U32 R240, R252, c[0x0][0x218], R4 ;  /* 0x00008600fcf07a25 */ /* 0x000fc600078e0004 */
[----:B------:R-:W-:Y:S01]  /*1880*/  LEA.HI.X R3, R32, R3, R251, 0x1, P5 ;  /* 0x0000000320037211 */ /* 0x000fe200028f0cfb */
[----:B------:R-:W-:Y:S01]  /*1890*/  IMAD.IADD R237, R241, 0x1, R7 ;  /* 0x00000001f1ed7824 */ /* 0x000fe200078e0207 */
[----:B------:R-:W-:Y:S01]  /*18a0*/  IADD3 R17, P5, P0, R8, UR5, R22 ;  /* 0x0000000508117c10 */ /* 0x000fe2000f8be016 */
[----:B------:R-:W-:Y:S01]  /*18b0*/  IMAD.IADD R8, R9, 0x1, R0 ;  /* 0x0000000109087824 */ /* 0x000fe200078e0200 */
[----:B------:R-:W-:Y:S01]  /*18c0*/  IADD3 R9, -R15, c[0x0][0x168], -R232 ;  /* 0x00005a000f097a10 */ /* 0x000fe20007ffe9e8 */
[----:B------:R1:W-:Y:S01]  /*18d0*/  LDGSTS.E.BYPASS.LTC128B.128 [R225+0x10080], [R2.64], !P6 ;  /* 0x1008000002e17fae */ /* 0x0003e2000f101d52 */
[----:B------:R-:W-:Y:S01]  /*18e0*/  ISETP.LT.OR P6, PT, R12, 0x21, !P2 ;  /* 0x000000210c00780c */ /* 0x000fe200057c1670 */
[----:B------:R-:W-:Y:S01]  /*18f0*/  IMAD.MOV.U32 R12, RZ, RZ, c[0x0][0x208] ;  /* 0x00008200ff0c7624 */ /* 0x000fe200078e00ff */
[----:B------:R-:W-:Y:S01]  /*1900*/  IADD3.X R15, R8, UR4, R247, P5, P0 ;  /* 0x00000004080f7c10 */ /* 0x000fe2000afe04f7 */
[----:B------:R1:W-:Y:S01]  /*1910*/  LDGSTS.E.BYPASS.LTC128B.128 [R225+0x12080], [R2.64+0x80], !P1 ;  /* 0x1208008002e17fae */ /* 0x0003e2000c901d52 */
[----:B------:R-:W-:Y:S01]  /*1920*/  LEA R6, P1, R14, c[0x0][0x258], 0x2 ;  /* 0x000096000e067a11 */ /* 0x000fe200078210ff */
[C---:B------:R-:W-:Y:S01]  /*1930*/  IMAD.SHL.U32 R4, R12.reuse, 0x40, RZ ;  /* 0x000000400c047824 */ /* 0x040fe200078e00ff */
[----:B------:R-:W-:Y:S01]  /*1940*/  SHF.L.U64.HI R0, R12, R29, c[0x0][0x20c] ;  /* 0x000083000c007619 */ /* 0x000fe2000001021d */
[----:B------:R-:W-:Y:S01]  /*1950*/  IMAD.MOV.U32 R236, RZ, RZ, R240 ;  /* 0x000000ffffec7224 */ /* 0x000fe200078e00f0 */
[----:B------:R-:W-:Y:S01]  /*1960*/  LEA.HI.X R7, R14, c[0x0][0x25c], R11, 0x2, P1 ;  /* 0x000097000e077a11 */ /* 0x000fe200008f140b */
[----:B------:R-:W-:Y:S01]  /*1970*/  IMAD.SHL.U32 R32, R12, 0x20, RZ ;  /* 0x000000200c207824 */ /* 0x000fe200078e00ff */
[----:B------:R-:W-:Y:S01]  /*1980*/  ISETP.GT.AND P1, PT, R228, 0xf, PT ;  /* 0x0000000fe400780c */ /* 0x000fe20003f24270 */
[----:B------:R-:W-:Y:S01]  /*1990*/  IMAD R0, R0, UR8, RZ ;  /* 0x0000000800007c24 */ /* 0x000fe2000f8e02ff */
[----:B------:R-:W-:Y:S01]  /*19a0*/  ISETP.LT.OR P0, PT, R9, 0x1, P4 ;  /* 0x000000010900780c */ /* 0x000fe20002701670 */
[----:B------:R1:W-:Y:S01]  /*19b0*/  LDGSTS.E.BYPASS.LTC128B.128 [R225+0x14080], [R2.64+0x100], !P6 ;  /* 0x1408010002e17fae */ /* 0x0003e2000f101d52 */
[----:B------:R-:W-:Y:S01]  /*19c0*/  ISETP.GE.AND P6, PT, R21, c[0x0][0x1fc], PT ;  /* 0x00007f0015007a0c */ /* 0x000fe20003fc6270 */
[----:B------:R-:W-:Y:S01]  /*19d0*/  IMAD R0, R4, UR6, R0 ;  /* 0x0000000604007c24 */ /* 0x000fe2000f8e0200 */
[----:B------:R-:W-:Y:S01]  /*19e0*/  SHF.L.U64.HI R250, R12, R27, c[0x0][0x20c] ;  /* 0x000083000cfa7619 */ /* 0x000fe2000001021b */
[----:B------:R-:W-:Y:S01]  /*19f0*/  IMAD.WIDE.U32 R4, R4, UR8, R236 ;  /* 0x0000000804047c25 */ /* 0x000fe2000f8e00ec */
[CC--:B------:R-:W-:Y:S01]  /*1a00*/  LEA.HI R8, R16.reuse, R228.reuse, RZ, 0x2 ;  /* 0x000000e410087211 */ /* 0x0c0fe200078f10ff */
[----:B------:R-:W-:Y:S01]  /*1a10*/  ULDC UR6, c[0x0][0x168] ;  /* 0x00005a0000067ab9 */ /* 0x000fe20000000800 */
[----:B------:R-:W-:Y:S01]  /*1a20*/  LEA.HI R12, R16, R228, RZ, 0x5 ;  /* 0x000000e4100c7211 */ /* 0x000fe200078f28ff */
[----:B------:R-:W-:Y:S01]  /*1a30*/  IMAD.IADD R0, R5, 0x1, R0 ;  /* 0x0000000105007824 */ /* 0x000fe200078e0200 */
[----:B------:R-:W-:Y:S01]  /*1a40*/  UIADD3 UR6, UR9, -UR6, UR7 ;  /* 0x8000000609067290 */ /* 0x000fe2000fffe007 */
[----:B------:R-:W-:Y:S01]  /*1a50*/  @!P1 IMAD.SHL.U32 R5, R228, 0x10, RZ ;  /* 0x00000010e4059824 */ /* 0x000fe200078e00ff */
[----:B------:R-:W-:Y:S01]  /*1a60*/  SHF.R.S32.HI R11, RZ, 0x5, R12 ;  /* 0x00000005ff0b7819 */ /* 0x000fe2000001140c */
[----:B------:R-:W-:-:S02]  /*1a70*/  UMOV UR4, URZ ;  /* 0x0000003f00047c82 */ /* 0x000fc40008000000 */
[----:B------:R-:W-:Y:S01]  /*1a80*/  ULDC UR5, c[0x0][0x168] ;  /* 0x00005a0000057ab9 */ /* 0x000fe20000000800 */
[----:B------:R2:W-:Y:S04]  /*1a90*/  @!P1 LDGSTS.E.BYPASS.LTC128B.128 [R5+0x21080], [R6.64] ;  /* 0x2108000006059fae */ /* 0x0005e8000b901d52 */
[----:B------:R-:W0:Y:S01]  /*1aa0*/  LDGDEPBAR ;  /* 0x00000000000079af */ /* 0x000e220000000000 */
[----:B-1----:R-:W-:-:S04]  /*1ab0*/  LEA R2, P5, R4, c[0x0][0x1f0], 0x1 ;  /* 0x00007c0004027a11 */ /* 0x002fc800078a08ff */
[----:B------:R-:W-:Y:S01]  /*1ac0*/  LEA.HI.X R3, R4, c[0x0][0x1f4], R0, 0x1, P5 ;  /* 0x00007d0004037a11 */ /* 0x000fe200028f0c00 */
[----:B------:R-:W-:Y:S01]  /*1ad0*/  IMAD R0, R28, c[0x0][0x238], RZ ;  /* 0x00008e001c007a24 */ /* 0x000fe200078e02ff */
[----:B------:R-:W-:Y:S02]  /*1ae0*/  ISETP.GE.AND P5, PT, R10, c[0x0][0x1fc], PT ;  /* 0x00007f000a007a0c */ /* 0x000fe40003fa6270 */
[----:B------:R-:W-:Y:S01]  /*1af0*/  LEA.HI R10, R16, R228, RZ, 0x4 ;  /* 0x000000e4100a7211 */ /* 0x000fe200078f20ff */
[----:B------:R1:W-:Y:S01]  /*1b00*/  LDGSTS.E.BYPASS.LTC128B.128 [R225+0x1b080], [R2.64], !P0 ;  /* 0x1b08000002e17fae */ /* 0x0003e2000c101d52 */
[----:B------:R-:W-:Y:S01]  /*1b10*/  ISETP.LT.OR P0, PT, R9, 0x1, P6 ;  /* 0x000000010900780c */ /* 0x000fe20003701670 */
[----:B------:R-:W-:Y:S01]  /*1b20*/  IMAD R0, R30, c[0x0][0x23c], R0 ;  /* 0x00008f001e007a24 */ /* 0x000fe200078e0200 */
[----:B------:R-:W-:Y:S02]  /*1b30*/  SEL R26, RZ, 0x1, P5 ;  /* 0x00000001ff1a7807 */ /* 0x000fe40002800000 */
[----:B------:R-:W-:-:S02]  /*1b40*/  ISETP.GE.AND P5, PT, R25, c[0x0][0x1fc], PT ;  /* 0x00007f0019007a0c */ /* 0x000fc40003fa6270 */
[----:B------:R-:W-:Y:S02]  /*1b50*/  SHF.R.S32.HI R4, RZ, 0x4, R10 ;  /* 0x00000004ff047819 */ /* 0x000fe4000001140a */
[----:B------:R-:W-:Y:S02]  /*1b60*/  ISETP.LT.OR P6, PT, R9, 0x21, P6 ;  /* 0x000000210900780c */ /* 0x000fe400037c1670 */
[----:B--2---:R-:W-:-:S03]  /*1b70*/  LEA.HI R5, R10, R4, RZ, 0x1 ;  /* 0x000000040a057211 */ /* 0x004fc600078f08ff */
[----:B------:R1:W-:Y:S01]  /*1b80*/  LDGSTS.E.BYPASS.LTC128B.128 [R225+0x1d080], [R2.64+0x80], !P0 ;  /* 0x1d08008002e17fae */ /* 0x0003e2000c101d52 */
[C---:B------:R-:W-:Y:S02]  /*1b90*/  ISETP.LT.OR P0, PT, R9.reuse, 0x1, P5 ;  /* 0x000000010900780c */ /* 0x040fe40002f01670 */
[----:B------:R-:W-:-:S11]  /*1ba0*/  ISETP.LT.OR P5, PT, R9, 0x21, P5 ;  /* 0x000000210900780c */ /* 0x000fd60002fa1670 */
[----:B------:R1:W-:Y:S01]  /*1bb0*/  LDGSTS.E.BYPASS.LTC128B.128 [R225+0x1f080], [R2.64+0x100], !P0 ;  /* 0x1f08010002e17fae */ /* 0x0003e2000c101d52 */
[----:B------:R-:W-:-:S04]  /*1bc0*/  LEA R6, P0, R32, R2, 0x1 ;  /* 0x0000000220067211 */ /* 0x000fc800078008ff */
[----:B------:R-:W-:Y:S02]  /*1bd0*/  LEA.HI.X R7, R32, R3, R250, 0x1, P0 ;  /* 0x0000000320077211 */ /* 0x000fe400000f0cfa */
[----:B------:R-:W-:Y:S02]  /*1be0*/  ISETP.LT.OR P0, PT, R9, 0x21, P4 ;  /* 0x000000210900780c */ /* 0x000fe40002701670 */
[----:B------:R-:W-:-:S11]  /*1bf0*/  ISETP.NE.AND P4, PT, R18, RZ, PT ;  /* 0x000000ff1200720c */ /* 0x000fd60003f85270 */
[----:B------:R2:W-:Y:S01]  /*1c00*/  LDGSTS.E.BYPASS.LTC128B.128 [R225+0x1c080], [R6.64], !P0 ;  /* 0x1c08000006e17fae */ /* 0x0005e2000c101d52 */
[----:B------:R-:W-:-:S03]  /*1c10*/  ISETP.GE.AND P0, PT, R21, c[0x0][0x1fc], PT ;  /* 0x00007f0015007a0c */ /* 0x000fc60003f06270 */
[----:B------:R2:W-:Y:S01]  /*1c20*/  LDGSTS.E.BYPASS.LTC128B.128 [R225+0x1e080], [R6.64+0x80], !P6 ;  /* 0x1e08008006e17fae */ /* 0x0005e2000f101d52 */
[----:B------:R-:W-:Y:S01]  /*1c30*/  ISETP.GE.AND P6, PT, R228, 0x10, PT ;  /* 0x00000010e400780c */ /* 0x000fe20003fc6270 */
[----:B-1----:R-:W-:Y:S02]  /*1c40*/  IMAD.WIDE.U32 R2, R30, c[0x0][0x238], R228 ;  /* 0x00008e001e027a25 */ /* 0x002fe400078e00e4 */
[----:B------:R2:W-:Y:S02]  /*1c50*/  LDGSTS.E.BYPASS.LTC128B.128 [R225+0x20080], [R6.64+0x100], !P5 ;  /* 0x2008010006e17fae */ /* 0x0005e4000e901d52 */
[----:B------:R-:W-:Y:S01]  /*1c60*/  IMAD.IADD R23, R3, 0x1, R0 ;  /* 0x0000000103177824 */ /* 0x000fe200078e0200 */
[----:B------:R-:W-:Y:S01]  /*1c70*/  SHF.R.S32.HI R0, RZ, 0x1f, R8 ;  /* 0x0000001fff007819 */ /* 0x000fe20000011408 */
[----:B------:R-:W-:Y:S01]  /*1c80*/  IMAD.MOV.U32 R22, RZ, RZ, R2 ;  /* 0x000000ffff167224 */ /* 0x000fe200078e0002 */
[----:B------:R-:W-:Y:S02]  /*1c90*/  SHF.R.S32.HI R2, RZ, 0x2, R8 ;  /* 0x00000002ff027819 */ /* 0x000fe40000011408 */
[----:B------:R-:W-:Y:S01]  /*1ca0*/  LEA.HI R3, R16, R228, RZ, 0x7 ;  /* 0x000000e410037211 */ /* 0x000fe200078f38ff */
[----:B------:R-:W-:Y:S01]  /*1cb0*/  IMAD.WIDE.U32 R244, R252, c[0x0][0x240], R22 ;  /* 0x00009000fcf47a25 */ /* 0x000fe200078e0016 */
[----:B------:R-:W-:-:S02]  /*1cc0*/  LEA.HI R0, R0, R2, RZ, 0x3 ;  /* 0x0000000200007211 */ /* 0x000fc400078f18ff */
[----:B------:R-:W-:Y:S02]  /*1cd0*/  SHF.R.S32.HI R16, RZ, 0x7, R3 ;  /* 0x00000007ff107819 */ /* 0x000fe40000011403 */
[----:B------:R-:W-:Y:S02]  /*1ce0*/  LOP3.LUT R0, R0, 0xfffffff8, RZ, 0xc0, !PT ;  /* 0xfffffff800007812 */ /* 0x000fe400078ec0ff */
[----:B------:R-:W-:-:S03]  /*1cf0*/  SHF.R.S32.HI R3, RZ, 0x1f, R12 ;  /* 0x0000001fff037819 */ /* 0x000fc6000001140c */
[----:B------:R-:W-:Y:S01]  /*1d00*/  IMAD.IADD R13, R2, 0x1, -R0 ;  /* 0x00000001020d7824 */ /* 0x000fe200078e0a00 */
[----:B------:R-:W-:Y:S02]  /*1d10*/  LEA.HI R0, R3, R11, RZ, 0x2 ;  /* 0x0000000b03007211 */ /* 0x000fe400078f10ff */
[----:B------:R-:W-:Y:S01]  /*1d20*/  LOP3.LUT R3, R5, 0xfffffffe, RZ, 0xc0, !PT ;  /* 0xfffffffe05037812 */ /* 0x000fe200078ec0ff */
[----:B------:R-:W-:Y:S01]  /*1d30*/  IMAD.SHL.U32 R5, R16, 0x8, RZ ;  /* 0x0000000810057824 */ /* 0x000fe200078e00ff */
[----:B------:R-:W-:-:S03]  /*1d40*/  LOP3.LUT R2, R0, 0xfffffffc, RZ, 0xc0, !PT ;  /* 0xfffffffc00027812 */ /* 0x000fc600078ec0ff */
[----:B------:R-:W-:Y:S01]  /*1d50*/  IMAD.IADD R0, R4, 0x1, -R3 ;  /* 0x0000000104007824 */ /* 0x000fe200078e0a03 */
[----:B------:R-:W-:Y:S01]  /*1d60*/  LOP3.LUT R9, R5, 0x8, RZ, 0xc0, !PT ;  /* 0x0000000805097812 */ /* 0x000fe200078ec0ff */
[----:B------:R-:W-:Y:S01]  /*1d70*/  IMAD.IADD R14, R11, 0x1, -R2 ;  /* 0x000000010b0e7824 */ /* 0x000fe200078e0a02 */
[----:B------:R-:W-:Y:S01]  /*1d80*/  LOP3.LUT R3, R8, 0x3ffffffc, RZ, 0xc0, !PT ;  /* 0x3ffffffc08037812 */ /* 0x000fe200078ec0ff */
[----:B------:R-:W-:Y:S01]  /*1d90*/  IMAD.SHL.U32 R2, R13, 0x10, RZ ;  /* 0x000000100d027824 */ /* 0x000fe200078e00ff */
[----:B------:R-:W-:Y:S01]  /*1da0*/  LOP3.LUT R8, R10, 0xfffffff0, RZ, 0xc0, !PT ;  /* 0xfffffff00a087812 */ /* 0x000fe200078ec0ff */
[C---:B------:R-:W-:Y:S01]  /*1db0*/  IMAD.SHL.U32 R4, R14.reuse, 0x100, RZ ;  /* 0x000001000e047824 */ /* 0x040fe200078e00ff */
[----:B------:R-:W-:Y:S01]  /*1dc0*/  LEA.HI R5, R14, R14, RZ, 0x1 ;  /* 0x0000000e0e057211 */ /* 0x000fe200078f08ff */
[----:B--2---:R-:W-:Y:S01]  /*1dd0*/  IMAD.IADD R7, R228, 0x1, -R3 ;  /* 0x00000001e4077824 */ /* 0x004fe200078e0a03 */
[----:B------:R-:W-:-:S03]  /*1de0*/  LOP3.LUT R2, R9, 0x70, R2, 0xf8, !PT ;  /* 0x0000007009027812 */ /* 0x000fc600078ef802 */
[----:B------:R-:W-:Y:S01]  /*1df0*/  IMAD.SHL.U32 R5, R5, 0x100, RZ ;  /* 0x0000010005057824 */ /* 0x000fe200078e00ff */
[----:B------:R-:W-:Y:S02]  /*1e00*/  LOP3.LUT R2, R2, 0x100, R4, 0xf8, !PT ;  /* 0x0000010002027812 */ /* 0x000fe400078ef804 */
[----:B------:R-:W-:Y:S02]  /*1e10*/  LEA R4, P5, R17, c[0x0][0x280], 0x2 ;  /* 0x0000a00011047a11 */ /* 0x000fe400078a10ff */
[----:B------:R-:W-:Y:S02]  /*1e20*/  LOP3.LUT R6, R5, 0x7ffffe00, RZ, 0xc0, !PT ;  /* 0x7ffffe0005067812 */ /* 0x000fe400078ec0ff */
[----:B------:R-:W-:Y:S02]  /*1e30*/  SHF.R.U32.HI R3, RZ, 0x3, R2 ;  /* 0x00000003ff037819 */ /* 0x000fe40000011602 */
[----:B------:R-:W-:Y:S01]  /*1e40*/  LEA.HI.X R5, R17, c[0x0][0x284], R15, 0x2, P5 ;  /* 0x0000a10011057a11 */ /* 0x000fe200028f140f */
[----:B------:R-:W-:Y:S01]  /*1e50*/  IMAD R7, R7, 0x2, R6 ;  /* 0x0000000207077824 */ /* 0x000fe200078e0206 */
[----:B------:R-:W-:Y:S01]  /*1e60*/  LOP3.LUT R6, R2, 0x28, R3, 0x78, !PT ;  /* 0x0000002802067812 */ /* 0x000fe200078e7803 */
[C---:B------:R-:W-:Y:S01]  /*1e70*/  IMAD.IADD R2, R228.reuse, 0x1, -R8 ;  /* 0x00000001e4027824 */ /* 0x040fe200078e0a08 */
[----:B------:R-:W-:Y:S01]  /*1e80*/  LOP3.LUT P5, RZ, R13, 0x1, RZ, 0xc0, !PT ;  /* 0x000000010dff7812 */ /* 0x000fe200078ac0ff */
[----:B------:R-:W-:Y:S01]  /*1e90*/  @!P6 IMAD.SHL.U32 R3, R228, 0x10, RZ ;  /* 0x00000010e403e824 */ /* 0x000fe200078e00ff */
[----:B------:R-:W-:Y:S01]  /*1ea0*/  SEL R15, RZ, 0xffffffff, P0 ;  /* 0xffffffffff0f7807 */ /* 0x000fe20000000000 */
[----:B------:R-:W-:Y:S01]  /*1eb0*/  IMAD.IADD R7, R7, 0x1, R6 ;  /* 0x0000000107077824 */ /* 0x000fe200078e0206 */
[----:B------:R-:W-:Y:S01]  /*1ec0*/  LOP3.LUT P0, RZ, R19, 0x2, RZ, 0xc0, !PT ;  /* 0x0000000213ff7812 */ /* 0x000fe2000780c0ff */
[C---:B------:R-:W-:Y:S01]  /*1ed0*/  IMAD.SHL.U32 R6, R2.reuse, 0x10, RZ ;  /* 0x0000001002067824 */ /* 0x040fe200078e00ff */
[----:B------:R1:W-:Y:S01]  /*1ee0*/  @!P6 LDGSTS.E.BYPASS.LTC128B.128 [R3+0x21280], [R4.64] ;  /* 0x212800000403efae */ /* 0x0003e2000b901d52 */
[----:B------:R-:W-:Y:S01]  /*1ef0*/  IMAD.SHL.U32 R223, R7, 0x2, RZ ;  /* 0x0000000207df7824 */ /* 0x000fe200078e00ff */
[----:B------:R-:W-:Y:S01]  /*1f00*/  SHF.R.S32.HI R7, RZ, 0x1f, R2 ;  /* 0x0000001fff077819 */ /* 0x000fe20000011402 */
[----:B------:R-:W-:Y:S01]  /*1f10*/  IMAD.SHL.U32 R211, R2, 0x2, RZ ;  /* 0x0000000202d37824 */ /* 0x000fe200078e00ff */
[----:B------:R-:W-:Y:S01]  /*1f20*/  SEL R208, R221, 0xfffffff0, !P0 ;  /* 0xfffffff0ddd07807 */ /* 0x000fe20004000000 */
[----:B------:R-:W0:Y:S01]  /*1f30*/  LDGDEPBAR ;  /* 0x00000000000079af */ /* 0x000e220000000000 */
[----:B------:R-:W-:Y:S01]  /*1f40*/  LEA.HI R213, R7, R2, RZ, 0x3 ;  /* 0x0000000207d57211 */ /* 0x000fe200078f18ff */
[----:B------:R-:W-:Y:S01]  /*1f50*/  IMAD.SHL.U32 R7, R24, 0x8, RZ ;  /* 0x0000000818077824 */ /* 0x000fe200078e00ff */
[----:B------:R-:W-:Y:S01]  /*1f60*/  IADD3 R224, R223, 0x215a0, RZ ;  /* 0x000215a0dfe07810 */ /* 0x000fe20007ffe0ff */
[----:B------:R-:W0:Y:S01]  /*1f70*/  LDGDEPBAR ;  /* 0x00000000000079af */ /* 0x000e220000000000 */
[----:B------:R-:W-:-:S02]  /*1f80*/  ISETP.GE.AND P6, PT, R25, c[0x0][0x1fc], PT ;  /* 0x00007f0019007a0c */ /* 0x000fc40003fc6270 */
[----:B------:R-:W-:Y:S01]  /*1f90*/  LOP3.LUT P0, RZ, R19, 0x4, RZ, 0xc0, !PT ;  /* 0x0000000413ff7812 */ /* 0x000fe2000780c0ff */
[----:B-1----:R-:W-:Y:S01]  /*1fa0*/  IMAD.SHL.U32 R5, R11, 0x100, RZ ;  /* 0x000001000b057824 */ /* 0x002fe200078e00ff */
[----:B------:R-:W-:Y:S02]  /*1fb0*/  LOP3.LUT R4, R12, 0xffffffe0, RZ, 0xc0, !PT ;  /* 0xffffffe00c047812 */ /* 0x000fe400078ec0ff */
[----:B------:R-:W-:Y:S02]  /*1fc0*/  LOP3.LUT R3, R6, 0xf0, RZ, 0xc0, !PT ;  /* 0x000000f006037812 */ /* 0x000fe400078ec0ff */
[----:B------:R-:W-:Y:S02]  /*1fd0*/  IADD3 R6, R223, 0x21480, RZ ;  /* 0x00021480df067810 */ /* 0x000fe40007ffe0ff */
[C---:B------:R-:W-:Y:S02]  /*1fe0*/  LOP3.LUT R8, R3.reuse, R9, RZ, 0xfc, !PT ;  /* 0x0000000903087212 */ /* 0x040fe400078efcff */
[----:B------:R-:W-:Y:S01]  /*1ff0*/  LOP3.LUT R10, R3, 0x100, R5, 0xf8, !PT ;  /* 0x00000100030a7812 */ /* 0x000fe200078ef805 */
[----:B------:R-:W-:Y:S01]  /*2000*/  IMAD.IADD R3, R228, 0x1, -R4 ;  /* 0x00000001e4037824 */ /* 0x000fe200078e0a04 */
[C---:B------:R-:W-:Y:S01]  /*2010*/  LOP3.LUT R5, R213.reuse, 0xfffffff8, RZ, 0xc0, !PT ;  /* 0xfffffff8d5057812 */ /* 0x040fe200078ec0ff */
[----:B------:R-:W-:Y:S01]  /*2020*/  IMAD.SHL.U32 R213, R213, 0x40, RZ ;  /* 0x00000040d5d57824 */ /* 0x000fe200078e00ff */
[----:B------:R-:W-:-:S02]  /*2030*/  @P5 IADD3 R224, R6, 0xe0, RZ ;  /* 0x000000e006e05810 */ /* 0x000fc40007ffe0ff */
[----:B------:R-:W-:Y:S01]  /*2040*/  SHF.R.S32.HI R4, RZ, 0x1f, R3 ;  /* 0x0000001fff047819 */ /* 0x000fe20000011403 */
[C---:B------:R-:W-:Y:S01]  /*2050*/  IMAD.IADD R5, R2.reuse, 0x1, -R5 ;  /* 0x0000000102057824 */ /* 0x040fe200078e0a05 */
[----:B------:R-:W-:Y:S02]  /*2060*/  LOP3.LUT P5, RZ, R2, 0x2, RZ, 0xc0, !PT ;  /* 0x0000000202ff7812 */ /* 0x000fe400078ac0ff */
[----:B------:R-:W-:Y:S01]  /*2070*/  LEA.HI R6, R4, R3, RZ, 0x2 ;  /* 0x0000000304067211 */ /* 0x000fe200078f10ff */
[----:B------:R-:W-:Y:S01]  /*2080*/  IMAD.SHL.U32 R4, R19, 0x40, RZ ;  /* 0x0000004013047824 */ /* 0x000fe200078e00ff */
[----:B------:R-:W-:Y:S02]  /*2090*/  LOP3.LUT R211, R8, 0x18, R211, 0x78, !PT ;  /* 0x0000001808d37812 */ /* 0x000fe400078e78d3 */
[----:B------:R-:W-:Y:S02]  /*20a0*/  LOP3.LUT R2, R6, 0x7ffffffc, RZ, 0xc0, !PT ;  /* 0x7ffffffc06027812 */ /* 0x000fe400078ec0ff */
[----:B------:R-:W-:Y:S01]  /*20b0*/  LOP3.LUT R8, R4, 0x1c0, RZ, 0xc0, !PT ;  /* 0x000001c004087812 */ /* 0x000fe200078ec0ff */
[----:B------:R-:W-:Y:S01]  /*20c0*/  IMAD.SHL.U32 R211, R211, 0x2, RZ ;  /* 0x00000002d3d37824 */ /* 0x000fe200078e00ff */
[----:B------:R-:W-:Y:S01]  /*20d0*/  LEA.HI R9, R16, R16, RZ, 0x1 ;  /* 0x0000001010097211 */ /* 0x000fe200078f08ff */
[----:B------:R-:W-:Y:S01]  /*20e0*/  IMAD.IADD R11, R3, 0x1, -R2 ;  /* 0x00000001030b7824 */ /* 0x000fe200078e0a02 */
[----:B------:R-:W-:Y:S01]  /*20f0*/  LOP3.LUT R4, R8, 0x8, R20, 0xf8, !PT ;  /* 0x0000000808047812 */ /* 0x000fe200078ef814 */
[----:B------:R-:W-:Y:S01]  /*2100*/  IMAD.SHL.U32 R3, R0, 0x20, RZ ;  /* 0x0000002000037824 */ /* 0x000fe200078e00ff */
[----:B------:R-:W-:Y:S01]  /*2110*/  SHF.R.U32.HI R13, RZ, 0x3, R8 ;  /* 0x00000003ff0d7819 */ /* 0x000fe20000011608 */
[----:B------:R-:W-:Y:S01]  /*2120*/  IMAD.SHL.U32 R2, R14, 0x10, RZ ;  /* 0x000000100e027824 */ /* 0x000fe200078e00ff */
[----:B------:R-:W-:-:S02]  /*2130*/  LOP3.LUT R213, R213, 0xfffffe00, RZ, 0xc0, !PT ;  /* 0xfffffe00d5d57812 */ /* 0x000fc400078ec0ff */
[----:B------:R-:W-:Y:S02]  /*2140*/  LOP3.LUT R3, R3, 0x20, RZ, 0xc0, !PT ;  /* 0x0000002003037812 */ /* 0x000fe400078ec0ff */
[----:B------:R-:W-:Y:S02]  /*2150*/  LEA.HI.SX32 R226, R6, R2, 0x1e ;  /* 0x0000000206e27211 */ /* 0x000fe400078ff2ff */
[----:B------:R-:W-:Y:S02]  /*2160*/  LOP3.LUT R2, R8, 0x30, R2, 0xf8, !PT ;  /* 0x0000003008027812 */ /* 0x000fe400078ef802 */
[----:B------:R-:W-:Y:S02]  /*2170*/  LOP3.LUT R6, R9, 0x1ffffffe, RZ, 0xc0, !PT ;  /* 0x1ffffffe09067812 */ /* 0x000fe400078ec0ff */
[----:B------:R-:W-:Y:S02]  /*2180*/  LOP3.LUT R12, R3, 0x18, R7, 0xf8, !PT ;  /* 0x00000018030c7812 */ /* 0x000fe400078ef807 */
[----:B------:R-:W-:Y:S01]  /*2190*/  LOP3.LUT R8, R2, 0x8, R20, 0xf8, !PT ;  /* 0x0000000802087812 */ /* 0x000fe200078ef814 */
[----:B------:R-:W-:Y:S01]  /*21a0*/  IMAD.SHL.U32 R2, R0, 0x8, RZ ;  /* 0x0000000800027824 */ /* 0x000fe200078e00ff */
[----:B------:R-:W-:Y:S01]  /*21b0*/  LOP3.LUT R3, R4, R13, RZ, 0x3c, !PT ;  /* 0x0000000d04037212 */ /* 0x000fe200078e3cff */
[----:B------:R-:W-:Y:S01]  /*21c0*/  IMAD.IADD R4, R16, 0x1, -R6 ;  /* 0x0000000110047824 */ /* 0x000fe200078e0a06 */
[----:B------:R-:W-:-:S02]  /*21d0*/  SEL R9, RZ, 0x4, P6 ;  /* 0x00000004ff097807 */ /* 0x000fc40003000000 */
[----:B------:R-:W-:Y:S01]  /*21e0*/  LOP3.LUT R6, R2, 0x8, RZ, 0xc0, !PT ;  /* 0x0000000802067812 */ /* 0x000fe200078ec0ff */
[----:B------:R-:W-:Y:S01]  /*21f0*/  IMAD R11, R4, 0x4, R11 ;  /* 0x00000004040b7824 */ /* 0x000fe200078e020b */
[C---:B------:R-:W-:Y:S01]  /*2200*/  LOP3.LUT P6, RZ, R5.reuse, 0x4, RZ, 0xc0, !PT ;  /* 0x0000000405ff7812 */ /* 0x040fe200078cc0ff */
[----:B------:R-:W-:Y:S01]  /*2210*/  IMAD.SHL.U32 R4, R5, 0x40, RZ ;  /* 0x0000004005047824 */ /* 0x000fe200078e00ff */
[----:B------:R-:W-:Y:S01]  /*2220*/  SHF.R.U32.HI R214, RZ, 0x3, R10 ;  /* 0x00000003ffd67819 */ /* 0x000fe2000001160a */
[----:B------:R-:W-:Y:S01]  /*2230*/  IMAD.SHL.U32 R2, R15, 0x2, RZ ;  /* 0x000000020f027824 */ /* 0x000fe200078e00ff */
[----:B------:R-:W-:Y:S01]  /*2240*/  SEL R212, R212, 0xe0, !P5 ;  /* 0x000000e0d4d47807 */ /* 0x000fe20006800000 */
[----:B------:R-:W-:Y:S01]  /*2250*/  IMAD.MOV.U32 R15, RZ, RZ, 0x20 ;  /* 0x00000020ff0f7424 */ /* 0x000fe200078e00ff */
[----:B------:R-:W-:Y:S01]  /*2260*/  LOP3.LUT R4, R4, 0x1c0, RZ, 0xc0, !PT ;  /* 0x000001c004047812 */ /* 0x000fe200078ec0ff */
[----:B------:R-:W-:Y:S01]  /*2270*/  IMAD R3, R16, 0x200, R3 ;  /* 0x0000020010037824 */ /* 0x000fe200078e0203 */
[----:B------:R-:W-:Y:S01]  /*2280*/  LOP3.LUT R7, R2, 0x2, R26, 0xe2, !PT ;  /* 0x0000000202077812 */ /* 0x000fe200078ee21a */
[----:B------:R-:W-:Y:S01]  /*2290*/  IMAD R212, R212, 0x2, R211 ;  /* 0x00000002d4d47824 */ /* 0x000fe200078e02d3 */
[----:B------:R-:W-:-:S02]  /*22a0*/  SEL R209, R15, 0xffffffe0, !P0 ;  /* 0xffffffe00fd17807 */ /* 0x000fc40004000000 */
[----:B------:R-:W-:Y:S02]  /*22b0*/  LOP3.LUT R2, R8, R13, RZ, 0x3c, !PT ;  /* 0x0000000d08027212 */ /* 0x000fe400078e3cff */
[----:B------:R-:W-:Y:S02]  /*22c0*/  LOP3.LUT P0, RZ, R5, 0x2, RZ, 0xc0, !PT ;  /* 0x0000000205ff7812 */ /* 0x000fe4000780c0ff */
[----:B------:R-:W-:Y:S01]  /*22d0*/  SHF.R.U32.HI R5, RZ, 0x3, R4 ;  /* 0x00000003ff057819 */ /* 0x000fe20000011604 */
[----:B------:R-:W-:Y:S01]  /*22e0*/  IMAD R217, R0, 0x200, R2 ;  /* 0x0000020000d97824 */ /* 0x000fe200078e0202 */
[----:B------:R-:W-:Y:S01]  /*22f0*/  LOP3.LUT R214, R214, 0x38, RZ, 0xc0, !PT ;  /* 0x00000038d6d67812 */ /* 0x000fe200078ec0ff */
[----:B------:R-:W-:Y:S01]  /*2300*/  IMAD R2, R14, 0x400, R213 ;  /* 0x000004000e027824 */ /* 0x000fe200078e02d5 */
[C---:B------:R-:W-:Y:S02]  /*2310*/  LOP3.LUT R0, R5.reuse, R4, R6, 0x1e, !PT ;  /* 0x0000000405007212 */ /* 0x040fe400078e1e06 */
[----:B------:R-:W-:-:S02]  /*2320*/  LOP3.LUT R4, R5, R12, R4, 0x1e, !PT ;  /* 0x0000000c05047212 */ /* 0x000fc400078e1e04 */
[----:B------:R-:W-:Y:S01]  /*2330*/  SEL R221, R221, 0xfffffff0, !P0 ;  /* 0xfffffff0dddd7807 */ /* 0x000fe20004000000 */
[----:B------:R-:W-:Y:S01]  /*2340*/  IMAD.IADD R218, R2, 0x1, R0 ;  /* 0x0000000102da7824 */ /* 0x000fe200078e0200 */
[----:B------:R-:W-:Y:S01]  /*2350*/  SEL R2, R15, 0xffffffe0, !P6 ;  /* 0xffffffe00f027807 */ /* 0x000fe20007000000 */
[----:B------:R-:W-:Y:S01]  /*2360*/  IMAD R0, R31, c[0x0][0x240], RZ ;  /* 0x000090001f007a24 */ /* 0x000fe200078e02ff */
[----:B------:R-:W-:Y:S01]  /*2370*/  LOP3.LUT R214, R214, R10, R6, 0x1e, !PT ;  /* 0x0000000ad6d67212 */ /* 0x000fe200078e1e06 */
[----:B------:R-:W-:Y:S01]  /*2380*/  IMAD.SHL.U32 R216, R218, 0x2, RZ ;  /* 0x00000002dad87824 */ /* 0x000fe200078e00ff */
[----:B------:R-:W-:Y:S01]  /*2390*/  LOP3.LUT R213, R4, R213, RZ, 0xfc, !PT ;  /* 0x000000d504d57212 */ /* 0x000fe200078efcff */
[----:B------:R-:W-:Y:S01]  /*23a0*/  IMAD R0, R252, c[0x0][0x244], R0 ;  /* 0x00009100fc007a24 */ /* 0x000fe200078e0200 */
[----:B------:R-:W-:Y:S01]  /*23b0*/  LOP3.LUT R227, R7, R9, RZ, 0xfc, !PT ;  /* 0x0000000907e37212 */ /* 0x000fe200078efcff */
[----:B------:R-:W-:Y:S01]  /*23c0*/  IMAD.SHL.U32 R219, R221, 0x2, RZ ;  /* 0x00000002dddb7824 */ /* 0x000fe200078e00ff */
[----:B------:R-:W-:Y:S01]  /*23d0*/  IADD3 R215, R216, 0x1b080, RZ ;  /* 0x0001b080d8d77810 */ /* 0x000fe20007ffe0ff */
[----:B------:R-:W-:Y:S01]  /*23e0*/  IMAD.IADD R246, R245, 0x1, R0 ;  /* 0x00000001f5f67824 */ /* 0x000fe200078e0200 */
[----:B------:R-:W-:Y:S01]  /*23f0*/  LEA R214, R214, 0x23c80, 0x1 ;  /* 0x00023c80d6d67811 */ /* 0x000fe200078e08ff */
[----:B------:R-:W-:Y:S01]  /*2400*/  IMAD.SHL.U32 R0, R3, 0x2, RZ ;  /* 0x0000000203007824 */ /* 0x000fe200078e00ff */
[----:B------:R-:W-:Y:S01]  /*2410*/  LEA R213, R213, 0x80, 0x1 ;  /* 0x00000080d5d57811 */ /* 0x000fe200078e08ff */
[----:B------:R-:W-:Y:S01]  /*2420*/  IMAD.SHL.U32 R3, R11, 0x2, RZ ;  /* 0x000000020b037824 */ /* 0x000fe200078e00ff */
[----:B------:R-:W-:Y:S01]  /*2430*/  ISETP.LE.AND P0, PT, R249, c[0x0][0x2a8], PT ;  /* 0x0000aa00f9007a0c */ /* 0x000fe20003f03270 */
[----:B------:R-:W-:-:S02]  /*2440*/  IMAD R208, R208, 0x2, R0 ;  /* 0x00000002d0d07824 */ /* 0x000fc400078e0200 */
[----:B------:R-:W-:Y:S01]  /*2450*/  IMAD R210, R209, 0x2, R0 ;  /* 0x00000002d1d27824 */ /* 0x000fe200078e0200 */
[----:B------:R-:W-:Y:S01]  /*2460*/  IADD3 R230, -R3, UR6, RZ ;  /* 0x0000000603e67c10 */ /* 0x000fe2000fffe1ff */
[----:B------:R-:W-:Y:S01]  /*2470*/  IMAD R209, R209, 0x2, R208 ;  /* 0x00000002d1d17824 */ /* 0x000fe200078e02d0 */
[C---:B------:R-:W-:Y:S01]  /*2480*/  IADD3 R231, -R3.reuse, UR9, RZ ;  /* 0x0000000903e77c10 */ /* 0x040fe2000fffe1ff */
[----:B------:R-:W-:Y:S01]  /*2490*/  IMAD R215, R2, 0x2, R215 ;  /* 0x0000000202d77824 */ /* 0x000fe200078e02d7 */
[----:B------:R-:W-:Y:S01]  /*24a0*/  IADD3 R235, -R3, UR17, RZ ;  /* 0x0000001103eb7c10 */ /* 0x000fe2000fffe1ff */
[----:B------:R-:W-:Y:S01]  /*24b0*/  IMAD.IADD R220, R218, 0x1, R2 ;  /* 0x00000001dadc7824 */ /* 0x000fe200078e0202 */
[----:B------:R-:W-:Y:S01]  /*24c0*/  IADD3 R234, R230, c[0x0][0x2a4], RZ ;  /* 0x0000a900e6ea7a10 */ /* 0x000fe20007ffe0ff */
[----:B------:R-:W-:Y:S02]  /*24d0*/  IMAD.IADD R222, R218, 0x1, R221 ;  /* 0x00000001dade7824 */ /* 0x000fe400078e02dd */
.L_x_842:
[----:B------:R-:W-:Y:S04]  /*24e0*/  DEPBAR.LE SB0, 0x1 ;  /* 0x000080400000791a */ /* 0x000fe80000000000 */
[----:B------:R-:W-:Y:S01]  /*24f0*/  BAR.SYNC.DEFER_BLOCKING 0x0 ;  /* 0x0000000000007b1d */ /* 0x000fe20000010000 */
[----:B------:R-:W-:Y:S01]  /*2500*/  MOV R2, UR4 ;  /* 0x0000000400027c02 */ /* 0x000fe20008000f00 */
[----:B------:R-:W-:Y:S01]  /*2510*/  IMAD.U32 R40, RZ, RZ, UR4 ;  /* 0x00000004ff287e24 */ /* 0x000fe2000f8e00ff */
[----:B------:R-:W-:Y:S02]  /*2520*/  MOV R104, UR4 ;  /* 0x0000000400687c02 */ /* 0x000fe40008000f00 */
[----:B------:R-:W-:Y:S01]  /*2530*/  MOV R36, UR4 ;  /* 0x0000000400247c02 */ /* 0x000fe20008000f00 */
[----:B------:R-:W-:Y:S01]  /*2540*/  IMAD R2, R2, 0x3000, R218 ;  /* 0x0000300002027824 */ /* 0x000fe200078e02da */
[----:B------:R-:W-:Y:S01]  /*2550*/  MOV R194, UR4 ;  /* 0x0000000400c27c02 */ /* 0x000fe20008000f00 */
[----:B------:R-:W-:Y:S01]  /*2560*/  IMAD R40, R40, 0x3000, R221 ;  /* 0x0000300028287824 */ /* 0x000fe200078e02dd */
[----:B------:R-:W-:Y:S01]  /*2570*/  ISETP.LE.AND P5, PT, R249, c[0x0][0x2a8], PT ;  /* 0x0000aa00f9007a0c */ /* 0x000fe20003fa3270 */
[----:B------:R-:W-:Y:S01]  /*2580*/  IMAD R36, R36, 0x3000, R220 ;  /* 0x0000300024247824 */ /* 0x000fe200078e02dc */
[----:B------:R-:W-:Y:S01]  /*2590*/  SHF.L.U32 R110, R2, 0x1, RZ ;  /* 0x00000001026e7819 */ /* 0x000fe200000006ff */
[----:B------:R-:W-:Y:S01]  /*25a0*/  IMAD R194, R194, 0x40, R226 ;  /* 0x00000040c2c27824 */ /* 0x000fe200078e02e2 */
[-C--:B------:R-:W-:Y:S01]  /*25b0*/  IADD3 R4, R218, R40.reuse, RZ ;  /* 0x00000028da047210 */ /* 0x080fe20007ffe0ff */
[----:B------:R-:W-:Y:S01]  /*25c0*/  IMAD.SHL.U32 R172, R36, 0x2, RZ ;  /* 0x0000000224ac7824 */ /* 0x000fe200078e00ff */
[----:B------:R-:W-:Y:S02]  /*25d0*/  IADD3 R40, R220, R40, RZ ;  /* 0x00000028dc287210 */ /* 0x000fe40007ffe0ff */
[----:B------:R-:W-:Y:S01]  /*25e0*/  IADD3 R190, R230, UR10, RZ ;  /* 0x0000000ae6be7c10 */ /* 0x000fe2000fffe0ff */
[----:B------:R-:W-:Y:S02]  /*25f0*/  IMAD.SHL.U32 R4, R4, 0x2, RZ ;  /* 0x0000000204047824 */ /* 0x000fe400078e00ff */
[----:B------:R-:W-:Y:S01]  /*2600*/  IMAD.SHL.U32 R173, R40, 0x2, RZ ;  /* 0x0000000228ad7824 */ /* 0x000fe200078e00ff */
[----:B------:R-:W-:Y:S04]  /*2610*/  LDSM.16.M88.2 R2, [R0+0x80] ;  /* 0x000080000002783b */ /* 0x000fe80000000100 */
[----:B------:R-:W1:Y:S04]  /*2620*/  LDSM.16.M88.4 R20, [R110+0xf080] ;  /* 0x00f080006e14783b */ /* 0x000e680000000200 */
[----:B------:R-:W2:Y:S04]  /*2630*/  LDSM.16.M88.2 R8, [R0+0x880] ;  /* 0x000880000008783b */ /* 0x000ea80000000100 */
[----:B------:R-:W3:Y:S04]  /*2640*/  LDSM.16.M88.2 R12, [R0+0x1080] ;  /* 0x00108000000c783b */ /* 0x000ee80000000100 */
[----:B------:R1:W-:Y:S04]  /*2650*/  LDSM.16.M88.4 R28, [R4+0xf080] ;  /* 0x00f08000041c783b */ /* 0x0003e80000000200 */
[----:B------:R-:W4:Y:S04]  /*2660*/  LDSM.16.M88.2 R16, [R0+0x1880] ;  /* 0x001880000010783b */ /* 0x000f280000000100 */
[----:B------:R-:W5:Y:S04]  /*2670*/  LDSM.16.M88.2 R24, [R0+0x2080] ;  /* 0x002080000018783b */ /* 0x000f680000000100 */
[----:B------:R-:W4:Y:S04]  /*2680*/  LDSM.16.M88.2 R26, [R208+0x80] ;  /* 0x00008000d01a783b */ /* 0x000f280000000100 */
[----:B------:R-:W-:Y:S04]  /*2690*/  LDSM.16.M88.2 R32, [R208+0x1080] ;  /* 0x00108000d020783b */ /* 0x000fe80000000100 */
[----:B------:R-:W-:Y:S04]  /*26a0*/  LDSM.16.M88.2 R34, [R208+0x1880] ;  /* 0x00188000d022783b */ /* 0x000fe80000000100 */
[----:B------:R-:W-:Y:S01]  /*26b0*/  LDSM.16.M88.4 R36, [R172+0xf080] ;  /* 0x00f08000ac24783b */ /* 0x000fe20000000200 */
[C---:B-1----:R-:W-:Y:S03]  /*26c0*/  HMMA.16816.F32.BF16 R4, R20.reuse, R2, RZ ;  /* 0x000000021404723c */ /* 0x042fe600000418ff */
[----:B------:R-:W1:Y:S04]  /*26d0*/  LDSM.16.M88.2 R2, [R208+0x880] ;  /* 0x00088000d002783b */ /* 0x000e680000000100 */
[----:B------:R-:W-:Y:S01]  /*26e0*/  LDSM.16.M88.2 R40, [R209+0x80] ;  /* 0x00008000d128783b */ /* 0x000fe20000000100 */
[C---:B--2---:R-:W-:Y:S03]  /*26f0*/  HMMA.16816.F32.BF16 R8, R20.reuse, R8, RZ ;  /* 0x000000081408723c */ /* 0x044fe600000418ff */
[----:B------:R-:W-:Y:S04]  /*2700*/  LDSM.16.M88.2 R42, [R209+0x880] ;  /* 0x00088000d12a783b */ /* 0x000fe80000000100 */
[----:B------:R-:W-:Y:S01]  /*2710*/  LDSM.16.M88.2 R106, [R208+0x4080] ;  /* 0x00408000d06a783b */ /* 0x000fe20000000100 */
[C---:B---3--:R-:W-:Y:S03]  /*2720*/  HMMA.16816.F32.BF16 R12, R20.reuse, R12, RZ ;  /* 0x0000000c140c723c */ /* 0x048fe600000418ff */
[----:B------:R-:W-:Y:S04]  /*2730*/  LDSM.16.M88.2 R108, [R208+0x4880] ;  /* 0x00488000d06c783b */ /* 0x000fe80000000100 */
[----:B------:R-:W-:Y:S01]  /*2740*/  LDS R195, [R194.X4+0x21080] ;  /* 0x02108000c2c37984 */ /* 0x000fe20000004800 */
[C---:B----4-:R-:W-:Y:S03]  /*2750*/  HMMA.16816.F32.BF16 R16, R20.reuse, R16, RZ ;  /* 0x000000101410723c */ /* 0x050fe600000418ff */
[----:B------:R-:W-:Y:S05]  /*2760*/  LDS R194, [R194.X4+0x210a0] ;  /* 0x0210a000c2c27984 */ /* 0x000fea0000004800 */
[----:B-----5:R-:W-:Y:S01]  /*2770*/  HMMA.16816.F32.BF16 R20, R20, R24, RZ ;  /* 0x000000181414723c */ /* 0x020fe200000418ff */
[----:B------:R-:W2:Y:S07]  /*2780*/  LDSM.16.M88.2 R24, [R208+0x2080] ;  /* 0x00208000d018783b */ /* 0x000eae0000000100 */
[C---:B------:R-:W-:Y:S01]  /*2790*/  HMMA.16816.F32.BF16 R4, R28.reuse, R26, R4 ;  /* 0x0000001a1c04723c */ /* 0x040fe20000041804 */
[----:B------:R-:W3:Y:S07]  /*27a0*/  LDSM.16.M88.2 R26, [R210+0x80] ;  /* 0x00008000d21a783b */ /* 0x000eee0000000100 */
[C---:B-1----:R-:W-:Y:S01]  /*27b0*/  HMMA.16816.F32.BF16 R8, R28.reuse, R2, R8 ;  /* 0x000000021c08723c */ /* 0x042fe20000041808 */
[----:B------:R-:W1:Y:S07]  /*27c0*/  LDSM.16.M88.2 R2, [R210+0x880] ;  /* 0x00088000d202783b */ /* 0x000e6e0000000100 */
[C---:B------:R-:W-:Y:S01]  /*27d0*/  HMMA.16816.F32.BF16 R12, R28.reuse, R32, R12 ;  /* 0x000000201c0c723c */ /* 0x040fe2000004180c */
[----:B------:R-:W4:Y:S07]  /*27e0*/  LDSM.16.M88.2 R32, [R210+0x1080] ;  /* 0x00108000d220783b */ /* 0x000f2e0000000100 */
[C---:B------:R-:W-:Y:S01]  /*27f0*/  HMMA.16816.F32.BF16 R16, R28.reuse, R34, R16 ;  /* 0x000000221c10723c */ /* 0x040fe20000041810 */
[----:B------:R-:W5:Y:S07]  /*2800*/  LDSM.16.M88.2 R34, [R210+0x1880] ;  /* 0x00188000d222783b */ /* 0x000f6e0000000100 */
[----:B--2---:R-:W-:Y:S01]  /*2810*/  HMMA.16816.F32.BF16 R20, R28, R24, R20 ;  /* 0x000000181c14723c */ /* 0x004fe20000041814 */
[----:B------:R-:W2:Y:S04]  /*2820*/  LDSM.16.M88.2 R24, [R210+0x2080] ;  /* 0x00208000d218783b */ /* 0x000ea80000000100 */
[----:B------:R-:W2:Y:S03]  /*2830*/  LDSM.16.M88.4 R28, [R173+0xf080] ;  /* 0x00f08000ad1c783b */ /* 0x000ea60000000200 */
[C---:B---3--:R-:W-:Y:S01]  /*2840*/  HMMA.16816.F32.BF16 R4, R36.reuse, R26, R4 ;  /* 0x0000001a2404723c */ /* 0x048fe20000041804 */
[----:B------:R-:W3:Y:S07]  /*2850*/  LDSM.16.M88.2 R26, [R209+0x1080] ;  /* 0x00108000d11a783b */ /* 0x000eee0000000100 */
[C---:B-1----:R-:W-:Y:S01]  /*2860*/  HMMA.16816.F32.BF16 R8, R36.reuse, R2, R8 ;  /* 0x000000022408723c */ /* 0x042fe20000041808 */
[----:B------:R-:W1:Y:S07]  /*2870*/  LDSM.16.M88.2 R2, [R209+0x1880] ;  /* 0x00188000d102783b */ /* 0x000e6e0000000100 */
[C---:B----4-:R-:W-:Y:S01]  /*2880*/  HMMA.16816.F32.BF16 R12, R36.reuse, R32, R12 ;  /* 0x00000020240c723c */ /* 0x050fe2000004180c */
[----:B------:R-:W4:Y:S07]  /*2890*/  LDSM.16.M88.2 R32, [R209+0x2080] ;  /* 0x00208000d120783b */ /* 0x000f2e0000000100 */
[C---:B-----5:R-:W-:Y:S01]  /*28a0*/  HMMA.16816.F32.BF16 R16, R36.reuse, R34, R16 ;  /* 0x000000222410723c */ /* 0x060fe20000041810 */
[----:B------:R-:W-:Y:S07]  /*28b0*/  LDSM.16.M88.2 R34, [R0+0x3080] ;  /* 0x003080000022783b */ /* 0x000fee0000000100 */
[----:B--2---:R-:W-:Y:S01]  /*28c0*/  HMMA.16816.F32.BF16 R20, R36, R24, R20 ;  /* 0x000000182414723c */ /* 0x004fe20000041814 */
[----:B------:R-:W-:Y:S04]  /*28d0*/  LDSM.16.M88.2 R24, [R0+0x2880] ;  /* 0x002880000018783b */ /* 0x000fe80000000100 */
[----:B------:R-:W2:Y:S03]  /*28e0*/  LDSM.16.M88.4 R36, [R110+0x11080] ;  /* 0x011080006e24783b */ /* 0x000ea60000000200 */
[C---:B------:R-:W-:Y:S01]  /*28f0*/  HMMA.16816.F32.BF16 R4, R28.reuse, R40, R4 ;  /* 0x000000281c04723c */ /* 0x040fe20000041804 */
[----:B------:R-:W5:Y:S07]  /*2900*/  LDSM.16.M88.2 R40, [R0+0x3880] ;  /* 0x003880000028783b */ /* 0x000f6e0000000100 */
[C---:B------:R-:W-:Y:S01]  /*2910*/  HMMA.16816.F32.BF16 R8, R28.reuse, R42, R8 ;  /* 0x0000002a1c08723c */ /* 0x040fe20000041808 */
[----:B------:R-:W5:Y:S07]  /*2920*/  LDSM.16.M88.2 R42, [R0+0x4080] ;  /* 0x00408000002a783b */ /* 0x000f6e0000000100 */
[C---:B---3--:R-:W-:Y:S01]  /*2930*/  HMMA.16816.F32.BF16 R12, R28.reuse, R26, R12 ;  /* 0x0000001a1c0c723c */ /* 0x048fe2000004180c */
[----:B------:R-:W3:Y:S07]  /*2940*/  LDSM.16.M88.2 R26, [R0+0x4880] ;  /* 0x00488000001a783b */ /* 0x000eee0000000100 */
[C---:B-1----:R-:W-:Y:S07]  /*2950*/  HMMA.16816.F32.BF16 R16, R28.reuse, R2, R16 ;  /* 0x000000021c10723c */ /* 0x042fee0000041810 */
[----:B------:R-:W-:Y:S01]  /*2960*/  IMAD R2, R104, 0x3000, R222 ;  /* 0x0000300068027824 */ /* 0x000fe200078e02de */
[----:B----4-:R-:W-:Y:S01]  /*2970*/  HMMA.16816.F32.BF16 R20, R28, R32, R20 ;  /* 0x000000201c14723c */ /* 0x010fe20000041814 */
[----:B------:R-:W-:Y:S03]  /*2980*/  LDSM.16.M88.2 R32, [R208+0x3080] ;  /* 0x00308000d020783b */ /* 0x000fe60000000100 */
[----:B------:R-:W-:Y:S01]  /*2990*/  IMAD.SHL.U32 R111, R2, 0x2, RZ ;  /* 0x00000002026f7824 */ /* 0x000fe200078e00ff */
[----:B------:R-:W-:Y:S03]  /*29a0*/  LDSM.16.M88.2 R104, [R208+0x3880] ;  /* 0x00388000d068783b */ /* 0x000fe60000000100 */
[C---:B--2---:R-:W-:Y:S01]  /*29b0*/  HMMA.16816.F32.BF16 R4, R36.reuse, R24, R4 ;  /* 0x000000182404723c */ /* 0x044fe20000041804 */
[----:B------:R-:W-:Y:S04]  /*29c0*/  LDSM.16.M88.2 R2, [R208+0x2880] ;  /* 0x00288000d002783b */ /* 0x000fe80000000100 */
[----:B------:R-:W1:Y:S03]  /*29d0*/  LDSM.16.M88.4 R28, [R111+0x11080] ;  /* 0x011080006f1c783b */ /* 0x000e660000000200 */
[C---:B------:R-:W-:Y:S01]  /*29e0*/  HMMA.16816.F32.BF16 R8, R36.reuse, R34, R8 ;  /* 0x000000222408723c */ /* 0x040fe20000041808 */
[----:B------:R-:W-:Y:S07]  /*29f0*/  LDSM.16.M88.2 R34, [R210+0x2880] ;  /* 0x00288000d222783b */ /* 0x000fee0000000100 */
[C---:B-----5:R-:W-:Y:S01]  /*2a00*/  HMMA.16816.F32.BF16 R12, R36.reuse, R40, R12 ;  /* 0x00000028240c723c */ /* 0x060fe2000004180c */
[----:B------:R-:W-:Y:S07]  /*2a10*/  LDSM.16.M88.2 R40, [R210+0x4080] ;  /* 0x00408000d228783b */ /* 0x000fee0000000100 */
[C---:B------:R-:W-:Y:S01]  /*2a20*/  HMMA.16816.F32.BF16 R16, R36.reuse, R42, R16 ;  /* 0x0000002a2410723c */ /* 0x040fe20000041810 */
[----:B------:R-:W-:Y:S07]  /*2a30*/  LDSM.16.M88.2 R42, [R210+0x4880] ;  /* 0x00488000d22a783b */ /* 0x000fee0000000100 */
[----:B---3--:R-:W-:Y:S01]  /*2a40*/  HMMA.16816.F32.BF16 R20, R36, R26, R20 ;  /* 0x0000001a2414723c */ /* 0x008fe20000041814 */
[----:B------:R-:W2:Y:S04]  /*2a50*/  LDSM.16.M88.4 R24, [R172+0x11080] ;  /* 0x01108000ac18783b */ /* 0x000ea80000000200 */
[----:B------:R-:W3:Y:S04]  /*2a60*/  LDSM.16.M88.2 R36, [R210+0x3080] ;  /* 0x00308000d224783b */ /* 0x000ee80000000100 */
[----:B------:R-:W4:Y:S01]  /*2a70*/  LDSM.16.M88.2 R38, [R210+0x3880] ;  /* 0x00388000d226783b */ /* 0x000f220000000100 */
[C---:B-1----:R-:W-:Y:S03]  /*2a80*/  HMMA.16816.F32.BF16 R4, R28.reuse, R2, R4 ;  /* 0x000000021c04723c */ /* 0x042fe60000041804 */
[----:B------:R-:W-:Y:S05]  /*2a90*/  LDSM.16.M88.2 R2, [R209+0x2880] ;  /* 0x00288000d102783b */ /* 0x000fea0000000100 */
[C---:B------:R-:W-:Y:S01]  /*2aa0*/  HMMA.16816.F32.BF16 R8, R28.reuse, R32, R8 ;  /* 0x000000201c08723c */ /* 0x040fe20000041808 */
[----:B------:R-:W-:Y:S07]  /*2ab0*/  LDSM.16.M88.2 R32, [R209+0x3080] ;  /* 0x00308000d120783b */ /* 0x000fee0000000100 */
[C---:B------:R-:W-:Y:S01]  /*2ac0*/  HMMA.16816.F32.BF16 R12, R28.reuse, R104, R12 ;  /* 0x000000681c0c723c */ /* 0x040fe2000004180c */
[----:B------:R-:W-:Y:S07]  /*2ad0*/  LDSM.16.M88.2 R104, [R209+0x3880] ;  /* 0x00388000d168783b */ /* 0x000fee0000000100 */
[C---:B------:R-:W-:Y:S01]  /*2ae0*/  HMMA.16816.F32.BF16 R16, R28.reuse, R106, R16 ;  /* 0x0000006a1c10723c */ /* 0x040fe20000041810 */
[----:B------:R-:W-:Y:S07]  /*2af0*/  LDSM.16.M88.2 R106, [R209+0x4080] ;  /* 0x00408000d16a783b */ /* 0x000fee0000000100 */
[----:B------:R-:W-:Y:S01]  /*2b00*/  HMMA.16816.F32.BF16 R20, R28, R108, R20 ;  /* 0x0000006c1c14723c */ /* 0x000fe20000041814 */
[----:B------:R-:W1:Y:S04]  /*2b10*/  LDSM.16.M88.4 R28, [R173+0x11080] ;  /* 0x01108000ad1c783b */ /* 0x000e680000000200 */
[----:B------:R-:W5:Y:S03]  /*2b20*/  LDSM.16.M88.2 R108, [R209+0x4880] ;  /* 0x00488000d16c783b */ /* 0x000f660000000100 */
[C---:B--2---:R-:W-:Y:S01]  /*2b30*/  HMMA.16816.F32.BF16 R4, R24.reuse, R34, R4 ;  /* 0x000000221804723c */ /* 0x044fe20000041804 */
[----:B------:R-:W-:Y:S07]  /*2b40*/  LDSM.16.M88.2 R34, [R0+0x5080] ;  /* 0x005080000022783b */ /* 0x000fee0000000100 */
[C---:B---3--:R-:W-:Y:S01]  /*2b50*/  HMMA.16816.F32.BF16 R8, R24.reuse, R36, R8 ;  /* 0x000000241808723c */ /* 0x048fe20000041808 */
[----:B------:R-:W-:Y:S07]  /*2b60*/  LDSM.16.M88.2 R36, [R0+0x5880] ;  /* 0x005880000024783b */ /* 0x000fee0000000100 */
[C---:B----4-:R-:W-:Y:S01]  /*2b70*/  HMMA.16816.F32.BF16 R12, R24.reuse, R38, R12 ;  /* 0x00000026180c723c */ /* 0x050fe2000004180c */
[----:B------:R-:W-:Y:S07]  /*2b80*/  LDSM.16.M88.2 R38, [R0+0x6080] ;  /* 0x006080000026783b */ /* 0x000fee0000000100 */
[C---:B------:R-:W-:Y:S01]  /*2b90*/  HMMA.16816.F32.BF16 R16, R24.reuse, R40, R16 ;  /* 0x000000281810723c */ /* 0x040fe20000041810 */
[----:B------:R-:W-:Y:S07]  /*2ba0*/  LDSM.16.M88.2 R40, [R0+0x6880] ;  /* 0x006880000028783b */ /* 0x000fee0000000100 */
[----:B------:R-:W-:Y:S01]  /*2bb0*/  HMMA.16816.F32.BF16 R20, R24, R42, R20 ;  /* 0x0000002a1814723c */ /* 0x000fe20000041814 */
[----:B------:R-:W2:Y:S04]  /*2bc0*/  LDSM.16.M88.4 R24, [R110+0x13080] ;  /* 0x013080006e18783b */ /* 0x000ea80000000200 */
[----:B------:R-:W3:Y:S03]  /*2bd0*/  LDSM.16.M88.2 R42, [R0+0x7080] ;  /* 0x00708000002a783b */ /* 0x000ee60000000100 */
[C---:B-1----:R-:W-:Y:S01]  /*2be0*/  HMMA.16816.F32.BF16 R4, R28.reuse, R2, R4 ;  /* 0x000000021c04723c */ /* 0x042fe20000041804 */
[----:B------:R-:W-:Y:S07]  /*2bf0*/  LDSM.16.M88.2 R2, [R208+0x5080] ;  /* 0x00508000d002783b */ /* 0x000fee0000000100 */
[C---:B------:R-:W-:Y:S01]  /*2c00*/  HMMA.16816.F32.BF16 R8, R28.reuse, R32, R8 ;  /* 0x000000201c08723c */ /* 0x040fe20000041808 */
[----:B------:R-:W-:Y:S07]  /*2c10*/  LDSM.16.M88.2 R32, [R208+0x5880] ;  /* 0x00588000d020783b */ /* 0x000fee0000000100 */
[C---:B------:R-:W-:Y:S01]  /*2c20*/  HMMA.16816.F32.BF16 R12, R28.reuse, R104, R12 ;  /* 0x000000681c0c723c */ /* 0x040fe2000004180c */
[----:B------:R-:W-:Y:S07]  /*2c30*/  LDSM.16.M88.2 R104, [R208+0x6080] ;  /* 0x00608000d068783b */ /* 0x000fee0000000100 */
[C---:B------:R-:W-:Y:S01]  /*2c40*/  HMMA.16816.F32.BF16 R16, R28.reuse, R106, R16 ;  /* 0x0000006a1c10723c */ /* 0x040fe20000041810 */
[----:B------:R-:W-:Y:S07]  /*2c50*/  LDSM.16.M88.2 R106, [R208+0x6880] ;  /* 0x00688000d06a783b */ /* 0x000fee0000000100 */
[----:B-----5:R-:W-:Y:S01]  /*2c60*/  HMMA.16816.F32.BF16 R20, R28, R108, R20 ;  /* 0x0000006c1c14723c */ /* 0x020fe20000041814 */
[----:B------:R-:W1:Y:S04]  /*2c70*/  LDSM.16.M88.4 R28, [R111+0x13080] ;  /* 0x013080006f1c783b */ /* 0x000e680000000200 */
[----:B------:R-:W4:Y:S03]  /*2c80*/  LDSM.16.M88.2 R108, [R208+0x7080] ;  /* 0x00708000d06c783b */ /* 0x000f260000000100 */
[C---:B--2---:R-:W-:Y:S01]  /*2c90*/  HMMA.16816.F32.BF16 R4, R24.reuse, R34, R4 ;  /* 0x000000221804723c */ /* 0x044fe20000041804 */
[----:B------:R-:W-:Y:S07]  /*2ca0*/  LDSM.16.M88.2 R34, [R210+0x5080] ;  /* 0x00508000d222783b */ /* 0x000fee0000000100 */
[C---:B------:R-:W-:Y:S01]  /*2cb0*/  HMMA.16816.F32.BF16 R8, R24.reuse, R36, R8 ;  /* 0x000000241808723c */ /* 0x040fe20000041808 */
[----:B------:R-:W-:Y:S07]  /*2cc0*/  LDSM.16.M88.2 R36, [R210+0x5880] ;  /* 0x00588000d224783b */ /* 0x000fee0000000100 */
[C---:B------:R-:W-:Y:S01]  /*2cd0*/  HMMA.16816.F32.BF16 R12, R24.reuse, R38, R12 ;  /* 0x00000026180c723c */ /* 0x040fe2000004180c */
[----:B------:R-:W-:Y:S07]  /*2ce0*/  LDSM.16.M88.2 R38, [R210+0x6080] ;  /* 0x00608000d226783b */ /* 0x000fee0000000100 */
[C---:B------:R-:W-:Y:S01]  /*2cf0*/  HMMA.16816.F32.BF16 R16, R24.reuse, R40, R16 ;  /* 0x000000281810723c */ /* 0x040fe20000041810 */
[----:B------:R-:W-:Y:S07]  /*2d00*/  LDSM.16.M88.2 R40, [R210+0x6880] ;  /* 0x00688000d228783b */ /* 0x000fee0000000100 */
[----:B---3--:R-:W-:Y:S01]  /*2d10*/  HMMA.16816.F32.BF16 R20, R24, R42, R20 ;  /* 0x0000002a1814723c */ /* 0x008fe20000041814 */
        /* <DEDUP_REMOVED lines=10> */
[----:B----4-:R-:W-:Y:S01]  /*2dc0*/  HMMA.16816.F32.BF16 R20, R28, R108, R20 ;  /* 0x0000006c1c14723c */ /* 0x010fe20000041814 */
[----:B------:R-:W1:Y:S04]  /*2dd0*/  LDSM.16.M88.4 R28, [R173+0x13080] ;  /* 0x01308000ad1c783b */ /* 0x000e680000000200 */
[----:B------:R-:W4:Y:S03]  /*2de0*/  LDSM.16.M88.2 R108, [R209+0x7080] ;  /* 0x00708000d16c783b */ /* 0x000f260000000100 */
[C---:B--2---:R-:W-:Y:S08]  /*2df0*/  HMMA.16816.F32.BF16 R4, R24.reuse, R34, R4 ;  /* 0x000000221804723c */ /* 0x044ff00000041804 */
[C---:B------:R-:W-:Y:S08]  /*2e00*/  HMMA.16816.F32.BF16 R8, R24.reuse, R36, R8 ;  /* 0x000000241808723c */ /* 0x040ff00000041808 */
[C---:B------:R-:W-:Y:S08]  /*2e10*/  HMMA.16816.F32.BF16 R12, R24.reuse, R38, R12 ;  /* 0x00000026180c723c */ /* 0x040ff0000004180c */
[C---:B------:R-:W-:Y:S08]  /*2e20*/  HMMA.16816.F32.BF16 R16, R24.reuse, R40, R16 ;  /* 0x000000281810723c */ /* 0x040ff00000041810 */
[----:B---3--:R-:W-:Y:S08]  /*2e30*/  HMMA.16816.F32.BF16 R20, R24, R42, R20 ;  /* 0x0000002a1814723c */ /* 0x008ff00000041814 */
[C---:B-1----:R-:W-:Y:S07]  /*2e40*/  HMMA.16816.F32.BF16 R4, R28.reuse, R2, R4 ;  /* 0x000000021c04723c */ /* 0x042fee0000041804 */
[----:B------:R-:W-:Y:S01]  /*2e50*/  MOV R2, UR8 ;  /* 0x0000000800027c02 */ /* 0x000fe20008000f00 */
[C---:B------:R-:W-:Y:S04]  /*2e60*/  HMMA.16816.F32.BF16 R8, R28.reuse, R32, R8 ;  /* 0x000000201c08723c */ /* 0x040fe80000041808 */
[----:B------:R-:W-:Y:S04]  /*2e70*/  IMAD R2, R2, 0x40, R226 ;  /* 0x0000004002027824 */ /* 0x000fe800078e02e2 */
[C---:B------:R-:W-:Y:S04]  /*2e80*/  HMMA.16816.F32.BF16 R12, R28.reuse, R104, R12 ;  /* 0x000000681c0c723c */ /* 0x040fe8000004180c */
[C---:B------:R-:W-:Y:S01]  /*2e90*/  IADD3 R193, R2.reuse, R234, RZ ;  /* 0x000000ea02c17210 */ /* 0x040fe20007ffe0ff */
[----:B------:R-:W-:Y:S03]  /*2ea0*/  IMAD.IADD R192, R2, 0x1, R190 ;  /* 0x0000000102c07824 */ /* 0x000fe600078e02be */
[C---:B------:R-:W-:Y:S04]  /*2eb0*/  HMMA.16816.F32.BF16 R16, R28.reuse, R106, R16 ;  /* 0x0000006a1c10723c */ /* 0x040fe80000041810 */
[----:B------:R-:W-:Y:S04]  /*2ec0*/  IMNMX R193, R231, R193, PT ;  /* 0x000000c1e7c17217 */ /* 0x000fe80003800200 */
[----:B----4-:R-:W-:Y:S01]  /*2ed0*/  HMMA.16816.F32.BF16 R20, R28, R108, R20 ;  /* 0x0000006c1c14723c */ /* 0x010fe20000041814 */
[----:B------:R-:W-:-:S07]  /*2ee0*/  @!P5 BRA `(.L_x_832) ;  /* 0x000001800000d947 */ /* 0x000fce0003800000 */
[----:B------:R-:W-:Y:S01]  /*2ef0*/  IMAD.MOV.U32 R3, RZ, RZ, c[0x0][0x168] ;  /* 0x00005a00ff037624 */ /* 0x000fe200078e00ff */
[----:B------:R-:W-:Y:S04]  /*2f00*/  BSSY B0, `(.L_x_833) ;  /* 0x000000f000007945 */ /* 0x000fe80003800000 */
[----:B------:R-:W-:Y:S04]  /*2f10*/  IADD3 R3, R2, c[0x0][0x198], -R3 ;  /* 0x0000660002037a10 */ /* 0x000fe80007ffe803 */
[----:B------:R-:W-:Y:S11]  /*2f20*/  ISETP.GT.AND P0, PT, R3, -0x1, PT ;  /* 0xffffffff0300780c */ /* 0x000ff60003f04270 */
[----:B------:R-:W-:Y:S02]  /*2f30*/  @!UPT UIADD3 URZ, URZ, URZ, URZ ;  /* 0x0000003f3f3ff290 */ /* 0x000fe4000fffe03f */
[----:B------:R-:W-:-:S05]  /*2f40*/  @P0 BRA `(.L_x_834) ;  /* 0x0000006000000947 */ /* 0x000fca0003800000 */
[----:B------:R-:W-:Y:S02]  /*2f50*/  ISETP.NE.AND P0, PT, R249, c[0x0][0x2a8], PT ;  /* 0x0000aa00f9007a0c */ /* 0x000fe40003f05270 */
[----:B------:R-:W-:Y:S11]  /*2f60*/  LOP3.LUT R3, RZ, R3, RZ, 0x33, !PT ;  /* 0x00000003ff037212 */ /* 0x000ff600078e33ff */
[----:B------:R-:W-:Y:S05]  /*2f70*/  @P0 IMAD.HI.U32 R24, R3, c[0x0][0x2ac], RZ ;  /* 0x0000ab0003180a27 */ /* 0x000fea00078e00ff */
[----:B------:R-:W-:Y:S04]  /*2f80*/  @P0 SHF.R.U32.HI R3, RZ, c[0x0][0x2b0], R24 ;  /* 0x0000ac00ff030a19 */ /* 0x000fe80000011618 */
[----:B------:R-:W-:Y:S01]  /*2f90*/  LOP3.LUT R3, RZ, R3, RZ, 0x33, !PT ;  /* 0x00000003ff037212 */ /* 0x000fe200078e33ff */
[----:B------:R-:W-:-:S05]  /*2fa0*/  BRA `(.L_x_835) ;  /* 0x0000004000007947 */ /* 0x000fca0003800000 */
.L_x_834:
[----:B------:R-:W-:Y:S11]  /*2fb0*/  ISETP.NE.AND P0, PT, R249, c[0x0][0x2a8], PT ;  /* 0x0000aa00f9007a0c */ /* 0x000ff60003f05270 */
[----:B------:R-:W-:Y:S02]  /*2fc0*/  @!UPT UIADD3 URZ, URZ, URZ, URZ ;  /* 0x0000003f3f3ff290 */ /* 0x000fe4000fffe03f */
[----:B------:R-:W-:Y:S05]  /*2fd0*/  @P0 IMAD.HI.U32 R24, R3, c[0x0][0x2ac], RZ ;  /* 0x0000ab0003180a27 */ /* 0x000fea00078e00ff */
[----:B------:R-:W-:Y:S02]  /*2fe0*/  @P0 SHF.R.U32.HI R3, RZ, c[0x0][0x2b0], R24 ;  /* 0x0000ac00ff030a19 */ /* 0x000fe40000011618 */
.L_x_835:
[----:B------:R-:W-:Y:S05]  /*2ff0*/  BSYNC B0 ;  /* 0x0000000000007941 */ /* 0x000fea0003800000 */
.L_x_833:
[C-C-:B------:R-:W-:Y:S01]  /*3000*/  IADD3 R24, R2.reuse, c[0x0][0x2a4], R230.reuse ;  /* 0x0000a90002187a10 */ /* 0x140fe20007ffe0e6 */
[----:B------:R-:W-:Y:S01]  /*3010*/  IMAD R3, R3, c[0x0][0x2a8], R235 ;  /* 0x0000aa0003037a24 */ /* 0x000fe200078e02eb */
[----:B------:R-:W-:Y:S02]  /*3020*/  IADD3 R192, R2, UR10, R230 ;  /* 0x0000000a02c07c10 */ /* 0x000fe4000fffe0e6 */
[----:B------:R-:W-:Y:S02]  /*3030*/  IMNMX R24, R231, R24, PT ;  /* 0x00000018e7187217 */ /* 0x000fe40003800200 */
[----:B------:R-:W-:Y:S02]  /*3040*/  IADD3 R193, R3, c[0x0][0x2a8], RZ ;  /* 0x0000aa0003c17a10 */ /* 0x000fe40007ffe0ff */
[----:B------:R-:W-:Y:S02]  /*3050*/  IMNMX R192, R192, R3, !PT ;  /* 0x00000003c0c07217 */ /* 0x000fe40007800200 */
[----:B------:R-:W-:Y:S02]  /*3060*/  IMNMX R193, R24, R193, PT ;  /* 0x000000c118c17217 */ /* 0x000fe40003800200 */
.L_x_832:
[----:B------:R-:W-:Y:S05]  /*3070*/  IADD3 R2, R2, 0x8, RZ ;  /* 0x0000000802027810 */ /* 0x000fea0007ffe0ff */
[--C-:B------:R-:W-:Y:S02]  /*3080*/  IMAD.IADD R191, R234, 0x1, R2.reuse ;  /* 0x00000001eabf7824 */ /* 0x100fe400078e0202 */
[----:B------:R-:W-:Y:S03]  /*3090*/  IMAD.IADD R190, R190, 0x1, R2 ;  /* 0x00000001bebe7824 */ /* 0x000fe600078e0202 */
[----:B------:R-:W-:Y:S01]  /*30a0*/  IMNMX R191, R231, R191, PT ;  /* 0x000000bfe7bf7217 */ /* 0x000fe20003800200 */
[----:B------:R-:W-:-:S05]  /*30b0*/  @!P5 BRA `(.L_x_836) ;  /* 0x000001500000d947 */ /* 0x000fca0003800000 */
        /* <DEDUP_REMOVED lines=12> */
.L_x_838:
[----:B------:R-:W-:Y:S11]  /*3180*/  ISETP.NE.AND P0, PT, R249, c[0x0][0x2a8], PT ;  /* 0x0000aa00f9007a0c */ /* 0x000ff60003f05270 */
[----:B------:R-:W-:Y:S02]  /*3190*/  @!UPT UIADD3 URZ, URZ, URZ, URZ ;  /* 0x0000003f3f3ff290 */ /* 0x000fe4000fffe03f */
[----:B------:R-:W-:Y:S05]  /*31a0*/  @P0 IMAD.HI.U32 R3, R2, c[0x0][0x2ac], RZ ;  /* 0x0000ab0002030a27 */ /* 0x000fea00078e00ff */
[----:B------:R-:W-:Y:S02]  /*31b0*/  @P0 SHF.R.U32.HI R2, RZ, c[0x0][0x2b0], R3 ;  /* 0x0000ac00ff020a19 */ /* 0x000fe40000011603 */
.L_x_839:
[----:B------:R-:W-:Y:S05]  /*31c0*/  BSYNC B0 ;  /* 0x0000000000007941 */ /* 0x000fea0003800000 */
.L_x_837:
[----:B------:R-:W-:Y:S05]  /*31d0*/  IMAD R2, R2, c[0x0][0x2a8], R235 ;  /* 0x0000aa0002027a24 */ /* 0x000fea00078e02eb */
[----:B------:R-:W-:Y:S02]  /*31e0*/  IADD3 R3, R2, c[0x0][0x2a8], RZ ;  /* 0x0000aa0002037a10 */ /* 0x000fe40007ffe0ff */
[----:B------:R-:W-:Y:S02]  /*31f0*/  IMNMX R190, R190, R2, !PT ;  /* 0x00000002bebe7217 */ /* 0x000fe40007800200 */
[----:B------:R-:W-:Y:S02]  /*3200*/  IMNMX R191, R191, R3, PT ;  /* 0x00000003bfbf7217 */ /* 0x000fe40003800200 */
.L_x_836:
[----:B------:R-:W-:Y:S04]  /*3210*/  DEPBAR.LE SB0, 0x0 ;  /* 0x000080000000791a */ /* 0x000fe80000000000 */
[----:B------:R-:W-:Y:S01]  /*3220*/  BAR.SYNC.DEFER_BLOCKING 0x0 ;  /* 0x0000000000007b1d */ /* 0x000fe20000010000 */
[----:B------:R-:W-:Y:S01]  /*3230*/  IMAD.IADD R188, R216, 0x1, R219 ;  /* 0x00000001d8bc7824 */ /* 0x000fe200078e02db */
[----:B------:R-:W-:Y:S01]  /*3240*/  UIADD3 UR9, UR8, 0x1, URZ ;  /* 0x0000000108097890 */ /* 0x000fe2000fffe03f */
[----:B------:R-:W-:Y:S03]  /*3250*/  IMAD.SHL.U32 R196, R228, 0x4, RZ ;  /* 0x00000004e4c47824 */ /* 0x000fe600078e00ff */
[----:B------:R-:W-:Y:S02]  /*3260*/  UISETP.GE.AND UP0, UPT, UR9, UR12, UPT ;  /* 0x0000000c0900728c */ /* 0x000fe4000bf06270 */
[----:B------:R-:W-:Y:S04]  /*3270*/  SHF.R.S32.HI R197, RZ, 0x1f, R196 ;  /* 0x0000001fffc57819 */ /* 0x000fe800000114c4 */
[----:B------:R-:W-:Y:S01]  /*3280*/  PLOP3.LUT P0, PT, PT, PT, UP0, 0x80, 0x0 ;  /* 0x000000000000781c */ /* 0x000fe20003f0f008 */
[----:B------:R1:W2:Y:S04]  /*3290*/  LDSM.16.M88.2 R2, [R0+0x7880] ;  /* 0x007880000002783b */ /* 0x0002a80000000100 */
[----:B------:R1:W3:Y:S04]  /*32a0*/  LDSM.16.M88.2 R28, [R0+0x8080] ;  /* 0x00808000001c783b */ /* 0x0002e80000000100 */
[----:B------:R1:W4:Y:S04]  /*32b0*/  LDSM.16.M88.2 R32, [R0+0x8880] ;  /* 0x008880000020783b */ /* 0x0003280000000100 */
[----:B------:R1:W5:Y:S04]  /*32c0*/  LDSM.16.M88.2 R36, [R0+0x9080] ;  /* 0x009080000024783b */ /* 0x0003680000000100 */
[----:B------:R1:W1:Y:S04]  /*32d0*/  LDSM.16.M88.2 R104, [R0+0x9880] ;  /* 0x009880000068783b */ /* 0x0002680000000100 */
[----:B------:R1:W1:Y:S04]  /*32e0*/  LDSM.16.M88.2 R106, [R208+0x7880] ;  /* 0x00788000d06a783b */ /* 0x0002680000000100 */
[----:B------:R1:W1:Y:S04]  /*32f0*/  LDSM.16.M88.2 R172, [R208+0x8080] ;  /* 0x00808000d0ac783b */ /* 0x0002680000000100 */
[----:B------:R1:W1:Y:S04]  /*3300*/  LDSM.16.M88.2 R174, [R208+0x8880] ;  /* 0x00888000d0ae783b */ /* 0x0002680000000100 */
[----:B------:R1:W1:Y:S04]  /*3310*/  LDSM.16.M88.2 R176, [R208+0x9080] ;  /* 0x00908000d0b0783b */ /* 0x0002680000000100 */
[----:B------:R1:W1:Y:S04]  /*3320*/  LDSM.16.M88.2 R178, [R208+0x9880] ;  /* 0x00988000d0b2783b */ /* 0x0002680000000100 */
[----:B------:R1:W1:Y:S04]  /*3330*/  LDSM.16.M88.4 R40, [R216+0x1b080] ;  /* 0x01b08000d828783b */ /* 0x0002680000000200 */
[----:B------:R1:W1:Y:S01]  /*3340*/  LDSM.16.M88.4 R108, [R188+0x1b080] ;  /* 0x01b08000bc6c783b */ /* 0x0002620000000200 */
[----:B------:R-:W-:-:S05]  /*3350*/  @P0 BRA `(.L_x_840) ;  /* 0x0000038000000947 */ /* 0x000fca0003800000 */
[----:B--23--:R-:W2:Y:S01]  /*3360*/  @!P1 S2R R26, SR_CTAID.Y ;  /* 0x00000000001a9919 */ /* 0x00cea20000002600 */
[----:B------:R-:W-:Y:S01]  /*3370*/  ULDC.64 UR6, c[0x0][0x178] ;  /* 0x00005e0000067ab9 */ /* 0x000fe20000000a00 */
[----:B------:R-:W-:Y:S01]  /*3380*/  IMAD R35, R252, c[0x0][0x278], RZ ;  /* 0x00009e00fc237a24 */ /* 0x000fe200078e02ff */
[----:B------:R-:W-:Y:S01]  /*3390*/  UIMAD.WIDE.U32 UR20, UR9, UR6, URZ ;  /* 0x00000006091472a5 */ /* 0x000fe2000f8e003f */
[----:B------:R-:W-:Y:S01]  /*33a0*/  IMAD.MOV.U32 R34, RZ, RZ, c[0x0][0x178] ;  /* 0x00005e00ff227624 */ /* 0x000fe200078e00ff */
[----:B------:R-:W-:Y:S03]  /*33b0*/  USHF.R.S32.HI UR17, URZ, 0x1f, UR9 ;  /* 0x0000001f3f117899 */ /* 0x000fe60008011409 */
[----:B------:R-:W-:Y:S01]  /*33c0*/  IMAD.SHL.U32 R34, R34, 0x20, RZ ;  /* 0x0000002022227824 */ /* 0x000fe200078e00ff */
[----:B------:R-:W-:Y:S02]  /*33d0*/  UIMAD UR17, UR17, UR6, URZ ;  /* 0x00000006111172a4 */ /* 0x000fe4000f8e023f */
[----:B------:R-:W-:Y:S02]  /*33e0*/  USHF.L.U32 UR6, UR20, 0x6, URZ ;  /* 0x0000000614067899 */ /* 0x000fe4000800063f */
[----:B------:R-:W-:Y:S04]  /*33f0*/  UIMAD UR17, UR9, UR7, UR17 ;  /* 0x00000007091172a4 */ /* 0x000fe8000f8e0211 */
[----:B------:R-:W-:Y:S04]  /*3400*/  UIADD3 UR17, UR21, UR17, URZ ;  /* 0x0000001115117290 */ /* 0x000fe8000fffe03f */
[----:B------:R-:W-:Y:S01]  /*3410*/  USHF.L.U64.HI UR17, UR20, 0x6, UR17 ;  /* 0x0000000614117899 */ /* 0x000fe20008010211 */
[----:B--2---:R-:W-:Y:S05]  /*3420*/  @!P1 SHF.R.S32.HI R24, RZ, 0x1f, R26 ;  /* 0x0000001fff189819 */ /* 0x004fea000001141a */
[----:B------:R-:W-:Y:S02]  /*3430*/  @!P1 IMAD R27, R24, c[0x0][0x270], RZ ;  /* 0x00009c00181b9a24 */ /* 0x000fe400078e02ff */
[C---:B------:R-:W-:Y:S04]  /*3440*/  @!P1 IMAD.WIDE.U32 R24, R26.reuse, c[0x0][0x270], R196 ;  /* 0x00009c001a189a25 */ /* 0x040fe800078e00c4 */
[----:B------:R-:W-:Y:S02]  /*3450*/  @!P1 IMAD R27, R26, c[0x0][0x274], R27 ;  /* 0x00009d001a1b9a24 */ /* 0x000fe400078e021b */
[----:B------:R-:W-:Y:S05]  /*3460*/  IMAD.U32 R26, RZ, RZ, UR8 ;  /* 0x00000008ff1a7e24 */ /* 0x000fea000f8e00ff */
[----:B------:R-:W-:Y:S04]  /*3470*/  @!P1 LEA R26, R26, 0x40, 0x6 ;  /* 0x000000401a1a9811 */ /* 0x000fe800078e30ff */
[----:B------:R-:W-:Y:S01]  /*3480*/  @!P1 IADD3 R35, P5, P0, R26, R24, R35 ;  /* 0x000000181a239210 */ /* 0x000fe200078be023 */
[----:B------:R-:W-:Y:S01]  /*3490*/  @!P1 IMAD.IADD R24, R25, 0x1, R27 ;  /* 0x0000000119189824 */ /* 0x000fe200078e021b */
[----:B------:R-:W-:Y:S04]  /*34a0*/  @!P1 SHF.R.S32.HI R26, RZ, 0x1f, R26 ;  /* 0x0000001fff1a9819 */ /* 0x000fe8000001141a */
[----:B------:R-:W-:Y:S02]  /*34b0*/  @!P1 IADD3.X R38, R26, R24, R248, P5, P0 ;  /* 0x000000181a269210 */ /* 0x000fe40002fe04f8 */
[----:B------:R-:W-:Y:S04]  /*34c0*/  IADD3 R24, P5, R242, UR6, RZ ;  /* 0x00000006f2187c10 */ /* 0x000fe8000ffbe0ff */
[C---:B------:R-:W-:Y:S02]  /*34d0*/  LEA R30, P0, R24.reuse, c[0x0][0x160], 0x1 ;  /* 0x00005800181e7a11 */ /* 0x040fe400078008ff */
[C---:B------:R-:W-:Y:S04]  /*34e0*/  IADD3.X R25, R239.reuse, UR17, RZ, P5, !PT ;  /* 0x00000011ef197c10 */ /* 0x040fe8000affe4ff */
[----:B------:R-:W-:Y:S02]  /*34f0*/  LEA.HI.X R31, R24, c[0x0][0x164], R25, 0x1, P0 ;  /* 0x00005900181f7a11 */ /* 0x000fe400000f0c19 */
[----:B------:R-:W-:Y:S01]  /*3500*/  IADD3 R24, P5, P0, R242, UR6, R34 ;  /* 0x00000006f2187c10 */ /* 0x000fe2000f8be022 */
[----:B------:R-:W-:Y:S03]  /*3510*/  UIMAD UR6, UR9, -0x40, UR5 ;  /* 0xffffffc0090678a4 */ /* 0x000fe6000f8e0205 */
[----:B------:R-:W-:Y:S02]  /*3520*/  IADD3.X R27, R239, UR17, R251, P5, P0 ;  /* 0x00000011ef1b7c10 */ /* 0x000fe4000afe04fb */
[----:B------:R-:W-:Y:S02]  /*3530*/  LEA R26, P5, R24, c[0x0][0x160], 0x1 ;  /* 0x00005800181a7a11 */ /* 0x000fe400078a08ff */
[----:B------:R-:W-:Y:S02]  /*3540*/  IADD3 R25, -R232, UR6, RZ ;  /* 0x00000006e8197c10 */ /* 0x000fe4000fffe1ff */
[----:B------:R-:W-:Y:S02]  /*3550*/  @!P1 LEA R34, P0, R35, c[0x0][0x258], 0x2 ;  /* 0x0000960023229a11 */ /* 0x000fe400078010ff */
[----:B------:R-:W-:Y:S02]  /*3560*/  LEA.HI.X R27, R24, c[0x0][0x164], R27, 0x1, P5 ;  /* 0x00005900181b7a11 */ /* 0x000fe400028f0c1b */
[----:B------:R-:W-:Y:S02]  /*3570*/  ISETP.LT.OR P5, PT, R25, 0x1, !P4 ;  /* 0x000000011900780c */ /* 0x000fe400067a1670 */
[----:B------:R-:W-:Y:S02]  /*3580*/  IADD3 R24, R225, 0xf080, RZ ;  /* 0x0000f080e1187810 */ /* 0x000fe40007ffe0ff */
[----:B------:R-:W-:Y:S01]  /*3590*/  @!P1 LEA.HI.X R35, R35, c[0x0][0x25c], R38, 0x2, P0 ;  /* 0x0000970023239a11 */ /* 0x000fe200000f1426 */
[----:B------:R-:W-:Y:S01]  /*35a0*/  IMAD.U32 R38, RZ, RZ, UR11 ;  /* 0x0000000bff267e24 */ /* 0x000fe2000f8e00ff */
[C---:B------:R-:W-:Y:S03]  /*35b0*/  ISETP.LT.OR P0, PT, R25.reuse, 0x1, !P3 ;  /* 0x000000011900780c */ /* 0x040fe60005f01670 */
[----:B------:R-:W-:Y:S05]  /*35c0*/  IMAD R24, R38, 0x6000, R24 ;  /* 0x0000600026187824 */ /* 0x000fea00078e0218 */
[----:B------:R-:W-:Y:S01]  /*35d0*/  @!PT LDS RZ, [RZ] ;  /* 0x00000000fffff984 */ /* 0x000fe20000000800 */
[----:B------:R-:W-:Y:S01]  /*35e0*/  @!PT LDS RZ, [RZ] ;  /* 0x00000000fffff984 */ /* 0x000fe20000000800 */
[----:B------:R-:W-:Y:S01]  /*35f0*/  @!PT LDS RZ, [RZ] ;  /* 0x00000000fffff984 */ /* 0x000fe20000000800 */
[----:B------:R2:W-:Y:S01]  /*3600*/  LDGSTS.E.BYPASS.LTC128B.128 [R24], [R30.64], !P5 ;  /* 0x000000001e187fae */ /* 0x0005e2000e901d52 */
[C---:B------:R-:W-:Y:S04]  /*3610*/  ISETP.LT.OR P5, PT, R25.reuse, 0x1, !P2 ;  /* 0x000000011900780c */ /* 0x040fe800057a1670 */
[----:B------:R2:W-:Y:S01]  /*3620*/  LDGSTS.E.BYPASS.LTC128B.128 [R24+0x2000], [R30.64+0x80], !P0 ;  /* 0x020000801e187fae */ /* 0x0005e2000c101d52 */
[C---:B------:R-:W-:Y:S08]  /*3630*/  ISETP.LT.OR P0, PT, R25.reuse, 0x21, !P4 ;  /* 0x000000211900780c */ /* 0x040ff00006701670 */
[----:B------:R2:W-:Y:S01]  /*3640*/  LDGSTS.E.BYPASS.LTC128B.128 [R24+0x4000], [R30.64+0x100], !P5 ;  /* 0x040001001e187fae */ /* 0x0005e2000e901d52 */
[C---:B------:R-:W-:Y:S04]  /*3650*/  ISETP.LT.OR P5, PT, R25.reuse, 0x21, !P3 ;  /* 0x000000211900780c */ /* 0x040fe80005fa1670 */
[----:B------:R2:W-:Y:S01]  /*3660*/  LDGSTS.E.BYPASS.LTC128B.128 [R24+0x1000], [R26.64], !P0 ;  /* 0x010000001a187fae */ /* 0x0005e2000c101d52 */
[----:B------:R-:W-:Y:S01]  /*3670*/  ISETP.LT.OR P0, PT, R25, 0x21, !P2 ;  /* 0x000000211900780c */ /* 0x000fe20005701670 */
[----:B------:R-:W-:Y:S04]  /*3680*/  IMAD.U32 R25, RZ, RZ, UR11 ;  /* 0x0000000bff197e24 */ /* 0x000fe8000f8e00ff */
[----:B------:R-:W-:Y:S03]  /*3690*/  @!P1 IMAD R25, R25, 0x40, R196 ;  /* 0x0000004019199824 */ /* 0x000fe600078e02c4 */
[----:B------:R2:W-:Y:S01]  /*36a0*/  LDGSTS.E.BYPASS.LTC128B.128 [R24+0x3000], [R26.64+0x80], !P5 ;  /* 0x030000801a187fae */ /* 0x0005e2000e901d52 */
[----:B------:R-:W-:Y:S04]  /*36b0*/  @!P1 IMAD.SHL.U32 R25, R25, 0x4, RZ ;  /* 0x0000000419199824 */ /* 0x000fe800078e00ff */
[----:B------:R2:W-:Y:S04]  /*36c0*/  LDGSTS.E.BYPASS.LTC128B.128 [R24+0x5000], [R26.64+0x100], !P0 ;  /* 0x050001001a187fae */ /* 0x0005e8000c101d52 */
[----:B------:R2:W-:Y:S02]  /*36d0*/  @!P1 LDGSTS.E.BYPASS.LTC128B.128 [R25+0x21080], [R34.64] ;  /* 0x2108000022199fae */ /* 0x0005e4000b901d52 */
.L_x_840:
[C---:B-123--:R-:W-:Y:S01]  /*36e0*/  HMMA.16816.F32.BF16 R24, R40.reuse, R2, RZ ;  /* 0x000000022818723c */ /* 0x04efe200000418ff */
[----:B------:R-:W-:Y:S01]  /*36f0*/  LDSM.16.M88.2 R2, [R210+0x7880] ;  /* 0x00788000d202783b */ /* 0x000fe20000000100 */
[----:B------:R-:W-:Y:S01]  /*3700*/  UP2UR UR7, UPR, URZ, 0x4 ;  /* 0x000000043f077883 */ /* 0x000fe20008000000 */
[----:B------:R-:W-:Y:S01]  /*3710*/  PLOP3.LUT P0, PT, PT, PT, UP0, 0x80, 0x0 ;  /* 0x000000000000781c */ /* 0x000fe20003f0f008 */
[----:B------:R-:W-:Y:S01]  /*3720*/  IMAD.IADD R189, R219, 0x1, R215 ;  /* 0x00000001dbbd7824 */ /* 0x000fe200078e02d7 */
[----:B------:R-:W-:Y:S01]  /*3730*/  UISETP.NE.AND UP2, UPT, UR16, URZ, UPT ;  /* 0x0000003f1000728c */ /* 0x000fe2000bf45270 */
[----:B------:R-:W1:Y:S01]  /*3740*/  LDSM.16.M88.4 R180, [R215] ;  /* 0x00000000d7b4783b */ /* 0x000e620000000200 */
[----:B------:R-:W-:Y:S01]  /*3750*/  UISETP.NE.AND UP0, UPT, UR15, URZ, UPT ;  /* 0x0000003f0f00728c */ /* 0x000fe2000bf05270 */
[C---:B------:R-:W-:Y:S01]  /*3760*/  HMMA.16816.F32.BF16 R28, R40.reuse, R28, RZ ;  /* 0x0000001c281c723c */ /* 0x040fe200000418ff */
[----:B------:R-:W-:Y:S02]  /*3770*/  UP2UR UR6, UPR, URZ, 0x2 ;  /* 0x000000023f067883 */ /* 0x000fe40008000000 */
[----:B------:R-:W-:Y:S01]  /*3780*/  LDSM.16.M88.4 R184, [R189] ;  /* 0x00000000bdb8783b */ /* 0x000fe20000000200 */
[----:B------:R-:W-:Y:S01]  /*3790*/  PLOP3.LUT P5, PT, PT, PT, UP2, 0x40, 0x0 ;  /* 0x000000000000781c */ /* 0x000fe20003fae828 */
[----:B------:R-:W-:Y:S03]  /*37a0*/  UISETP.NE.AND UP1, UPT, UR14, URZ, UPT ;  /* 0x0000003f0e00728c */ /* 0x000fe6000bf25270 */
[C---:B----4-:R-:W-:Y:S01]  /*37b0*/  HMMA.16816.F32.BF16 R32, R40.reuse, R32, RZ ;  /* 0x000000202820723c */ /* 0x050fe200000418ff */
[----:B------:R-:W0:Y:S01]  /*37c0*/  LDGDEPBAR ;  /* 0x00000000000079af */ /* 0x000e220000000000 */
[----:B------:R-:W-:Y:S04]  /*37d0*/  ISETP.GT.AND P5, PT, R190, RZ, P5 ;  /* 0x000000ffbe00720c */ /* 0x000fe80002fa4270 */
[C---:B------:R-:W-:Y:S02]  /*37e0*/  ISETP.LT.OR P5, PT, R191.reuse, 0x1, P5 ;  /* 0x00000001bf00780c */ /* 0x040fe40002fa1670 */
[C---:B-----5:R-:W-:Y:S08]  /*37f0*/  HMMA.16816.F32.BF16 R36, R40.reuse, R36, RZ ;  /* 0x000000242824723c */ /* 0x060ff000000418ff */
[----:B------:R-:W-:Y:S01]  /*3800*/  HMMA.16816.F32.BF16 R40, R40, R104, RZ ;  /* 0x000000682828723c */ /* 0x000fe200000418ff */
[----:B------:R-:W2:Y:S07]  /*3810*/  LDSM.16.M88.2 R104, [R210+0x8080] ;  /* 0x00808000d268783b */ /* 0x000eae0000000100 */
[C---:B------:R-:W-:Y:S01]  /*3820*/  HMMA.16816.F32.BF16 R24, R108.reuse, R106, R24 ;  /* 0x0000006a6c18723c */ /* 0x040fe20000041818 */
[----:B------:R-:W3:Y:S07]  /*3830*/  LDSM.16.M88.2 R106, [R210+0x8880] ;  /* 0x00888000d26a783b */ /* 0x000eee0000000100 */
[C---:B------:R-:W-:Y:S01]  /*3840*/  HMMA.16816.F32.BF16 R28, R108.reuse, R172, R28 ;  /* 0x000000ac6c1c723c */ /* 0x040fe2000004181c */
[----:B------:R-:W4:Y:S07]  /*3850*/  LDSM.16.M88.2 R172, [R210+0x9080] ;  /* 0x00908000d2ac783b */ /* 0x000f2e0000000100 */
[C---:B------:R-:W-:Y:S01]  /*3860*/  HMMA.16816.F32.BF16 R32, R108.reuse, R174, R32 ;  /* 0x000000ae6c20723c */ /* 0x040fe20000041820 */
[----:B------:R-:W5:Y:S07]  /*3870*/  LDSM.16.M88.2 R174, [R210+0x9880] ;  /* 0x00988000d2ae783b */ /* 0x000f6e0000000100 */
[C---:B------:R-:W-:Y:S01]  /*3880*/  HMMA.16816.F32.BF16 R36, R108.reuse, R176, R36 ;  /* 0x000000b06c24723c */ /* 0x040fe20000041824 */
[----:B------:R-:W5:Y:S07]  /*3890*/  LDSM.16.M88.2 R176, [R209+0x7880] ;  /* 0x00788000d1b0783b */ /* 0x000f6e0000000100 */
[----:B------:R-:W-:Y:S01]  /*38a0*/  HMMA.16816.F32.BF16 R40, R108, R178, R40 ;  /* 0x000000b26c28723c */ /* 0x000fe20000041828 */
[----:B------:R-:W-:Y:S05]  /*38b0*/  LDSM.16.M88.2 R108, [R209+0x9880] ;  /* 0x00988000d16c783b */ /* 0x000fea0000000100 */
[----:B------:R-:W-:Y:S02]  /*38c0*/  LDSM.16.M88.2 R110, [R0+0xa080] ;  /* 0x00a08000006e783b */ /* 0x000fe40000000100 */
[C---:B-1----:R-:W-:Y:S03]  /*38d0*/  HMMA.16816.F32.BF16 R24, R180.reuse, R2, R24 ;  /* 0x00000002b418723c */ /* 0x042fe60000041818 */
[----:B------:R-:W1:Y:S05]  /*38e0*/  LDSM.16.M88.2 R2, [R209+0x8080] ;  /* 0x00808000d102783b */ /* 0x000e6a0000000100 */
[C---:B--2---:R-:W-:Y:S01]  /*38f0*/  HMMA.16816.F32.BF16 R28, R180.reuse, R104, R28 ;  /* 0x00000068b41c723c */ /* 0x044fe2000004181c */
[----:B------:R-:W2:Y:S07]  /*3900*/  LDSM.16.M88.2 R104, [R209+0x8880] ;  /* 0x00888000d168783b */ /* 0x000eae0000000100 */
[C---:B---3--:R-:W-:Y:S01]  /*3910*/  HMMA.16816.F32.BF16 R32, R180.reuse, R106, R32 ;  /* 0x0000006ab420723c */ /* 0x048fe20000041820 */
[----:B------:R-:W3:Y:S07]  /*3920*/  LDSM.16.M88.2 R106, [R209+0x9080] ;  /* 0x00908000d16a783b */ /* 0x000eee0000000100 */
[C---:B----4-:R-:W-:Y:S08]  /*3930*/  HMMA.16816.F32.BF16 R36, R180.reuse, R172, R36 ;  /* 0x000000acb424723c */ /* 0x050ff00000041824 */
[----:B-----5:R-:W-:Y:S01]  /*3940*/  HMMA.16816.F32.BF16 R40, R180, R174, R40 ;  /* 0x000000aeb428723c */ /* 0x020fe20000041828 */
[----:B------:R-:W4:Y:S05]  /*3950*/  LDSM.16.M88.4 R172, [R216+0x1d080] ;  /* 0x01d08000d8ac783b */ /* 0x000f2a0000000200 */
[----:B------:R-:W-:Y:S02]  /*3960*/  LDSM.16.M88.4 R180, [R188+0x1d080] ;  /* 0x01d08000bcb4783b */ /* 0x000fe40000000200 */
[C---:B------:R-:W-:Y:S03]  /*3970*/  HMMA.16816.F32.BF16 R24, R184.reuse, R176, R24 ;  /* 0x000000b0b818723c */ /* 0x040fe60000041818 */
[----:B------:R-:W5:Y:S05]  /*3980*/  LDSM.16.M88.2 R176, [R0+0xa880] ;  /* 0x00a8800000b0783b */ /* 0x000f6a0000000100 */
[C---:B-1----:R-:W-:Y:S01]  /*3990*/  HMMA.16816.F32.BF16 R28, R184.reuse, R2, R28 ;  /* 0x00000002b81c723c */ /* 0x042fe2000004181c */
[----:B------:R-:W1:Y:S07]  /*39a0*/  LDSM.16.M88.2 R2, [R0+0xb080] ;  /* 0x00b080000002783b */ /* 0x000e6e0000000100 */
[C---:B--2---:R-:W-:Y:S01]  /*39b0*/  HMMA.16816.F32.BF16 R32, R184.reuse, R104, R32 ;  /* 0x00000068b820723c */ /* 0x044fe20000041820 */
[----:B------:R-:W2:Y:S07]  /*39c0*/  LDSM.16.M88.2 R104, [R0+0xb880] ;  /* 0x00b880000068783b */ /* 0x000eae0000000100 */
[C---:B---3--:R-:W-:Y:S01]  /*39d0*/  HMMA.16816.F32.BF16 R36, R184.reuse, R106, R36 ;  /* 0x0000006ab824723c */ /* 0x048fe20000041824 */
[----:B------:R-:W3:Y:S07]  /*39e0*/  LDSM.16.M88.2 R106, [R0+0xc080] ;  /* 0x00c08000006a783b */ /* 0x000eee0000000100 */
[----:B------:R-:W-:Y:S01]  /*39f0*/  HMMA.16816.F32.BF16 R40, R184, R108, R40 ;  /* 0x0000006cb828723c */ /* 0x000fe20000041828 */
[----:B------:R-:W3:Y:S07]  /*3a00*/  LDSM.16.M88.2 R108, [R208+0xa080] ;  /* 0x00a08000d06c783b */ /* 0x000eee0000000100 */
        /* <DEDUP_REMOVED lines=9> */
[----:B------:R-:W3:Y:S05]  /*3aa0*/  LDSM.16.M88.2 R106, [R208+0xc080] ;  /* 0x00c08000d06a783b */ /* 0x000eea0000000100 */
[----:B------:R-:W-:Y:S02]  /*3ab0*/  LDSM.16.M88.4 R172, [R215+0x2000] ;  /* 0x00200000d7ac783b */ /* 0x000fe40000000200 */
[C---:B------:R-:W-:Y:S03]  /*3ac0*/  HMMA.16816.F32.BF16 R24, R180.reuse, R108, R24 ;  /* 0x0000006cb418723c */ /* 0x040fe60000041818 */
[----:B------:R-:W5:Y:S05]  /*3ad0*/  LDSM.16.M88.2 R108, [R210+0xa080] ;  /* 0x00a08000d26c783b */ /* 0x000f6a0000000100 */
[C---:B----4-:R-:W-:Y:S01]  /*3ae0*/  HMMA.16816.F32.BF16 R28, R180.reuse, R110, R28 ;  /* 0x0000006eb41c723c */ /* 0x050fe2000004181c */
[----:B------:R-:W4:Y:S07]  /*3af0*/  LDSM.16.M88.2 R110, [R210+0xa880] ;  /* 0x00a88000d26e783b */ /* 0x000f2e0000000100 */
[C---:B-1----:R-:W-:Y:S01]  /*3b00*/  HMMA.16816.F32.BF16 R32, R180.reuse, R2, R32 ;  /* 0x00000002b420723c */ /* 0x042fe20000041820 */
[----:B------:R-:W1:Y:S07]  /*3b10*/  LDSM.16.M88.2 R2, [R210+0xb080] ;  /* 0x00b08000d202783b */ /* 0x000e6e0000000100 */
[C---:B--2---:R-:W-:Y:S01]  /*3b20*/  HMMA.16816.F32.BF16 R36, R180.reuse, R104, R36 ;  /* 0x00000068b424723c */ /* 0x044fe20000041824 */
[----:B------:R-:W2:Y:S07]  /*3b30*/  LDSM.16.M88.2 R104, [R210+0xb880] ;  /* 0x00b88000d268783b */ /* 0x000eae0000000100 */
[----:B---3--:R-:W-:Y:S01]  /*3b40*/  HMMA.16816.F32.BF16 R40, R180, R106, R40 ;  /* 0x0000006ab428723c */ /* 0x008fe20000041828 */
[----:B------:R-:W3:Y:S06]  /*3b50*/  LDSM.16.M88.2 R106, [R210+0xc080] ;  /* 0x00c08000d26a783b */ /* 0x000eec0000000100 */
[----:B------:R-:W-:Y:S02]  /*3b60*/  FSEL R183, R6, -INF , !P5 ;  /* 0xff80000006b77808 */ /* 0x000fe40006800000 */
[----:B------:R-:W-:Y:S01]  /*3b70*/  PLOP3.LUT P5, PT, PT, PT, UP0, 0x40, 0x0 ;  /* 0x000000000000781c */ /* 0x000fe20003fae808 */
[C---:B-----5:R-:W-:Y:S01]  /*3b80*/  HMMA.16816.F32.BF16 R24, R172.reuse, R108, R24 ;  /* 0x0000006cac18723c */ /* 0x060fe20000041818 */
[----:B------:R-:W5:Y:S04]  /*3b90*/  LDSM.16.M88.2 R108, [R209+0xa080] ;  /* 0x00a08000d16c783b */ /* 0x000f680000000100 */
[----:B------:R-:W-:Y:S03]  /*3ba0*/  ISETP.GT.AND P5, PT, R190, 0x1, P5 ;  /* 0x00000001be00780c */ /* 0x000fe60002fa4270 */
[C---:B----4-:R-:W-:Y:S01]  /*3bb0*/  HMMA.16816.F32.BF16 R28, R172.reuse, R110, R28 ;  /* 0x0000006eac1c723c */ /* 0x050fe2000004181c */
[----:B------:R-:W4:Y:S02]  /*3bc0*/  LDSM.16.M88.2 R110, [R209+0xa880] ;  /* 0x00a88000d16e783b */ /* 0x000f240000000100 */
[----:B------:R-:W-:Y:S04]  /*3bd0*/  ISETP.LT.OR P5, PT, R191, 0x2, P5 ;  /* 0x00000002bf00780c */ /* 0x000fe80002fa1670 */
[----:B------:R-:W-:Y:S01]  /*3be0*/  FSEL R182, R7, -INF , !P5 ;  /* 0xff80000007b67808 */ /* 0x000fe20006800000 */
[C---:B-1----:R-:W-:Y:S01]  /*3bf0*/  HMMA.16816.F32.BF16 R32, R172.reuse, R2, R32 ;  /* 0x00000002ac20723c */ /* 0x042fe20000041820 */
[----:B------:R-:W1:Y:S01]  /*3c00*/  LDSM.16.M88.2 R2, [R209+0xb080] ;  /* 0x00b08000d102783b */ /* 0x000e620000000100 */
[----:B------:R-:W-:Y:S01]  /*3c10*/  PLOP3.LUT P5, PT, PT, PT, UP0, 0x40, 0x0 ;  /* 0x000000000000781c */ /* 0x000fe20003fae808 */
[----:B------:R-:W-:Y:S03]  /*3c20*/  UISETP.NE.AND UP0, UPT, UR13, URZ, UPT ;  /* 0x0000003f0d00728c */ /* 0x000fe6000bf05270 */
[C---:B------:R-:W-:Y:S01]  /*3c30*/  ISETP.GT.AND P5, PT, R192.reuse, 0x1, P5 ;  /* 0x00000001c000780c */ /* 0x040fe20002fa4270 */
[----:B------:R-:W1:Y:S01]  /*3c40*/  LDSM.16.M88.2 R6, [R209+0xb880] ;  /* 0x00b88000d106783b */ /* 0x000e620000000100 */
[C---:B--2---:R-:W-:Y:S03]  /*3c50*/  HMMA.16816.F32.BF16 R36, R172.reuse, R104, R36 ;  /* 0x00000068ac24723c */ /* 0x044fe60000041824 */
[----:B------:R-:W-:Y:S01]  /*3c60*/  ISETP.LT.OR P5, PT, R193, 0x2, P5 ;  /* 0x00000002c100780c */ /* 0x000fe20002fa1670 */
[----:B------:R-:W2:Y:S03]  /*3c70*/  LDSM.16.M88.2 R104, [R209+0xc080] ;  /* 0x00c08000d168783b */ /* 0x000ea60000000100 */
[----:B------:R-:W-:Y:S01]  /*3c80*/  FSEL R185, R5, -INF , !P5 ;  /* 0xff80000005b97808 */ /* 0x000fe20006800000 */
[----:B---3--:R-:W-:Y:S01]  /*3c90*/  HMMA.16816.F32.BF16 R40, R172, R106, R40 ;  /* 0x0000006aac28723c */ /* 0x008fe20000041828 */
[----:B------:R-:W-:Y:S01]  /*3ca0*/  PLOP3.LUT P5, PT, PT, PT, UP2, 0x40, 0x0 ;  /* 0x000000000000781c */ /* 0x000fe20003fae828 */
[----:B------:R-:W-:Y:S01]  /*3cb0*/  LDSM.16.M88.4 R172, [R216+0x1f080] ;  /* 0x01f08000d8ac783b */ /* 0x000fe20000000200 */
[----:B------:R-:W-:Y:S02]  /*3cc0*/  UISETP.NE.AND UP2, UPT, UR7, URZ, UPT ;  /* 0x0000003f0700728c */ /* 0x000fe4000bf45270 */
[----:B------:R-:W-:Y:S02]  /*3cd0*/  ISETP.GT.AND P5, PT, R192, RZ, P5 ;  /* 0x000000ffc000720c */ /* 0x000fe40002fa4270 */
[----:B------:R-:W-:Y:S01]  /*3ce0*/  LDSM.16.M88.2 R106, [R0+0xd080] ;  /* 0x00d08000006a783b */ /* 0x000fe20000000100 */
[C---:B-----5:R-:W-:Y:S05]  /*3cf0*/  HMMA.16816.F32.BF16 R24, R176.reuse, R108, R24 ;  /* 0x0000006cb018723c */ /* 0x060fea0000041818 */
[----:B------:R-:W-:Y:S03]  /*3d00*/  ISETP.LT.OR P5, PT, R193, 0x1, P5 ;  /* 0x00000001c100780c */ /* 0x000fe60002fa1670 */
[C---:B----4-:R-:W-:Y:S01]  /*3d10*/  HMMA.16816.F32.BF16 R28, R176.reuse, R110, R28 ;  /* 0x0000006eb01c723c */ /* 0x050fe2000004181c */
[----:B------:R-:W-:Y:S03]  /*3d20*/  LDSM.16.M88.4 R108, [R188+0x1f080] ;  /* 0x01f08000bc6c783b */ /* 0x000fe60000000200 */
[----:B------:R-:W-:Y:S02]  /*3d30*/  FSEL R184, R4, -INF , !P5 ;  /* 0xff80000004b87808 */ /* 0x000fe40006800000 */
[----:B------:R-:W-:Y:S01]  /*3d40*/  PLOP3.LUT P5, PT, PT, PT, UP1, 0x40, 0x0 ;  /* 0x000000000000781c */ /* 0x000fe20003fae818 */
[----:B------:R-:W3:Y:S01]  /*3d50*/  LDSM.16.M88.2 R4, [R0+0xc880] ;  /* 0x00c880000004783b */ /* 0x000ee20000000100 */
[C---:B-1----:R-:W-:Y:S01]  /*3d60*/  HMMA.16816.F32.BF16 R32, R176.reuse, R2, R32 ;  /* 0x00000002b020723c */ /* 0x042fe20000041820 */
[----:B------:R-:W-:Y:S02]  /*3d70*/  UISETP.NE.AND UP1, UPT, UR6, URZ, UPT ;  /* 0x0000003f0600728c */ /* 0x000fe4000bf25270 */
[----:B------:R-:W-:Y:S01]  /*3d80*/  ISETP.GT.AND P5, PT, R190, 0x10, P5 ;  /* 0x00000010be00780c */ /* 0x000fe20002fa4270 */
[----:B------:R-:W1:Y:S01]  /*3d90*/  LDSM.16.M88.2 R2, [R0+0xd880] ;  /* 0x00d880000002783b */ /* 0x000e620000000100 */
[----:B------:R-:W-:Y:S02]  /*3da0*/  UP2UR UR6, UPR, URZ, 0x1 ;  /* 0x000000013f067883 */ /* 0x000fe40008000000 */
[C---:B------:R-:W-:Y:S01]  /*3db0*/  ISETP.LT.OR P5, PT, R191.reuse, 0x11, P5 ;  /* 0x00000011bf00780c */ /* 0x040fe20002fa1670 */
[C---:B------:R-:W-:Y:S01]  /*3dc0*/  HMMA.16816.F32.BF16 R36, R176.reuse, R6, R36 ;  /* 0x00000006b024723c */ /* 0x040fe20000041824 */
[----:B------:R-:W4:Y:S03]  /*3dd0*/  LDSM.16.M88.2 R6, [R0+0xe080] ;  /* 0x00e080000006783b */ /* 0x000f260000000100 */
[----:B------:R-:W-:Y:S02]  /*3de0*/  FSEL R180, R10, -INF , !P5 ;  /* 0xff8000000ab47808 */ /* 0x000fe40006800000 */
[----:B------:R-:W-:Y:S01]  /*3df0*/  PLOP3.LUT P5, PT, PT, PT, UP0, 0x40, 0x0 ;  /* 0x000000000000781c */ /* 0x000fe20003fae808 */
[----:B------:R-:W-:Y:S01]  /*3e00*/  UISETP.NE.AND UP0, UPT, UR14, URZ, UPT ;  /* 0x0000003f0e00728c */ /* 0x000fe2000bf05270 */
[----:B--2---:R-:W-:Y:S03]  /*3e10*/  HMMA.16816.F32.BF16 R40, R176, R104, R40 ;  /* 0x00000068b028723c */ /* 0x004fe60000041828 */
[----:B------:R-:W-:Y:S04]  /*3e20*/  ISETP.GT.AND P5, PT, R190, 0x11, P5 ;  /* 0x00000011be00780c */ /* 0x000fe80002fa4270 */
[----:B------:R-:W-:Y:S01]  /*3e30*/  ISETP.LT.OR P5, PT, R191, 0x12, P5 ;  /* 0x00000012bf00780c */ /* 0x000fe20002fa1670 */
[--C-:B------:R-:W-:Y:S04]  /*3e40*/  FFMA.FTZ R104, R182, c[0x0][0x29c], -R194.reuse ;  /* 0x0000a700b6687a23 */ /* 0x100fe800000108c2 */
[----:B------:R-:W-:Y:S02]  /*3e50*/  FSEL R181, R11, -INF , !P5 ;  /* 0xff8000000bb57808 */ /* 0x000fe40006800000 */
[----:B------:R-:W-:Y:S01]  /*3e60*/  PLOP3.LUT P5, PT, PT, PT, UP6, 0x40, 0x0 ;  /* 0x000000000000781c */ /* 0x000fe20003fae868 */
[----:B------:R-:W2:Y:S03]  /*3e70*/  LDSM.16.M88.2 R10, [R0+0xe880] ;  /* 0x00e88000000a783b */ /* 0x000ea60000000100 */
[----:B------:R-:W-:Y:S04]  /*3e80*/  ISETP.GT.AND P5, PT, R190, 0x20, P5 ;  /* 0x00000020be00780c */ /* 0x000fe80002fa4270 */
[----:B------:R-:W-:Y:S01]  /*3e90*/  ISETP.LT.OR P5, PT, R191, 0x21, P5 ;  /* 0x00000021bf00780c */ /* 0x000fe20002fa1670 */
[C---:B---3--:R-:W-:Y:S01]  /*3ea0*/  HMMA.16816.F32.BF16 R24, R172.reuse, R4, R24 ;  /* 0x00000004ac18723c */ /* 0x048fe20000041818 */
[----:B------:R-:W3:Y:S04]  /*3eb0*/  LDSM.16.M88.2 R4, [R208+0xc880] ;  /* 0x00c88000d004783b */ /* 0x000ee80000000100 */
[----:B------:R-:W-:Y:S01]  /*3ec0*/  FSEL R105, R14, -INF , !P5 ;  /* 0xff8000000e697808 */ /* 0x000fe20006800000 */
[--C-:B------:R-:W-:Y:S01]  /*3ed0*/  FFMA.FTZ R14, R183, c[0x0][0x29c], -R194.reuse ;  /* 0x0000a700b70e7a23 */ /* 0x100fe200000108c2 */
[----:B------:R-:W-:Y:S01]  /*3ee0*/  PLOP3.LUT P5, PT, PT, PT, UP5, 0x40, 0x0 ;  /* 0x000000000000781c */ /* 0x000fe20003fae858 */
[C---:B------:R-:W-:Y:S01]  /*3ef0*/  HMMA.16816.F32.BF16 R28, R172.reuse, R106, R28 ;  /* 0x0000006aac1c723c */ /* 0x040fe2000004181c */
[----:B------:R-:W-:Y:S02]  /*3f00*/  MUFU.EX2 R183, R104 ;  /* 0x0000006800b77308 */ /* 0x000fe40000000800 */
[C---:B------:R-:W-:Y:S04]  /*3f10*/  ISETP.GT.AND P5, PT, R190.reuse, 0x21, P5 ;  /* 0x00000021be00780c */ /* 0x040fe80002fa4270 */
[----:B------:R-:W-:Y:S01]  /*3f20*/  ISETP.LT.OR P5, PT, R191, 0x22, P5 ;  /* 0x00000022bf00780c */ /* 0x000fe20002fa1670 */
[C---:B-1----:R-:W-:Y:S01]  /*3f30*/  HMMA.16816.F32.BF16 R32, R172.reuse, R2, R32 ;  /* 0x00000002ac20723c */ /* 0x042fe20000041820 */
[----:B------:R-:W-:Y:S02]  /*3f40*/  LDSM.16.M88.2 R2, [R208+0xd880] ;  /* 0x00d88000d002783b */ /* 0x000fe40000000100 */
[----:B------:R1:W5:Y:S01]  /*3f50*/  MUFU.EX2 R186, R14 ;  /* 0x0000000e00ba7308 */ /* 0x0003620000000800 */
[----:B------:R-:W-:Y:S02]  /*3f60*/  FSEL R177, R15, -INF , !P5 ;  /* 0xff8000000fb17808 */ /* 0x000fe40006800000 */
[----:B------:R-:W-:Y:S02]  /*3f70*/  PLOP3.LUT P5, PT, PT, PT, UP4, 0x40, 0x0 ;  /* 0x000000000000781c */ /* 0x000fe40003fae848 */
[C---:B----4-:R-:W-:Y:S01]  /*3f80*/  HMMA.16816.F32.BF16 R36, R172.reuse, R6, R36 ;  /* 0x00000006ac24723c */ /* 0x050fe20000041824 */
[----:B------:R-:W-:Y:S02]  /*3f90*/  LDSM.16.M88.2 R6, [R208+0xe080] ;  /* 0x00e08000d006783b */ /* 0x000fe40000000100 */
[----:B------:R-:W-:Y:S04]  /*3fa0*/  ISETP.GT.AND P5, PT, R190, 0x30, P5 ;  /* 0x00000030be00780c */ /* 0x000fe80002fa4270 */
[C---:B------:R-:W-:Y:S01]  /*3fb0*/  ISETP.LT.OR P5, PT, R191.reuse, 0x31, P5 ;  /* 0x00000031bf00780c */ /* 0x040fe20002fa1670 */
[----:B--2---:R-:W-:Y:S01]  /*3fc0*/  HMMA.16816.F32.BF16 R40, R172, R10, R40 ;  /* 0x0000000aac28723c */ /* 0x004fe20000041828 */
[----:B------:R-:W-:Y:S03]  /*3fd0*/  LDSM.16.M88.2 R10, [R208+0xe880] ;  /* 0x00e88000d00a783b */ /* 0x000fe60000000100 */
[----:B------:R-:W-:Y:S01]  /*3fe0*/  FSEL R176, R18, -INF , !P5 ;  /* 0xff80000012b07808 */ /* 0x000fe20006800000 */
[--C-:B------:R-:W-:Y:S01]  /*3ff0*/  FFMA.FTZ R18, R180, c[0x0][0x29c], -R194.reuse ;  /* 0x0000a700b4127a23 */ /* 0x100fe200000108c2 */
[----:B------:R-:W-:Y:S02]  /*4000*/  PLOP3.LUT P5, PT, PT, PT, UP3, 0x40, 0x0 ;  /* 0x000000000000781c */ /* 0x000fe40003fae838 */
[C---:B---3--:R-:W-:Y:S01]  /*4010*/  HMMA.16816.F32.BF16 R24, R108.reuse, R4, R24 ;  /* 0x000000046c18723c */ /* 0x048fe20000041818 */
[----:B------:R2:W-:Y:S01]  /*4020*/  MUFU.EX2 R182, R18 ;  /* 0x0000001200b67308 */ /* 0x0005e20000000800 */
[----:B-1----:R-:W1:Y:S03]  /*4030*/  LDSM.16.M88.2 R14, [R208+0xd080] ;  /* 0x00d08000d00e783b */ /* 0x002e660000000100 */
[C---:B------:R-:W-:Y:S02]  /*4040*/  ISETP.GT.AND P5, PT, R190.reuse, 0x31, P5 ;  /* 0x00000031be00780c */ /* 0x040fe40002fa4270 */
[----:B------:R-:W-:Y:S02]  /*4050*/  LDSM.16.M88.2 R4, [R210+0xc880] ;  /* 0x00c88000d204783b */ /* 0x000fe40000000100 */
[----:B------:R-:W-:Y:S04]  /*4060*/  ISETP.LT.OR P5, PT, R191, 0x32, P5 ;  /* 0x00000032bf00780c */ /* 0x000fe80002fa1670 */
[----:B------:R-:W-:Y:S02]  /*4070*/  FSEL R19, R19, -INF , !P5 ;  /* 0xff80000013137808 */ /* 0x000fe40006800000 */
[----:B------:R-:W-:Y:S04]  /*4080*/  PLOP3.LUT P5, PT, PT, PT, UP2, 0x40, 0x0 ;  /* 0x000000000000781c */ /* 0x000fe80003fae828 */
[----:B------:R-:W-:Y:S04]  /*4090*/  ISETP.GT.AND P5, PT, R190, 0x40, P5 ;  /* 0x00000040be00780c */ /* 0x000fe80002fa4270 */
[----:B------:R-:W-:Y:S01]  /*40a0*/  ISETP.LT.OR P5, PT, R191, 0x41, P5 ;  /* 0x00000041bf00780c */ /* 0x000fe20002fa1670 */
[--C-:B--2---:R-:W-:Y:S03]  /*40b0*/  FFMA.FTZ R18, R181, c[0x0][0x29c], -R194.reuse ;  /* 0x0000a700b5127a23 */ /* 0x104fe600000108c2 */
[----:B------:R-:W-:Y:S01]  /*40c0*/  FSEL R22, R22, -INF , !P5 ;  /* 0xff80000016167808 */ /* 0x000fe20006800000 */
[----:B------:R2:W3:Y:S01]  /*40d0*/  MUFU.EX2 R180, R18 ;  /* 0x0000001200b47308 */ /* 0x0004e20000000800 */
[----:B------:R-:W-:Y:S04]  /*40e0*/  PLOP3.LUT P5, PT, PT, PT, UP1, 0x40, 0x0 ;  /* 0x000000000000781c */ /* 0x000fe80003fae818 */
[----:B------:R-:W-:Y:S04]  /*40f0*/  ISETP.GT.AND P5, PT, R190, 0x41, P5 ;  /* 0x00000041be00780c */ /* 0x000fe80002fa4270 */
[----:B------:R-:W-:Y:S01]  /*4100*/  ISETP.LT.OR P5, PT, R191, 0x42, P5 ;  /* 0x00000042bf00780c */ /* 0x000fe20002fa1670 */
[C---:B-1----:R-:W-:Y:S01]  /*4110*/  HMMA.16816.F32.BF16 R28, R108.reuse, R14, R28 ;  /* 0x0000000e6c1c723c */ /* 0x042fe2000004181c */
[----:B------:R-:W-:Y:S02]  /*4120*/  LDSM.16.M88.2 R14, [R210+0xd080] ;  /* 0x00d08000d20e783b */ /* 0x000fe40000000100 */
[----:B------:R-:W-:Y:S02]  /*4130*/  FSEL R23, R23, -INF , !P5 ;  /* 0xff80000017177808 */ /* 0x000fe40006800000 */
[----:B------:R-:W-:Y:S01]  /*4140*/  PLOP3.LUT P5, PT, PT, PT, UP0, 0x40, 0x0 ;  /* 0x000000000000781c */ /* 0x000fe20003fae808 */
[----:B------:R-:W-:Y:S02]  /*4150*/  UISETP.NE.AND UP0, UPT, UR6, URZ, UPT ;  /* 0x0000003f0600728c */ /* 0x000fe4000bf05270 */
[C---:B------:R-:W-:Y:S03]  /*4160*/  HMMA.16816.F32.BF16 R32, R108.reuse, R2, R32 ;  /* 0x000000026c20723c */ /* 0x040fe60000041820 */
[----:B------:R-:W-:Y:S01]  /*4170*/  ISETP.GT.AND P5, PT, R192, 0x10, P5 ;  /* 0x00000010c000780c */ /* 0x000fe20002fa4270 */
[--C-:B--2---:R-:W-:Y:S02]  /*4180*/  FFMA.FTZ R18, R105, c[0x0][0x29c], -R194.reuse ;  /* 0x0000a70069127a23 */ /* 0x104fe400000108c2 */
[----:B------:R-:W1:Y:S01]  /*4190*/  LDSM.16.M88.4 R104, [R215+0x4000] ;  /* 0x00400000d768783b */ /* 0x000e620000000200 */
[--C-:B------:R-:W-:Y:S01]  /*41a0*/  FFMA.FTZ R2, R176, c[0x0][0x29c], -R194.reuse ;  /* 0x0000a700b0027a23 */ /* 0x100fe200000108c2 */
[C---:B------:R-:W-:Y:S01]  /*41b0*/  HMMA.16816.F32.BF16 R36, R108.reuse, R6, R36 ;  /* 0x000000066c24723c */ /* 0x040fe20000041824 */
[----:B------:R2:W-:Y:S02]  /*41c0*/  MUFU.EX2 R179, R18 ;  /* 0x0000001200b37308 */ /* 0x0005e40000000800 */
[----:B------:R-:W-:Y:S04]  /*41d0*/  ISETP.LT.OR P5, PT, R193, 0x11, P5 ;  /* 0x00000011c100780c */ /* 0x000fe80002fa1670 */
[--C-:B------:R-:W-:Y:S01]  /*41e0*/  FFMA.FTZ R6, R19, c[0x0][0x29c], -R194.reuse ;  /* 0x0000a70013067a23 */ /* 0x100fe200000108c2 */
[----:B------:R-:W-:Y:S01]  /*41f0*/  HMMA.16816.F32.BF16 R40, R108, R10, R40 ;  /* 0x0000000a6c28723c */ /* 0x000fe20000041828 */
[----:B------:R-:W-:Y:S02]  /*4200*/  LDSM.16.M88.2 R10, [R210+0xe880] ;  /* 0x00e88000d20a783b */ /* 0x000fe40000000100 */
[----:B------:R4:W-:Y:S01]  /*4210*/  MUFU.EX2 R176, R6 ;  /* 0x0000000600b07308 */ /* 0x0009e20000000800 */
[----:B------:R-:W-:Y:S01]  /*4220*/  FSEL R19, R8, -INF , !P5 ;  /* 0xff80000008137808 */ /* 0x000fe20006800000 */
[--C-:B------:R-:W-:Y:S01]  /*4230*/  FFMA.FTZ R8, R22, c[0x0][0x29c], -R194.reuse ;  /* 0x0000a70016087a23 */ /* 0x100fe200000108c2 */
[----:B------:R-:W-:Y:S01]  /*4240*/  PLOP3.LUT P5, PT, PT, PT, UP0, 0x40, 0x0 ;  /* 0x000000000000781c */ /* 0x000fe20003fae808 */
[----:B------:R-:W-:Y:S03]  /*4250*/  LDSM.16.M88.4 R108, [R189+0x4000] ;  /* 0x00400000bd6c783b */ /* 0x000fe60000000200 */
[C---:B------:R-:W-:Y:S03]  /*4260*/  ISETP.GT.AND P5, PT, R192.reuse, 0x11, P5 ;  /* 0x00000011c000780c */ /* 0x040fe60002fa4270 */
[----:B------:R-:W-:Y:S01]  /*4270*/  MUFU.EX2 R175, R8 ;  /* 0x0000000800af7308 */ /* 0x000fe20000000800 */
[----:B------:R-:W-:Y:S01]  /*4280*/  ISETP.LT.OR P5, PT, R193, 0x12, P5 ;  /* 0x00000012c100780c */ /* 0x000fe20002fa1670 */
[--C-:B--2---:R-:W-:Y:S02]  /*4290*/  FFMA.FTZ R18, R177, c[0x0][0x29c], -R194.reuse ;  /* 0x0000a700b1127a23 */ /* 0x104fe400000108c2 */
[----:B------:R-:W-:Y:S06]  /*42a0*/  FFMA.FTZ R194, R23, c[0x0][0x29c], -R194 ;  /* 0x0000a70017c27a23 */ /* 0x000fec00000108c2 */
[----:B------:R2:W2:Y:S01]  /*42b0*/  MUFU.EX2 R177, R2 ;  /* 0x0000000200b17308 */ /* 0x0004a20000000800 */
[----:B----4-:R-:W-:Y:S01]  /*42c0*/  LDSM.16.M88.2 R6, [R210+0xe080] ;  /* 0x00e08000d206783b */ /* 0x010fe20000000100 */
[C---:B-1----:R-:W-:Y:S04]  /*42d0*/  HMMA.16816.F32.BF16 R24, R104.reuse, R4, R24 ;  /* 0x000000046818723c */ /* 0x042fe80000041818 */
[----:B------:R-:W-:Y:S04]  /*42e0*/  LDSM.16.M88.2 R4, [R209+0xc880] ;  /* 0x00c88000d104783b */ /* 0x000fe80000000100 */
[----:B------:R1:W4:Y:S01]  /*42f0*/  MUFU.EX2 R178, R18 ;  /* 0x0000001200b27308 */ /* 0x0003220000000800 */
[C---:B------:R-:W-:Y:S09]  /*4300*/  HMMA.16816.F32.BF16 R28, R104.reuse, R14, R28 ;  /* 0x0000000e681c723c */ /* 0x040ff2000004181c */
[----:B------:R-:W3:Y:S01]  /*4310*/  MUFU.EX2 R194, R194 ;  /* 0x000000c200c27308 */ /* 0x000ee20000000800 */
[----:B--2---:R-:W2:Y:S02]  /*4320*/  LDSM.16.M88.2 R2, [R210+0xd880] ;  /* 0x00d88000d202783b */ /* 0x004ea40000000100 */
[----:B-1----:R-:W-:Y:S03]  /*4330*/  FSEL R18, R9, -INF , !P5 ;  /* 0xff80000009127808 */ /* 0x002fe60006800000 */
[----:B------:R-:W1:Y:S01]  /*4340*/  LDSM.16.M88.2 R8, [R209+0xd080] ;  /* 0x00d08000d108783b */ /* 0x000e620000000100 */
[----:B------:R-:W-:Y:S04]  /*4350*/  PLOP3.LUT P5, PT, PT, PT, UP6, 0x40, 0x0 ;  /* 0x000000000000781c */ /* 0x000fe80003fae868 */
[----:B------:R-:W-:Y:S04]  /*4360*/  ISETP.GT.AND P5, PT, R192, 0x20, P5 ;  /* 0x00000020c000780c */ /* 0x000fe80002fa4270 */
[----:B------:R-:W-:Y:S04]  /*4370*/  ISETP.LT.OR P5, PT, R193, 0x21, P5 ;  /* 0x00000021c100780c */ /* 0x000fe80002fa1670 */
[----:B------:R-:W-:Y:S01]  /*4380*/  FSEL R15, R12, -INF , !P5 ;  /* 0xff8000000c0f7808 */ /* 0x000fe20006800000 */
[--C-:B------:R-:W-:Y:S01]  /*4390*/  FFMA.FTZ R12, R185, c[0x0][0x29c], -R195.reuse ;  /* 0x0000a700b90c7a23 */ /* 0x100fe200000108c3 */
[----:B------:R-:W-:Y:S03]  /*43a0*/  PLOP3.LUT P5, PT, PT, PT, UP5, 0x40, 0x0 ;  /* 0x000000000000781c */ /* 0x000fe60003fae858 */
[----:B------:R1:W-:Y:S01]  /*43b0*/  MUFU.EX2 R174, R12 ;  /* 0x0000000c00ae7308 */ /* 0x0003e20000000800 */
[----:B------:R-:W-:Y:S04]  /*43c0*/  ISETP.GT.AND P5, PT, R192, 0x21, P5 ;  /* 0x00000021c000780c */ /* 0x000fe80002fa4270 */
[----:B------:R-:W-:Y:S04]  /*43d0*/  ISETP.LT.OR P5, PT, R193, 0x22, P5 ;  /* 0x00000022c100780c */ /* 0x000fe80002fa1670 */
[----:B------:R-:W-:Y:S01]  /*43e0*/  FSEL R14, R13, -INF , !P5 ;  /* 0xff8000000d0e7808 */ /* 0x000fe20006800000 */
[C---:B--2---:R-:W-:Y:S01]  /*43f0*/  HMMA.16816.F32.BF16 R32, R104.reuse, R2, R32 ;  /* 0x000000026820723c */ /* 0x044fe20000041820 */
[----:B------:R-:W2:Y:S01]  /*4400*/  LDSM.16.M88.2 R2, [R209+0xd880] ;  /* 0x00d88000d102783b */ /* 0x000ea20000000100 */
[----:B------:R-:W-:Y:S01]  /*4410*/  PLOP3.LUT P5, PT, PT, PT, UP4, 0x40, 0x0 ;  /* 0x000000000000781c */ /* 0x000fe20003fae848 */
[--C-:B------:R-:W-:Y:S03]  /*4420*/  FFMA.FTZ R13, R18, c[0x0][0x29c], -R195.reuse ;  /* 0x0000a700120d7a23 */ /* 0x100fe600000108c3 */
[----:B------:R-:W-:Y:S01]  /*4430*/  ISETP.GT.AND P5, PT, R192, 0x30, P5 ;  /* 0x00000030c000780c */ /* 0x000fe20002fa4270 */
[----:B------:R3:W-:Y:S01]  /*4440*/  MUFU.EX2 R23, R13 ;  /* 0x0000000d00177308 */ /* 0x0007e20000000800 */
[C---:B------:R-:W-:Y:S01]  /*4450*/  HMMA.16816.F32.BF16 R36, R104.reuse, R6, R36 ;  /* 0x000000066824723c */ /* 0x040fe20000041824 */
[----:B------:R-:W4:Y:S02]  /*4460*/  LDSM.16.M88.2 R6, [R209+0xe080] ;  /* 0x00e08000d106783b */ /* 0x000f240000000100 */
[C---:B------:R-:W-:Y:S01]  /*4470*/  ISETP.LT.OR P5, PT, R193.reuse, 0x31, P5 ;  /* 0x00000031c100780c */ /* 0x040fe20002fa1670 */
[--C-:B-1----:R-:W-:Y:S03]  /*4480*/  FFMA.FTZ R12, R184, c[0x0][0x29c], -R195.reuse ;  /* 0x0000a700b80c7a23 */ /* 0x102fe600000108c3 */
[----:B------:R-:W-:Y:S01]  /*4490*/  FSEL R16, R16, -INF , !P5 ;  /* 0xff80000010107808 */ /* 0x000fe20006800000 */
[----:B------:R-:W-:Y:S01]  /*44a0*/  HMMA.16816.F32.BF16 R40, R104, R10, R40 ;  /* 0x0000000a6828723c */ /* 0x000fe20000041828 */
[----:B------:R-:W1:Y:S01]  /*44b0*/  LDSM.16.M88.2 R10, [R209+0xe880] ;  /* 0x00e88000d10a783b */ /* 0x000e620000000100 */
[----:B------:R2:W1:Y:S01]  /*44c0*/  MUFU.EX2 R173, R12 ;  /* 0x0000000c00ad7308 */ /* 0x0004620000000800 */
[----:B------:R-:W-:Y:S04]  /*44d0*/  PLOP3.LUT P5, PT, PT, PT, UP3, 0x40, 0x0 ;  /* 0x000000000000781c */ /* 0x000fe80003fae838 */
[----:B------:R-:W-:Y:S01]  /*44e0*/  ISETP.GT.AND P5, PT, R192, 0x31, P5 ;  /* 0x00000031c000780c */ /* 0x000fe20002fa4270 */
[C---:B------:R-:W-:Y:S05]  /*44f0*/  HMMA.16816.F32.BF16 R24, R108.reuse, R4, R24 ;  /* 0x000000046c18723c */ /* 0x040fea0000041818 */
[----:B------:R-:W-:Y:S02]  /*4500*/  ISETP.LT.OR P5, PT, R193, 0x32, P5 ;  /* 0x00000032c100780c */ /* 0x000fe40002fa1670 */
[----:B-----5:R-:W-:Y:S01]  /*4510*/  F2FP.BF16.PACK_AB R5, R183, R186 ;  /* 0x000000bab705723e */ /* 0x020fe200000010ff */
[C---:B------:R-:W-:Y:S04]  /*4520*/  HMMA.16816.F32.BF16 R28, R108.reuse, R8, R28 ;  /* 0x000000086c1c723c */ /* 0x040fe8000004181c */
[----:B------:R-:W-:Y:S01]  /*4530*/  FSEL R17, R17, -INF , !P5 ;  /* 0xff80000011117808 */ /* 0x000fe20006800000 */
[--C-:B------:R-:W-:Y:S01]  /*4540*/  FFMA.FTZ R4, R15, c[0x0][0x29c], -R195.reuse ;  /* 0x0000a7000f047a23 */ /* 0x100fe200000108c3 */
[----:B---3--:R-:W-:Y:S02]  /*4550*/  F2FP.BF16.PACK_AB R13, R180, R182 ;  /* 0x000000b6b40d723e */ /* 0x008fe400000010ff */
[----:B------:R-:W-:Y:S01]  /*4560*/  PLOP3.LUT P5, PT, PT, PT, UP2, 0x40, 0x0 ;  /* 0x000000000000781c */ /* 0x000fe20003fae828 */
[C---:B--2---:R-:W-:Y:S01]  /*4570*/  HMMA.16816.F32.BF16 R32, R108.reuse, R2, R32 ;  /* 0x000000026c20723c */ /* 0x044fe20000041820 */
[----:B------:R2:W-:Y:S02]  /*4580*/  MUFU.EX2 R22, R4 ;  /* 0x0000000400167308 */ /* 0x0005e40000000800 */
[--C-:B------:R-:W-:Y:S01]  /*4590*/  FFMA.FTZ R12, R19, c[0x0][0x29c], -R195.reuse ;  /* 0x0000a700130c7a23 */ /* 0x100fe200000108c3 */
[----:B------:R-:W-:Y:S03]  /*45a0*/  ISETP.GT.AND P5, PT, R192, 0x40, P5 ;  /* 0x00000040c000780c */ /* 0x000fe60002fa4270 */
[--C-:B------:R-:W-:Y:S01]  /*45b0*/  FFMA.FTZ R2, R16, c[0x0][0x29c], -R195.reuse ;  /* 0x0000a70010027a23 */ /* 0x100fe200000108c3 */
[C---:B----4-:R-:W-:Y:S03]  /*45c0*/  HMMA.16816.F32.BF16 R36, R108.reuse, R6, R36 ;  /* 0x000000066c24723c */ /* 0x050fe60000041824 */
[----:B------:R3:W-:Y:S01]  /*45d0*/  MUFU.EX2 R18, R2 ;  /* 0x0000000200127308 */ /* 0x0007e20000000800 */
[----:B------:R-:W-:Y:S03]  /*45e0*/  ISETP.LT.OR P5, PT, R193, 0x41, P5 ;  /* 0x00000041c100780c */ /* 0x000fe60002fa1670 */
[----:B------:R-:W-:Y:S01]  /*45f0*/  F2FP.BF16.PACK_AB R7, R176, R177 ;  /* 0x000000b1b007723e */ /* 0x000fe200000010ff */
[----:B-1----:R-:W-:Y:S04]  /*4600*/  HMMA.16816.F32.BF16 R40, R108, R10, R40 ;  /* 0x0000000a6c28723c */ /* 0x002fe80000041828 */
[----:B------:R-:W-:Y:S01]  /*4610*/  FSEL R3, R20, -INF , !P5 ;  /* 0xff80000014037808 */ /* 0x000fe20006800000 */
[----:B------:R1:W4:Y:S01]  /*4620*/  MUFU.EX2 R172, R12 ;  /* 0x0000000c00ac7308 */ /* 0x0003220000000800 */
[----:B------:R-:W-:Y:S02]  /*4630*/  PLOP3.LUT P5, PT, PT, PT, UP1, 0x40, 0x0 ;  /* 0x000000000000781c */ /* 0x000fe40003fae818 */
[----:B------:R-:W-:Y:S01]  /*4640*/  F2FP.BF16.PACK_AB R10, R178, R179 ;  /* 0x000000b3b20a723e */ /* 0x000fe200000010ff */
[--C-:B--2---:R-:W-:Y:S01]  /*4650*/  FFMA.FTZ R4, R14, c[0x0][0x29c], -R195.reuse ;  /* 0x0000a7000e047a23 */ /* 0x104fe200000108c3 */
[----:B------:R-:W-:Y:S02]  /*4660*/  ISETP.GT.AND P5, PT, R192, 0x41, P5 ;  /* 0x00000041c000780c */ /* 0x000fe40002fa4270 */
[--C-:B------:R-:W-:Y:S01]  /*4670*/  FFMA.FTZ R3, R3, c[0x0][0x29c], -R195.reuse ;  /* 0x0000a70003037a23 */ /* 0x100fe200000108c3 */
[----:B------:R-:W-:Y:S02]  /*4680*/  F2FP.BF16.PACK_AB R6, R194, R175 ;  /* 0x000000afc206723e */ /* 0x000fe400000010ff */
[----:B------:R2:W-:Y:S01]  /*4690*/  MUFU.EX2 R19, R4 ;  /* 0x0000000400137308 */ /* 0x0005e20000000800 */
[----:B------:R-:W-:Y:S01]  /*46a0*/  ISETP.LT.OR P5, PT, R193, 0x42, P5 ;  /* 0x00000042c100780c */ /* 0x000fe20002fa1670 */
[--C-:B---3--:R-:W-:Y:S03]  /*46b0*/  FFMA.FTZ R2, R17, c[0x0][0x29c], -R195.reuse ;  /* 0x0000a70011027a23 */ /* 0x108fe600000108c3 */
[----:B------:R-:W-:Y:S05]  /*46c0*/  FSEL R21, R21, -INF , !P5 ;  /* 0xff80000015157808 */ /* 0x000fea0006800000 */
[----:B------:R3:W5:Y:S01]  /*46d0*/  MUFU.EX2 R16, R2 ;  /* 0x0000000200107308 */ /* 0x0007620000000800 */
[----:B------:R-:W-:Y:S01]  /*46e0*/  FFMA.FTZ R195, R21, c[0x0][0x29c], -R195 ;  /* 0x0000a70015c37a23 */ /* 0x000fe200000108c3 */
[----:B-1----:R-:W1:Y:S08]  /*46f0*/  LDS R12, [R226.X4+0x212a0] ;  /* 0x0212a000e20c7984 */ /* 0x002e700000004800 */
[----:B------:R4:W-:Y:S01]  /*4700*/  MUFU.EX2 R15, R3 ;  /* 0x00000003000f7308 */ /* 0x0009e20000000800 */
[----:B--2---:R-:W-:Y:S09]  /*4710*/  F2FP.BF16.PACK_AB R4, R174, R173 ;  /* 0x000000adae04723e */ /* 0x004ff200000010ff */
[----:B------:R-:W2:Y:S01]  /*4720*/  MUFU.EX2 R195, R195 ;  /* 0x000000c300c37308 */ /* 0x000ea20000000800 */
[----:B---3--:R-:W3:Y:S05]  /*4730*/  LDS R2, [R226.X4+0x21280] ;  /* 0x02128000e2027984 */ /* 0x008eea0000004800 */
[----:B------:R5:W-:Y:S05]  /*4740*/  STS [R223+0x21480], R4 ;  /* 0x02148004df007388 */ /* 0x000bea0000000800 */
[----:B------:R2:W-:Y:S01]  /*4750*/  STS [R224], R5 ;  /* 0x00000005e0007388 */ /* 0x0005e20000000800 */
[----:B----4-:R-:W-:Y:S05]  /*4760*/  F2FP.BF16.PACK_AB R3, R23, R172 ;  /* 0x000000ac1703723e */ /* 0x010fea00000010ff */
[----:B------:R4:W-:Y:S01]  /*4770*/  STS [R223+0x21c80], R3 ;  /* 0x021c8003df007388 */ /* 0x0009e20000000800 */
[--C-:B-1----:R-:W-:Y:S04]  /*4780*/  FADD.FTZ R27, R27, -R12.reuse ;  /* 0x8000000c1b1b7221 */ /* 0x102fe80000010000 */
[----:B------:R-:W-:Y:S01]  /*4790*/  STS [R224+0x800], R13 ;  /* 0x0008000de0007388 */ /* 0x000fe20000000800 */
[--C-:B------:R-:W-:Y:S02]  /*47a0*/  FADD.FTZ R26, R26, -R12.reuse ;  /* 0x8000000c1a1a7221 */ /* 0x100fe40000010000 */
[----:B------:R-:W-:Y:S02]  /*47b0*/  FMUL.FTZ R14, R183, R27 ;  /* 0x0000001bb70e7220 */ /* 0x000fe40000410000 */
[----:B------:R-:W-:Y:S02]  /*47c0*/  FMUL.FTZ R26, R186, R26 ;  /* 0x0000001aba1a7220 */ /* 0x000fe40000410000 */
[--C-:B------:R-:W-:Y:S01]  /*47d0*/  FADD.FTZ R31, R31, -R12.reuse ;  /* 0x8000000c1f1f7221 */ /* 0x100fe20000010000 */
[----:B-----5:R-:W-:Y:S01]  /*47e0*/  F2FP.BF16.PACK_AB R4, R16, R18 ;  /* 0x000000121004723e */ /* 0x020fe200000010ff */
[--C-:B------:R-:W-:Y:S01]  /*47f0*/  FADD.FTZ R30, R30, -R12.reuse ;  /* 0x8000000c1e1e7221 */ /* 0x100fe20000010000 */
[----:B------:R-:W-:Y:S01]  /*4800*/  F2FP.BF16.PACK_AB R14, R14, R26 ;  /* 0x0000001a0e0e723e */ /* 0x000fe200000010ff */
[----:B------:R-:W-:Y:S01]  /*4810*/  FMUL.FTZ R9, R180, R31 ;  /* 0x0000001fb4097220 */ /* 0x000fe20000410000 */
[----:B--2---:R-:W-:Y:S01]  /*4820*/  F2FP.BF16.PACK_AB R5, R19, R22 ;  /* 0x000000161305723e */ /* 0x004fe200000010ff */
[----:B------:R-:W-:Y:S02]  /*4830*/  FMUL.FTZ R30, R182, R30 ;  /* 0x0000001eb61e7220 */ /* 0x000fe40000410000 */
[----:B------:R-:W-:Y:S02]  /*4840*/  FADD.FTZ R35, R35, -R12 ;  /* 0x8000000c23237221 */ /* 0x000fe40000010000 */
[----:B------:R-:W-:Y:S01]  /*4850*/  STS [R223+0x22480], R5 ;  /* 0x02248005df007388 */ /* 0x000fe20000000800 */
[----:B----4-:R-:W-:Y:S01]  /*4860*/  F2FP.BF16.PACK_AB R3, R195, R15 ;  /* 0x0000000fc303723e */ /* 0x010fe200000010ff */
[--C-:B---3--:R-:W-:Y:S01]  /*4870*/  FADD.FTZ R24, R24, -R2.reuse ;  /* 0x8000000218187221 */ /* 0x108fe20000010000 */
[----:B------:R-:W-:Y:S01]  /*4880*/  F2FP.BF16.PACK_AB R9, R9, R30 ;  /* 0x0000001e0909723e */ /* 0x000fe200000010ff */
[--C-:B------:R-:W-:Y:S01]  /*4890*/  FADD.FTZ R25, R25, -R2.reuse ;  /* 0x8000000219197221 */ /* 0x100fe20000010000 */
[----:B------:R-:W-:Y:S01]  /*48a0*/  STS [R224+0x1000], R10 ;  /* 0x0010000ae0007388 */ /* 0x000fe20000000800 */
[--C-:B------:R-:W-:Y:S02]  /*48b0*/  FADD.FTZ R29, R29, -R2.reuse ;  /* 0x800000021d1d7221 */ /* 0x100fe40000010000 */
[----:B------:R-:W-:Y:S02]  /*48c0*/  FMUL.FTZ R25, R174, R25 ;  /* 0x00000019ae197220 */ /* 0x000fe40000410000 */
[----:B------:R1:W-:Y:S01]  /*48d0*/  STS [R223+0x22c80], R4 ;  /* 0x022c8004df007388 */ /* 0x0003e20000000800 */
[--C-:B------:R-:W-:Y:S02]  /*48e0*/  FADD.FTZ R28, R28, -R2.reuse ;  /* 0x800000021c1c7221 */ /* 0x100fe40000010000 */
[--C-:B------:R-:W-:Y:S02]  /*48f0*/  FADD.FTZ R32, R32, -R2.reuse ;  /* 0x8000000220207221 */ /* 0x100fe40000010000 */
[----:B------:R-:W-:Y:S01]  /*4900*/  STS [R224+0x1800], R7 ;  /* 0x00180007e0007388 */ /* 0x000fe20000000800 */
[----:B------:R-:W-:Y:S02]  /*4910*/  FMUL.FTZ R28, R172, R28 ;  /* 0x0000001cac1c7220 */ /* 0x000fe40000410000 */
[----:B------:R-:W-:Y:S02]  /*4920*/  FADD.FTZ R33, R33, -R2 ;  /* 0x8000000221217221 */ /* 0x000fe40000010000 */
[----:B------:R2:W-:Y:S01]  /*4930*/  STS [R223+0x23480], R3 ;  /* 0x02348003df007388 */ /* 0x0005e20000000800 */
[----:B------:R-:W-:Y:S02]  /*4940*/  FMUL.FTZ R32, R22, R32 ;  /* 0x0000002016207220 */ /* 0x000fe40000410000 */
[----:B------:R-:W-:Y:S02]  /*4950*/  FMUL.FTZ R33, R19, R33 ;  /* 0x0000002113217220 */ /* 0x000fe40000410000 */
[----:B------:R-:W-:Y:S01]  /*4960*/  STS [R224+0x2000], R6 ;  /* 0x00200006e0007388 */ /* 0x000fe20000000800 */
[----:B------:R-:W-:Y:S02]  /*4970*/  FADD.FTZ R34, R34, -R12 ;  /* 0x8000000c22227221 */ /* 0x000fe40000010000 */
[----:B------:R-:W-:Y:S02]  /*4980*/  FMUL.FTZ R8, R178, R35 ;  /* 0x00000023b2087220 */ /* 0x000fe40000410000 */
[----:B------:R-:W-:Y:S01]  /*4990*/  BAR.SYNC.DEFER_BLOCKING 0x0 ;  /* 0x0000000000007b1d */ /* 0x000fe20000010000 */
[----:B------:R-:W-:Y:S02]  /*49a0*/  FMUL.FTZ R34, R179, R34 ;  /* 0x00000022b3227220 */ /* 0x000fe40000410000 */
[--C-:B------:R-:W-:Y:S02]  /*49b0*/  FADD.FTZ R37, R37, -R2.reuse ;  /* 0x8000000225257221 */ /* 0x100fe40000010000 */
[----:B-1----:R-:W-:Y:S01]  /*49c0*/  FMUL.FTZ R4, R23, R29 ;  /* 0x0000001d17047220 */ /* 0x002fe20000410000 */
[----:B------:R-:W-:Y:S01]  /*49d0*/  F2FP.BF16.PACK_AB R8, R8, R34 ;  /* 0x000000220808723e */ /* 0x000fe200000010ff */
[--C-:B------:R-:W-:Y:S02]  /*49e0*/  FADD.FTZ R36, R36, -R2.reuse ;  /* 0x8000000224247221 */ /* 0x100fe40000010000 */
[--C-:B------:R-:W-:Y:S01]  /*49f0*/  FADD.FTZ R40, R40, -R2.reuse ;  /* 0x8000000228287221 */ /* 0x100fe20000010000 */
[----:B------:R-:W-:Y:S01]  /*4a00*/  F2FP.BF16.PACK_AB R4, R4, R28 ;  /* 0x0000001c0404723e */ /* 0x000fe200000010ff */
[----:B------:R-:W-:Y:S02]  /*4a10*/  FMUL.FTZ R36, R18, R36 ;  /* 0x0000002412247220 */ /* 0x000fe40000410000 */
[----:B------:R-:W-:Y:S02]  /*4a20*/  FADD.FTZ R41, R41, -R2 ;  /* 0x8000000229297221 */ /* 0x000fe40000010000 */
[----:B--2---:R-:W-:Y:S02]  /*4a30*/  FMUL.FTZ R3, R173, R24 ;  /* 0x00000018ad037220 */ /* 0x004fe40000410000 */
[----:B------:R-:W-:Y:S02]  /*4a40*/  FMUL.FTZ R2, R16, R37 ;  /* 0x0000002510027220 */ /* 0x000fe40000410000 */
[--C-:B------:R-:W-:Y:S01]  /*4a50*/  FADD.FTZ R39, R39, -R12.reuse ;  /* 0x8000000c27277221 */ /* 0x100fe20000010000 */
[----:B------:R-:W-:Y:S01]  /*4a60*/  F2FP.BF16.PACK_AB R3, R25, R3 ;  /* 0x000000031903723e */ /* 0x000fe200000010ff */
[--C-:B------:R-:W-:Y:S01]  /*4a70*/  FADD.FTZ R38, R38, -R12.reuse ;  /* 0x8000000c26267221 */ /* 0x100fe20000010000 */
[----:B------:R-:W-:Y:S01]  /*4a80*/  F2FP.BF16.PACK_AB R2, R2, R36 ;  /* 0x000000240202723e */ /* 0x000fe200000010ff */
[--C-:B------:R-:W-:Y:S02]  /*4a90*/  FADD.FTZ R43, R43, -R12.reuse ;  /* 0x8000000c2b2b7221 */ /* 0x100fe40000010000 */
[----:B------:R1:W-:Y:S01]  /*4aa0*/  STS [R223+0x23c80], R3 ;  /* 0x023c8003df007388 */ /* 0x0003e20000000800 */
[----:B------:R-:W-:Y:S02]  /*4ab0*/  FMUL.FTZ R38, R177, R38 ;  /* 0x00000026b1267220 */ /* 0x000fe40000410000 */
[----:B------:R-:W-:Y:S02]  /*4ac0*/  FADD.FTZ R42, R42, -R12 ;  /* 0x8000000c2a2a7221 */ /* 0x000fe40000010000 */
[----:B------:R-:W-:Y:S01]  /*4ad0*/  STS [R224+0x2800], R14 ;  /* 0x0028000ee0007388 */ /* 0x000fe20000000800 */
[----:B------:R-:W-:Y:S02]  /*4ae0*/  FMUL.FTZ R12, R176, R39 ;  /* 0x00000027b00c7220 */ /* 0x000fe40000410000 */
[----:B------:R-:W-:Y:S02]  /*4af0*/  FMUL.FTZ R40, R15, R40 ;  /* 0x000000280f287220 */ /* 0x000fe40000410000 */
[----:B------:R2:W-:Y:S01]  /*4b00*/  STS [R223+0x24480], R4 ;  /* 0x02448004df007388 */ /* 0x0005e20000000800 */
[----:B------:R-:W-:Y:S01]  /*4b10*/  F2FP.BF16.PACK_AB R12, R12, R38 ;  /* 0x000000260c0c723e */ /* 0x000fe200000010ff */
[----:B------:R-:W-:Y:S02]  /*4b20*/  FMUL.FTZ R41, R195, R41 ;  /* 0x00000029c3297220 */ /* 0x000fe40000410000 */
[----:B------:R-:W-:Y:S01]  /*4b30*/  FMUL.FTZ R42, R175, R42 ;  /* 0x0000002aaf2a7220 */ /* 0x000fe20000410000 */
[----:B------:R-:W-:Y:S01]  /*4b40*/  STS [R224+0x3000], R9 ;  /* 0x00300009e0007388 */ /* 0x000fe20000000800 */
[----:B------:R-:W-:Y:S05]  /*4b50*/  FMUL.FTZ R11, R194, R43 ;  /* 0x0000002bc20b7220 */ /* 0x000fea0000410000 */
[----:B------:R-:W-:Y:S01]  /*4b60*/  F2FP.BF16.PACK_AB R11, R11, R42 ;  /* 0x0000002a0b0b723e */ /* 0x000fe200000010ff */
[----:B------:R-:W-:Y:S01]  /*4b70*/  IMAD.SHL.U32 R42, R217, 0x2, RZ ;  /* 0x00000002d92a7824 */ /* 0x000fe200078e00ff */
[----:B-1----:R-:W-:Y:S05]  /*4b80*/  F2FP.BF16.PACK_AB R3, R33, R32 ;  /* 0x000000202103723e */ /* 0x002fea00000010ff */
[----:B------:R-:W-:Y:S05]  /*4b90*/  STS [R223+0x24c80], R3 ;  /* 0x024c8003df007388 */ /* 0x000fea0000000800 */
[----:B------:R-:W-:Y:S01]  /*4ba0*/  STS [R224+0x3800], R8 ;  /* 0x00380008e0007388 */ /* 0x000fe20000000800 */
[----:B--2---:R-:W-:Y:S04]  /*4bb0*/  F2FP.BF16.PACK_AB R4, R41, R40 ;  /* 0x000000282904723e */ /* 0x004fe800000010ff */
[----:B------:R-:W-:Y:S05]  /*4bc0*/  STS [R223+0x25480], R2 ;  /* 0x02548002df007388 */ /* 0x000fea0000000800 */
[----:B------:R-:W-:Y:S05]  /*4bd0*/  STS [R224+0x4000], R12 ;  /* 0x0040000ce0007388 */ /* 0x000fea0000000800 */
[----:B------:R-:W-:Y:S05]  /*4be0*/  STS [R223+0x25c80], R4 ;  /* 0x025c8004df007388 */ /* 0x000fea0000000800 */
[----:B------:R-:W-:Y:S05]  /*4bf0*/  STS [R224+0x4800], R11 ;  /* 0x0048000be0007388 */ /* 0x000fea0000000800 */
[----:B------:R-:W-:Y:S05]  /*4c00*/  LDSM.16.MT88.2 R2, [R211+0x21480] ;  /* 0x02148000d302783b */ /* 0x000fea0000004100 */
[----:B------:R-:W1:Y:S05]  /*4c10*/  LDSM.16.MT88.4 R4, [R42+0x1b080] ;  /* 0x01b080002a04783b */ /* 0x000e6a0000004200 */
[----:B------:R-:W2:Y:S05]  /*4c20*/  LDSM.16.MT88.4 R8, [R42+0x1d080] ;  /* 0x01d080002a08783b */ /* 0x000eaa0000004200 */
[----:B------:R-:W3:Y:S05]  /*4c30*/  LDSM.16.MT88.4 R12, [R42+0x1f080] ;  /* 0x01f080002a0c783b */ /* 0x000eea0000004200 */
[----:B------:R-:W4:Y:S05]  /*4c40*/  LDSM.16.MT88.2 R16, [R211+0x21c80] ;  /* 0x021c8000d310783b */ /* 0x000f2a0000004100 */
[----:B------:R-:W5:Y:S05]  /*4c50*/  LDSM.16.MT88.2 R18, [R211+0x22480] ;  /* 0x02248000d312783b */ /* 0x000f6a0000004100 */
[----:B------:R-:W5:Y:S05]  /*4c60*/  LDSM.16.MT88.2 R20, [R211+0x22c80] ;  /* 0x022c8000d314783b */ /* 0x000f6a0000004100 */
[----:B------:R-:W5:Y:S05]  /*4c70*/  LDSM.16.MT88.2 R22, [R211+0x23480] ;  /* 0x02348000d316783b */ /* 0x000f6a0000004100 */
[----:B------:R-:W-:Y:S01]  /*4c80*/  LDSM.16.MT88.2 R28, [R212+0x21480] ;  /* 0x02148000d41c783b */ /* 0x000fe20000004100 */
[-C--:B-1----:R-:W-:Y:S04]  /*4c90*/  HMMA.16816.F32.BF16 R44, R4, R2.reuse, R44 ;  /* 0x00000002042c723c */ /* 0x082fe8000004182c */
[----:B------:R-:W1:Y:S05]  /*4ca0*/  LDSM.16.MT88.4 R24, [R42+0x1b880] ;  /* 0x01b880002a18783b */ /* 0x000e6a0000004200 */
[----:B------:R-:W1:Y:S01]  /*4cb0*/  LDSM.16.MT88.4 R32, [R42+0x1d880] ;  /* 0x01d880002a20783b */ /* 0x000e620000004200 */
[-C--:B--2---:R-:W-:Y:S04]  /*4cc0*/  HMMA.16816.F32.BF16 R48, R8, R2.reuse, R48 ;  /* 0x000000020830723c */ /* 0x084fe80000041830 */
[----:B------:R-:W2:Y:S04]  /*4cd0*/  LDSM.16.MT88.4 R36, [R42+0x1f880] ;  /* 0x01f880002a24783b */ /* 0x000ea80000004200 */
[C---:B---3--:R-:W-:Y:S01]  /*4ce0*/  HMMA.16816.F32.BF16 R52, R12.reuse, R2, R52 ;  /* 0x000000020c34723c */ /* 0x048fe20000041834 */
[----:B------:R-:W3:Y:S05]  /*4cf0*/  LDSM.16.MT88.2 R30, [R212+0x21c80] ;  /* 0x021c8000d41e783b */ /* 0x000eea0000004100 */
[----:B------:R-:W1:Y:S02]  /*4d00*/  LDSM.16.MT88.2 R40, [R212+0x22480] ;  /* 0x02248000d428783b */ /* 0x000e640000004100 */
[-C--:B----4-:R-:W-:Y:S03]  /*4d10*/  HMMA.16816.F32.BF16 R56, R12, R16.reuse, R56 ;  /* 0x000000100c38723c */ /* 0x090fe60000041838 */
[----:B------:R-:W4:Y:S05]  /*4d20*/  LDSM.16.MT88.2 R2, [R212+0x22c80] ;  /* 0x022c8000d402783b */ /* 0x000f2a0000004100 */
[-C--:B------:R-:W-:Y:S01]  /*4d30*/  HMMA.16816.F32.BF16 R60, R8, R16.reuse, R60 ;  /* 0x00000010083c723c */ /* 0x080fe2000004183c */
[----:B------:R-:W-:Y:S07]  /*4d40*/  LDSM.16.MT88.2 R104, [R212+0x22080] ;  /* 0x02208000d468783b */ /* 0x000fee0000004100 */
        /* <DEDUP_REMOVED lines=10> */
[----:B------:R-:W5:Y:S05]  /*4df0*/  LDSM.16.MT88.2 R4, [R212+0x23480] ;  /* 0x02348000d404783b */ /* 0x000f6a0000004100 */
[----:B------:R-:W-:Y:S02]  /*4e00*/  LDSM.16.MT88.2 R6, [R211+0x21880] ;  /* 0x02188000d306783b */ /* 0x000fe40000004100 */
[-C--:B------:R-:W-:Y:S03]  /*4e10*/  HMMA.16816.F32.BF16 R96, R8, R22.reuse, R96 ;  /* 0x000000160860723c */ /* 0x080fe60000041860 */
[----:B------:R-:W4:Y:S05]  /*4e20*/  LDSM.16.MT88.4 R8, [R42+0x1c080] ;  /* 0x01c080002a08783b */ /* 0x000f2a0000004200 */
[----:B------:R-:W-:Y:S01]  /*4e30*/  HMMA.16816.F32.BF16 R100, R12, R22, R100 ;  /* 0x000000160c64723c */ /* 0x000fe20000041864 */
[----:B------:R-:W4:Y:S05]  /*4e40*/  LDSM.16.MT88.4 R12, [R42+0x1e080] ;  /* 0x01e080002a0c783b */ /* 0x000f2a0000004200 */
[----:B------:R-:W4:Y:S02]  /*4e50*/  LDSM.16.MT88.2 R22, [R211+0x22880] ;  /* 0x02288000d316783b */ /* 0x000f240000004100 */
[-C--:B-1----:R-:W-:Y:S08]  /*4e60*/  HMMA.16816.F32.BF16 R44, R24, R28.reuse, R44 ;  /* 0x0000001c182c723c */ /* 0x082ff0000004182c */
[-C--:B------:R-:W-:Y:S08]  /*4e70*/  HMMA.16816.F32.BF16 R48, R32, R28.reuse, R48 ;  /* 0x0000001c2030723c */ /* 0x080ff00000041830 */
[C---:B--2---:R-:W-:Y:S01]  /*4e80*/  HMMA.16816.F32.BF16 R52, R36.reuse, R28, R52 ;  /* 0x0000001c2434723c */ /* 0x044fe20000041834 */
[----:B------:R-:W1:Y:S07]  /*4e90*/  LDSM.16.MT88.2 R28, [R211+0x23080] ;  /* 0x02308000d31c783b */ /* 0x000e6e0000004100 */
[-C--:B---3--:R-:W-:Y:S08]  /*4ea0*/  HMMA.16816.F32.BF16 R56, R36, R30.reuse, R56 ;  /* 0x0000001e2438723c */ /* 0x088ff00000041838 */
[-C--:B------:R-:W-:Y:S08]  /*4eb0*/  HMMA.16816.F32.BF16 R60, R32, R30.reuse, R60 ;  /* 0x0000001e203c723c */ /* 0x080ff0000004183c */
[C---:B------:R-:W-:Y:S01]  /*4ec0*/  HMMA.16816.F32.BF16 R64, R24.reuse, R30, R64 ;  /* 0x0000001e1840723c */ /* 0x040fe20000041840 */
[----:B------:R-:W-:Y:S07]  /*4ed0*/  LDSM.16.MT88.2 R30, [R212+0x21880] ;  /* 0x02188000d41e783b */ /* 0x000fee0000004100 */
[-C--:B------:R-:W-:Y:S08]  /*4ee0*/  HMMA.16816.F32.BF16 R68, R24, R40.reuse, R68 ;  /* 0x000000281844723c */ /* 0x080ff00000041844 */
[-C--:B------:R-:W-:Y:S08]  /*4ef0*/  HMMA.16816.F32.BF16 R72, R32, R40.reuse, R72 ;  /* 0x000000282048723c */ /* 0x080ff00000041848 */
[C---:B------:R-:W-:Y:S08]  /*4f00*/  HMMA.16816.F32.BF16 R76, R36.reuse, R40, R76 ;  /* 0x00000028244c723c */ /* 0x040ff0000004184c */
[-C--:B----4-:R-:W-:Y:S08]  /*4f10*/  HMMA.16816.F32.BF16 R80, R36, R2.reuse, R80 ;  /* 0x000000022450723c */ /* 0x090ff00000041850 */
[-C--:B------:R-:W-:Y:S08]  /*4f20*/  HMMA.16816.F32.BF16 R84, R32, R2.reuse, R84 ;  /* 0x000000022054723c */ /* 0x080ff00000041854 */
[C---:B------:R-:W-:Y:S01]  /*4f30*/  HMMA.16816.F32.BF16 R88, R24.reuse, R2, R88 ;  /* 0x000000021858723c */ /* 0x040fe20000041858 */
[----:B------:R-:W2:Y:S07]  /*4f40*/  LDSM.16.MT88.2 R2, [R211+0x23880] ;  /* 0x02388000d302783b */ /* 0x000eae0000004100 */
[-C--:B-----5:R-:W-:Y:S01]  /*4f50*/  HMMA.16816.F32.BF16 R92, R24, R4.reuse, R92 ;  /* 0x00000004185c723c */ /* 0x0a0fe2000004185c */
[----:B------:R-:W3:Y:S07]  /*4f60*/  LDSM.16.MT88.4 R24, [R42+0x1c880] ;  /* 0x01c880002a18783b */ /* 0x000eee0000004200 */
[-C--:B------:R-:W-:Y:S01]  /*4f70*/  HMMA.16816.F32.BF16 R96, R32, R4.reuse, R96 ;  /* 0x000000042060723c */ /* 0x080fe20000041860 */
[----:B------:R-:W4:Y:S05]  /*4f80*/  LDSM.16.MT88.4 R32, [R42+0x1e880] ;  /* 0x01e880002a20783b */ /* 0x000f2a0000004200 */
[----:B------:R-:W5:Y:S02]  /*4f90*/  LDSM.16.MT88.4 R40, [R42+0x20880] ;  /* 0x020880002a28783b */ /* 0x000f640000004200 */
[----:B------:R-:W-:Y:S03]  /*4fa0*/  HMMA.16816.F32.BF16 R100, R36, R4, R100 ;  /* 0x000000042464723c */ /* 0x000fe60000041864 */
[----:B------:R-:W1:Y:S05]  /*4fb0*/  LDSM.16.MT88.2 R4, [R212+0x22880] ;  /* 0x02288000d404783b */ /* 0x000e6a0000004100 */
[-C--:B------:R-:W-:Y:S08]  /*4fc0*/  HMMA.16816.F32.BF16 R44, R8, R6.reuse, R44 ;  /* 0x00000006082c723c */ /* 0x080ff0000004182c */
[-C--:B------:R-:W-:Y:S08]  /*4fd0*/  HMMA.16816.F32.BF16 R48, R12, R6.reuse, R48 ;  /* 0x000000060c30723c */ /* 0x080ff00000041830 */
[C---:B------:R-:W-:Y:S01]  /*4fe0*/  HMMA.16816.F32.BF16 R52, R16.reuse, R6, R52 ;  /* 0x000000061034723c */ /* 0x040fe20000041834 */
[----:B------:R-:W1:Y:S07]  /*4ff0*/  LDSM.16.MT88.2 R6, [R212+0x23080] ;  /* 0x02308000d406783b */ /* 0x000e6e0000004100 */
        /* <DEDUP_REMOVED lines=10> */
[----:B------:R-:W1:Y:S05]  /*50a0*/  LDSM.16.MT88.2 R8, [R212+0x23880] ;  /* 0x02388000d408783b */ /* 0x000e6a0000004100 */
[----:B------:R-:W-:Y:S02]  /*50b0*/  BAR.SYNC.DEFER_BLOCKING 0x0 ;  /* 0x0000000000007b1d */ /* 0x000fe40000010000 */
[-C--:B------:R-:W-:Y:S08]  /*50c0*/  HMMA.16816.F32.BF16 R96, R12, R2.reuse, R96 ;  /* 0x000000020c60723c */ /* 0x080ff00000041860 */
[----:B------:R-:W-:Y:S08]  /*50d0*/  HMMA.16816.F32.BF16 R100, R16, R2, R100 ;  /* 0x000000021064723c */ /* 0x000ff00000041864 */
[-C--:B---3--:R-:W-:Y:S01]  /*50e0*/  HMMA.16816.F32.BF16 R44, R24, R30.reuse, R44 ;  /* 0x0000001e182c723c */ /* 0x088fe2000004182c */
[----:B------:R2:W3:Y:S07]  /*50f0*/  LDSM.16.M88.4 R108, [R214] ;  /* 0x00000000d66c783b */ /* 0x0004ee0000000200 */
[-C--:B----4-:R-:W-:Y:S01]  /*5100*/  HMMA.16816.F32.BF16 R48, R32, R30.reuse, R48 ;  /* 0x0000001e2030723c */ /* 0x090fe20000041830 */
[----:B------:R2:W4:Y:S07]  /*5110*/  LDSM.16.MT88.4 R16, [R213] ;  /* 0x00000000d510783b */ /* 0x00052e0000004200 */
[C---:B-----5:R-:W-:Y:S01]  /*5120*/  HMMA.16816.F32.BF16 R52, R40.reuse, R30, R52 ;  /* 0x0000001e2834723c */ /* 0x060fe20000041834 */
[----:B------:R2:W5:Y:S05]  /*5130*/  LDSM.16.MT88.4 R36, [R213+0x2800] ;  /* 0x00280000d524783b */ /* 0x00056a0000004200 */
[----:B------:R2:W1:Y:S02]  /*5140*/  LDSM.16.MT88.4 R172, [R213+0x5000] ;  /* 0x00500000d5ac783b */ /* 0x0004640000004200 */
[-C--:B------:R-:W-:Y:S03]  /*5150*/  HMMA.16816.F32.BF16 R56, R40, R104.reuse, R56 ;  /* 0x000000682838723c */ /* 0x080fe60000041838 */
[----:B------:R2:W1:Y:S05]  /*5160*/  LDSM.16.M88.4 R176, [R214+0x800] ;  /* 0x00080000d6b0783b */ /* 0x00046a0000000200 */
[-C--:B------:R-:W-:Y:S01]  /*5170*/  HMMA.16816.F32.BF16 R60, R32, R104.reuse, R60 ;  /* 0x00000068203c723c */ /* 0x080fe2000004183c */
[----:B------:R2:W1:Y:S05]  /*5180*/  LDSM.16.M88.4 R184, [R214+0xc00] ;  /* 0x000c0000d6b8783b */ /* 0x00046a0000000200 */
[----:B------:R2:W1:Y:S02]  /*5190*/  LDSM.16.MT88.4 R180, [R213+0x800] ;  /* 0x00080000d5b4783b */ /* 0x0004640000004200 */
[C---:B------:R-:W-:Y:S03]  /*51a0*/  HMMA.16816.F32.BF16 R64, R24.reuse, R104, R64 ;  /* 0x000000681840723c */ /* 0x040fe60000041840 */
[----:B------:R2:W1:Y:S05]  /*51b0*/  LDSM.16.M88.4 R104, [R214+0x400] ;  /* 0x00040000d668783b */ /* 0x00046a0000000200 */
[-C--:B------:R-:W-:Y:S01]  /*51c0*/  HMMA.16816.F32.BF16 R68, R24, R4.reuse, R68 ;  /* 0x000000041844723c */ /* 0x080fe20000041844 */
[----:B------:R2:W1:Y:S05]  /*51d0*/  LDSM.16.MT88.4 R188, [R213+0x3000] ;  /* 0x00300000d5bc783b */ /* 0x00046a0000004200 */
[----:B------:R2:W1:Y:S02]  /*51e0*/  LDSM.16.MT88.4 R192, [R213+0x5800] ;  /* 0x00580000d5c0783b */ /* 0x0004640000004200 */
        /* <DEDUP_REMOVED lines=8> */
[----:B------:R-:W-:-:S07]  /*5270*/  @P0 BRA `(.L_x_841) ;  /* 0x0000039000000947 */ /* 0x000fce0003800000 */
[----:B--2345:R-:W-:Y:S01]  /*5280*/  LOP3.LUT P6, RZ, R227, 0x1, RZ, 0xc0, !PT ;  /* 0x00000001e3ff7812 */ /* 0x03cfe200078cc0ff */
[----:B------:R-:W1:Y:S01]  /*5290*/  S2R R7, SR_CTAID.Y ;  /* 0x0000000000077919 */ /* 0x000e620000002600 */
[----:B------:R-:W-:Y:S01]  /*52a0*/  P2R R12, PR, RZ, 0x4 ;  /* 0x00000004ff0c7803 */ /* 0x000fe20000000000 */
[----:B------:R-:W-:Y:S01]  /*52b0*/  USHF.R.S32.HI UR17, URZ, 0x1f, UR9 ;  /* 0x0000001f3f117899 */ /* 0x000fe20008011409 */
[----:B------:R-:W-:Y:S01]  /*52c0*/  IMAD.MOV.U32 R198, RZ, RZ, c[0x0][0x208] ;  /* 0x00008200ffc67624 */ /* 0x000fe200078e00ff */
[----:B------:R-:W-:Y:S01]  /*52d0*/  ULDC.64 UR6, c[0x0][0x208] ;  /* 0x0000820000067ab9 */ /* 0x000fe20000000a00 */
[----:B------:R-:W-:Y:S01]  /*52e0*/  IMAD.MOV.U32 R8, RZ, RZ, R196 ;  /* 0x000000ffff087224 */ /* 0x000fe200078e00c4 */
[----:B------:R-:W-:Y:S01]  /*52f0*/  UIMAD UR17, UR17, UR6, URZ ;  /* 0x00000006111172a4 */ /* 0x000fe2000f8e023f */
[----:B------:R-:W-:Y:S01]  /*5300*/  IMAD.SHL.U32 R198, R198, 0x20, RZ ;  /* 0x00000020c6c67824 */ /* 0x000fe200078e00ff */
[----:B------:R-:W-:Y:S01]  /*5310*/  UIMAD.WIDE.U32 UR20, UR9, UR6, URZ ;  /* 0x00000006091472a5 */ /* 0x000fe2000f8e003f */
[----:B------:R-:W-:Y:S01]  /*5320*/  IMAD.MOV.U32 R9, RZ, RZ, R197 ;  /* 0x000000ffff097224 */ /* 0x000fe200078e00c5 */
[----:B------:R-:W-:Y:S01]  /*5330*/  UIMAD UR17, UR9, UR7, UR17 ;  /* 0x00000007091172a4 */ /* 0x000fe2000f8e0211 */
[----:B------:R-:W-:Y:S01]  /*5340*/  IMAD R13, R252, c[0x0][0x290], RZ ;  /* 0x0000a400fc0d7a24 */ /* 0x000fe200078e02ff */
[----:B------:R-:W-:Y:S02]  /*5350*/  USHF.L.U32 UR6, UR20, 0x6, URZ ;  /* 0x0000000614067899 */ /* 0x000fe4000800063f */
[----:B------:R-:W-:Y:S04]  /*5360*/  UIADD3 UR17, UR21, UR17, URZ ;  /* 0x0000001115117290 */ /* 0x000fe8000fffe03f */
[C---:B------:R-:W-:Y:S01]  /*5370*/  IADD3 R3, P5, P0, R240.reuse, UR6, R198 ;  /* 0x00000006f0037c10 */ /* 0x040fe2000f8be0c6 */
[----:B------:R-:W-:Y:S01]  /*5380*/  USHF.L.U64.HI UR17, UR20, 0x6, UR17 ;  /* 0x0000000614117899 */ /* 0x000fe20008010211 */
[----:B-1----:R-:W-:Y:S01]  /*5390*/  SHF.R.S32.HI R10, RZ, 0x1f, R7 ;  /* 0x0000001fff0a7819 */ /* 0x002fe20000011407 */
[----:B------:R-:W-:Y:S04]  /*53a0*/  IMAD.WIDE.U32 R8, R7, c[0x0][0x288], R8 ;  /* 0x0000a20007087a25 */ /* 0x000fe800078e0008 */
[----:B------:R-:W-:Y:S02]  /*53b0*/  IADD3.X R11, R237, UR17, R250, P5, P0 ;  /* 0x00000011ed0b7c10 */ /* 0x000fe4000afe04fa */
[----:B------:R-:W-:Y:S01]  /*53c0*/  IADD3 R2, P0, R240, UR6, RZ ;  /* 0x00000006f0027c10 */ /* 0x000fe2000ff1e0ff */
[----:B------:R-:W-:Y:S01]  /*53d0*/  IMAD R10, R10, c[0x0][0x288], RZ ;  /* 0x0000a2000a0a7a24 */ /* 0x000fe200078e02ff */
[----:B------:R-:W-:Y:S02]  /*53e0*/  USHF.L.U32 UR6, UR9, 0x6, URZ ;  /* 0x0000000609067899 */ /* 0x000fe4000800063f */
[C---:B------:R-:W-:Y:S01]  /*53f0*/  LEA R6, P5, R2.reuse, c[0x0][0x1f0], 0x1 ;  /* 0x00007c0002067a11 */ /* 0x040fe200078a08ff */
[----:B------:R-:W-:Y:S01]  /*5400*/  IMAD R10, R7, c[0x0][0x28c], R10 ;  /* 0x0000a300070a7a24 */ /* 0x000fe200078e020a */
[----:B------:R-:W-:Y:S01]  /*5410*/  IADD3.X R5, R237, UR17, RZ, P0, !PT ;  /* 0x00000011ed057c10 */ /* 0x000fe200087fe4ff */
[----:B------:R-:W-:Y:S01]  /*5420*/  USHF.R.S32.HI UR7, URZ, 0x1f, UR6 ;  /* 0x0000001f3f077899 */ /* 0x000fe20008011406 */
[----:B------:R-:W-:Y:S01]  /*5430*/  LEA R4, P0, R3, c[0x0][0x1f0], 0x1 ;  /* 0x00007c0003047a11 */ /* 0x000fe200078008ff */
[----:B------:R-:W-:Y:S01]  /*5440*/  IMAD.IADD R9, R9, 0x1, R10 ;  /* 0x0000000109097824 */ /* 0x000fe200078e020a */
[----:B------:R-:W-:Y:S01]  /*5450*/  LEA.HI.X R7, R2, c[0x0][0x1f4], R5, 0x1, P5 ;  /* 0x00007d0002077a11 */ /* 0x000fe200028f0c05 */
[----:B------:R-:W-:Y:S01]  /*5460*/  IMAD.U32 R2, RZ, RZ, UR6 ;  /* 0x00000006ff027e24 */ /* 0x000fe2000f8e00ff */
[----:B------:R-:W-:Y:S02]  /*5470*/  LEA.HI.X R5, R3, c[0x0][0x1f4], R11, 0x1, P0 ;  /* 0x00007d0003057a11 */ /* 0x000fe400000f0c0b */
[----:B------:R-:W-:Y:S02]  /*5480*/  IADD3 R3, P5, P0, R8, UR6, R13 ;  /* 0x0000000608037c10 */ /* 0x000fe4000f8be00d */
[----:B------:R-:W-:Y:S02]  /*5490*/  IADD3 R2, -R232, c[0x0][0x168], -R2 ;  /* 0x00005a00e8027a10 */ /* 0x000fe40007ffe902 */
[----:B------:R-:W-:Y:S02]  /*54a0*/  IADD3.X R9, R9, UR7, R247, P5, P0 ;  /* 0x0000000709097c10 */ /* 0x000fe4000afe04f7 */
[----:B------:R-:W-:Y:S02]  /*54b0*/  LEA R8, P0, R3, c[0x0][0x280], 0x2 ;  /* 0x0000a00003087a11 */ /* 0x000fe400078010ff */
[----:B------:R-:W-:Y:S02]  /*54c0*/  LOP3.LUT P5, RZ, R227, 0x2, RZ, 0xc0, !PT ;  /* 0x00000002e3ff7812 */ /* 0x000fe400078ac0ff */
[----:B------:R-:W-:Y:S02]  /*54d0*/  LEA.HI.X R9, R3, c[0x0][0x284], R9, 0x2, P0 ;  /* 0x0000a10003097a11 */ /* 0x000fe400000f1409 */
[C---:B------:R-:W-:Y:S02]  /*54e0*/  ISETP.LT.OR P0, PT, R2.reuse, 0x1, !P6 ;  /* 0x000000010200780c */ /* 0x040fe40007701670 */
[C---:B------:R-:W-:Y:S11]  /*54f0*/  ISETP.LT.OR P6, PT, R2.reuse, 0x21, !P6 ;  /* 0x000000210200780c */ /* 0x040ff600077c1670 */
        /* <DEDUP_REMOVED lines=10> */
[----:B------:R-:W-:Y:S10]  /*55a0*/  @!P1 IMAD.SHL.U32 R2, R228, 0x10, RZ ;  /* 0x00000010e4029824 */ /* 0x000ff400078e00ff */
[----:B------:R1:W-:Y:S01]  /*55b0*/  LDGSTS.E.BYPASS.LTC128B.128 [R225+0x1f080], [R6.64+0x100], !P2 ;  /* 0x1f08010006e17fae */ /* 0x0003e2000d101d52 */
[----:B------:R-:W-:Y:S04]  /*55c0*/  ISETP.NE.AND P2, PT, R12, RZ, PT ;  /* 0x000000ff0c00720c */ /* 0x000fe80003f45270 */
[----:B------:R1:W-:Y:S05]  /*55d0*/  LDGSTS.E.BYPASS.LTC128B.128 [R225+0x1c080], [R4.64], !P6 ;  /* 0x1c08000004e17fae */ /* 0x0003ea000f101d52 */
[----:B------:R1:W-:Y:S05]  /*55e0*/  LDGSTS.E.BYPASS.LTC128B.128 [R225+0x1e080], [R4.64+0x80], !P5 ;  /* 0x1e08008004e17fae */ /* 0x0003ea000e901d52 */
[----:B------:R1:W-:Y:S05]  /*55f0*/  LDGSTS.E.BYPASS.LTC128B.128 [R225+0x20080], [R4.64+0x100], !P0 ;  /* 0x2008010004e17fae */ /* 0x0003ea000c101d52 */
[----:B------:R1:W-:Y:S02]  /*5600*/  @!P1 LDGSTS.E.BYPASS.LTC128B.128 [R2+0x21280], [R8.64] ;  /* 0x2128000008029fae */ /* 0x0003e4000b901d52 */
.L_x_841:
[-C--:B-12345:R-:W-:Y:S01]  /*5610*/  HMMA.16816.F32.BF16 R4, R108, R16.reuse, RZ ;  /* 0x000000106c04723c */ /* 0x0befe200000418ff */
[----:B------:R-:W-:Y:S01]  /*5620*/  LDSM.16.M88.4 R196, [R214+0x1000] ;  /* 0x00100000d6c4783b */ /* 0x000fe20000000200 */
[----:B------:R-:W-:Y:S02]  /*5630*/  UIMAD UR8, UR8, 0x3000, URZ ;  /* 0x00003000080878a4 */ /* 0x000fe4000f8e023f */
[----:B------:R-:W-:Y:S01]  /*5640*/  IMAD.U32 R2, RZ, RZ, UR4 ;  /* 0x00000004ff027e24 */ /* 0x000fe2000f8e00ff */
[----:B------:R-:W1:Y:S01]  /*5650*/  LDSM.16.MT88.4 R200, [R213+0x1000] ;  /* 0x00100000d5c8783b */ /* 0x000e620000004200 */
[----:B------:R-:W-:Y:S02]  /*5660*/  UIADD3 UR6, UR4, 0x1, URZ ;  /* 0x0000000104067890 */ /* 0x000fe4000fffe03f */
[C---:B------:R-:W-:Y:S01]  /*5670*/  HMMA.16816.F32.BF16 R8, R104.reuse, R16, RZ ;  /* 0x000000106808723c */ /* 0x040fe200000418ff */
[----:B------:R-:W-:Y:S01]  /*5680*/  LDSM.16.MT88.4 R204, [R213+0x3800] ;  /* 0x00380000d5cc783b */ /* 0x000fe20000004200 */
[----:B------:R-:W-:Y:S02]  /*5690*/  UISETP.GE.AND UP0, UPT, UR4, 0x1, UPT ;  /* 0x000000010400788c */ /* 0x000fe4000bf06270 */
[----:B------:R-:W-:Y:S01]  /*56a0*/  IADD3 R3, P5, R244, UR8, RZ ;  /* 0x00000008f4037c10 */ /* 0x000fe2000ffbe0ff */
[----:B------:R-:W0:Y:S01]  /*56b0*/  LDGDEPBAR ;  /* 0x00000000000079af */ /* 0x000e220000000000 */
[----:B------:R-:W-:Y:S01]  /*56c0*/  IMAD R2, R2, 0x3000, R217 ;  /* 0x0000300002027824 */ /* 0x000fe200078e02d9 */
[----:B------:R-:W-:Y:S01]  /*56d0*/  USEL UR4, UR6, URZ, !UP0 ;  /* 0x0000003f06047287 */ /* 0x000fe2000c000000 */
[-C--:B------:R-:W-:Y:S01]  /*56e0*/  HMMA.16816.F32.BF16 R12, R104, R18.reuse, RZ ;  /* 0x00000012680c723c */ /* 0x080fe200000418ff */
[----:B------:R-:W-:Y:S02]  /*56f0*/  UISETP.GE.AND UP0, UPT, UR9, UR12, UPT ;  /* 0x0000000c0900728c */ /* 0x000fe4000bf06270 */
[----:B------:R-:W-:Y:S04]  /*5700*/  UIADD3 UR6, UR11, 0x1, URZ ;  /* 0x000000010b067890 */ /* 0x000fe8000fffe03f */
[----:B------:R-:W-:Y:S01]  /*5710*/  PLOP3.LUT P0, PT, PT, PT, UP0, 0x80, 0x0 ;  /* 0x000000000000781c */ /* 0x000fe20003f0f008 */
[C---:B------:R-:W-:Y:S01]  /*5720*/  HMMA.16816.F32.BF16 R16, R108.reuse, R18, RZ ;  /* 0x000000126c10723c */ /* 0x040fe200000418ff */
[----:B------:R-:W-:Y:S04]  /*5730*/  UISETP.GE.AND UP0, UPT, UR11, 0x1, UPT ;  /* 0x000000010b00788c */ /* 0x000fe8000bf06270 */
[----:B------:R-:W-:Y:S03]  /*5740*/  USEL UR11, UR6, URZ, !UP0 ;  /* 0x0000003f060b7287 */ /* 0x000fe6000c000000 */
        /* <DEDUP_REMOVED lines=16> */
[-C--:B------:R-:W-:Y:S08]  /*5850*/  HMMA.16816.F32.BF16 R28, R184, R190.reuse, R28 ;  /* 0x000000beb81c723c */ /* 0x080ff0000004181c */
[C---:B------:R-:W-:Y:S01]  /*5860*/  HMMA.16816.F32.BF16 R32, R176.reuse, R190, R32 ;  /* 0x000000beb020723c */ /* 0x040fe20000041820 */
[----:B------:R-:W-:Y:S07]  /*5870*/  LDSM.16.M88.4 R188, [R214+0x1c00] ;  /* 0x001c0000d6bc783b */ /* 0x000fee0000000200 */
[-C--:B------:R-:W-:Y:S08]  /*5880*/  HMMA.16816.F32.BF16 R36, R176, R192.reuse, R36 ;  /* 0x000000c0b024723c */ /* 0x080ff00000041824 */
[C---:B------:R-:W-:Y:S08]  /*5890*/  HMMA.16816.F32.BF16 R40, R184.reuse, R192, R40 ;  /* 0x000000c0b828723c */ /* 0x040ff00000041828 */
[-C--:B------:R-:W-:Y:S01]  /*58a0*/  HMMA.16816.F32.BF16 R104, R184, R194.reuse, R104 ;  /* 0x000000c2b868723c */ /* 0x080fe20000041868 */
[----:B------:R-:W-:Y:S07]  /*58b0*/  LDSM.16.MT88.4 R184, [R213+0x1800] ;  /* 0x00180000d5b8783b */ /* 0x000fee0000004200 */
[----:B------:R-:W-:Y:S01]  /*58c0*/  HMMA.16816.F32.BF16 R108, R176, R194, R108 ;  /* 0x000000c2b06c723c */ /* 0x000fe2000004186c */
[----:B------:R-:W4:Y:S04]  /*58d0*/  LDSM.16.M88.4 R176, [R214+0x1800] ;  /* 0x00180000d6b0783b */ /* 0x000f280000000200 */
[----:B------:R-:W5:Y:S03]  /*58e0*/  LDSM.16.MT88.4 R192, [R213+0x4000] ;  /* 0x00400000d5c0783b */ /* 0x000f660000004200 */
        /* <DEDUP_REMOVED lines=9> */
[----:B------:R-:W-:Y:S07]  /*5980*/  LDSM.16.MT88.4 R204, [R213+0x4800] ;  /* 0x00480000d5cc783b */ /* 0x000fee0000004200 */
[-C--:B---3--:R-:W-:Y:S08]  /*5990*/  HMMA.16816.F32.BF16 R36, R196, R180.reuse, R36 ;  /* 0x000000b4c424723c */ /* 0x088ff00000041824 */
[C---:B------:R-:W-:Y:S08]  /*59a0*/  HMMA.16816.F32.BF16 R40, R172.reuse, R180, R40 ;  /* 0x000000b4ac28723c */ /* 0x040ff00000041828 */
[-C--:B------:R-:W-:Y:S01]  /*59b0*/  HMMA.16816.F32.BF16 R104, R172, R182.reuse, R104 ;  /* 0x000000b6ac68723c */ /* 0x080fe20000041868 */
[----:B------:R-:W1:Y:S07]  /*59c0*/  LDSM.16.MT88.4 R172, [R213+0x6800] ;  /* 0x00680000d5ac783b */ /* 0x000e6e0000004200 */
[----:B------:R-:W-:Y:S01]  /*59d0*/  HMMA.16816.F32.BF16 R108, R196, R182, R108 ;  /* 0x000000b6c46c723c */ /* 0x000fe2000004186c */
[----:B------:R-:W-:Y:S04]  /*59e0*/  LDSM.16.M88.4 R180, [R214+0x2000] ;  /* 0x00200000d6b4783b */ /* 0x000fe80000000200 */
[----:B------:R-:W2:Y:S03]  /*59f0*/  LDSM.16.MT88.4 R196, [R213+0x2000] ;  /* 0x00200000d5c4783b */ /* 0x000ea60000004200 */
[-C--:B----4-:R-:W-:Y:S08]  /*5a00*/  HMMA.16816.F32.BF16 R4, R176, R184.reuse, R4 ;  /* 0x000000b8b004723c */ /* 0x090ff00000041804 */
[C---:B------:R-:W-:Y:S08]  /*5a10*/  HMMA.16816.F32.BF16 R8, R188.reuse, R184, R8 ;  /* 0x000000b8bc08723c */ /* 0x040ff00000041808 */
[-C--:B------:R-:W-:Y:S08]  /*5a20*/  HMMA.16816.F32.BF16 R12, R188, R186.reuse, R12 ;  /* 0x000000babc0c723c */ /* 0x080ff0000004180c */
[C---:B------:R-:W-:Y:S01]  /*5a30*/  HMMA.16816.F32.BF16 R16, R176.reuse, R186, R16 ;  /* 0x000000bab010723c */ /* 0x040fe20000041810 */
[----:B------:R-:W3:Y:S07]  /*5a40*/  LDSM.16.MT88.4 R184, [R213+0x7000] ;  /* 0x00700000d5b8783b */ /* 0x000eee0000004200 */
[-C--:B-----5:R-:W-:Y:S08]  /*5a50*/  HMMA.16816.F32.BF16 R20, R176, R192.reuse, R20 ;  /* 0x000000c0b014723c */ /* 0x0a0ff00000041814 */
[C---:B------:R-:W-:Y:S08]  /*5a60*/  HMMA.16816.F32.BF16 R24, R188.reuse, R192, R24 ;  /* 0x000000c0bc18723c */ /* 0x040ff00000041818 */
[-C--:B------:R-:W-:Y:S08]  /*5a70*/  HMMA.16816.F32.BF16 R28, R188, R194.reuse, R28 ;  /* 0x000000c2bc1c723c */ /* 0x080ff0000004181c */
[C---:B------:R-:W-:Y:S08]  /*5a80*/  HMMA.16816.F32.BF16 R32, R176.reuse, R194, R32 ;  /* 0x000000c2b020723c */ /* 0x040ff00000041820 */
[-C--:B-1----:R-:W-:Y:S08]  /*5a90*/  HMMA.16816.F32.BF16 R36, R176, R172.reuse, R36 ;  /* 0x000000acb024723c */ /* 0x082ff00000041824 */
[C---:B------:R-:W-:Y:S07]  /*5aa0*/  HMMA.16816.F32.BF16 R40, R188.reuse, R172, R40 ;  /* 0x000000acbc28723c */ /* 0x040fee0000041828 */
[----:B------:R-:W-:Y:S01]  /*5ab0*/  IMAD.U32 R173, RZ, RZ, UR8 ;  /* 0x00000008ffad7e24 */ /* 0x000fe2000f8e00ff */
[-C--:B------:R-:W-:Y:S01]  /*5ac0*/  HMMA.16816.F32.BF16 R104, R188, R174.reuse, R104 ;  /* 0x000000aebc68723c */ /* 0x080fe20000041868 */
[----:B------:R-:W-:Y:S03]  /*5ad0*/  UMOV UR8, UR9 ;  /* 0x0000000900087c82 */ /* 0x000fe60008000000 */
[----:B------:R-:W-:Y:S02]  /*5ae0*/  LEA.HI.X.SX32 R173, R173, R246, 0x1, P5 ;  /* 0x000000f6adad7211 */ /* 0x000fe400028f0eff */
[C---:B------:R-:W-:Y:S02]  /*5af0*/  LEA R172, P5, R3.reuse, c[0x0][0x220], 0x2 ;  /* 0x0000880003ac7a11 */ /* 0x040fe400078a10ff */
[----:B------:R-:W-:Y:S04]  /*5b00*/  HMMA.16816.F32.BF16 R108, R176, R174, R108 ;  /* 0x000000aeb06c723c */ /* 0x000fe8000004186c */
[----:B------:R-:W-:Y:S04]  /*5b10*/  LEA.HI.X R173, R3, c[0x0][0x224], R173, 0x2, P5 ;  /* 0x0000890003ad7a11 */ /* 0x000fe800028f14ad */
[-C--:B--2---:R-:W-:Y:S08]  /*5b20*/  HMMA.16816.F32.BF16 R4, R180, R196.reuse, R4 ;  /* 0x000000c4b404723c */ /* 0x084ff00000041804 */
[C---:B------:R-:W-:Y:S08]  /*5b30*/  HMMA.16816.F32.BF16 R8, R200.reuse, R196, R8 ;  /* 0x000000c4c808723c */ /* 0x040ff00000041808 */
[-C--:B------:R-:W-:Y:S07]  /*5b40*/  HMMA.16816.F32.BF16 R12, R200, R198.reuse, R12 ;  /* 0x000000c6c80c723c */ /* 0x080fee000004180c */
[----:B------:R-:W-:Y:S01]  /*5b50*/  RED.E.ADD.F32.FTZ.RN.STRONG.GPU [R172.64], R4 ;  /* 0x00000004ac00798e */ /* 0x000fe2000c10e792 */
        /* <DEDUP_REMOVED lines=24> */
[----:B------:R-:W-:Y:S03]  /*5ce0*/  HMMA.16816.F32.BF16 R108, R180, R186, R108 ;  /* 0x000000bab46c723c */ /* 0x000fe6000004186c */
        /* <DEDUP_REMOVED lines=19> */
[----:B------:R1:W-:Y:S04]  /*5e20*/  RED.E.ADD.F32.FTZ.RN.STRONG.GPU [R172.64+0x9000], R40 ;  /* 0x00900028ac00798e */ /* 0x0003e8000c10e792 */
[----:B------:R-:W-:Y:S04]  /*5e30*/  LDSM.16.MT88.2 R16, [R211+0x24480] ;  /* 0x02448000d310783b */ /* 0x000fe80000004100 */
[----:B------:R-:W-:Y:S04]  /*5e40*/  LDSM.16.MT88.2 R18, [R211+0x24c80] ;  /* 0x024c8000d312783b */ /* 0x000fe80000004100 */
[----:B------:R-:W-:Y:S04]  /*5e50*/  LDSM.16.MT88.2 R20, [R211+0x25480] ;  /* 0x02548000d314783b */ /* 0x000fe80000004100 */
[----:B------:R-:W-:Y:S04]  /*5e60*/  LDSM.16.MT88.2 R22, [R211+0x25c80] ;  /* 0x025c8000d316783b */ /* 0x000fe80000004100 */
[----:B------:R-:W-:Y:S04]  /*5e70*/  LDSM.16.MT88.2 R28, [R212+0x23c80] ;  /* 0x023c8000d41c783b */ /* 0x000fe80000004100 */
[----:B------:R-:W-:Y:S01]  /*5e80*/  LDSM.16.MT88.2 R30, [R212+0x24480] ;  /* 0x02448000d41e783b */ /* 0x000fe20000004100 */
[----:B-1----:R-:W-:Y:S03]  /*5e90*/  IMAD.SHL.U32 R40, R2, 0x2, RZ ;  /* 0x0000000202287824 */ /* 0x002fe600078e00ff */
[----:B------:R-:W-:Y:S04]  /*5ea0*/  RED.E.ADD.F32.FTZ.RN.STRONG.GPU [R172.64+0x9400], R41 ;  /* 0x00940029ac00798e */ /* 0x000fe8000c10e792 */
[----:B------:R-:W-:Y:S04]  /*5eb0*/  LDSM.16.MT88.2 R2, [R211+0x23c80] ;  /* 0x023c8000d302783b */ /* 0x000fe80000004100 */
[----:B------:R-:W1:Y:S04]  /*5ec0*/  LDSM.16.MT88.4 R4, [R40+0xf080] ;  /* 0x00f080002804783b */ /* 0x000e680000004200 */
[----:B------:R-:W2:Y:S04]  /*5ed0*/  LDSM.16.MT88.4 R8, [R40+0x11080] ;  /* 0x011080002808783b */ /* 0x000ea80000004200 */
[----:B------:R-:W3:Y:S04]  /*5ee0*/  LDSM.16.MT88.4 R12, [R40+0x13080] ;  /* 0x01308000280c783b */ /* 0x000ee80000004200 */
[----:B------:R-:W4:Y:S04]  /*5ef0*/  LDSM.16.MT88.4 R24, [R40+0xf880] ;  /* 0x00f880002818783b */ /* 0x000f280000004200 */
[----:B------:R-:W5:Y:S04]  /*5f00*/  LDSM.16.MT88.4 R32, [R40+0x11880] ;  /* 0x011880002820783b */ /* 0x000f680000004200 */
[----:B------:R-:W4:Y:S04]  /*5f10*/  LDSM.16.MT88.4 R36, [R40+0x13880] ;  /* 0x013880002824783b */ /* 0x000f280000004200 */
[----:B------:R-:W-:Y:S04]  /*5f20*/  RED.E.ADD.F32.FTZ.RN.STRONG.GPU [R172.64+0x9800], R42 ;  /* 0x0098002aac00798e */ /* 0x000fe8000c10e792 */
[----:B------:R-:W-:Y:S04]  /*5f30*/  RED.E.ADD.F32.FTZ.RN.STRONG.GPU [R172.64+0x9c00], R43 ;  /* 0x009c002bac00798e */ /* 0x000fe8000c10e792 */
[----:B------:R-:W-:Y:S04]  /*5f40*/  LDSM.16.MT88.2 R42, [R212+0x25880] ;  /* 0x02588000d42a783b */ /* 0x000fe80000004100 */
[----:B------:R-:W-:Y:S01]  /*5f50*/  RED.E.ADD.F32.FTZ.RN.STRONG.GPU [R172.64+0xa000], R108 ;  /* 0x00a0006cac00798e */ /* 0x000fe2000c10e792 */
[-C--:B-1----:R-:W-:Y:S03]  /*5f60*/  HMMA.16816.F32.BF16 R112, R4, R2.reuse, R112 ;  /* 0x000000020470723c */ /* 0x082fe60000041870 */
[----:B------:R-:W-:Y:S04]  /*5f70*/  RED.E.ADD.F32.FTZ.RN.STRONG.GPU [R172.64+0xa400], R109 ;  /* 0x00a4006dac00798e */ /* 0x000fe8000c10e792 */
[----:B------:R-:W-:Y:S01]  /*5f80*/  RED.E.ADD.F32.FTZ.RN.STRONG.GPU [R172.64+0xa800], R110 ;  /* 0x00a8006eac00798e */ /* 0x000fe2000c10e792 */
[-C--:B--2---:R-:W-:Y:S03]  /*5f90*/  HMMA.16816.F32.BF16 R116, R8, R2.reuse, R116 ;  /* 0x000000020874723c */ /* 0x084fe60000041874 */
[----:B------:R-:W-:Y:S04]  /*5fa0*/  RED.E.ADD.F32.FTZ.RN.STRONG.GPU [R172.64+0xac00], R111 ;  /* 0x00ac006fac00798e */ /* 0x000fe8000c10e792 */
[----:B------:R-:W-:Y:S01]  /*5fb0*/  RED.E.ADD.F32.FTZ.RN.STRONG.GPU [R172.64+0xb000], R104 ;  /* 0x00b00068ac00798e */ /* 0x000fe2000c10e792 */
[C---:B---3--:R-:W-:Y:S03]  /*5fc0*/  HMMA.16816.F32.BF16 R120, R12.reuse, R2, R120 ;  /* 0x000000020c78723c */ /* 0x048fe60000041878 */
[----:B------:R-:W1:Y:S04]  /*5fd0*/  LDSM.16.MT88.2 R2, [R212+0x24c80] ;  /* 0x024c8000d402783b */ /* 0x000e680000004100 */
[----:B------:R-:W-:Y:S01]  /*5fe0*/  RED.E.ADD.F32.FTZ.RN.STRONG.GPU [R172.64+0xb400], R105 ;  /* 0x00b40069ac00798e */ /* 0x000fe2000c10e792 */
[-C--:B------:R-:W-:Y:S03]  /*5ff0*/  HMMA.16816.F32.BF16 R124, R12, R16.reuse, R124 ;  /* 0x000000100c7c723c */ /* 0x080fe6000004187c */
[----:B------:R-:W-:Y:S04]  /*6000*/  RED.E.ADD.F32.FTZ.RN.STRONG.GPU [R172.64+0xb800], R106 ;  /* 0x00b8006aac00798e */ /* 0x000fe8000c10e792 */
[----:B------:R-:W-:Y:S01]  /*6010*/  RED.E.ADD.F32.FTZ.RN.STRONG.GPU [R172.64+0xbc00], R107 ;  /* 0x00bc006bac00798e */ /* 0x000fe2000c10e792 */
[-C--:B------:R-:W-:Y:S08]  /*6020*/  HMMA.16816.F32.BF16 R128, R8, R16.reuse, R128 ;  /* 0x000000100880723c */ /* 0x080ff00000041880 */
[C---:B------:R-:W-:Y:S01]  /*6030*/  HMMA.16816.F32.BF16 R132, R4.reuse, R16, R132 ;  /* 0x000000100484723c */ /* 0x040fe20000041884 */
[----:B------:R-:W2:Y:S07]  /*6040*/  LDSM.16.MT88.2 R16, [R212+0x25480] ;  /* 0x02548000d410783b */ /* 0x000eae0000004100 */
[-C--:B------:R-:W-:Y:S08]  /*6050*/  HMMA.16816.F32.BF16 R136, R4, R18.reuse, R136 ;  /* 0x000000120488723c */ /* 0x080ff00000041888 */
[-C--:B------:R-:W-:Y:S08]  /*6060*/  HMMA.16816.F32.BF16 R140, R8, R18.reuse, R140 ;  /* 0x00000012088c723c */ /* 0x080ff0000004188c */
[C---:B------:R-:W-:Y:S01]  /*6070*/  HMMA.16816.F32.BF16 R144, R12.reuse, R18, R144 ;  /* 0x000000120c90723c */ /* 0x040fe20000041890 */
[----:B------:R-:W-:Y:S07]  /*6080*/  LDSM.16.MT88.2 R18, [R211+0x25880] ;  /* 0x02588000d312783b */ /* 0x000fee0000004100 */
[-C--:B------:R-:W-:Y:S08]  /*6090*/  HMMA.16816.F32.BF16 R148, R12, R20.reuse, R148 ;  /* 0x000000140c94723c */ /* 0x080ff00000041894 */
[-C--:B------:R-:W-:Y:S08]  /*60a0*/  HMMA.16816.F32.BF16 R152, R8, R20.reuse, R152 ;  /* 0x000000140898723c */ /* 0x080ff00000041898 */
[C---:B------:R-:W-:Y:S08]  /*60b0*/  HMMA.16816.F32.BF16 R156, R4.reuse, R20, R156 ;  /* 0x00000014049c723c */ /* 0x040ff0000004189c */
[-C--:B------:R-:W-:Y:S01]  /*60c0*/  HMMA.16816.F32.BF16 R160, R4, R22.reuse, R160 ;  /* 0x0000001604a0723c */ /* 0x080fe200000418a0 */
[----:B------:R-:W3:Y:S04]  /*60d0*/  LDSM.16.MT88.2 R4, [R212+0x25c80] ;  /* 0x025c8000d404783b */ /* 0x000ee80000004100 */
[----:B------:R-:W-:Y:S03]  /*60e0*/  LDSM.16.MT88.2 R6, [R211+0x24880] ;  /* 0x02488000d306783b */ /* 0x000fe60000004100 */
[-C--:B------:R-:W-:Y:S01]  /*60f0*/  HMMA.16816.F32.BF16 R164, R8, R22.reuse, R164 ;  /* 0x0000001608a4723c */ /* 0x080fe200000418a4 */
[----:B------:R-:W-:Y:S07]  /*6100*/  LDSM.16.MT88.4 R8, [R40+0x10080] ;  /* 0x010080002808783b */ /* 0x000fee0000004200 */
[----:B------:R-:W-:Y:S01]  /*6110*/  HMMA.16816.F32.BF16 R168, R12, R22, R168 ;  /* 0x000000160ca8723c */ /* 0x000fe200000418a8 */
[----:B------:R-:W-:Y:S04]  /*6120*/  LDSM.16.MT88.4 R12, [R40+0x12080] ;  /* 0x01208000280c783b */ /* 0x000fe80000004200 */
[----:B------:R-:W-:Y:S03]  /*6130*/  LDSM.16.MT88.4 R20, [R40+0x14080] ;  /* 0x014080002814783b */ /* 0x000fe60000004200 */
[-C--:B----4-:R-:W-:Y:S08]  /*6140*/  HMMA.16816.F32.BF16 R112, R24, R28.reuse, R112 ;  /* 0x0000001c1870723c */ /* 0x090ff00000041870 */
[-C--:B-----5:R-:W-:Y:S08]  /*6150*/  HMMA.16816.F32.BF16 R116, R32, R28.reuse, R116 ;  /* 0x0000001c2074723c */ /* 0x0a0ff00000041874 */
[C---:B------:R-:W-:Y:S08]  /*6160*/  HMMA.16816.F32.BF16 R120, R36.reuse, R28, R120 ;  /* 0x0000001c2478723c */ /* 0x040ff00000041878 */
[-C--:B------:R-:W-:Y:S08]  /*6170*/  HMMA.16816.F32.BF16 R124, R36, R30.reuse, R124 ;  /* 0x0000001e247c723c */ /* 0x080ff0000004187c */
[-C--:B------:R-:W-:Y:S08]  /*6180*/  HMMA.16816.F32.BF16 R128, R32, R30.reuse, R128 ;  /* 0x0000001e2080723c */ /* 0x080ff00000041880 */
[C---:B------:R-:W-:Y:S01]  /*6190*/  HMMA.16816.F32.BF16 R132, R24.reuse, R30, R132 ;  /* 0x0000001e1884723c */ /* 0x040fe20000041884 */
[----:B------:R-:W-:Y:S07]  /*61a0*/  LDSM.16.MT88.4 R28, [R40+0x10880] ;  /* 0x01088000281c783b */ /* 0x000fee0000004200 */
[-C--:B-1----:R-:W-:Y:S08]  /*61b0*/  HMMA.16816.F32.BF16 R136, R24, R2.reuse, R136 ;  /* 0x000000021888723c */ /* 0x082ff00000041888 */
[-C--:B------:R-:W-:Y:S08]  /*61c0*/  HMMA.16816.F32.BF16 R140, R32, R2.reuse, R140 ;  /* 0x00000002208c723c */ /* 0x080ff0000004188c */
[C---:B------:R-:W-:Y:S01]  /*61d0*/  HMMA.16816.F32.BF16 R144, R36.reuse, R2, R144 ;  /* 0x000000022490723c */ /* 0x040fe20000041890 */
[----:B------:R-:W1:Y:S07]  /*61e0*/  LDSM.16.MT88.2 R2, [R211+0x24080] ;  /* 0x02408000d302783b */ /* 0x000e6e0000004100 */
[-C--:B--2---:R-:W-:Y:S08]  /*61f0*/  HMMA.16816.F32.BF16 R148, R36, R16.reuse, R148 ;  /* 0x000000102494723c */ /* 0x084ff00000041894 */
[-C--:B------:R-:W-:Y:S08]  /*6200*/  HMMA.16816.F32.BF16 R152, R32, R16.reuse, R152 ;  /* 0x000000102098723c */ /* 0x080ff00000041898 */
[C---:B------:R-:W-:Y:S01]  /*6210*/  HMMA.16816.F32.BF16 R156, R24.reuse, R16, R156 ;  /* 0x00000010189c723c */ /* 0x040fe2000004189c */
[----:B------:R-:W2:Y:S07]  /*6220*/  LDSM.16.MT88.2 R16, [R211+0x25080] ;  /* 0x02508000d310783b */ /* 0x000eae0000004100 */
[-C--:B---3--:R-:W-:Y:S01]  /*6230*/  HMMA.16816.F32.BF16 R160, R24, R4.reuse, R160 ;  /* 0x0000000418a0723c */ /* 0x088fe200000418a0 */
[----:B------:R-:W3:Y:S04]  /*6240*/  LDSM.16.MT88.2 R24, [R211+0x26080] ;  /* 0x02608000d318783b */ /* 0x000ee80000004100 */
[----:B------:R-:W-:Y:S03]  /*6250*/  LDSM.16.MT88.2 R26, [R212+0x24880] ;  /* 0x02488000d41a783b */ /* 0x000fe60000004100 */
[-C--:B------:R-:W-:Y:S01]  /*6260*/  HMMA.16816.F32.BF16 R164, R32, R4.reuse, R164 ;  /* 0x0000000420a4723c */ /* 0x080fe200000418a4 */
[----:B------:R-:W-:Y:S07]  /*6270*/  LDSM.16.MT88.4 R32, [R40+0x12880] ;  /* 0x012880002820783b */ /* 0x000fee0000004200 */
[----:B------:R-:W-:Y:S01]  /*6280*/  HMMA.16816.F32.BF16 R168, R36, R4, R168 ;  /* 0x0000000424a8723c */ /* 0x000fe200000418a8 */
[----:B------:R-:W4:Y:S04]  /*6290*/  LDSM.16.MT88.2 R4, [R212+0x24080] ;  /* 0x02408000d404783b */ /* 0x000f280000004100 */
[----:B------:R-:W5:Y:S03]  /*62a0*/  LDSM.16.MT88.4 R36, [R40+0x14880] ;  /* 0x014880002824783b */ /* 0x000f660000004200 */
[-C--:B-1----:R-:W-:Y:S01]  /*62b0*/  HMMA.16816.F32.BF16 R112, R8, R2.reuse, R112 ;  /* 0x000000020870723c */ /* 0x082fe20000041870 */
[----:B------:R-:W1:Y:S07]  /*62c0*/  LDSM.16.MT88.2 R40, [R212+0x25080] ;  /* 0x02508000d428783b */ /* 0x000e6e0000004100 */
        /* <DEDUP_REMOVED lines=21> */
[-C--:B-1----:R-:W-:Y:S08]  /*6420*/  HMMA.16816.F32.BF16 R136, R28, R40.reuse, R136 ;  /* 0x000000281c88723c */ /* 0x082ff00000041888 */
[-C--:B------:R-:W-:Y:S08]  /*6430*/  HMMA.16816.F32.BF16 R140, R32, R40.reuse, R140 ;  /* 0x00000028208c723c */ /* 0x080ff0000004188c */
[C---:B------:R-:W-:Y:S08]  /*6440*/  HMMA.16816.F32.BF16 R144, R36.reuse, R40, R144 ;  /* 0x000000282490723c */ /* 0x040ff00000041890 */
[-C--:B------:R-:W-:Y:S08]  /*6450*/  HMMA.16816.F32.BF16 R148, R36, R42.reuse, R148 ;  /* 0x0000002a2494723c */ /* 0x080ff00000041894 */
[-C--:B------:R-:W-:Y:S08]  /*6460*/  HMMA.16816.F32.BF16 R152, R32, R42.reuse, R152 ;  /* 0x0000002a2098723c */ /* 0x080ff00000041898 */
[C---:B------:R-:W-:Y:S08]  /*6470*/  HMMA.16816.F32.BF16 R156, R28.reuse, R42, R156 ;  /* 0x0000002a1c9c723c */ /* 0x040ff0000004189c */
[-C--:B------:R-:W-:Y:S08]  /*6480*/  HMMA.16816.F32.BF16 R160, R28, R2.reuse, R160 ;  /* 0x000000021ca0723c */ /* 0x080ff000000418a0 */
        /* <DEDUP_REMOVED lines=64> */
.L_x_831:
[----:B------:R-:W-:Y:S05]  /*6890*/  @P1 BRA `(.L_x_843) ;  /* 0x0000371000001947 */ /* 0x000fea0003800000 */
[----:B------:R-:W-:Y:S01]  /*68a0*/  SHF.R.S32.HI R4, RZ, 0x1f, R228 ;  /* 0x0000001fff047819 */ /* 0x000fe200000114e4 */
[----:B------:R-:W-:Y:S01]  /*68b0*/  BAR.SYNC.DEFER_BLOCKING 0x1, 0x100 ;  /* 0x0044000000007b1d */ /* 0x000fe20000010000 */
[----:B------:R-:W-:Y:S02]  /*68c0*/  F2FP.BF16.PACK_AB R91, R91, R90 ;  /* 0x0000005a5b5b723e */ /* 0x000fe400000010ff */
[----:B------:R-:W-:-:S02]  /*68d0*/  LEA.HI R0, R4, R228, RZ, 0x3 ;  /* 0x000000e404007211 */ /* 0x000fc400078f18ff */
[-C--:B------:R-:W-:Y:S01]  /*68e0*/  LEA.HI R2, R4, R228.reuse, RZ, 0x2 ;  /* 0x000000e404027211 */ /* 0x080fe200078f10ff */
[----:B------:R-:W-:Y:S01]  /*68f0*/  BSSY B0, `(.L_x_844) ;  /* 0x0000304000007945 */ /* 0x000fe20003800000 */
[----:B------:R-:W-:Y:S02]  /*6900*/  LOP3.LUT R3, R0, 0x1ffffff8, RZ, 0xc0, !PT ;  /* 0x1ffffff800037812 */ /* 0x000fe400078ec0ff */
[----:B------:R-:W-:Y:S02]  /*6910*/  SHF.R.S32.HI R90, RZ, 0x3, R0 ;  /* 0x00000003ff5a7819 */ /* 0x000fe40000011400 */
[-C--:B------:R-:W-:Y:S01]  /*6920*/  LEA.HI R5, R4, R228.reuse, RZ, 0x7 ;  /* 0x000000e404057211 */ /* 0x080fe200078f38ff */
[----:B------:R-:W-:Y:S01]  /*6930*/  IMAD.IADD R6, R228, 0x1, -R3 ;  /* 0x00000001e4067824 */ /* 0x000fe200078e0a03 */
[-C--:B------:R-:W-:Y:S01]  /*6940*/  LEA.HI R7, R4, R228.reuse, RZ, 0x5 ;  /* 0x000000e404077211 */ /* 0x080fe200078f28ff */
[----:B------:R-:W-:Y:S01]  /*6950*/  IMAD.SHL.U32 R3, R228, 0x80, RZ ;  /* 0x00000080e4037824 */ /* 0x000fe200078e00ff */
[----:B------:R-:W-:-:S02]  /*6960*/  LEA.HI R9, R4, R228, RZ, 0x6 ;  /* 0x000000e404097211 */ /* 0x000fc400078f30ff */
[--C-:B------:R-:W-:Y:S02]  /*6970*/  SHF.R.S32.HI R4, RZ, 0x2, R2.reuse ;  /* 0x00000002ff047819 */ /* 0x100fe40000011402 */
[----:B------:R-:W-:Y:S01]  /*6980*/  SHF.R.S32.HI R0, RZ, 0x1f, R2 ;  /* 0x0000001fff007819 */ /* 0x000fe20000011402 */
[----:B------:R-:W-:Y:S01]  /*6990*/  IMAD.SHL.U32 R2, R90, 0x40, RZ ;  /* 0x000000405a027824 */ /* 0x000fe200078e00ff */
[----:B------:R-:W-:Y:S01]  /*69a0*/  LOP3.LUT R10, R3, 0x180, RZ, 0xc0, !PT ;  /* 0x00000180030a7812 */ /* 0x000fe200078ec0ff */
[----:B------:R-:W-:Y:S01]  /*69b0*/  IMAD.SHL.U32 R3, R5, 0x4, RZ ;  /* 0x0000000405037824 */ /* 0x000fe200078e00ff */
[----:B------:R-:W-:Y:S01]  /*69c0*/  F2FP.BF16.PACK_AB R182, R89, R88 ;  /* 0x0000005859b6723e */ /* 0x000fe200000010ff */
[----:B------:R-:W-:Y:S01]  /*69d0*/  IMAD.SHL.U32 R88, R6, 0x8, RZ ;  /* 0x0000000806587824 */ /* 0x000fe200078e00ff */
[----:B------:R-:W-:Y:S02]  /*69e0*/  LEA.HI R0, R0, R4, RZ, 0x3 ;  /* 0x0000000400007211 */ /* 0x000fe400078f18ff */
[----:B------:R-:W-:-:S02]  /*69f0*/  LOP3.LUT R8, R2, 0x1c0, RZ, 0xc0, !PT ;  /* 0x000001c002087812 */ /* 0x000fc400078ec0ff */
[----:B------:R-:W-:Y:S02]  /*6a00*/  SHF.R.U32.HI R6, RZ, 0x1, R7 ;  /* 0x00000001ff067819 */ /* 0x000fe40000011607 */
[----:B------:R-:W-:Y:S02]  /*6a10*/  LOP3.LUT R5, R3, 0xfffffe00, RZ, 0xc0, !PT ;  /* 0xfffffe0003057812 */ /* 0x000fe400078ec0ff */
[----:B------:R-:W-:Y:S02]  /*6a20*/  LOP3.LUT R2, R0, 0xfffffff8, RZ, 0xc0, !PT ;  /* 0xfffffff800027812 */ /* 0x000fe400078ec0ff */
[----:B------:R-:W-:Y:S02]  /*6a30*/  LOP3.LUT R3, R8, 0x38, R88, 0xf8, !PT ;  /* 0x0000003808037812 */ /* 0x000fe400078ef858 */
[----:B------:R-:W-:Y:S02]  /*6a40*/  LOP3.LUT R0, R10, 0x30, R6, 0xf8, !PT ;  /* 0x000000300a007812 */ /* 0x000fe400078ef806 */
[----:B------:R-:W-:-:S02]  /*6a50*/  SHF.R.U32.HI R8, RZ, 0x3, R8 ;  /* 0x00000003ff087819 */ /* 0x000fc40000011608 */
[----:B------:R-:W-:Y:S02]  /*6a60*/  SHF.R.U32.HI R6, RZ, 0x3, R10 ;  /* 0x00000003ff067819 */ /* 0x000fe4000001160a */
[----:B------:R-:W-:Y:S01]  /*6a70*/  F2FP.BF16.PACK_AB R186, R83, R82 ;  /* 0x0000005253ba723e */ /* 0x000fe200000010ff */
[----:B------:R-:W-:Y:S01]  /*6a80*/  IMAD.SHL.U32 R83, R9, 0x8, RZ ;  /* 0x0000000809537824 */ /* 0x000fe200078e00ff */
[C---:B------:R-:W-:Y:S02]  /*6a90*/  LOP3.LUT R10, R0.reuse, 0x2800, RZ, 0xfc, !PT ;  /* 0x00002800000a7812 */ /* 0x040fe400078efcff */
[----:B------:R-:W-:Y:S02]  /*6aa0*/  F2FP.BF16.PACK_AB R105, R49, R48 ;  /* 0x000000303169723e */ /* 0x000fe400000010ff */
[----:B------:R-:W-:Y:S02]  /*6ab0*/  LOP3.LUT R82, R3, R8, RZ, 0x3c, !PT ;  /* 0x0000000803527212 */ /* 0x000fe400078e3cff */
[----:B------:R-:W-:-:S02]  /*6ac0*/  LOP3.LUT R27, R0, 0x2c40, RZ, 0xfc, !PT ;  /* 0x00002c40001b7812 */ /* 0x000fc400078efcff */
[----:B------:R-:W-:Y:S02]  /*6ad0*/  F2FP.BF16.PACK_AB R174, R57, R56 ;  /* 0x0000003839ae723e */ /* 0x000fe400000010ff */
[----:B------:R-:W-:Y:S02]  /*6ae0*/  IADD3 R2, R5, R4, -R2 ;  /* 0x0000000405027210 */ /* 0x000fe40007ffe802 */
[----:B------:R-:W-:Y:S02]  /*6af0*/  LOP3.LUT R43, R6, R0, RZ, 0x3c, !PT ;  /* 0x00000000062b7212 */ /* 0x000fe400078e3cff */
[C---:B------:R-:W-:Y:S02]  /*6b00*/  LOP3.LUT R3, R0.reuse, 0x3848, RZ, 0xfc, !PT ;  /* 0x0000384800037812 */ /* 0x040fe400078efcff */
[C---:B------:R-:W-:Y:S02]  /*6b10*/  LOP3.LUT R16, R0.reuse, 0x8, RZ, 0xfc, !PT ;  /* 0x0000000800107812 */ /* 0x040fe400078efcff */
[----:B------:R-:W-:-:S02]  /*6b20*/  LOP3.LUT R48, R0, 0x3040, RZ, 0xfc, !PT ;  /* 0x0000304000307812 */ /* 0x000fc400078efcff */
[----:B------:R-:W-:Y:S02]  /*6b30*/  F2FP.BF16.PACK_AB R176, R59, R58 ;  /* 0x0000003a3bb0723e */ /* 0x000fe400000010ff */
[C---:B------:R-:W-:Y:S02]  /*6b40*/  LOP3.LUT R17, R0.reuse, 0x40, RZ, 0xfc, !PT ;  /* 0x0000004000117812 */ /* 0x040fe400078efcff */
[C---:B------:R-:W-:Y:S02]  /*6b50*/  LOP3.LUT R14, R0.reuse, 0x1400, RZ, 0xfc, !PT ;  /* 0x00001400000e7812 */ /* 0x040fe400078efcff */
[C---:B------:R-:W-:Y:S02]  /*6b60*/  LOP3.LUT R7, R0.reuse, 0x2848, RZ, 0xfc, !PT ;  /* 0x0000284800077812 */ /* 0x040fe400078efcff */
[C---:B------:R-:W-:Y:S02]  /*6b70*/  LOP3.LUT R6, R0.reuse, 0x400, RZ, 0xfc, !PT ;  /* 0x0000040000067812 */ /* 0x040fe400078efcff */
[----:B------:R-:W-:-:S02]  /*6b80*/  LOP3.LUT R5, R0, 0x440, RZ, 0xfc, !PT ;  /* 0x0000044000057812 */ /* 0x000fc400078efcff */
[C---:B------:R-:W-:Y:S02]  /*6b90*/  LOP3.LUT R18, R0.reuse, 0x448, RZ, 0xfc, !PT ;  /* 0x0000044800127812 */ /* 0x040fe400078efcff */
[C---:B------:R-:W-:Y:S02]  /*6ba0*/  LOP3.LUT R56, R0.reuse, 0xc08, RZ, 0xfc, !PT ;  /* 0x00000c0800387812 */ /* 0x040fe400078efcff */
[----:B------:R-:W-:Y:S02]  /*6bb0*/  F2FP.BF16.PACK_AB R109, R55, R54 ;  /* 0x00000036376d723e */ /* 0x000fe400000010ff */
[C---:B------:R-:W-:Y:S02]  /*6bc0*/  LOP3.LUT R15, R0.reuse, 0x48, RZ, 0xfc, !PT ;  /* 0x00000048000f7812 */ /* 0x040fe400078efcff */
[C---:B------:R-:W-:Y:S02]  /*6bd0*/  LOP3.LUT R4, R0.reuse, 0x408, RZ, 0xfc, !PT ;  /* 0x0000040800047812 */ /* 0x040fe400078efcff */
[----:B------:R-:W-:-:S02]  /*6be0*/  LOP3.LUT R33, R0, 0x840, RZ, 0xfc, !PT ;  /* 0x0000084000217812 */ /* 0x000fc400078efcff */
[C---:B------:R-:W-:Y:S02]  /*6bf0*/  LOP3.LUT R34, R0.reuse, 0x808, RZ, 0xfc, !PT ;  /* 0x0000080800227812 */ /* 0x040fe400078efcff */
[C---:B------:R-:W-:Y:S02]  /*6c00*/  LOP3.LUT R40, R0.reuse, 0x1c40, RZ, 0xfc, !PT ;  /* 0x00001c4000287812 */ /* 0x040fe400078efcff */
[----:B------:R-:W-:Y:S02]  /*6c10*/  LOP3.LUT R58, R0, 0x2000, RZ, 0xfc, !PT ;  /* 0x00002000003a7812 */ /* 0x000fe400078efcff */
[----:B------:R-:W-:Y:S02]  /*6c20*/  LOP3.LUT R35, R10, 0x180, RZ, 0xc0, !PT ;  /* 0x000001800a237812 */ /* 0x000fe400078ec0ff */
[----:B------:R-:W-:Y:S02]  /*6c30*/  F2FP.BF16.PACK_AB R104, R45, R44 ;  /* 0x0000002c2d68723e */ /* 0x000fe400000010ff */
[----:B------:R-:W-:-:S02]  /*6c40*/  F2FP.BF16.PACK_AB R107, R53, R52 ;  /* 0x00000034356b723e */ /* 0x000fc400000010ff */
        /* <DEDUP_REMOVED lines=11> */
[----:B------:R-:W-:-:S02]  /*6d00*/  F2FP.BF16.PACK_AB R106, R47, R46 ;  /* 0x0000002e2f6a723e */ /* 0x000fc400000010ff */
[----:B------:R-:W-:Y:S02]  /*6d10*/  F2FP.BF16.PACK_AB R108, R51, R50 ;  /* 0x00000032336c723e */ /* 0x000fe400000010ff */
[----:B------:R-:W-:Y:S02]  /*6d20*/  F2FP.BF16.PACK_AB R173, R61, R60 ;  /* 0x0000003c3dad723e */ /* 0x000fe400000010ff */
[----:B------:R-:W-:Y:S02]  /*6d30*/  F2FP.BF16.PACK_AB R180, R79, R78 ;  /* 0x0000004e4fb4723e */ /* 0x000fe400000010ff */
        /* <DEDUP_REMOVED lines=10> */
[----:B------:R-:W-:Y:S02]  /*6de0*/  LOP3.LUT R77, R0, 0x2448, RZ, 0xfc, !PT ;  /* 0x00002448004d7812 */ /* 0x000fe400078efcff */
[----:B------:R-:W-:Y:S02]  /*6df0*/  LOP3.LUT R52, R3, 0x1c0, RZ, 0xc0, !PT ;  /* 0x000001c003347812 */ /* 0x000fe400078ec0ff */
[----:B------:R-:W-:Y:S02]  /*6e00*/  LOP3.LUT R49, R16, 0x180, RZ, 0xc0, !PT ;  /* 0x0000018010317812 */ /* 0x000fe400078ec0ff */
[----:B------:R-:W-:Y:S02]  /*6e10*/  LOP3.LUT R27, R48, 0x1c0, RZ, 0xc0, !PT ;  /* 0x000001c0301b7812 */ /* 0x000fe400078ec0ff */
[----:B------:R-:W-:-:S02]  /*6e20*/  F2FP.BF16.PACK_AB R111, R65, R64 ;  /* 0x00000040416f723e */ /* 0x000fc400000010ff */
[----:B------:R-:W-:Y:S02]  /*6e30*/  F2FP.BF16.PACK_AB R172, R63, R62 ;  /* 0x0000003e3fac723e */ /* 0x000fe400000010ff */
[----:B------:R-:W-:Y:S02]  /*6e40*/  F2FP.BF16.PACK_AB R175, R69, R68 ;  /* 0x0000004445af723e */ /* 0x000fe400000010ff */
[----:B------:R-:W-:Y:S02]  /*6e50*/  F2FP.BF16.PACK_AB R178, R71, R70 ;  /* 0x0000004647b2723e */ /* 0x000fe400000010ff */
[----:B------:R-:W-:Y:S02]  /*6e60*/  F2FP.BF16.PACK_AB R177, R73, R72 ;  /* 0x0000004849b1723e */ /* 0x000fe400000010ff */
[----:B------:R-:W-:Y:S02]  /*6e70*/  F2FP.BF16.PACK_AB R179, R75, R74 ;  /* 0x0000004a4bb3723e */ /* 0x000fe400000010ff */
[----:B------:R-:W-:-:S02]  /*6e80*/  LOP3.LUT R44, R0, 0x1c08, RZ, 0xfc, !PT ;  /* 0x00001c08002c7812 */ /* 0x000fc400078efcff */
[C---:B------:R-:W-:Y:S02]  /*6e90*/  LOP3.LUT R47, R0.reuse, 0x3000, RZ, 0xfc, !PT ;  /* 0x00003000002f7812 */ /* 0x040fe400078efcff */
[C---:B------:R-:W-:Y:S02]  /*6ea0*/  LOP3.LUT R50, R0.reuse, 0x3008, RZ, 0xfc, !PT ;  /* 0x0000300800327812 */ /* 0x040fe400078efcff */
[C---:B------:R-:W-:Y:S02]  /*6eb0*/  LOP3.LUT R53, R0.reuse, 0x3048, RZ, 0xfc, !PT ;  /* 0x0000304800357812 */ /* 0x040fe400078efcff */
[C---:B------:R-:W-:Y:S02]  /*6ec0*/  LOP3.LUT R55, R0.reuse, 0xc40, RZ, 0xfc, !PT ;  /* 0x00000c4000377812 */ /* 0x040fe400078efcff */
[C---:B------:R-:W-:Y:S02]  /*6ed0*/  LOP3.LUT R60, R0.reuse, 0x2008, RZ, 0xfc, !PT ;  /* 0x00002008003c7812 */ /* 0x040fe400078efcff */
        /* <DEDUP_REMOVED lines=8> */
[----:B------:R-:W-:Y:S01]  /*6f60*/  F2FP.BF16.PACK_AB R184, R81, R80 ;  /* 0x0000005051b8723e */ /* 0x000fe200000010ff */
[----:B------:R-:W-:Y:S01]  /*6f70*/  IMAD.IADD R81, R2, 0x1, R43 ;  /* 0x0000000102517824 */ /* 0x000fe200078e022b */
        /* <DEDUP_REMOVED lines=43> */
[----:B------:R-:W-:Y:S02]  /*7230*/  LOP3.LUT R31, R50, 0x180, RZ, 0xc0, !PT ;  /* 0x00000180321f7812 */ /* 0x000fe400078ec0ff */
[----:B------:R-:W-:Y:S02]  /*7240*/  LOP3.LUT R34, R53, 0x1c0, RZ, 0xc0, !PT ;  /* 0x000001c035227812 */ /* 0x000fe400078ec0ff */
[----:B------:R-:W-:-:S02]  /*7250*/  LOP3.LUT R45, R55, 0x1c0, RZ, 0xc0, !PT ;  /* 0x000001c0372d7812 */ /* 0x000fc400078ec0ff */
[----:B------:R-:W-:Y:S02]  /*7260*/  LOP3.LUT R60, R60, 0x180, RZ, 0xc0, !PT ;  /* 0x000001803c3c7812 */ /* 0x000fe400078ec0ff */
[----:B------:R-:W-:Y:S02]  /*7270*/  LOP3.LUT R78, R78, 0x180, RZ, 0xc0, !PT ;  /* 0x000001804e4e7812 */ /* 0x000fe400078ec0ff */
[----:B------:R-:W-:Y:S02]  /*7280*/  SHF.R.U32.HI R57, RZ, 0x3, R51 ;  /* 0x00000003ff397819 */ /* 0x000fe40000011633 */
[----:B------:R-:W-:Y:S02]  /*7290*/  SHF.R.U32.HI R52, RZ, 0x3, R42 ;  /* 0x00000003ff347819 */ /* 0x000fe4000001162a */
[----:B------:R-:W-:Y:S02]  /*72a0*/  SHF.R.U32.HI R43, RZ, 0x3, R25 ;  /* 0x00000003ff2b7819 */ /* 0x000fe40000011619 */
        /* <DEDUP_REMOVED lines=15> */
[----:B------:R-:W-:Y:S02]  /*73a0*/  SHF.R.U32.HI R42, RZ, 0x3, R22 ;  /* 0x00000003ff2a7819 */ /* 0x000fe40000011616 */
[----:B------:R-:W-:Y:S02]  /*73b0*/  SHF.R.U32.HI R25, RZ, 0x3, R6 ;  /* 0x00000003ff197819 */ /* 0x000fe40000011606 */
[----:B------:R-:W-:Y:S02]  /*73c0*/  SHF.R.U32.HI R24, RZ, 0x3, R5 ;  /* 0x00000003ff187819 */ /* 0x000fe40000011605 */
[----:B------:R-:W-:-:S02]  /*73d0*/  LOP3.LUT R80, R80, 0x180, RZ, 0xc0, !PT ;  /* 0x0000018050507812 */ /* 0x000fc400078ec0ff */
        /* <DEDUP_REMOVED lines=22> */
[----:B------:R-:W-:Y:S02]  /*7540*/  F2FP.BF16.PACK_AB R110, R67, R66 ;  /* 0x00000042436e723e */ /* 0x000fe400000010ff */
        /* <DEDUP_REMOVED lines=14> */
[----:B------:R-:W-:Y:S02]  /*7630*/  LOP3.LUT R68, R57, 0x40, R0, 0x1e, !PT ;  /* 0x0000004039447812 */ /* 0x000fe400078e1e00 */
[----:B------:R-:W-:Y:S02]  /*7640*/  F2FP.BF16.PACK_AB R185, R87, R86 ;  /* 0x0000005657b9723e */ /* 0x000fe400000010ff */
        /* <DEDUP_REMOVED lines=13> */
[--C-:B------:R-:W-:Y:S02]  /*7720*/  LOP3.LUT R67, R55, 0x8, R0.reuse, 0x1e, !PT ;  /* 0x0000000837437812 */ /* 0x100fe400078e1e00 */
[----:B------:R-:W-:-:S02]  /*7730*/  LOP3.LUT R45, R25, 0x840, R0, 0x1e, !PT ;  /* 0x00000840192d7812 */ /* 0x000fc400078e1e00 */
[----:B------:R-:W-:Y:S02]  /*7740*/  SHF.R.U32.HI R80, RZ, 0x3, R80 ;  /* 0x00000003ff507819 */ /* 0x000fe40000011650 */
[--C-:B------:R-:W-:Y:S01]  /*7750*/  LOP3.LUT R86, R59, 0x3848, R0.reuse, 0x1e, !PT ;  /* 0x000038483b567812 */ /* 0x100fe200078e1e00 */
[C---:B------:R-:W-:Y:S01]  /*7760*/  IMAD.IADD R45, R2.reuse, 0x1, R45 ;  /* 0x00000001022d7824 */ /* 0x040fe200078e022d */
[--C-:B------:R-:W-:Y:S02]  /*7770*/  LOP3.LUT R66, R53, 0x48, R0.reuse, 0x1e, !PT ;  /* 0x0000004835427812 */ /* 0x100fe400078e1e00 */
[----:B------:R-:W-:Y:S01]  /*7780*/  LOP3.LUT R64, R51, 0x1440, R0, 0x1e, !PT ;  /* 0x0000144033407812 */ /* 0x000fe200078e1e00 */
[----:B------:R-:W-:Y:S01]  /*7790*/  IMAD.IADD R86, R2, 0x1, R86 ;  /* 0x0000000102567824 */ /* 0x000fe200078e0256 */
[--C-:B------:R-:W-:Y:S02]  /*77a0*/  LOP3.LUT R62, R47, 0x2800, R0.reuse, 0x1e, !PT ;  /* 0x000028002f3e7812 */ /* 0x100fe400078e1e00 */
[----:B------:R-:W-:-:S02]  /*77b0*/  LOP3.LUT R61, R46, 0x2840, R0, 0x1e, !PT ;  /* 0x000028402e3d7812 */ /* 0x000fc400078e1e00 */
[--C-:B------:R-:W-:Y:S02]  /*77c0*/  LOP3.LUT R25, R5, 0x2000, R0.reuse, 0x1e, !PT ;  /* 0x0000200005197812 */ /* 0x100fe400078e1e00 */
[--C-:B------:R-:W-:Y:S02]  /*77d0*/  LOP3.LUT R65, R52, 0x1400, R0.reuse, 0x1e, !PT ;  /* 0x0000140034417812 */ /* 0x100fe400078e1e00 */
[--C-:B------:R-:W-:Y:S02]  /*77e0*/  LOP3.LUT R31, R49, 0x1448, R0.reuse, 0x1e, !PT ;  /* 0x00001448311f7812 */ /* 0x100fe400078e1e00 */
[--C-:B------:R-:W-:Y:S02]  /*77f0*/  LOP3.LUT R60, R44, 0x2808, R0.reuse, 0x1e, !PT ;  /* 0x000028082c3c7812 */ /* 0x100fe400078e1e00 */
[--C-:B------:R-:W-:Y:S01]  /*7800*/  LOP3.LUT R51, R42, 0x400, R0.reuse, 0x1e, !PT ;  /* 0x000004002a337812 */ /* 0x100fe200078e1e00 */
[----:B------:R-:W-:Y:S01]  /*7810*/  IMAD.IADD R31, R2, 0x1, R31 ;  /* 0x00000001021f7824 */ /* 0x000fe200078e021f */
[----:B------:R-:W-:-:S02]  /*7820*/  LOP3.LUT R55, R39, 0x408, R0, 0x1e, !PT ;  /* 0x0000040827377812 */ /* 0x000fc400078e1e00 */
[--C-:B------:R-:W-:Y:S01]  /*7830*/  LOP3.LUT R57, R38, 0x448, R0.reuse, 0x1e, !PT ;  /* 0x0000044826397812 */ /* 0x100fe200078e1e00 */
[C---:B------:R-:W-:Y:S01]  /*7840*/  IMAD.IADD R51, R2.reuse, 0x1, R51 ;  /* 0x0000000102337824 */ /* 0x040fe200078e0233 */
[--C-:B------:R-:W-:Y:S01]  /*7850*/  LOP3.LUT R59, R37, 0x1800, R0.reuse, 0x1e, !PT ;  /* 0x00001800253b7812 */ /* 0x100fe200078e1e00 */
[----:B------:R-:W-:Y:S01]  /*7860*/  IMAD.IADD R55, R2, 0x1, R55 ;  /* 0x0000000102377824 */ /* 0x000fe200078e0237 */
[--C-:B------:R-:W-:Y:S01]  /*7870*/  LOP3.LUT R58, R36, 0x1840, R0.reuse, 0x1e, !PT ;  /* 0x00001840243a7812 */ /* 0x100fe200078e1e00 */
[C---:B------:R-:W-:Y:S01]  /*7880*/  IMAD.IADD R57, R2.reuse, 0x1, R57 ;  /* 0x0000000102397824 */ /* 0x040fe200078e0239 */
[--C-:B------:R-:W-:Y:S01]  /*7890*/  LOP3.LUT R56, R35, 0x1808, R0.reuse, 0x1e, !PT ;  /* 0x0000180823387812 */ /* 0x100fe200078e1e00 */
[C---:B------:R-:W-:Y:S01]  /*78a0*/  IMAD.IADD R59, R2.reuse, 0x1, R59 ;  /* 0x00000001023b7824 */ /* 0x040fe200078e023b */
[----:B------:R-:W-:Y:S01]  /*78b0*/  LOP3.LUT R54, R33, 0x1848, R0, 0x1e, !PT ;  /* 0x0000184821367812 */ /* 0x000fe200078e1e00 */
[C---:B------:R-:W-:Y:S01]  /*78c0*/  IMAD.IADD R58, R2.reuse, 0x1, R58 ;  /* 0x00000001023a7824 */ /* 0x040fe200078e023a */
[----:B------:R-:W-:Y:S01]  /*78d0*/  LOP3.LUT R48, R29, 0x2c08, R0, 0x1e, !PT ;  /* 0x00002c081d307812 */ /* 0x000fe200078e1e00 */
[----:B------:R-:W-:Y:S01]  /*78e0*/  IMAD.IADD R56, R2, 0x1, R56 ;  /* 0x0000000102387824 */ /* 0x000fe200078e0238 */
[----:B------:R-:W-:Y:S01]  /*78f0*/  LOP3.LUT R47, R28, 0x2c48, R0, 0x1e, !PT ;  /* 0x00002c481c2f7812 */ /* 0x000fe200078e1e00 */
[----:B------:R-:W-:Y:S01]  /*7900*/  IMAD.IADD R54, R2, 0x1, R54 ;  /* 0x0000000102367824 */ /* 0x000fe200078e0236 */
[----:B------:R-:W-:Y:S01]  /*7910*/  LOP3.LUT R46, R26, 0x800, R0, 0x1e, !PT ;  /* 0x000008001a2e7812 */ /* 0x000fe200078e1e00 */
[----:B------:R-:W-:Y:S01]  /*7920*/  IMAD.IADD R48, R2, 0x1, R48 ;  /* 0x0000000102307824 */ /* 0x000fe200078e0230 */
[--C-:B------:R-:W-:Y:S01]  /*7930*/  LOP3.LUT R19, R4, 0x2040, R0.reuse, 0x1e, !PT ;  /* 0x0000204004137812 */ /* 0x100fe200078e1e00 */
[C---:B------:R-:W-:Y:S01]  /*7940*/  IMAD.IADD R47, R2.reuse, 0x1, R47 ;  /* 0x00000001022f7824 */ /* 0x040fe200078e022f */
[----:B------:R-:W-:Y:S01]  /*7950*/  LOP3.LUT R5, R77, 0x2448, R0, 0x1e, !PT ;  /* 0x000024484d057812 */ /* 0x000fe200078e1e00 */
[----:B------:R-:W-:Y:S01]  /*7960*/  IMAD.IADD R46, R2, 0x1, R46 ;  /* 0x00000001022e7824 */ /* 0x000fe200078e022e */
[--C-:B------:R-:W-:Y:S01]  /*7970*/  LOP3.LUT R63, R50, 0x1408, R0.reuse, 0x1e, !PT ;  /* 0x00001408323f7812 */ /* 0x100fe200078e1e00 */
[----:B------:R-:W-:Y:S01]  /*7980*/  IMAD.SHL.U32 R31, R31, 0x2, RZ ;  /* 0x000000021f1f7824 */ /* 0x000fe200078e00ff */
[----:B------:R-:W-:-:S02]  /*7990*/  LOP3.LUT R49, R43, 0x2848, R0, 0x1e, !PT ;  /* 0x000028482b317812 */ /* 0x000fc400078e1e00 */
[----:B------:R-:W-:Y:S01]  /*79a0*/  LOP3.LUT R44, R24, 0x808, R0, 0x1e, !PT ;  /* 0x00000808182c7812 */ /* 0x000fe200078e1e00 */
[C---:B------:R-:W-:Y:S01]  /*79b0*/  IMAD.IADD R24, R2.reuse, 0x1, R68 ;  /* 0x0000000102187824 */ /* 0x040fe200078e0244 */
[--C-:B------:R-:W-:Y:S01]  /*79c0*/  LOP3.LUT R42, R17, 0x1c00, R0.reuse, 0x1e, !PT ;  /* 0x00001c00112a7812 */ /* 0x100fe200078e1e00 */
[----:B------:R-:W-:Y:S01]  /*79d0*/  IMAD.IADD R49, R2, 0x1, R49 ;  /* 0x0000000102317824 */ /* 0x000fe200078e0231 */
[--C-:B------:R-:W-:Y:S01]  /*79e0*/  LOP3.LUT R40, R16, 0x1c40, R0.reuse, 0x1e, !PT ;  /* 0x00001c4010287812 */ /* 0x100fe200078e1e00 */
[----:B------:R-:W-:Y:S01]  /*79f0*/  IMAD.SHL.U32 R24, R24, 0x2, RZ ;  /* 0x0000000218187824 */ /* 0x000fe200078e00ff */
[----:B------:R-:W-:Y:S01]  /*7a00*/  LOP3.LUT R39, R15, 0x1c08, R0, 0x1e, !PT ;  /* 0x00001c080f277812 */ /* 0x000fe200078e1e00 */
[----:B------:R-:W-:Y:S01]  /*7a10*/  IMAD.IADD R44, R2, 0x1, R44 ;  /* 0x00000001022c7824 */ /* 0x000fe200078e022c */
[----:B------:R-:W-:Y:S01]  /*7a20*/  LOP3.LUT R38, R14, 0x1c48, R0, 0x1e, !PT ;  /* 0x00001c480e267812 */ /* 0x000fe200078e1e00 */
[C---:B------:R-:W-:Y:S01]  /*7a30*/  IMAD.IADD R42, R2.reuse, 0x1, R42 ;  /* 0x00000001022a7824 */ /* 0x040fe200078e022a */
[----:B------:R-:W-:Y:S01]  /*7a40*/  LOP3.LUT R37, R13, 0x3000, R0, 0x1e, !PT ;  /* 0x000030000d257812 */ /* 0x000fe200078e1e00 */
[----:B------:R-:W-:Y:S01]  /*7a50*/  IMAD.IADD R40, R2, 0x1, R40 ;  /* 0x0000000102287824 */ /* 0x000fe200078e0228 */
[--C-:B------:R-:W-:Y:S01]  /*7a60*/  LOP3.LUT R36, R12, 0x3040, R0.reuse, 0x1e, !PT ;  /* 0x000030400c247812 */ /* 0x100fe200078e1e00 */
[----:B------:R-:W-:Y:S01]  /*7a70*/  IMAD.IADD R39, R2, 0x1, R39 ;  /* 0x0000000102277824 */ /* 0x000fe200078e0227 */
[----:B------:R-:W-:-:S02]  /*7a80*/  LOP3.LUT R35, R11, 0x3008, R0, 0x1e, !PT ;  /* 0x000030080b237812 */ /* 0x000fc400078e1e00 */
[--C-:B------:R-:W-:Y:S02]  /*7a90*/  LOP3.LUT R34, R10, 0x3048, R0.reuse, 0x1e, !PT ;  /* 0x000030480a227812 */ /* 0x100fe400078e1e00 */
[--C-:B------:R-:W-:Y:S02]  /*7aa0*/  LOP3.LUT R33, R9, 0xc00, R0.reuse, 0x1e, !PT ;  /* 0x00000c0009217812 */ /* 0x100fe400078e1e00 */
[--C-:B------:R-:W-:Y:S02]  /*7ab0*/  LOP3.LUT R29, R8, 0xc40, R0.reuse, 0x1e, !PT ;  /* 0x00000c40081d7812 */ /* 0x100fe400078e1e00 */
[--C-:B------:R-:W-:Y:S02]  /*7ac0*/  LOP3.LUT R28, R7, 0xc08, R0.reuse, 0x1e, !PT ;  /* 0x00000c08071c7812 */ /* 0x100fe400078e1e00 */
[--C-:B------:R-:W-:Y:S02]  /*7ad0*/  LOP3.LUT R26, R6, 0xc48, R0.reuse, 0x1e, !PT ;  /* 0x00000c48061a7812 */ /* 0x100fe400078e1e00 */
[----:B------:R-:W-:-:S02]  /*7ae0*/  LOP3.LUT R18, R3, 0x2008, R0, 0x1e, !PT ;  /* 0x0000200803127812 */ /* 0x000fc400078e1e00 */
[--C-:B------:R-:W-:Y:S02]  /*7af0*/  LOP3.LUT R4, R78, 0x3800, R0.reuse, 0x1e, !PT ;  /* 0x000038004e047812 */ /* 0x100fe400078e1e00 */
[----:B------:R-:W-:Y:S01]  /*7b00*/  LOP3.LUT R53, R41, 0x440, R0, 0x1e, !PT ;  /* 0x0000044029357812 */ /* 0x000fe200078e1e00 */
[----:B------:R-:W-:Y:S01]  /*7b10*/  IMAD.IADD R41, R2, 0x1, R60 ;  /* 0x0000000102297824 */ /* 0x000fe200078e023c */
[--C-:B------:R-:W-:Y:S01]  /*7b20*/  LOP3.LUT R52, R32, 0x2c00, R0.reuse, 0x1e, !PT ;  /* 0x00002c0020347812 */ /* 0x100fe200078e1e00 */
[----:B------:R-:W-:Y:S01]  /*7b30*/  IMAD.IADD R32, R2, 0x1, R63 ;  /* 0x0000000102207824 */ /* 0x000fe200078e023f */
[----:B------:R-:W-:Y:S01]  /*7b40*/  LOP3.LUT R50, R30, 0x2c40, R0, 0x1e, !PT ;  /* 0x00002c401e327812 */ /* 0x000fe200078e1e00 */
[----:B------:R-:W-:Y:S01]  /*7b50*/  IMAD.IADD R30, R2, 0x1, R62 ;  /* 0x00000001021e7824 */ /* 0x000fe200078e023e */
[----:B------:R-:W-:Y:S01]  /*7b60*/  LOP3.LUT R43, R22, 0x848, R0, 0x1e, !PT ;  /* 0x00000848162b7812 */ /* 0x000fe200078e1e00 */
[----:B------:R-:W-:Y:S01]  /*7b70*/  IMAD.IADD R22, R2, 0x1, R66 ;  /* 0x0000000102167824 */ /* 0x000fe200078e0242 */
[----:B------:R-:W-:Y:S01]  /*7b80*/  LOP3.LUT R17, R20, 0x2048, R0, 0x1e, !PT ;  /* 0x0000204814117812 */ /* 0x000fe200078e1e00 */
[C---:B------:R-:W-:Y:S01]  /*7b90*/  IMAD.IADD R20, R2.reuse, 0x1, R64 ;  /* 0x0000000102147824 */ /* 0x040fe200078e0240 */
[--C-:B------:R-:W-:Y:S01]  /*7ba0*/  LOP3.LUT R16, R21, 0x3400, R0.reuse, 0x1e, !PT ;  /* 0x0000340015107812 */ /* 0x100fe200078e1e00 */
[C---:B------:R-:W-:Y:S01]  /*7bb0*/  IMAD.IADD R21, R2.reuse, 0x1, R65 ;  /* 0x0000000102157824 */ /* 0x040fe200078e0241 */
[--C-:B------:R-:W-:Y:S01]  /*7bc0*/  LOP3.LUT R15, R23, 0x3440, R0.reuse, 0x1e, !PT ;  /* 0x00003440170f7812 */ /* 0x100fe200078e1e00 */
[C---:B------:R-:W-:Y:S01]  /*7bd0*/  IMAD.IADD R23, R2.reuse, 0x1, R67 ;  /* 0x0000000102177824 */ /* 0x040fe200078e0243 */
[--C-:B------:R-:W-:Y:S01]  /*7be0*/  LOP3.LUT R14, R27, 0x3408, R0.reuse, 0x1e, !PT ;  /* 0x000034081b0e7812 */ /* 0x100fe200078e1e00 */
[C---:B------:R-:W-:Y:S01]  /*7bf0*/  IMAD.IADD R27, R2.reuse, 0x1, R61 ;  /* 0x00000001021b7824 */ /* 0x040fe200078e023d */
[----:B------:R-:W-:Y:S01]  /*7c00*/  LOP3.LUT R13, R69, 0x3448, R0, 0x1e, !PT ;  /* 0x00003448450d7812 */ /* 0x000fe200078e1e00 */
[----:B------:R-:W-:Y:S01]  /*7c10*/  IMAD.IADD R62, R2, 0x1, R38 ;  /* 0x00000001023e7824 */ /* 0x000fe200078e0226 */
[--C-:B------:R-:W-:Y:S01]  /*7c20*/  LOP3.LUT R12, R70, 0x1000, R0.reuse, 0x1e, !PT ;  /* 0x00001000460c7812 */ /* 0x100fe200078e1e00 */
[----:B------:R-:W-:Y:S01]  /*7c30*/  IMAD.IADD R61, R2, 0x1, R37 ;  /* 0x00000001023d7824 */ /* 0x000fe200078e0225 */
[--C-:B------:R-:W-:Y:S01]  /*7c40*/  LOP3.LUT R11, R71, 0x1040, R0.reuse, 0x1e, !PT ;  /* 0x00001040470b7812 */ /* 0x100fe200078e1e00 */
[----:B------:R-:W-:Y:S01]  /*7c50*/  IMAD.SHL.U32 R23, R23, 0x2, RZ ;  /* 0x0000000217177824 */ /* 0x000fe200078e00ff */
[--C-:B------:R-:W-:Y:S01]  /*7c60*/  LOP3.LUT R10, R72, 0x1008, R0.reuse, 0x1e, !PT ;  /* 0x00001008480a7812 */ /* 0x100fe200078e1e00 */
[----:B------:R-:W-:Y:S01]  /*7c70*/  IMAD.IADD R53, R2, 0x1, R53 ;  /* 0x0000000102357824 */ /* 0x000fe200078e0235 */
[--C-:B------:R-:W-:Y:S01]  /*7c80*/  LOP3.LUT R9, R73, 0x1048, R0.reuse, 0x1e, !PT ;  /* 0x0000104849097812 */ /* 0x100fe200078e1e00 */
[----:B------:R-:W-:Y:S01]  /*7c90*/  IMAD.SHL.U32 R73, R81, 0x2, RZ ;  /* 0x0000000251497824 */ /* 0x000fe200078e00ff */
[----:B------:R-:W-:Y:S01]  /*7ca0*/  LOP3.LUT R8, R74, 0x2400, R0, 0x1e, !PT ;  /* 0x000024004a087812 */ /* 0x000fe200078e1e00 */
[C---:B------:R-:W-:Y:S01]  /*7cb0*/  IMAD.IADD R52, R2.reuse, 0x1, R52 ;  /* 0x0000000102347824 */ /* 0x040fe200078e0234 */
[----:B------:R-:W-:Y:S01]  /*7cc0*/  LOP3.LUT R7, R75, 0x2440, R0, 0x1e, !PT ;  /* 0x000024404b077812 */ /* 0x000fe200078e1e00 */
[----:B------:R-:W-:Y:S01]  /*7cd0*/  IMAD.IADD R50, R2, 0x1, R50 ;  /* 0x0000000102327824 */ /* 0x000fe200078e0232 */
[--C-:B------:R-:W-:Y:S01]  /*7ce0*/  LOP3.LUT R6, R76, 0x2408, R0.reuse, 0x1e, !PT ;  /* 0x000024084c067812 */ /* 0x100fe200078e1e00 */
[C---:B------:R-:W-:Y:S01]  /*7cf0*/  IMAD.IADD R43, R2.reuse, 0x1, R43 ;  /* 0x00000001022b7824 */ /* 0x040fe200078e022b */
[--C-:B------:R-:W-:Y:S01]  /*7d00*/  LOP3.LUT R3, R79, 0x3840, R0.reuse, 0x1e, !PT ;  /* 0x000038404f037812 */ /* 0x100fe200078e1e00 */
[----:B------:R-:W-:Y:S01]  /*7d10*/  IMAD.IADD R79, R2, 0x1, R5 ;  /* 0x00000001024f7824 */ /* 0x000fe200078e0205 */
[----:B------:R-:W-:Y:S01]  /*7d20*/  LOP3.LUT R0, R80, 0x3808, R0, 0x1e, !PT ;  /* 0x0000380850007812 */ /* 0x000fe200078e1e00 */
[C---:B------:R-:W-:Y:S01]  /*7d30*/  IMAD.IADD R60, R2.reuse, 0x1, R36 ;  /* 0x00000001023c7824 */ /* 0x040fe200078e0224 */
[----:B------:R-:W-:Y:S01]  /*7d40*/  F2FP.BF16.PACK_AB R183, R85, R84 ;  /* 0x0000005455b7723e */ /* 0x000fe200000010ff */
[----:B------:R-:W-:Y:S01]  /*7d50*/  IMAD.IADD R85, R2, 0x1, R4 ;  /* 0x0000000102557824 */ /* 0x000fe200078e0204 */
[----:B------:R-:W-:Y:S01]  /*7d60*/  PRMT R89, R104, 0x7610, R89 ;  /* 0x0000761068597816 */ /* 0x000fe20000000059 */
[C---:B------:R-:W-:Y:S01]  /*7d70*/  IMAD.IADD R84, R2.reuse, 0x1, R3 ;  /* 0x0000000102547824 */ /* 0x040fe200078e0203 */
[----:B------:R-:W-:Y:S01]  /*7d80*/  F2FP.BF16.PACK_AB R92, R93, R92 ;  /* 0x0000005c5d5c723e */ /* 0x000fe200000010ff */
[----:B------:R-:W-:Y:S01]  /*7d90*/  IMAD.IADD R37, R2, 0x1, R35 ;  /* 0x0000000102257824 */ /* 0x000fe200078e0223 */
[----:B------:R-:W-:Y:S01]  /*7da0*/  PRMT R5, R104, 0x7632, R5 ;  /* 0x0000763268057816 */ /* 0x000fe20000000005 */
[----:B------:R-:W-:Y:S01]  /*7db0*/  IMAD.IADD R38, R2, 0x1, R34 ;  /* 0x0000000102267824 */ /* 0x000fe200078e0222 */
[----:B------:R-:W-:Y:S01]  /*7dc0*/  LOP3.LUT R93, R82, 0x7ffffe00, R83, 0xf8, !PT ;  /* 0x7ffffe00525d7812 */ /* 0x000fe200078ef853 */
[----:B------:R-:W-:Y:S01]  /*7dd0*/  IMAD.IADD R67, R2, 0x1, R33 ;  /* 0x0000000102437824 */ /* 0x000fe200078e0221 */
[----:B------:R-:W-:Y:S01]  /*7de0*/  PRMT R4, R106, 0x7610, R4 ;  /* 0x000076106a047816 */ /* 0x000fe20000000004 */
[----:B------:R-:W-:Y:S01]  /*7df0*/  IMAD.IADD R66, R2, 0x1, R29 ;  /* 0x0000000102427824 */ /* 0x000fe200078e021d */
[----:B------:R-:W-:Y:S01]  /*7e00*/  PRMT R3, R106, 0x7632, R3 ;  /* 0x000076326a037816 */ /* 0x000fe20000000003 */
[C---:B------:R-:W-:Y:S01]  /*7e10*/  IMAD.IADD R65, R2.reuse, 0x1, R28 ;  /* 0x0000000102417824 */ /* 0x040fe200078e021c */
[----:B------:R1:W-:Y:S01]  /*7e20*/  STS.U16 [R73+0x7880], R89 ;  /* 0x0078805949007388 */ /* 0x0003e20000000400 */
[C---:B------:R-:W-:Y:S01]  /*7e30*/  IMAD.IADD R64, R2.reuse, 0x1, R26 ;  /* 0x0000000102407824 */ /* 0x040fe200078e021a */
[----:B------:R-:W-:Y:S01]  /*7e40*/  F2FP.BF16.PACK_AB R94, R95, R94 ;  /* 0x0000005e5f5e723e */ /* 0x000fe200000010ff */
        /* <DEDUP_REMOVED lines=9> */
[----:B------:R-:W-:Y:S01]  /*7ee0*/  F2FP.BF16.PACK_AB R100, R101, R100 ;  /* 0x000000646564723e */ /* 0x000fe200000010ff */
[C---:B------:R-:W-:Y:S01]  /*7ef0*/  IMAD.IADD R68, R2.reuse, 0x1, R15 ;  /* 0x0000000102447824 */ /* 0x040fe200078e020f */
[----:B------:R-:W-:Y:S01]  /*7f00*/  F2FP.BF16.PACK_AB R102, R103, R102 ;  /* 0x000000666766723e */ /* 0x000fe200000010ff */
[----:B------:R-:W-:Y:S01]  /*7f10*/  IMAD.IADD R78, R2, 0x1, R14 ;  /* 0x00000001024e7824 */ /* 0x000fe200078e020e */
[----:B------:R-:W-:Y:S01]  /*7f20*/  ISETP.GT.AND P2, PT, R228, 0x27f, PT ;  /* 0x0000027fe400780c */ /* 0x000fe20003f44270 */
[----:B------:R-:W-:Y:S01]  /*7f30*/  IMAD.IADD R77, R2, 0x1, R13 ;  /* 0x00000001024d7824 */ /* 0x000fe200078e020d */
[----:B------:R-:W-:Y:S01]  /*7f40*/  ISETP.GT.AND P1, PT, R228, 0x17f, PT ;  /* 0x0000017fe400780c */ /* 0x000fe20003f24270 */
[----:B------:R-:W-:Y:S01]  /*7f50*/  IMAD.IADD R76, R2, 0x1, R12 ;  /* 0x00000001024c7824 */ /* 0x000fe200078e020c */
[----:B------:R-:W-:Y:S01]  /*7f60*/  ISETP.GT.AND P0, PT, R228, 0x7f, PT ;  /* 0x0000007fe400780c */ /* 0x000fe20003f04270 */
[----:B------:R-:W-:-:S02]  /*7f70*/  IMAD.IADD R75, R2, 0x1, R11 ;  /* 0x00000001024b7824 */ /* 0x000fc400078e020b */
[C---:B------:R-:W-:Y:S02]  /*7f80*/  IMAD.IADD R74, R2.reuse, 0x1, R10 ;  /* 0x00000001024a7824 */ /* 0x040fe400078e020a */
[C---:B------:R-:W-:Y:S01]  /*7f90*/  IMAD.IADD R83, R2.reuse, 0x1, R9 ;  /* 0x0000000102537824 */ /* 0x040fe200078e0209 */
[----:B-1----:R-:W-:Y:S01]  /*7fa0*/  SHF.R.S32.HI R89, RZ, 0x1f, R88 ;  /* 0x0000001fff597819 */ /* 0x002fe20000011458 */
[C---:B------:R-:W-:Y:S02]  /*7fb0*/  IMAD.IADD R82, R2.reuse, 0x1, R8 ;  /* 0x0000000102527824 */ /* 0x040fe400078e0208 */
[----:B------:R-:W-:Y:S01]  /*7fc0*/  IMAD.IADD R81, R2, 0x1, R7 ;  /* 0x0000000102517824 */ /* 0x000fe200078e0207 */
[----:B--2---:R-:W-:Y:S01]  /*7fd0*/  PRMT R5, R108, 0x7610, R5 ;  /* 0x000076106c057816 */ /* 0x004fe20000000005 */
[C---:B------:R-:W-:Y:S02]  /*7fe0*/  IMAD.IADD R80, R2.reuse, 0x1, R6 ;  /* 0x0000000102507824 */ /* 0x040fe400078e0206 */
[----:B------:R-:W-:Y:S01]  /*7ff0*/  IMAD.IADD R87, R2, 0x1, R0 ;  /* 0x0000000102577824 */ /* 0x000fe200078e0200 */
[C---:B------:R-:W-:Y:S01]  /*8000*/  PRMT R2, R105.reuse, 0x7610, R2 ;  /* 0x0000761069027816 */ /* 0x040fe20000000002 */
[----:B------:R-:W-:Y:S01]  /*8010*/  IMAD.SHL.U32 R22, R22, 0x2, RZ ;  /* 0x0000000216167824 */ /* 0x000fe200078e00ff */
[----:B------:R-:W-:Y:S01]  /*8020*/  PRMT R0, R105, 0x7632, R0 ;  /* 0x0000763269007816 */ /* 0x000fe20000000000 */
[----:B------:R-:W-:Y:S01]  /*8030*/  IMAD.SHL.U32 R21, R21, 0x2, RZ ;  /* 0x0000000215157824 */ /* 0x000fe200078e00ff */
[----:B---3--:R-:W-:Y:S01]  /*8040*/  PRMT R4, R108, 0x7632, R4 ;  /* 0x000076326c047816 */ /* 0x008fe20000000004 */
[----:B------:R-:W-:Y:S01]  /*8050*/  IMAD.SHL.U32 R20, R20, 0x2, RZ ;  /* 0x0000000214147824 */ /* 0x000fe200078e00ff */
[----:B------:R1:W-:Y:S01]  /*8060*/  STS.U16 [R22+0x7880], R3 ;  /* 0x0078800316007388 */ /* 0x0003e20000000400 */
[----:B------:R-:W-:-:S02]  /*8070*/  IMAD.SHL.U32 R32, R32, 0x2, RZ ;  /* 0x0000000220207824 */ /* 0x000fc400078e00ff */
[----:B------:R-:W-:Y:S01]  /*8080*/  IMAD.SHL.U32 R30, R30, 0x2, RZ ;  /* 0x000000021e1e7824 */ /* 0x000fe200078e00ff */
[----:B------:R2:W-:Y:S01]  /*8090*/  STS.U16 [R21+0x7880], R2 ;  /* 0x0078800215007388 */ /* 0x0005e20000000400 */
[----:B------:R-:W-:Y:S02]  /*80a0*/  IMAD.SHL.U32 R27, R27, 0x2, RZ ;  /* 0x000000021b1b7824 */ /* 0x000fe400078e00ff */
[----:B------:R-:W-:Y:S01]  /*80b0*/  IMAD.SHL.U32 R41, R41, 0x2, RZ ;  /* 0x0000000229297824 */ /* 0x000fe200078e00ff */
[----:B------:R3:W-:Y:S01]  /*80c0*/  STS.U16 [R20+0x7880], R0 ;  /* 0x0078800014007388 */ /* 0x0007e20000000400 */
[----:B------:R-:W-:Y:S02]  /*80d0*/  IMAD.SHL.U32 R6, R49, 0x2, RZ ;  /* 0x0000000231067824 */ /* 0x000fe400078e00ff */
[----:B------:R-:W-:Y:S01]  /*80e0*/  IMAD.SHL.U32 R8, R51, 0x2, RZ ;  /* 0x0000000233087824 */ /* 0x000fe200078e00ff */
[----:B------:R4:W-:Y:S01]  /*80f0*/  STS.U16 [R32+0x7880], R5 ;  /* 0x0078800520007388 */ /* 0x0009e20000000400 */
[----:B------:R-:W-:-:S02]  /*8100*/  IMAD.SHL.U32 R7, R53, 0x2, RZ ;  /* 0x0000000235077824 */ /* 0x000fc400078e00ff */
[----:B------:R-:W-:Y:S01]  /*8110*/  IMAD.SHL.U32 R9, R55, 0x2, RZ ;  /* 0x0000000237097824 */ /* 0x000fe200078e00ff */
[----:B------:R5:W-:Y:S01]  /*8120*/  STS.U16 [R31+0x7880], R4 ;  /* 0x007880041f007388 */ /* 0x000be20000000400 */
[----:B------:R-:W-:Y:S02]  /*8130*/  IMAD.SHL.U32 R14, R57, 0x2, RZ ;  /* 0x00000002390e7824 */ /* 0x000fe400078e00ff */
[----:B------:R-:W-:Y:S02]  /*8140*/  IMAD.SHL.U32 R11, R59, 0x2, RZ ;  /* 0x000000023b0b7824 */ /* 0x000fe400078e00ff */
[----:B------:R-:W-:Y:S02]  /*8150*/  IMAD.SHL.U32 R10, R58, 0x2, RZ ;  /* 0x000000023a0a7824 */ /* 0x000fe400078e00ff */
[----:B------:R-:W-:Y:S01]  /*8160*/  IMAD.SHL.U32 R13, R56, 0x2, RZ ;  /* 0x00000002380d7824 */ /* 0x000fe200078e00ff */
[----:B-1----:R-:W-:Y:S01]  /*8170*/  PRMT R3, R107, 0x7610, R3 ;  /* 0x000076106b037816 */ /* 0x002fe20000000003 */
[----:B------:R-:W-:-:S02]  /*8180*/  IMAD.SHL.U32 R12, R54, 0x2, RZ ;  /* 0x00000002360c7824 */ /* 0x000fc400078e00ff */
[----:B------:R-:W-:Y:S01]  /*8190*/  IMAD.SHL.U32 R26, R52, 0x2, RZ ;  /* 0x00000002341a7824 */ /* 0x000fe200078e00ff */
[----:B--2---:R-:W-:Y:S01]  /*81a0*/  PRMT R2, R107, 0x7632, R2 ;  /* 0x000076326b027816 */ /* 0x004fe20000000002 */
[----:B------:R1:W-:Y:S01]  /*81b0*/  STS.U16 [R30+0x7880], R3 ;  /* 0x007880031e007388 */ /* 0x0003e20000000400 */
[----:B------:R-:W-:Y:S01]  /*81c0*/  IMAD.SHL.U32 R15, R50, 0x2, RZ ;  /* 0x00000002320f7824 */ /* 0x000fe200078e00ff */
[C---:B---3--:R-:W-:Y:S02]  /*81d0*/  PRMT R0, R109.reuse, 0x7610, R0 ;  /* 0x000076106d007816 */ /* 0x048fe40000000000 */
[----:B------:R2:W-:Y:S01]  /*81e0*/  STS.U16 [R27+0x7880], R2 ;  /* 0x007880021b007388 */ /* 0x0005e20000000400 */
[----:B------:R-:W-:Y:S01]  /*81f0*/  IMAD.SHL.U32 R17, R48, 0x2, RZ ;  /* 0x0000000230117824 */ /* 0x000fe200078e00ff */
[----:B----4-:R-:W-:Y:S02]  /*8200*/  PRMT R5, R109, 0x7632, R5 ;  /* 0x000076326d057816 */ /* 0x010fe40000000005 */
[----:B------:R3:W-:Y:S01]  /*8210*/  STS.U16 [R41+0x7880], R0 ;  /* 0x0078800029007388 */ /* 0x0007e20000000400 */
[----:B------:R-:W-:Y:S01]  /*8220*/  IMAD.SHL.U32 R16, R47, 0x2, RZ ;  /* 0x000000022f107824 */ /* 0x000fe200078e00ff */
[----:B-----5:R-:W-:-:S02]  /*8230*/  PRMT R4, R111, 0x7610, R4 ;  /* 0x000076106f047816 */ /* 0x020fc40000000004 */
[----:B------:R4:W-:Y:S01]  /*8240*/  STS.U16 [R6+0x7880], R5 ;  /* 0x0078800506007388 */ /* 0x0009e20000000400 */
[----:B------:R-:W-:Y:S02]  /*8250*/  IMAD.SHL.U32 R18, R46, 0x2, RZ ;  /* 0x000000022e127824 */ /* 0x000fe400078e00ff */
        /* <DEDUP_REMOVED lines=9> */
[C---:B--2---:R-:W-:Y:S01]  /*82f0*/  PRMT R2, R110.reuse, 0x7610, R2 ;  /* 0x000076106e027816 */ /* 0x044fe20000000002 */
[----:B------:R1:W-:Y:S01]  /*8300*/  STS.U16 [R7+0x7880], R3 ;  /* 0x0078800307007388 */ /* 0x0003e20000000400 */
[----:B------:R-:W-:Y:S01]  /*8310*/  IMAD.SHL.U32 R36, R61, 0x2, RZ ;  /* 0x000000023d247824 */ /* 0x000fe200078e00ff */
[----:B---3--:R-:W-:Y:S02]  /*8320*/  PRMT R0, R110, 0x7632, R0 ;  /* 0x000076326e007816 */ /* 0x008fe40000000000 */
        /* <DEDUP_REMOVED lines=11> */
[----:B------:R-:W-:Y:S01]  /*83e0*/  IMAD.SHL.U32 R43, R65, 0x2, RZ ;  /* 0x00000002412b7824 */ /* 0x000fe200078e00ff */
[----:B------:R-:W-:Y:S01]  /*83f0*/  CS2R R66, SRZ ;  /* 0x0000000000427805 */ /* 0x000fe2000001ff00 */
        /* <DEDUP_REMOVED lines=11> */
[----:B------:R-:W-:Y:S01]  /*84b0*/  CS2R R70, SRZ ;  /* 0x0000000000467805 */ /* 0x000fe2000001ff00 */
[----:B----4-:R-:W-:Y:S01]  /*84c0*/  PRMT R5, R174, 0x7632, R5 ;  /* 0x00007632ae057816 */ /* 0x010fe20000000005 */
[----:B------:R3:W-:Y:S01]  /*84d0*/  STS.U16 [R26+0x7880], R0 ;  /* 0x007880001a007388 */ /* 0x0007e20000000400 */
[----:B------:R-:W-:Y:S01]  /*84e0*/  IMAD.SHL.U32 R54, R68, 0x2, RZ ;  /* 0x0000000244367824 */ /* 0x000fe200078e00ff */
[----:B-----5:R-:W-:-:S02]  /*84f0*/  PRMT R4, R176, 0x7610, R4 ;  /* 0x00007610b0047816 */ /* 0x020fc40000000004 */
[----:B------:R4:W-:Y:S01]  /*8500*/  STS.U16 [R15+0x7880], R5 ;  /* 0x007880050f007388 */ /* 0x0009e20000000400 */
[----:B------:R-:W-:Y:S01]  /*8510*/  IMAD.SHL.U32 R50, R78, 0x2, RZ ;  /* 0x000000024e327824 */ /* 0x000fe200078e00ff */
[----:B------:R-:W-:Y:S01]  /*8520*/  CS2R R68, SRZ ;  /* 0x0000000000447805 */ /* 0x000fe2000001ff00 */
[----:B------:R-:W-:Y:S01]  /*8530*/  IMAD.SHL.U32 R49, R77, 0x2, RZ ;  /* 0x000000024d317824 */ /* 0x000fe200078e00ff */
[----:B------:R5:W-:Y:S01]  /*8540*/  STS.U16 [R17+0x7880], R4 ;  /* 0x0078800411007388 */ /* 0x000be20000000400 */
[----:B------:R-:W-:Y:S02]  /*8550*/  IMAD.SHL.U32 R53, R76, 0x2, RZ ;  /* 0x000000024c357824 */ /* 0x000fe400078e00ff */
[----:B------:R-:W-:Y:S01]  /*8560*/  IMAD.SHL.U32 R52, R75, 0x2, RZ ;  /* 0x000000024b347824 */ /* 0x000fe200078e00ff */
[----:B------:R-:W-:Y:S01]  /*8570*/  CS2R R76, SRZ ;  /* 0x00000000004c7805 */ /* 0x000fe2000001ff00 */
[----:B------:R-:W-:Y:S02]  /*8580*/  IMAD.SHL.U32 R63, R74, 0x2, RZ ;  /* 0x000000024a3f7824 */ /* 0x000fe400078e00ff */
[----:B------:R-:W-:Y:S01]  /*8590*/  IMAD.SHL.U32 R57, R83, 0x2, RZ ;  /* 0x0000000253397824 */ /* 0x000fe200078e00ff */
[----:B------:R-:W-:Y:S01]  /*85a0*/  CS2R R74, SRZ ;  /* 0x00000000004a7805 */ /* 0x000fe2000001ff00 */
[----:B-1----:R-:W-:Y:S01]  /*85b0*/  PRMT R3, R176, 0x7632, R3 ;  /* 0x00007632b0037816 */ /* 0x002fe20000000003 */
[----:B------:R-:W-:-:S02]  /*85c0*/  IMAD.SHL.U32 R56, R82, 0x2, RZ ;  /* 0x0000000252387824 */ /* 0x000fc400078e00ff */
[----:B------:R-:W-:Y:S01]  /*85d0*/  IMAD.SHL.U32 R55, R81, 0x2, RZ ;  /* 0x0000000251377824 */ /* 0x000fe200078e00ff */
[C---:B--2---:R-:W-:Y:S01]  /*85e0*/  PRMT R2, R175.reuse, 0x7610, R2 ;  /* 0x00007610af027816 */ /* 0x044fe20000000002 */
[----:B------:R1:W-:Y:S01]  /*85f0*/  STS.U16 [R16+0x7880], R3 ;  /* 0x0078800310007388 */ /* 0x0003e20000000400 */
[----:B------:R-:W-:Y:S01]  /*8600*/  IMAD.SHL.U32 R58, R80, 0x2, RZ ;  /* 0x00000002503a7824 */ /* 0x000fe200078e00ff */
[----:B------:R-:W-:Y:S01]  /*8610*/  CS2R R82, SRZ ;  /* 0x0000000000527805 */ /* 0x000fe2000001ff00 */
[----:B---3--:R-:W-:Y:S01]  /*8620*/  PRMT R0, R175, 0x7632, R0 ;  /* 0x00007632af007816 */ /* 0x008fe20000000000 */
[----:B------:R2:W-:Y:S01]  /*8630*/  STS.U16 [R18+0x7880], R2 ;  /* 0x0078800212007388 */ /* 0x0005e20000000400 */
[----:B------:R-:W-:Y:S01]  /*8640*/  IMAD.SHL.U32 R64, R79, 0x2, RZ ;  /* 0x000000024f407824 */ /* 0x000fe200078e00ff */
[----:B------:R-:W-:Y:S01]  /*8650*/  CS2R R80, SRZ ;  /* 0x0000000000507805 */ /* 0x000fe2000001ff00 */
[C---:B----4-:R-:W-:Y:S01]  /*8660*/  PRMT R5, R178.reuse, 0x7610, R5 ;  /* 0x00007610b2057816 */ /* 0x050fe20000000005 */
[----:B------:R3:W-:Y:S01]  /*8670*/  STS.U16 [R33+0x7880], R0 ;  /* 0x0078800021007388 */ /* 0x0007e20000000400 */
[----:B------:R-:W-:Y:S01]  /*8680*/  IMAD.SHL.U32 R62, R85, 0x2, RZ ;  /* 0x00000002553e7824 */ /* 0x000fe200078e00ff */
[----:B------:R-:W-:Y:S01]  /*8690*/  CS2R R78, SRZ ;  /* 0x00000000004e7805 */ /* 0x000fe2000001ff00 */
[----:B-----5:R-:W-:Y:S01]  /*86a0*/  PRMT R4, R178, 0x7632, R4 ;  /* 0x00007632b2047816 */ /* 0x020fe20000000004 */
[----:B------:R4:W-:Y:S01]  /*86b0*/  STS.U16 [R25+0x7880], R5 ;  /* 0x0078800519007388 */ /* 0x0009e20000000400 */
[----:B------:R-:W-:-:S02]  /*86c0*/  IMAD.SHL.U32 R61, R84, 0x2, RZ ;  /* 0x00000002543d7824 */ /* 0x000fc400078e00ff */
[----:B------:R-:W-:Y:S01]  /*86d0*/  IMAD.SHL.U32 R60, R87, 0x2, RZ ;  /* 0x00000002573c7824 */ /* 0x000fe200078e00ff */
[----:B------:R5:W-:Y:S01]  /*86e0*/  STS.U16 [R19+0x7880], R4 ;  /* 0x0078800413007388 */ /* 0x000be20000000400 */
[----:B------:R-:W-:Y:S01]  /*86f0*/  IMAD.SHL.U32 R59, R86, 0x2, RZ ;  /* 0x00000002563b7824 */ /* 0x000fe200078e00ff */
[----:B------:R-:W-:Y:S01]  /*8700*/  CS2R R84, SRZ ;  /* 0x0000000000547805 */ /* 0x000fe2000001ff00 */
[----:B------:R-:W-:Y:S01]  /*8710*/  CS2R R86, SRZ ;  /* 0x0000000000567805 */ /* 0x000fe2000001ff00 */
[C---:B-1----:R-:W-:Y:S02]  /*8720*/  PRMT R3, R177.reuse, 0x7610, R3 ;  /* 0x00007610b1037816 */ /* 0x042fe40000000003 */
[----:B--2---:R-:W-:-:S03]  /*8730*/  PRMT R2, R177, 0x7632, R2 ;  /* 0x00007632b1027816 */ /* 0x004fc60000000002 */
[----:B------:R1:W-:Y:S01]  /*8740*/  STS.U16 [R29+0x7880], R3 ;  /* 0x007880031d007388 */ /* 0x0003e20000000400 */
[----:B---3--:R-:W-:-:S03]  /*8750*/  PRMT R0, R179, 0x7610, R0 ;  /* 0x00007610b3007816 */ /* 0x008fc60000000000 */
[----:B------:R2:W-:Y:S01]  /*8760*/  STS.U16 [R28+0x7880], R2 ;  /* 0x007880021c007388 */ /* 0x0005e20000000400 */
[----:B----4-:R-:W-:-:S03]  /*8770*/  PRMT R5, R179, 0x7632, R5 ;  /* 0x00007632b3057816 */ /* 0x010fc60000000005 */
[----:B------:R3:W-:Y:S01]  /*8780*/  STS.U16 [R40+0x7880], R0 ;  /* 0x0078800028007388 */ /* 0x0007e20000000400 */
[----:B-----5:R-:W-:-:S03]  /*8790*/  PRMT R4, R181, 0x7610, R4 ;  /* 0x00007610b5047816 */ /* 0x020fc60000000004 */
[----:B------:R4:W-:Y:S04]  /*87a0*/  STS.U16 [R34+0x7880], R5 ;  /* 0x0078800522007388 */ /* 0x0009e80000000400 */
[----:B------:R5:W-:Y:S01]  /*87b0*/  STS.U16 [R36+0x7880], R4 ;  /* 0x0078800424007388 */ /* 0x000be20000000400 */
[----:B-1----:R-:W-:Y:S02]  /*87c0*/  PRMT R3, R181, 0x7632, R3 ;  /* 0x00007632b5037816 */ /* 0x002fe40000000003 */
        /* <DEDUP_REMOVED lines=9> */
[C---:B-1----:R-:W-:Y:S02]  /*8860*/  PRMT R3, R91.reuse, 0x7610, R3 ;  /* 0x000076105b037816 */ /* 0x042fe40000000003 */
[----:B--2---:R-:W-:-:S03]  /*8870*/  PRMT R2, R91, 0x7632, R2 ;  /* 0x000076325b027816 */ /* 0x004fc60000000002 */
[----:B------:R1:W-:Y:S01]  /*8880*/  STS.U16 [R43+0x7880], R3 ;  /* 0x007880032b007388 */ /* 0x0003e20000000400 */
[----:B------:R-:W-:Y:S02]  /*8890*/  SHF.R.S32.HI R91, RZ, 0x1f, R90 ;  /* 0x0000001fff5b7819 */ /* 0x000fe4000001145a */
[C---:B---3--:R-:W-:Y:S01]  /*88a0*/  PRMT R0, R183.reuse, 0x7610, R0 ;  /* 0x00007610b7007816 */ /* 0x048fe20000000000 */
        /* <DEDUP_REMOVED lines=24> */
[----:B------:R-:W-:Y:S04]  /*8a30*/  STS.U16 [R57+0x7880], R5 ;  /* 0x0078800539007388 */ /* 0x000fe80000000400 */
[----:B------:R4:W-:Y:S04]  /*8a40*/  STS.U16 [R56+0x7880], R4 ;  /* 0x0078800438007388 */ /* 0x0009e80000000400 */
[----:B------:R-:W5:Y:S01]  /*8a50*/  S2R R92, SR_CTAID.Z ;  /* 0x00000000005c7919 */ /* 0x000f620000002700 */
[----:B-1----:R-:W-:Y:S02]  /*8a60*/  PRMT R3, R96, 0x7632, R3 ;  /* 0x0000763260037816 */ /* 0x002fe40000000003 */
[----:B--2---:R-:W-:-:S03]  /*8a70*/  PRMT R2, R98, 0x7610, R2 ;  /* 0x0000761062027816 */ /* 0x004fc60000000002 */
[----:B------:R1:W-:Y:S01]  /*8a80*/  STS.U16 [R55+0x7880], R3 ;  /* 0x0078800337007388 */ /* 0x0003e20000000400 */
[----:B---3--:R-:W-:-:S03]  /*8a90*/  PRMT R0, R98, 0x7632, R0 ;  /* 0x0000763262007816 */ /* 0x008fc60000000000 */
[----:B------:R2:W-:Y:S04]  /*8aa0*/  STS.U16 [R58+0x7880], R2 ;  /* 0x007880023a007388 */ /* 0x0005e80000000400 */
[----:B------:R3:W-:Y:S01]  /*8ab0*/  STS.U16 [R64+0x7880], R0 ;  /* 0x0078800040007388 */ /* 0x0007e20000000400 */
[C---:B----4-:R-:W-:Y:S02]  /*8ac0*/  PRMT R4, R102.reuse, 0x7610, R4 ;  /* 0x0000761066047816 */ /* 0x050fe40000000004 */
[----:B-----5:R-:W-:Y:S02]  /*8ad0*/  SHF.R.S32.HI R94, RZ, 0x1f, R92 ;  /* 0x0000001fff5e7819 */ /* 0x020fe4000001145c */
[----:B-1----:R-:W-:Y:S02]  /*8ae0*/  PRMT R3, R102, 0x7632, R3 ;  /* 0x0000763266037816 */ /* 0x002fe40000000003 */
[----:B--2---:R-:W-:-:S02]  /*8af0*/  PRMT R2, R100, 0x7610, R2 ;  /* 0x0000761064027816 */ /* 0x004fc40000000002 */
[----:B---3--:R-:W-:-:S03]  /*8b00*/  PRMT R0, R100, 0x7632, R0 ;  /* 0x0000763264007816 */ /* 0x008fc60000000000 */
[----:B------:R1:W-:Y:S04]  /*8b10*/  STS.U16 [R62+0x7880], R2 ;  /* 0x007880023e007388 */ /* 0x0003e80000000400 */
[----:B------:R2:W-:Y:S04]  /*8b20*/  STS.U16 [R61+0x7880], R0 ;  /* 0x007880003d007388 */ /* 0x0005e80000000400 */
[----:B------:R3:W-:Y:S04]  /*8b30*/  STS.U16 [R60+0x7880], R4 ;  /* 0x007880043c007388 */ /* 0x0007e80000000400 */
[----:B------:R4:W-:Y:S01]  /*8b40*/  STS.U16 [R59+0x7880], R3 ;  /* 0x007880033b007388 */ /* 0x0009e20000000400 */
[----:B-1----:R-:W-:-:S02]  /*8b50*/  F2FP.BF16.PACK_AB R2, R115, R114 ;  /* 0x000000727302723e */ /* 0x002fc400000010ff */
[----:B--2---:R-:W-:-:S04]  /*8b60*/  F2FP.BF16.PACK_AB R0, R113, R112 ;  /* 0x000000707100723e */ /* 0x004fc800000010ff */
[C---:B------:R-:W-:Y:S02]  /*8b70*/  PRMT R5, R0.reuse, 0x7610, R5 ;  /* 0x0000761000057816 */ /* 0x040fe40000000005 */
[----:B---3--:R-:W-:Y:S02]  /*8b80*/  PRMT R4, R0, 0x7632, R4 ;  /* 0x0000763200047816 */ /* 0x008fe40000000004 */
[C---:B----4-:R-:W-:Y:S01]  /*8b90*/  PRMT R3, R2.reuse, 0x7610, R3 ;  /* 0x0000761002037816 */ /* 0x050fe20000000003 */
[----:B------:R1:W-:Y:S01]  /*8ba0*/  STS.U16 [R73+0x80], R5 ;  /* 0x0000800549007388 */ /* 0x0003e20000000400 */
[----:B------:R-:W-:Y:S02]  /*8bb0*/  PRMT R2, R2, 0x7632, R2 ;  /* 0x0000763202027816 */ /* 0x000fe40000000002 */
[----:B------:R-:W-:Y:S01]  /*8bc0*/  F2FP.BF16.PACK_AB R0, R117, R116 ;  /* 0x000000747500723e */ /* 0x000fe200000010ff */
[----:B------:R2:W-:Y:S04]  /*8bd0*/  STS.U16 [R24+0x80], R4 ;  /* 0x0000800418007388 */ /* 0x0005e80000000400 */
[----:B------:R-:W-:Y:S04]  /*8be0*/  STS.U16 [R23+0x80], R3 ;  /* 0x0000800317007388 */ /* 0x000fe80000000400 */
[----:B------:R3:W-:Y:S04]  /*8bf0*/  STS.U16 [R22+0x80], R2 ;  /* 0x0000800216007388 */ /* 0x0007e80000000400 */
[----:B------:R4:W-:Y:S01]  /*8c00*/  STS.U16 [R21+0x80], R0 ;  /* 0x0000800015007388 */ /* 0x0009e20000000400 */
[----:B-1----:R-:W-:Y:S01]  /*8c10*/  CS2R R72, SRZ ;  /* 0x0000000000487805 */ /* 0x002fe2000001ff00 */
[----:B--2---:R-:W-:-:S05]  /*8c20*/  PRMT R4, R0, 0x7632, R4 ;  /* 0x0000763200047816 */ /* 0x004fca0000000004 */
[----:B------:R1:W-:Y:S01]  /*8c30*/  STS.U16 [R20+0x80], R4 ;  /* 0x0000800414007388 */ /* 0x0003e20000000400 */
[----:B---3--:R-:W-:Y:S01]  /*8c40*/  F2FP.BF16.PACK_AB R2, R119, R118 ;  /* 0x000000767702723e */ /* 0x008fe200000010ff */
[----:B------:R-:W-:Y:S01]  /*8c50*/  CS2R R22, SRZ ;  /* 0x0000000000167805 */ /* 0x000fe2000001ff00 */
[----:B----4-:R-:W-:Y:S02]  /*8c60*/  F2FP.BF16.PACK_AB R0, R121, R120 ;  /* 0x000000787900723e */ /* 0x010fe400000010ff */
[C---:B------:R-:W-:Y:S02]  /*8c70*/  PRMT R5, R2.reuse, 0x7610, R5 ;  /* 0x0000761002057816 */ /* 0x040fe40000000005 */
[----:B------:R-:W-:Y:S02]  /*8c80*/  PRMT R3, R2, 0x7632, R3 ;  /* 0x0000763202037816 */ /* 0x000fe40000000003 */
[C---:B------:R-:W-:Y:S01]  /*8c90*/  PRMT R2, R0.reuse, 0x7632, R2 ;  /* 0x0000763200027816 */ /* 0x040fe20000000002 */
[----:B------:R2:W-:Y:S04]  /*8ca0*/  STS.U16 [R32+0x80], R5 ;  /* 0x0000800520007388 */ /* 0x0005e80000000400 */
[----:B------:R-:W-:Y:S01]  /*8cb0*/  STS.U16 [R31+0x80], R3 ;  /* 0x000080031f007388 */ /* 0x000fe20000000400 */
[----:B-1----:R-:W-:Y:S01]  /*8cc0*/  PRMT R4, R0, 0x7610, R4 ;  /* 0x0000761000047816 */ /* 0x002fe20000000004 */
[----:B------:R-:W-:Y:S01]  /*8cd0*/  CS2R R20, SRZ ;  /* 0x0000000000147805 */ /* 0x000fe2000001ff00 */
[----:B------:R-:W-:-:S03]  /*8ce0*/  F2FP.BF16.PACK_AB R0, R123, R122 ;  /* 0x0000007a7b00723e */ /* 0x000fc600000010ff */
[----:B------:R1:W-:Y:S04]  /*8cf0*/  STS.U16 [R30+0x80], R4 ;  /* 0x000080041e007388 */ /* 0x0003e80000000400 */
[----:B------:R3:W-:Y:S01]  /*8d00*/  STS.U16 [R27+0x80], R2 ;  /* 0x000080021b007388 */ /* 0x0007e20000000400 */
[----:B--2---:R-:W-:-:S05]  /*8d10*/  PRMT R5, R0, 0x7610, R5 ;  /* 0x0000761000057816 */ /* 0x004fca0000000005 */
[----:B------:R-:W-:Y:S01]  /*8d20*/  STS.U16 [R41+0x80], R5 ;  /* 0x0000800529007388 */ /* 0x000fe20000000400 */
[----:B-1----:R-:W-:Y:S01]  /*8d30*/  PRMT R4, R0, 0x7632, R4 ;  /* 0x0000763200047816 */ /* 0x002fe20000000004 */
[----:B------:R-:W-:Y:S01]  /*8d40*/  CS2R R30, SRZ ;  /* 0x00000000001e7805 */ /* 0x000fe2000001ff00 */
[----:B------:R-:W-:Y:S02]  /*8d50*/  F2FP.BF16.PACK_AB R0, R135, R134 ;  /* 0x000000868700723e */ /* 0x000fe400000010ff */
[----:B---3--:R-:W-:Y:S01]  /*8d60*/  F2FP.BF16.PACK_AB R2, R133, R132 ;  /* 0x000000848502723e */ /* 0x008fe200000010ff */
[----:B------:R1:W-:Y:S03]  /*8d70*/  STS.U16 [R6+0x80], R4 ;  /* 0x0000800406007388 */ /* 0x0003e60000000400 */
[C---:B------:R-:W-:Y:S02]  /*8d80*/  PRMT R3, R2.reuse, 0x7610, R3 ;  /* 0x0000761002037816 */ /* 0x040fe40000000003 */
[----:B------:R-:W-:-:S03]  /*8d90*/  PRMT R2, R2, 0x7632, R2 ;  /* 0x0000763202027816 */ /* 0x000fc60000000002 */
[----:B------:R-:W-:Y:S04]  /*8da0*/  STS.U16 [R8+0x80], R3 ;  /* 0x0000800308007388 */ /* 0x000fe80000000400 */
[----:B------:R2:W-:Y:S04]  /*8db0*/  STS.U16 [R7+0x80], R2 ;  /* 0x0000800207007388 */ /* 0x0005e80000000400 */
[----:B------:R3:W-:Y:S01]  /*8dc0*/  STS.U16 [R9+0x80], R0 ;  /* 0x0000800009007388 */ /* 0x0007e20000000400 */
[----:B-1----:R-:W-:Y:S01]  /*8dd0*/  PRMT R4, R0, 0x7632, R4 ;  /* 0x0000763200047816 */ /* 0x002fe20000000004 */
[----:B------:R-:W-:-:S04]  /*8de0*/  IMAD R6, R94, c[0x0][0x340], RZ ;  /* 0x0000d0005e067a24 */ /* 0x000fc800078e02ff */
[----:B------:R1:W-:Y:S01]  /*8df0*/  STS.U16 [R14+0x80], R4 ;  /* 0x000080040e007388 */ /* 0x0003e20000000400 */
[----:B------:R-:W-:Y:S01]  /*8e00*/  IMAD R6, R92, c[0x0][0x344], R6 ;  /* 0x0000d1005c067a24 */ /* 0x000fe200078e0206 */
[----:B--2---:R-:W-:Y:S02]  /*8e10*/  F2FP.BF16.PACK_AB R2, R129, R128 ;  /* 0x000000808102723e */ /* 0x004fe400000010ff */
[----:B---3--:R-:W-:Y:S02]  /*8e20*/  F2FP.BF16.PACK_AB R0, R131, R130 ;  /* 0x000000828300723e */ /* 0x008fe400000010ff */
[C---:B------:R-:W-:Y:S02]  /*8e30*/  PRMT R5, R2.reuse, 0x7610, R5 ;  /* 0x0000761002057816 */ /* 0x040fe40000000005 */
[----:B------:R-:W-:Y:S02]  /*8e40*/  PRMT R3, R2, 0x7632, R3 ;  /* 0x0000763202037816 */ /* 0x000fe40000000003 */
[C---:B------:R-:W-:Y:S01]  /*8e50*/  PRMT R2, R0.reuse, 0x7632, R2 ;  /* 0x0000763200027816 */ /* 0x040fe20000000002 */
[----:B------:R2:W-:Y:S04]  /*8e60*/  STS.U16 [R11+0x80], R5 ;  /* 0x000080050b007388 */ /* 0x0005e80000000400 */
[----:B------:R-:W-:Y:S01]  /*8e70*/  STS.U16 [R10+0x80], R3 ;  /* 0x000080030a007388 */ /* 0x000fe20000000400 */
[----:B-1----:R-:W-:-:S02]  /*8e80*/  PRMT R4, R0, 0x7610, R4 ;  /* 0x0000761000047816 */ /* 0x002fc40000000004 */
[----:B------:R-:W-:-:S03]  /*8e90*/  F2FP.BF16.PACK_AB R0, R125, R124 ;  /* 0x0000007c7d00723e */ /* 0x000fc600000010ff */
[----:B------:R1:W-:Y:S04]  /*8ea0*/  STS.U16 [R13+0x80], R4 ;  /* 0x000080040d007388 */ /* 0x0003e80000000400 */
[----:B------:R3:W-:Y:S01]  /*8eb0*/  STS.U16 [R12+0x80], R2 ;  /* 0x000080020c007388 */ /* 0x0007e20000000400 */
[----:B--2---:R-:W-:-:S05]  /*8ec0*/  PRMT R5, R0, 0x7610, R5 ;  /* 0x0000761000057816 */ /* 0x004fca0000000005 */
[----:B------:R2:W-:Y:S01]  /*8ed0*/  STS.U16 [R26+0x80], R5 ;  /* 0x000080051a007388 */ /* 0x0005e20000000400 */
[----:B-1----:R-:W-:Y:S02]  /*8ee0*/  PRMT R4, R0, 0x7632, R4 ;  /* 0x0000763200047816 */ /* 0x002fe40000000004 */
[----:B------:R-:W-:Y:S02]  /*8ef0*/  F2FP.BF16.PACK_AB R0, R137, R136 ;  /* 0x000000888900723e */ /* 0x000fe400000010ff */
[----:B---3--:R-:W-:Y:S01]  /*8f00*/  F2FP.BF16.PACK_AB R2, R127, R126 ;  /* 0x0000007e7f02723e */ /* 0x008fe200000010ff */
[----:B------:R1:W-:Y:S01]  /*8f10*/  STS.U16 [R15+0x80], R4 ;  /* 0x000080040f007388 */ /* 0x0003e20000000400 */
[----:B------:R-:W-:Y:S02]  /*8f20*/  CS2R R12, SRZ ;  /* 0x00000000000c7805 */ /* 0x000fe4000001ff00 */
[C---:B------:R-:W-:Y:S02]  /*8f30*/  PRMT R3, R2.reuse, 0x7610, R3 ;  /* 0x0000761002037816 */ /* 0x040fe40000000003 */
[----:B------:R-:W-:-:S03]  /*8f40*/  PRMT R2, R2, 0x7632, R2 ;  /* 0x0000763202027816 */ /* 0x000fc60000000002 */
[----:B------:R-:W-:Y:S04]  /*8f50*/  STS.U16 [R17+0x80], R3 ;  /* 0x0000800311007388 */ /* 0x000fe80000000400 */
[----:B------:R3:W-:Y:S01]  /*8f60*/  STS.U16 [R16+0x80], R2 ;  /* 0x0000800210007388 */ /* 0x0007e20000000400 */
[----:B--2---:R-:W-:-:S03]  /*8f70*/  CS2R R26, SRZ ;  /* 0x00000000001a7805 */ /* 0x004fc6000001ff00 */
[----:B------:R2:W-:Y:S01]  /*8f80*/  STS.U16 [R18+0x80], R0 ;  /* 0x0000800012007388 */ /* 0x0005e20000000400 */
[----:B-1----:R-:W-:Y:S01]  /*8f90*/  PRMT R4, R0, 0x7632, R4 ;  /* 0x0000763200047816 */ /* 0x002fe20000000004 */
[----:B------:R-:W-:-:S04]  /*8fa0*/  CS2R R14, SRZ ;  /* 0x00000000000e7805 */ /* 0x000fc8000001ff00 */
[----:B------:R1:W-:Y:S01]  /*8fb0*/  STS.U16 [R33+0x80], R4 ;  /* 0x0000800421007388 */ /* 0x0003e20000000400 */
[----:B---3--:R-:W-:Y:S01]  /*8fc0*/  F2FP.BF16.PACK_AB R2, R139, R138 ;  /* 0x0000008a8b02723e */ /* 0x008fe200000010ff */
[----:B------:R-:W-:Y:S01]  /*8fd0*/  CS2R R16, SRZ ;  /* 0x0000000000107805 */ /* 0x000fe2000001ff00 */
[----:B--2---:R-:W-:Y:S02]  /*8fe0*/  F2FP.BF16.PACK_AB R0, R141, R140 ;  /* 0x0000008c8d00723e */ /* 0x004fe400000010ff */
[C---:B------:R-:W-:Y:S02]  /*8ff0*/  PRMT R5, R2.reuse, 0x7610, R5 ;  /* 0x0000761002057816 */ /* 0x040fe40000000005 */
[----:B------:R-:W-:Y:S02]  /*9000*/  PRMT R3, R2, 0x7632, R3 ;  /* 0x0000763202037816 */ /* 0x000fe40000000003 */
[C---:B------:R-:W-:Y:S01]  /*9010*/  PRMT R2, R0.reuse, 0x7632, R2 ;  /* 0x0000763200027816 */ /* 0x040fe20000000002 */
[----:B------:R2:W-:Y:S04]  /*9020*/  STS.U16 [R25+0x80], R5 ;  /* 0x0000800519007388 */ /* 0x0005e80000000400 */
[----:B------:R3:W-:Y:S01]  /*9030*/  STS.U16 [R19+0x80], R3 ;  /* 0x0000800313007388 */ /* 0x0007e20000000400 */
[----:B-1----:R-:W-:Y:S01]  /*9040*/  PRMT R4, R0, 0x7610, R4 ;  /* 0x0000761000047816 */ /* 0x002fe20000000004 */
[----:B------:R-:W-:Y:S01]  /*9050*/  CS2R R32, SRZ ;  /* 0x0000000000207805 */ /* 0x000fe2000001ff00 */
[----:B------:R-:W-:-:S03]  /*9060*/  F2FP.BF16.PACK_AB R0, R143, R142 ;  /* 0x0000008e8f00723e */ /* 0x000fc600000010ff */
[----:B------:R1:W-:Y:S04]  /*9070*/  STS.U16 [R29+0x80], R4 ;  /* 0x000080041d007388 */ /* 0x0003e80000000400 */
[----:B------:R4:W-:Y:S01]  /*9080*/  STS.U16 [R28+0x80], R2 ;  /* 0x000080021c007388 */ /* 0x0009e20000000400 */
[----:B--2---:R-:W-:Y:S01]  /*9090*/  PRMT R5, R0, 0x7610, R5 ;  /* 0x0000761000057816 */ /* 0x004fe20000000005 */
[----:B------:R-:W-:Y:S01]  /*90a0*/  CS2R R24, SRZ ;  /* 0x0000000000187805 */ /* 0x000fe2000001ff00 */
[----:B---3--:R-:W-:-:S03]  /*90b0*/  CS2R R18, SRZ ;  /* 0x0000000000127805 */ /* 0x008fc6000001ff00 */
[----:B------:R2:W-:Y:S01]  /*90c0*/  STS.U16 [R40+0x80], R5 ;  /* 0x0000800528007388 */ /* 0x0005e20000000400 */
[----:B-1----:R-:W-:Y:S02]  /*90d0*/  PRMT R4, R0, 0x7632, R4 ;  /* 0x0000763200047816 */ /* 0x002fe40000000004 */
[----:B------:R-:W-:Y:S02]  /*90e0*/  F2FP.BF16.PACK_AB R0, R147, R146 ;  /* 0x000000929300723e */ /* 0x000fe400000010ff */
[----:B----4-:R-:W-:Y:S01]  /*90f0*/  F2FP.BF16.PACK_AB R2, R145, R144 ;  /* 0x000000909102723e */ /* 0x010fe200000010ff */
        /* <DEDUP_REMOVED lines=8> */
[----:B-1----:R-:W-:-:S05]  /*9180*/  PRMT R4, R0, 0x7632, R4 ;  /* 0x0000763200047816 */ /* 0x002fca0000000004 */
[----:B------:R1:W-:Y:S01]  /*9190*/  STS.U16 [R44+0x80], R4 ;  /* 0x000080042c007388 */ /* 0x0003e20000000400 */
[----:B---3--:R-:W-:Y:S01]  /*91a0*/  F2FP.BF16.PACK_AB R2, R157, R156 ;  /* 0x0000009c9d02723e */ /* 0x008fe200000010ff */
[----:B------:R-:W-:Y:S01]  /*91b0*/  CS2R R34, SRZ ;  /* 0x0000000000227805 */ /* 0x000fe2000001ff00 */
[----:B--2---:R-:W-:Y:S01]  /*91c0*/  F2FP.BF16.PACK_AB R0, R159, R158 ;  /* 0x0000009e9f00723e */ /* 0x004fe200000010ff */
[----:B------:R-:W-:Y:S01]  /*91d0*/  CS2R R36, SRZ ;  /* 0x0000000000247805 */ /* 0x000fe2000001ff00 */
[C---:B------:R-:W-:Y:S02]  /*91e0*/  PRMT R5, R2.reuse, 0x7610, R5 ;  /* 0x0000761002057816 */ /* 0x040fe40000000005 */
[----:B------:R-:W-:Y:S02]  /*91f0*/  PRMT R3, R2, 0x7632, R3 ;  /* 0x0000763202037816 */ /* 0x000fe40000000003 */
[C---:B------:R-:W-:Y:S01]  /*9200*/  PRMT R2, R0.reuse, 0x7632, R2 ;  /* 0x0000763200027816 */ /* 0x040fe20000000002 */
[----:B------:R2:W-:Y:S04]  /*9210*/  STS.U16 [R39+0x80], R5 ;  /* 0x0000800527007388 */ /* 0x0005e80000000400 */
[----:B------:R3:W-:Y:S01]  /*9220*/  STS.U16 [R38+0x80], R3 ;  /* 0x0000800326007388 */ /* 0x0007e20000000400 */
[----:B-1----:R-:W-:-:S02]  /*9230*/  PRMT R4, R0, 0x7610, R4 ;  /* 0x0000761000047816 */ /* 0x002fc40000000004 */
[----:B------:R-:W-:-:S03]  /*9240*/  F2FP.BF16.PACK_AB R0, R153, R152 ;  /* 0x000000989900723e */ /* 0x000fc600000010ff */
[----:B------:R1:W-:Y:S04]  /*9250*/  STS.U16 [R43+0x80], R4 ;  /* 0x000080042b007388 */ /* 0x0003e80000000400 */
[----:B------:R4:W-:Y:S01]  /*9260*/  STS.U16 [R42+0x80], R2 ;  /* 0x000080022a007388 */ /* 0x0009e20000000400 */
[----:B--2---:R-:W-:Y:S01]  /*9270*/  PRMT R5, R0, 0x7610, R5 ;  /* 0x0000761000057816 */ /* 0x004fe20000000005 */
[----:B---3--:R-:W-:-:S04]  /*9280*/  CS2R R38, SRZ ;  /* 0x0000000000267805 */ /* 0x008fc8000001ff00 */
        /* <DEDUP_REMOVED lines=8> */
[----:B------:R3:W-:Y:S04]  /*9310*/  STS.U16 [R47+0x80], R3 ;  /* 0x000080032f007388 */ /* 0x0007e80000000400 */
[----:B------:R4:W-:Y:S04]  /*9320*/  STS.U16 [R46+0x80], R2 ;  /* 0x000080022e007388 */ /* 0x0009e80000000400 */
[----:B------:R5:W-:Y:S04]  /*9330*/  STS.U16 [R48+0x80], R0 ;  /* 0x0000800030007388 */ /* 0x000be80000000400 */
[----:B--2---:R-:W2:Y:S01]  /*9340*/  S2R R51, SR_CTAID.Y ;  /* 0x0000000000337919 */ /* 0x004ea20000002600 */
[----:B-1----:R-:W-:Y:S01]  /*9350*/  CS2R R44, SRZ ;  /* 0x00000000002c7805 */ /* 0x002fe2000001ff00 */
[----:B---3--:R-:W-:-:S02]  /*9360*/  PRMT R3, R0, 0x7632, R3 ;  /* 0x0000763200037816 */ /* 0x008fc40000000003 */
[----:B----4-:R-:W-:-:S03]  /*9370*/  F2FP.BF16.PACK_AB R2, R151, R150 ;  /* 0x000000969702723e */ /* 0x010fc600000010ff */
[----:B------:R1:W-:Y:S01]  /*9380*/  STS.U16 [R54+0x80], R3 ;  /* 0x0000800336007388 */ /* 0x0003e20000000400 */
[----:B------:R-:W-:Y:S01]  /*9390*/  CS2R R46, SRZ ;  /* 0x00000000002e7805 */ /* 0x000fe2000001ff00 */
[----:B-----5:R-:W-:Y:S02]  /*93a0*/  F2FP.BF16.PACK_AB R0, R161, R160 ;  /* 0x000000a0a100723e */ /* 0x020fe400000010ff */
[C---:B------:R-:W-:Y:S02]  /*93b0*/  PRMT R4, R2.reuse, 0x7610, R4 ;  /* 0x0000761002047816 */ /* 0x040fe40000000004 */
[----:B------:R-:W-:Y:S02]  /*93c0*/  PRMT R2, R2, 0x7632, R2 ;  /* 0x0000763202027816 */ /* 0x000fe40000000002 */
[----:B------:R-:W-:Y:S01]  /*93d0*/  IADD3 R48, R88, 0x40, RZ ;  /* 0x0000004058307810 */ /* 0x000fe20007ffe0ff */
[----:B------:R3:W-:Y:S04]  /*93e0*/  STS.U16 [R50+0x80], R4 ;  /* 0x0000800432007388 */ /* 0x0007e80000000400 */
[----:B------:R4:W-:Y:S01]  /*93f0*/  STS.U16 [R49+0x80], R2 ;  /* 0x0000800231007388 */ /* 0x0009e20000000400 */
[----:B-1----:R-:W-:-:S02]  /*9400*/  PRMT R3, R0, 0x7610, R3 ;  /* 0x0000761000037816 */ /* 0x002fc40000000003 */
[----:B------:R-:W-:-:S03]  /*9410*/  PRMT R0, R0, 0x7632, R0 ;  /* 0x0000763200007816 */ /* 0x000fc60000000000 */
[----:B------:R1:W-:Y:S04]  /*9420*/  STS.U16 [R53+0x80], R3 ;  /* 0x0000800335007388 */ /* 0x0003e80000000400 */
[----:B------:R5:W-:Y:S01]  /*9430*/  STS.U16 [R52+0x80], R0 ;  /* 0x0000800034007388 */ /* 0x000be20000000400 */
[----:B---3--:R-:W-:Y:S01]  /*9440*/  IMAD.MOV.U32 R50, RZ, RZ, -0x50 ;  /* 0xffffffb0ff327424 */ /* 0x008fe200078e00ff */
[----:B----4-:R-:W-:Y:S02]  /*9450*/  F2FP.BF16.PACK_AB R2, R163, R162 ;  /* 0x000000a2a302723e */ /* 0x010fe400000010ff */
[----:B------:R-:W-:Y:S02]  /*9460*/  IADD3 R49, R88, 0x80, RZ ;  /* 0x0000008058317810 */ /* 0x000fe40007ffe0ff */
[----:B------:R-:W-:-:S02]  /*9470*/  PRMT R5, R2, 0x7610, R5 ;  /* 0x0000761002057816 */ /* 0x000fc40000000005 */
[----:B------:R-:W-:-:S03]  /*9480*/  PRMT R4, R2, 0x7632, R4 ;  /* 0x0000763202047816 */ /* 0x000fc60000000004 */
[----:B------:R3:W-:Y:S04]  /*9490*/  STS.U16 [R63+0x80], R5 ;  /* 0x000080053f007388 */ /* 0x0007e80000000400 */
[----:B------:R-:W-:Y:S01]  /*94a0*/  STS.U16 [R57+0x80], R4 ;  /* 0x0000800439007388 */ /* 0x000fe20000000400 */
[----:B-1----:R-:W-:Y:S02]  /*94b0*/  F2FP.BF16.PACK_AB R3, R167, R166 ;  /* 0x000000a6a703723e */ /* 0x002fe400000010ff */
[----:B-----5:R-:W-:Y:S01]  /*94c0*/  F2FP.BF16.PACK_AB R0, R165, R164 ;  /* 0x000000a4a500723e */ /* 0x020fe200000010ff */
[----:B------:R-:W-:-:S03]  /*94d0*/  CS2R R52, SRZ ;  /* 0x0000000000347805 */ /* 0x000fc6000001ff00 */
[C---:B------:R-:W-:Y:S02]  /*94e0*/  PRMT R2, R0.reuse, 0x7610, R2 ;  /* 0x0000761000027816 */ /* 0x040fe40000000002 */
[----:B------:R-:W-:-:S03]  /*94f0*/  PRMT R0, R0, 0x7632, R0 ;  /* 0x0000763200007816 */ /* 0x000fc60000000000 */
[----:B------:R1:W-:Y:S04]  /*9500*/  STS.U16 [R56+0x80], R2 ;  /* 0x0000800238007388 */ /* 0x0003e80000000400 */
[----:B------:R4:W-:Y:S01]  /*9510*/  STS.U16 [R55+0x80], R0 ;  /* 0x0000800037007388 */ /* 0x0009e20000000400 */
[----:B---3--:R-:W-:-:S03]  /*9520*/  PRMT R5, R3, 0x7632, R5 ;  /* 0x0000763203057816 */ /* 0x008fc60000000005 */
[----:B------:R3:W-:Y:S04]  /*9530*/  STS.U16 [R58+0x80], R3 ;  /* 0x000080033a007388 */ /* 0x0007e80000000400 */
[----:B------:R5:W-:Y:S01]  /*9540*/  STS.U16 [R64+0x80], R5 ;  /* 0x0000800540007388 */ /* 0x000be20000000400 */
[----:B-1----:R-:W-:Y:S01]  /*9550*/  F2FP.BF16.PACK_AB R2, R169, R168 ;  /* 0x000000a8a902723e */ /* 0x002fe200000010ff */
[----:B------:R-:W-:-:S03]  /*9560*/  CS2R R56, SRZ ;  /* 0x0000000000387805 */ /* 0x000fc6000001ff00 */
[C---:B------:R-:W-:Y:S01]  /*9570*/  PRMT R4, R2.reuse, 0x7610, R4 ;  /* 0x0000761002047816 */ /* 0x040fe20000000004 */
[----:B----4-:R-:W-:Y:S01]  /*9580*/  CS2R R54, SRZ ;  /* 0x0000000000367805 */ /* 0x010fe2000001ff00 */
[----:B------:R-:W-:Y:S02]  /*9590*/  F2FP.BF16.PACK_AB R0, R171, R170 ;  /* 0x000000aaab00723e */ /* 0x000fe400000010ff */
[----:B---3--:R-:W-:Y:S01]  /*95a0*/  PRMT R3, R2, 0x7632, R3 ;  /* 0x0000763202037816 */ /* 0x008fe20000000003 */
[----:B------:R1:W-:Y:S01]  /*95b0*/  STS.U16 [R62+0x80], R4 ;  /* 0x000080043e007388 */ /* 0x0003e20000000400 */
[C---:B------:R-:W-:Y:S02]  /*95c0*/  PRMT R2, R0.reuse, 0x7610, R2 ;  /* 0x0000761000027816 */ /* 0x040fe40000000002 */
[----:B------:R-:W-:Y:S01]  /*95d0*/  PRMT R0, R0, 0x7632, R0 ;  /* 0x0000763200007816 */ /* 0x000fe20000000000 */
[----:B------:R-:W-:Y:S01]  /*95e0*/  STS.U16 [R61+0x80], R3 ;  /* 0x000080033d007388 */ /* 0x000fe20000000400 */
[----:B-----5:R-:W-:-:S03]  /*95f0*/  CS2R R64, SRZ ;  /* 0x0000000000407805 */ /* 0x020fc6000001ff00 */
[----:B------:R3:W-:Y:S04]  /*9600*/  STS.U16 [R60+0x80], R2 ;  /* 0x000080023c007388 */ /* 0x0007e80000000400 */
[----:B------:R4:W-:Y:S04]  /*9610*/  STS.U16 [R59+0x80], R0 ;  /* 0x000080003b007388 */ /* 0x0009e80000000400 */
[----:B-1----:R-:W1:Y:S01]  /*9620*/  S2R R4, SR_CTAID.X ;  /* 0x0000000000047919 */ /* 0x002e620000002500 */
[----:B------:R-:W-:Y:S01]  /*9630*/  CS2R R62, SRZ ;  /* 0x00000000003e7805 */ /* 0x000fe2000001ff00 */
[----:B---3--:R-:W-:Y:S01]  /*9640*/  CS2R R60, SRZ ;  /* 0x00000000003c7805 */ /* 0x008fe2000001ff00 */
[----:B--2---:R-:W-:Y:S01]  /*9650*/  IMAD.WIDE.U32 R2, R51, c[0x0][0x338], R88 ;  /* 0x0000ce0033027a25 */ /* 0x004fe200078e0058 */
[----:B----4-:R-:W-:-:S03]  /*9660*/  CS2R R58, SRZ ;  /* 0x00000000003a7805 */ /* 0x010fc6000001ff00 */
[----:B------:R-:W-:Y:S01]  /*9670*/  IMAD.SHL.U32 R0, R93, 0x2, RZ ;  /* 0x000000025d007824 */ /* 0x000fe200078e00ff */
[----:B------:R-:W-:Y:S01]  /*9680*/  BAR.SYNC.DEFER_BLOCKING 0x1, 0x100 ;  /* 0x0044000000007b1d */ /* 0x000fe20000010000 */
[----:B------:R-:W-:Y:S01]  /*9690*/  SHF.R.S32.HI R93, RZ, 0x1f, R51 ;  /* 0x0000001fff5d7819 */ /* 0x000fe20000011433 */
[----:B-1----:R-:W-:-:S05]  /*96a0*/  IMAD R50, R4, R50, c[0x0][0x2f0] ;  /* 0x0000bc0004327624 */ /* 0x002fca00078e0232 */
[----:B------:R-:W-:-:S04]  /*96b0*/  IMNMX R50, R50, 0x50, PT ;  /* 0x0000005032327817 */ /* 0x000fc80003800200 */
[----:B------:R-:W-:Y:S01]  /*96c0*/  ISETP.GE.AND P6, PT, R90, R50, PT ;  /* 0x000000325a00720c */ /* 0x000fe20003fc6270 */
[----:B------:R-:W1:Y:S04]  /*96d0*/  @!P2 LDS.128 R12, [R0+0x7880] ;  /* 0x00788000000ca984 */ /* 0x000e680000000c00 */
[----:B------:R-:W2:Y:S04]  /*96e0*/  @!P2 LDS.128 R16, [R0+0xa080] ;  /* 0x00a080000010a984 */ /* 0x000ea80000000c00 */
[----:B------:R-:W3:Y:S04]  /*96f0*/  @!P2 LDS.128 R20, [R0+0xc880] ;  /* 0x00c880000014a984 */ /* 0x000ee80000000c00 */
[----:B------:R-:W4:Y:S04]  /*9700*/  @!P1 LDS.128 R24, [R0+0x8880] ;  /* 0x0088800000189984 */ /* 0x000f280000000c00 */
[----:B------:R-:W5:Y:S04]  /*9710*/  @!P1 LDS.128 R28, [R0+0xb080] ;  /* 0x00b08000001c9984 */ /* 0x000f680000000c00 */
        /* <DEDUP_REMOVED lines=15> */
[----:B------:R-:W-:-:S04]  /*9810*/  IMAD.IADD R3, R3, 0x1, R0 ;  /* 0x0000000103037824 */ /* 0x000fc800078e0200 */
[----:B------:R-:W-:-:S04]  /*9820*/  IMAD.WIDE.U32 R10, R92, c[0x0][0x340], R2 ;  /* 0x0000d0005c0a7a25 */ /* 0x000fc800078e0002 */
[----:B------:R-:W-:-:S04]  /*9830*/  IMAD.WIDE R2, R4, 0x50, R90 ;  /* 0x0000005004027825 */ /* 0x000fc800078e025a */
[----:B------:R-:W-:Y:S01]  /*9840*/  IMAD.IADD R7, R11, 0x1, R6 ;  /* 0x000000010b077824 */ /* 0x000fe200078e0206 */
[----:B------:R-:W-:Y:S05]  /*9850*/  @P6 BRA `(.L_x_845) ;  /* 0x000000d000006947 */ /* 0x000fea0003800000 */
[----:B-1-345:R-:W-:Y:S01]  /*9860*/  IMAD R0, R3, c[0x0][0x330], RZ ;  /* 0x0000cc0003007a24 */ /* 0x03afe200078e02ff */
        /* <DEDUP_REMOVED lines=12> */
.L_x_845:
[----:B-1-345:R-:W-:Y:S05]  /*9930*/  BSYNC B0 ;  /* 0x0000000000007941 */ /* 0x03afea0003800000 */
.L_x_844:
[----:B------:R-:W-:Y:S01]  /*9940*/  IADD3 R0, R90, 0x20, RZ ;  /* 0x000000205a007810 */ /* 0x000fe20007ffe0ff */
[----:B------:R-:W-:Y:S03]  /*9950*/  BSSY B0, `(.L_x_846) ;  /* 0x0000013000007945 */ /* 0x000fe60003800000 */
[----:B------:R-:W-:-:S13]  /*9960*/  ISETP.GE.AND P5, PT, R0, R50, PT ;  /* 0x000000320000720c */ /* 0x000fda0003fa6270 */
[----:B------:R-:W-:Y:S05]  /*9970*/  @P5 BRA `(.L_x_847) ;  /* 0x0000010000005947 */ /* 0x000fea0003800000 */
[----:B------:R-:W-:Y:S02]  /*9980*/  IADD3 R0, P0, R2, 0x20, RZ ;  /* 0x0000002002007810 */ /* 0x000fe40007f1e0ff */
[----:B------:R-:W-:Y:S02]  /*9990*/  MOV R5, R7 ;  /* 0x0000000700057202 */ /* 0x000fe40000000f00 */
        /* <DEDUP_REMOVED lines=11> */
[----:B------:R1:W-:Y:S04]  /*9a50*/  @!P2 STG.E.128 [R4.64], R24 ;  /* 0x000000180400a986 */ /* 0x0003e8000c101d12 */
[----:B------:R1:W-:Y:S04]  /*9a60*/  @!P1 STG.E.128 [R4.64+0x80], R28 ;  /* 0x0000801c04009986 */ /* 0x0003e8000c101d12 */
[----:B------:R1:W-:Y:S02]  /*9a70*/  @!P0 STG.E.128 [R4.64+0x100], R32 ;  /* 0x0001002004008986 */ /* 0x0003e4000c101d12 */
.L_x_847:
[----:B------:R-:W-:Y:S05]  /*9a80*/  BSYNC B0 ;  /* 0x0000000000007941 */ /* 0x000fea0003800000 */
.L_x_846:
[----:B------:R-:W-:Y:S01]  /*9a90*/  IADD3 R0, R90, 0x40, RZ ;  /* 0x000000405a007810 */ /* 0x000fe20007ffe0ff */
[----:B------:R-:W-:Y:S03]  /*9aa0*/  BSSY B0, `(.L_x_848) ;  /* 0x0000012000007945 */ /* 0x000fe60003800000 */
[----:B------:R-:W-:-:S13]  /*9ab0*/  ISETP.GE.AND P4, PT, R0, R50, PT ;  /* 0x000000320000720c */ /* 0x000fda0003f86270 */
[----:B------:R-:W-:Y:S05]  /*9ac0*/  @P4 BRA `(.L_x_849) ;  /* 0x000000f000004947 */ /* 0x000fea0003800000 */
[----:B------:R-:W-:Y:S01]  /*9ad0*/  IADD3 R0, P0, R2, 0x40, RZ ;  /* 0x0000004002007810 */ /* 0x000fe20007f1e0ff */
[----:B------:R-:W-:Y:S01]  /*9ae0*/  IMAD.MOV.U32 R6, RZ, RZ, R10 ;  /* 0x000000ffff067224 */ /* 0x000fe200078e000a */
[----:B------:R-:W-:Y:S02]  /*9af0*/  ISETP.GE.AND P2, PT, R88, c[0x0][0x324], PT ;  /* 0x0000c90058007a0c */ /* 0x000fe40003f46270 */
[----:B------:R-:W-:Y:S01]  /*9b00*/  ISETP.GE.AND P1, PT, R48, c[0x0][0x324], PT ;  /* 0x0000c90030007a0c */ /* 0x000fe20003f26270 */
[----:B-1----:R-:W-:Y:S01]  /*9b10*/  IMAD.X R4, RZ, RZ, R3, P0 ;  /* 0x000000ffff047224 */ /* 0x002fe200000e0603 */
[----:B------:R-:W-:Y:S01]  /*9b20*/  ISETP.GE.AND P0, PT, R49, c[0x0][0x324], PT ;  /* 0x0000c90031007a0c */ /* 0x000fe20003f06270 */
[----:B------:R-:W-:-:S04]  /*9b30*/  IMAD.WIDE.U32 R6, R0, c[0x0][0x330], R6 ;  /* 0x0000cc0000067a25 */ /* 0x000fc800078e0006 */
        /* <DEDUP_REMOVED lines=8> */
.L_x_849:
[----:B------:R-:W-:Y:S05]  /*9bc0*/  BSYNC B0 ;  /* 0x0000000000007941 */ /* 0x000fea0003800000 */
.L_x_848:
        /* <DEDUP_REMOVED lines=23> */
.L_x_851:
[----:B------:R-:W-:Y:S05]  /*9d40*/  BSYNC B0 ;  /* 0x0000000000007941 */ /* 0x000fea0003800000 */
.L_x_850:
        /* <DEDUP_REMOVED lines=18> */
.L_x_853:
[----:B------:R-:W-:Y:S05]  /*9e70*/  BSYNC B0 ;  /* 0x0000000000007941 */ /* 0x000fea0003800000 */
.L_x_852:
[----:B------:R-:W-:Y:S05]  /*9e80*/  @P4 EXIT ;  /* 0x000000000000494d */ /* 0x000fea0003800000 */
[----:B------:R-:W-:Y:S02]  /*9e90*/  IADD3 R0, P0, R2, 0x40, RZ ;  /* 0x0000004002007810 */ /* 0x000fe40007f1e0ff */
[----:B------:R-:W-:-:S03]  /*9ea0*/  ISETP.GE.AND P1, PT, R88, c[0x0][0x2f4], PT ;  /* 0x0000bd0058007a0c */ /* 0x000fc60003f26270 */
[----:B------:R-:W-:Y:S01]  /*9eb0*/  IMAD.X R2, RZ, RZ, R3, P0 ;  /* 0x000000ffff027224 */ /* 0x000fe200000e0603 */
[----:B------:R-:W-:Y:S02]  /*9ec0*/  MOV R3, R7 ;  /* 0x0000000700037202 */ /* 0x000fe40000000f00 */
[----:B------:R-:W-:Y:S01]  /*9ed0*/  ISETP.GE.AND P0, PT, R48, c[0x0][0x2f4], PT ;  /* 0x0000bd0030007a0c */ /* 0x000fe20003f06270 */
[----:B------:R-:W-:Y:S02]  /*9ee0*/  IMAD R6, R2, c[0x0][0x300], RZ ;  /* 0x0000c00002067a24 */ /* 0x000fe400078e02ff */
[----:B------:R-:W-:-:S04]  /*9ef0*/  IMAD.MOV.U32 R2, RZ, RZ, R10 ;  /* 0x000000ffff027224 */ /* 0x000fc800078e000a */
[----:B-1----:R-:W-:-:S04]  /*9f00*/  IMAD.WIDE.U32 R4, R0, c[0x0][0x300], R2 ;  /* 0x0000c00000047a25 */ /* 0x002fc800078e0002 */
[----:B------:R-:W-:Y:S01]  /*9f10*/  IMAD R0, R0, c[0x0][0x304], R6 ;  /* 0x0000c10000007a24 */ /* 0x000fe200078e0206 */
[----:B------:R-:W-:-:S03]  /*9f20*/  LEA R2, P2, R4, c[0x0][0x2e8], 0x1 ;  /* 0x0000ba0004027a11 */ /* 0x000fc600078408ff */
        /* <DEDUP_REMOVED lines=8> */
.L_x_843:
[----:B------:R-:W1:Y:S01]  /*9fb0*/  S2R R19, SR_CTAID.Y ;  /* 0x0000000000137919 */ /* 0x000e620000002600 */
[----:B------:R-:W-:Y:S01]  /*9fc0*/  SHF.R.S32.HI R0, RZ, 0x1f, R228 ;  /* 0x0000001fff007819 */ /* 0x000fe200000114e4 */
[----:B------:R-:W-:Y:S01]  /*9fd0*/  BSSY B0, `(.L_x_854) ;  /* 0x0000028000007945 */ /* 0x000fe20003800000 */
[----:B------:R-:W-:Y:S01]  /*9fe0*/  MOV R18, 0xffffffb0 ;  /* 0xffffffb000127802 */ /* 0x000fe20000000f00 */
[----:B------:R-:W2:Y:S01]  /*9ff0*/  S2R R4, SR_CTAID.X ;  /* 0x0000000000047919 */ /* 0x000ea20000002500 */
[----:B------:R-:W-:-:S03]  /*a000*/  LEA.HI R8, R0, R228, RZ, 0x3 ;  /* 0x000000e400087211 */ /* 0x000fc600078f18ff */
[----:B------:R-:W3:Y:S01]  /*a010*/  S2R R20, SR_CTAID.Z ;  /* 0x0000000000147919 */ /* 0x000ee20000002700 */
[----:B------:R-:W-:Y:S02]  /*a020*/  LOP3.LUT R0, R8, 0x1ffffff8, RZ, 0xc0, !PT ;  /* 0x1ffffff808007812 */ /* 0x000fe400078ec0ff */
[----:B------:R-:W-:-:S03]  /*a030*/  SHF.R.S32.HI R8, RZ, 0x3, R8 ;  /* 0x00000003ff087819 */ /* 0x000fc60000011408 */
[----:B------:R-:W-:Y:S01]  /*a040*/  IMAD.IADD R0, R228, 0x1, -R0 ;  /* 0x00000001e4007824 */ /* 0x000fe200078e0a00 */
[----:B------:R-:W-:-:S03]  /*a050*/  SHF.R.S32.HI R9, RZ, 0x1f, R8 ;  /* 0x0000001fff097819 */ /* 0x000fc60000011408 */
[----:B------:R-:W-:-:S05]  /*a060*/  IMAD.SHL.U32 R10, R0, 0x8, RZ ;  /* 0x00000008000a7824 */ /* 0x000fca00078e00ff */
[----:B------:R-:W-:Y:S02]  /*a070*/  SHF.R.S32.HI R11, RZ, 0x1f, R10 ;  /* 0x0000001fff0b7819 */ /* 0x000fe4000001140a */
[----:B-1----:R-:W-:Y:S02]  /*a080*/  SHF.R.S32.HI R21, RZ, 0x1f, R19 ;  /* 0x0000001fff157819 */ /* 0x002fe40000011413 */
[----:B------:R-:W-:Y:S01]  /*a090*/  IADD3 R16, R10, 0x40, RZ ;  /* 0x000000400a107810 */ /* 0x000fe20007ffe0ff */
[----:B--2---:R-:W-:Y:S01]  /*a0a0*/  IMAD R18, R4, R18, c[0x0][0x2f0] ;  /* 0x0000bc0004127624 */ /* 0x004fe200078e0212 */
[----:B------:R-:W-:Y:S01]  /*a0b0*/  IADD3 R17, R10, 0x80, RZ ;  /* 0x000000800a117810 */ /* 0x000fe20007ffe0ff */
[----:B------:R-:W-:Y:S01]  /*a0c0*/  IMAD R0, R21, c[0x0][0x308], RZ ;  /* 0x0000c20015007a24 */ /* 0x000fe200078e02ff */
[----:B---3--:R-:W-:Y:S01]  /*a0d0*/  SHF.R.S32.HI R22, RZ, 0x1f, R20 ;  /* 0x0000001fff167819 */ /* 0x008fe20000011414 */
[----:B------:R-:W-:Y:S01]  /*a0e0*/  IMAD.WIDE.U32 R2, R19, c[0x0][0x308], R10 ;  /* 0x0000c20013027a25 */ /* 0x000fe200078e000a */
[----:B------:R-:W-:-:S03]  /*a0f0*/  ISETP.GE.AND P6, PT, R8, R18, PT ;  /* 0x000000120800720c */ /* 0x000fc60003fc6270 */
[----:B------:R-:W-:Y:S02]  /*a100*/  IMAD R0, R19, c[0x0][0x30c], R0 ;  /* 0x0000c30013007a24 */ /* 0x000fe400078e0200 */
[----:B------:R-:W-:Y:S02]  /*a110*/  IMAD R6, R22, c[0x0][0x310], RZ ;  /* 0x0000c40016067a24 */ /* 0x000fe400078e02ff */
[----:B------:R-:W-:Y:S02]  /*a120*/  IMAD.IADD R3, R3, 0x1, R0 ;  /* 0x0000000103037824 */ /* 0x000fe400078e0200 */
[C---:B------:R-:W-:Y:S02]  /*a130*/  IMAD R6, R20.reuse, c[0x0][0x314], R6 ;  /* 0x0000c50014067a24 */ /* 0x040fe400078e0206 */
[----:B------:R-:W-:-:S04]  /*a140*/  IMAD.WIDE.U32 R14, R20, c[0x0][0x310], R2 ;  /* 0x0000c400140e7a25 */ /* 0x000fc800078e0002 */
[----:B------:R-:W-:Y:S01]  /*a150*/  IMAD.WIDE R2, R4, 0x50, R8 ;  /* 0x0000005004027825 */ /* 0x000fe200078e0208 */
        /* <DEDUP_REMOVED lines=15> */
.L_x_855:
[----:B------:R-:W-:Y:S05]  /*a250*/  BSYNC B0 ;  /* 0x0000000000007941 */ /* 0x000fea0003800000 */
.L_x_854:
        /* <DEDUP_REMOVED lines=8> */
[----:B-1----:R-:W-:Y:S01]  /*a2e0*/  IMAD.X R4, RZ, RZ, R3, P0 ;  /* 0x000000ffff047224 */ /* 0x002fe200000e0603 */
        /* <DEDUP_REMOVED lines=11> */
.L_x_857:
[----:B------:R-:W-:Y:S05]  /*a3a0*/  BSYNC B0 ;  /* 0x0000000000007941 */ /* 0x000fea0003800000 */
.L_x_856:
        /* <DEDUP_REMOVED lines=19> */
.L_x_859:
[----:B------:R-:W-:Y:S05]  /*a4e0*/  BSYNC B0 ;  /* 0x0000000000007941 */ /* 0x000fea0003800000 */
.L_x_858:
        /* <DEDUP_REMOVED lines=23> */
.L_x_861:
[----:B------:R-:W-:Y:S05]  /*a660*/  BSYNC B0 ;  /* 0x0000000000007941 */ /* 0x000fea0003800000 */
.L_x_860:
[----:B------:R-:W-:Y:S01]  /*a670*/  BSSY B0, `(.L_x_862) ;  /* 0x0000012000007945 */ /* 0x000fe20003800000 */
[----:B------:R-:W-:Y:S05]  /*a680*/  @P5 BRA `(.L_x_863) ;  /* 0x0000010000005947 */ /* 0x000fea0003800000 */
[----:B------:R-:W-:Y:S01]  /*a690*/  IADD3 R0, P0, R2, 0x20, RZ ;  /* 0x0000002002007810 */ /* 0x000fe20007f1e0ff */
[----:B------:R-:W-:Y:S01]  /*a6a0*/  IMAD.MOV.U32 R8, RZ, RZ, R12 ;  /* 0x000000ffff087224 */ /* 0x000fe200078e000c */
[----:B------:R-:W-:-:S02]  /*a6b0*/  MOV R9, R7 ;  /* 0x0000000700097202 */ /* 0x000fc40000000f00 */
        /* <DEDUP_REMOVED lines=13> */
.L_x_863:
[----:B------:R-:W-:Y:S05]  /*a790*/  BSYNC B0 ;  /* 0x0000000000007941 */ /* 0x000fea0003800000 */
.L_x_862:
        /* <DEDUP_REMOVED lines=19> */
.L_x_864:
        /* <DEDUP_REMOVED lines=11> */
.L_x_1411:


//--------------------- .text._ZN7cutlass13device_kernelIN5flash19enable_sm80_to_sm89INS1_16FlashAttnBwdSm80INS1_25CollectiveMainloopBwdSm80ILi2ELi1EN4cute5tupleIJNS5_1CILi64EEENS7_ILi80EEENS7_ILi192EEEEEENS_10bfloat16_tEfNS_4arch4Sm80ELb0ELb1ELb0ELb0ELb1ELb0ELb1ELb0ELi2ELi4ELi2ELi2ELb0EEENS1_21CollectiveEpilogueBwdISB_SC_SE_Li256ELb0ELb1ELi4EEENS1_19SingleTileSchedulerILb0ELb0ELb0ELi80EEEEEEEEEvNT_6ParamsE --------------------------
	.section	.text._ZN7cutlass13device_kernelIN5flash19enable_sm80_to_sm89INS1_16FlashAttnBwdSm80INS1_25CollectiveMainloopBwdSm80ILi2ELi1EN4cute5tupleIJNS5_1CILi64EEENS7_ILi80EEENS7_ILi192EEEEEENS_10bfloat16_tEfNS_4arch4Sm80ELb0ELb1ELb0ELb0ELb1ELb0ELb1ELb0ELi2ELi4ELi2ELi2ELb0EEENS1_21CollectiveEpilogueBwdISB_SC_SE_Li256ELb0ELb1ELi4EEENS1_19SingleTileSchedulerILb0ELb0ELb0ELi80EEEEEEEEEvNT_6ParamsE,"ax",@progbits
	.sectioninfo	@"SHI_REGISTERS=255"
	.align	128
.text._ZN7cutlass13device_kernelIN5flash19enable_sm80_to_sm89INS1_16FlashAttnBwdSm80INS1_25CollectiveMainloopBwdSm80ILi2ELi1EN4cute5tupleIJNS5_1CILi64EEENS7_ILi80EEENS7_ILi192EEEEEENS_10bfloat16_tEfNS_4arch4Sm80ELb0ELb1ELb0ELb0ELb1ELb0ELb1ELb0ELi2ELi4ELi2ELi2ELb0EEENS1_21CollectiveEpilogueBwdISB_SC_SE_Li256ELb0ELb1ELi4EEENS1_19SingleTileSchedulerILb0ELb0ELb0ELi80EEEEEEEEEvNT_6ParamsE:
        .type           _ZN7cutlass13device_kernelIN5flash19enable_sm80_to_sm89INS1_16FlashAttnBwdSm80INS1_25CollectiveMainloopBwdSm80ILi2ELi1EN4cute5tupleIJNS5_1CILi64EEENS7_ILi80EEENS7_ILi192EEEEEENS_10bfloat16_tEfNS_4arch4Sm80ELb0ELb1ELb0ELb0ELb1ELb0ELb1ELb0ELi2ELi4ELi2ELi2ELb0EEENS1_21CollectiveEpilogueBwdISB_SC_SE_Li256ELb0ELb1ELi4EEENS1_19SingleTileSchedulerILb0ELb0ELb0ELi80EEEEEEEEEvNT_6ParamsE,@function
        .size           _ZN7cutlass13device_kernelIN5flash19enable_sm80_to_sm89INS1_16FlashAttnBwdSm80INS1_25CollectiveMainloopBwdSm80ILi2ELi1EN4cute5tupleIJNS5_1CILi64EEENS7_ILi80EEENS7_ILi192EEEEEENS_10bfloat16_tEfNS_4arch4Sm80ELb0ELb1ELb0ELb0ELb1ELb0ELb1ELb0ELi2ELi4ELi2ELi2ELb0EEENS1_21CollectiveEpilogueBwdISB_SC_SE_Li256ELb0ELb1ELi4EEENS1_19SingleTileSchedulerILb0ELb0ELb0ELi80EEEEEEEEEvNT_6ParamsE,(.L_x_1412 - _ZN7cutlass13device_kernelIN5flash19enable_sm80_to_sm89INS1_16FlashAttnBwdSm80INS1_25CollectiveMainloopBwdSm80ILi2ELi1EN4cute5tupleIJNS5_1CILi64EEENS7_ILi80EEENS7_ILi192EEEEEENS_10bfloat16_tEfNS_4arch4Sm80ELb0ELb1ELb0ELb0ELb1ELb0ELb1ELb0ELi2ELi4ELi2ELi2ELb0EEENS1_21CollectiveEpilogueBwdISB_SC_SE_Li256ELb0ELb1ELi4EEENS1_19SingleTileSchedulerILb0ELb0ELb0ELi80EEEEEEEEEvNT_6ParamsE)
        .other          _ZN7cutlass13device_kernelIN5flash19enable_sm80_to_sm89INS1_16FlashAttnBwdSm80INS1_25CollectiveMainloopBwdSm80ILi2ELi1EN4cute5tupleIJNS5_1CILi64EEENS7_ILi80EEENS7_ILi192EEEEEENS_10bfloat16_tEfNS_4arch4Sm80ELb0ELb1ELb0ELb0ELb1ELb0ELb1ELb0ELi2ELi4ELi2ELi2ELb0EEENS1_21CollectiveEpilogueBwdISB_SC_SE_Li256ELb0ELb1ELi4EEENS1_19SingleTileSchedulerILb0ELb0ELb0ELi80EEEEEEEEEvNT_6ParamsE,@"STO_CUDA_ENTRY STV_DEFAULT"
_ZN7cutlass13device_kernelIN5flash19enable_sm80_to_sm89INS1_16FlashAttnBwdSm80INS1_25CollectiveMainloopBwdSm80ILi2ELi1EN4cute5tupleIJNS5_1CILi64EEENS7_ILi80EEENS7_ILi192EEEEEENS_10bfloat16_tEfNS_4arch4Sm80ELb0ELb1ELb0ELb0ELb1ELb0ELb1ELb0ELi2ELi4ELi2ELi2ELb0EEENS1_21CollectiveEpilogueBwdISB_SC_SE_Li256ELb0ELb1ELi4EEENS1_19SingleTileSchedulerILb0ELb0ELb0ELi80EEEEEEEEEvNT_6ParamsE:
        /* <DEDUP_REMOVED lines=25> */
.L_x_865:
        /* <DEDUP_REMOVED lines=565> */
.L_x_877:
        /* <DEDUP_REMOVED lines=173> */
.L_x_869:
[----:B------:R-:W-:Y:S11]  /*2fb0*/  ISETP.NE.AND P0, PT, R249, c[0x0][0x2a8], PT ;  /* 0x0000aa00f9007a0c */ /* 0x000ff60003f05270 */
[----:B------:R-:W-:Y:S02]  /*2fc0*/  @!UPT UIADD3 URZ, URZ, URZ, URZ ;  /* 0x0000003f3f3ff290 */ /* 0x000fe4000fffe03f */
[----:B------:R-:W-:Y:S05]  /*2fd0*/  @P0 IMAD.HI.U32 R24, R3, c[0x0][0x2ac], RZ ;  /* 0x0000ab0003180a27 */ /* 0x000fea00078e00ff */
[----:B------:R-:W-:Y:S02]  /*2fe0*/  @P0 SHF.R.U32.HI R3, RZ, c[0x0][0x2b0], R24 ;  /* 0x0000ac00ff030a19 */ /* 0x000fe40000011618 */
.L_x_870:
[----:B------:R-:W-:Y:S05]  /*2ff0*/  BSYNC B0 ;  /* 0x0000000000007941 */ /* 0x000fea0003800000 */
.L_x_868:
[C-C-:B------:R-:W-:Y:S01]  /*3000*/  IADD3 R24, R2.reuse, c[0x0][0x2a4], R230.reuse ;  /* 0x0000a90002187a10 */ /* 0x140fe20007ffe0e6 */
[----:B------:R-:W-:Y:S01]  /*3010*/  IMAD R3, R3, c[0x0][0x2a8], R235 ;  /* 0x0000aa0003037a24 */ /* 0x000fe200078e02eb */
[----:B------:R-:W-:Y:S02]  /*3020*/  IADD3 R192, R2, UR10, R230 ;  /* 0x0000000a02c07c10 */ /* 0x000fe4000fffe0e6 */
[----:B------:R-:W-:Y:S02]  /*3030*/  IMNMX R24, R231, R24, PT ;  /* 0x00000018e7187217 */ /* 0x000fe40003800200 */
[----:B------:R-:W-:Y:S02]  /*3040*/  IADD3 R193, R3, c[0x0][0x2a8], RZ ;  /* 0x0000aa0003c17a10 */ /* 0x000fe40007ffe0ff */
[----:B------:R-:W-:Y:S02]  /*3050*/  IMNMX R192, R192, R3, !PT ;  /* 0x00000003c0c07217 */ /* 0x000fe40007800200 */
[----:B------:R-:W-:Y:S02]  /*3060*/  IMNMX R193, R24, R193, PT ;  /* 0x000000c118c17217 */ /* 0x000fe40003800200 */
.L_x_867:
        /* <DEDUP_REMOVED lines=17> */
.L_x_873:
[----:B------:R-:W-:Y:S11]  /*3180*/  ISETP.NE.AND P0, PT, R249, c[0x0][0x2a8], PT ;  /* 0x0000aa00f9007a0c */ /* 0x000ff60003f05270 */
[----:B------:R-:W-:Y:S02]  /*3190*/  @!UPT UIADD3 URZ, URZ, URZ, URZ ;  /* 0x0000003f3f3ff290 */ /* 0x000fe4000fffe03f */
[----:B------:R-:W-:Y:S05]  /*31a0*/  @P0 IMAD.HI.U32 R3, R2, c[0x0][0x2ac], RZ ;  /* 0x0000ab0002030a27 */ /* 0x000fea00078e00ff */
[----:B------:R-:W-:Y:S02]  /*31b0*/  @P0 SHF.R.U32.HI R2, RZ, c[0x0][0x2b0], R3 ;  /* 0x0000ac00ff020a19 */ /* 0x000fe40000011603 */
.L_x_874:
[----:B------:R-:W-:Y:S05]  /*31c0*/  BSYNC B0 ;  /* 0x0000000000007941 */ /* 0x000fea0003800000 */
.L_x_872:
[----:B------:R-:W-:Y:S05]  /*31d0*/  IMAD R2, R2, c[0x0][0x2a8], R235 ;  /* 0x0000aa0002027a24 */ /* 0x000fea00078e02eb */
[----:B------:R-:W-:Y:S02]  /*31e0*/  IADD3 R3, R2, c[0x0][0x2a8], RZ ;  /* 0x0000aa0002037a10 */ /* 0x000fe40007ffe0ff */
[----:B------:R-:W-:Y:S02]  /*31f0*/  IMNMX R190, R190, R2, !PT ;  /* 0x00000002bebe7217 */ /* 0x000fe40007800200 */
[----:B------:R-:W-:Y:S02]  /*3200*/  IMNMX R191, R191, R3, PT ;  /* 0x00000003bfbf7217 */ /* 0x000fe40003800200 */
.L_x_871:
        /* <DEDUP_REMOVED lines=77> */
.L_x_875:
        /* <DEDUP_REMOVED lines=499> */
.L_x_876:
        /* <DEDUP_REMOVED lines=296> */
.L_x_866:
        /* <DEDUP_REMOVED lines=778> */
.L_x_880:
[----:B-1-345:R-:W-:Y:S05]  /*9930*/  BSYNC B0 ;  /* 0x0000000000007941 */ /* 0x03afea0003800000 */
.L_x_879:
        /* <DEDUP_REMOVED lines=20> */
.L_x_882:
[----:B------:R-:W-:Y:S05]  /*9a80*/  BSYNC B0 ;  /* 0x0000000000007941 */ /* 0x000fea0003800000 */
.L_x_881:
        /* <DEDUP_REMOVED lines=19> */
.L_x_884:
[----:B------:R-:W-:Y:S05]  /*9bc0*/  BSYNC B0 ;  /* 0x0000000000007941 */ /* 0x000fea0003800000 */
.L_x_883:
        /* <DEDUP_REMOVED lines=23> */
.L_x_886:
[----:B------:R-:W-:Y:S05]  /*9d40*/  BSYNC B0 ;  /* 0x0000000000007941 */ /* 0x000fea0003800000 */
.L_x_885:
        /* <DEDUP_REMOVED lines=18> */
.L_x_888:
[----:B------:R-:W-:Y:S05]  /*9e70*/  BSYNC B0 ;  /* 0x0000000000007941 */ /* 0x000fea0003800000 */
.L_x_887:
        /* <DEDUP_REMOVED lines=19> */
.L_x_878:
        /* <DEDUP_REMOVED lines=42> */
.L_x_890:
[----:B------:R-:W-:Y:S05]  /*a250*/  BSYNC B0 ;  /* 0x0000000000007941 */ /* 0x000fea0003800000 */
.L_x_889:
        /* <DEDUP_REMOVED lines=20> */
.L_x_892:
[----:B------:R-:W-:Y:S05]  /*a3a0*/  BSYNC B0 ;  /* 0x0000000000007941 */ /* 0x000fea0003800000 */
.L_x_891:
        /* <DEDUP_REMOVED lines=19> */
.L_x_894:
[----:B------:R-:W-:Y:S05]  /*a4e0*/  BSYNC B0 ;  /* 0x0000000000007941 */ /* 0x000fea0003800000 */
.L_x_893:
        /* <DEDUP_REMOVED lines=23> */
.L_x_896:
[----:B------:R-:W-:Y:S05]  /*a660*/  BSYNC B0 ;  /* 0x0000000000007941 */ /* 0x000fea0003800000 */
.L_x_895:
        /* <DEDUP_REMOVED lines=18> */
.L_x_898:
[----:B------:R-:W-:Y:S05]  /*a790*/  BSYNC B0 ;  /* 0x0000000000007941 */ /* 0x000fea0003800000 */
.L_x_897:
        /* <DEDUP_REMOVED lines=19> */
.L_x_899:
        /* <DEDUP_REMOVED lines=11> */
.L_x_1412:


//--------------------- .text._ZN7cutlass13device_kernelIN5flash19enable_sm80_to_sm89INS1_16FlashAttnBwdSm80INS1_25CollectiveMainloopBwdSm80ILi2ELi1EN4cute5tupleIJNS5_1CILi64EEENS7_ILi80EEENS7_ILi192EEEEEENS_10bfloat16_tEfNS_4arch4Sm80ELb0ELb1ELb0ELb0ELb0ELb0ELb1ELb0ELi2ELi4ELi2ELi2ELb0EEENS1_24CollectiveEpilogueBwdGQAISB_fSE_Li256ELb0ELb0EEENS1_19SingleTileSchedulerILb0ELb0ELb0ELi80EEEEEEEEEvNT_6ParamsE --------------------------
	.section	.text._ZN7cutlass13device_kernelIN5flash19enable_sm80_to_sm89INS1_16FlashAttnBwdSm80INS1_25CollectiveMainloopBwdSm80ILi2ELi1EN4cute5tupleIJNS5_1CILi64EEENS7_ILi80EEENS7_ILi192EEEEEENS_10bfloat16_tEfNS_4arch4Sm80ELb0ELb1ELb0ELb0ELb0ELb0ELb1ELb0ELi2ELi4ELi2ELi2ELb0EEENS1_24CollectiveEpilogueBwdGQAISB_fSE_Li256ELb0ELb0EEENS1_19SingleTileSchedulerILb0ELb0ELb0ELi80EEEEEEEEEvNT_6ParamsE,"ax",@progbits
	.sectioninfo	@"SHI_REGISTERS=255"
	.align	128
.text._ZN7cutlass13device_kernelIN5flash19enable_sm80_to_sm89INS1_16FlashAttnBwdSm80INS1_25CollectiveMainloopBwdSm80ILi2ELi1EN4cute5tupleIJNS5_1CILi64EEENS7_ILi80EEENS7_ILi192EEEEEENS_10bfloat16_tEfNS_4arch4Sm80ELb0ELb1ELb0ELb0ELb0ELb0ELb1ELb0ELi2ELi4ELi2ELi2ELb0EEENS1_24CollectiveEpilogueBwdGQAISB_fSE_Li256ELb0ELb0EEENS1_19SingleTileSchedulerILb0ELb0ELb0ELi80EEEEEEEEEvNT_6ParamsE:
        .type           _ZN7cutlass13device_kernelIN5flash19enable_sm80_to_sm89INS1_16FlashAttnBwdSm80INS1_25CollectiveMainloopBwdSm80ILi2ELi1EN4cute5tupleIJNS5_1CILi64EEENS7_ILi80EEENS7_ILi192EEEEEENS_10bfloat16_tEfNS_4arch4Sm80ELb0ELb1ELb0ELb0ELb0ELb0ELb1ELb0ELi2ELi4ELi2ELi2ELb0EEENS1_24CollectiveEpilogueBwdGQAISB_fSE_Li256ELb0ELb0EEENS1_19SingleTileSchedulerILb0ELb0ELb0ELi80EEEEEEEEEvNT_6ParamsE,@function
        .size           _ZN7cutlass13device_kernelIN5flash19enable_sm80_to_sm89INS1_16FlashAttnBwdSm80INS1_25CollectiveMainloopBwdSm80ILi2ELi1EN4cute5tupleIJNS5_1CILi64EEENS7_ILi80EEENS7_ILi192EEEEEENS_10bfloat16_tEfNS_4arch4Sm80ELb0ELb1ELb0ELb0ELb0ELb0ELb1ELb0ELi2ELi4ELi2ELi2ELb0EEENS1_24CollectiveEpilogueBwdGQAISB_fSE_Li256ELb0ELb0EEENS1_19SingleTileSchedulerILb0ELb0ELb0ELi80EEEEEEEEEvNT_6ParamsE,(.L_x_1413 - _ZN7cutlass13device_kernelIN5flash19enable_sm80_to_sm89INS1_16FlashAttnBwdSm80INS1_25CollectiveMainloopBwdSm80ILi2ELi1EN4cute5tupleIJNS5_1CILi64EEENS7_ILi80EEENS7_ILi192EEEEEENS_10bfloat16_tEfNS_4arch4Sm80ELb0ELb1ELb0ELb0ELb0ELb0ELb1ELb0ELi2ELi4ELi2ELi2ELb0EEENS1_24CollectiveEpilogueBwdGQAISB_fSE_Li256ELb0ELb0EEENS1_19SingleTileSchedulerILb0ELb0ELb0ELi80EEEEEEEEEvNT_6ParamsE)
        .other          _ZN7cutlass13device_kernelIN5flash19enable_sm80_to_sm89INS1_16FlashAttnBwdSm80INS1_25CollectiveMainloopBwdSm80ILi2ELi1EN4cute5tupleIJNS5_1CILi64EEENS7_ILi80EEENS7_ILi192EEEEEENS_10bfloat16_tEfNS_4arch4Sm80ELb0ELb1ELb0ELb0ELb0ELb0ELb1ELb0ELi2ELi4ELi2ELi2ELb0EEENS1_24CollectiveEpilogueBwdGQAISB_fSE_Li256ELb0ELb0EEENS1_19SingleTileSchedulerILb0ELb0ELb0ELi80EEEEEEEEEvNT_6ParamsE,@"STO_CUDA_ENTRY STV_DEFAULT"
_ZN7cutlass13device_kernelIN5flash19enable_sm80_to_sm89INS1_16FlashAttnBwdSm80INS1_25CollectiveMainloopBwdSm80ILi2ELi1EN4cute5tupleIJNS5_1CILi64EEENS7_ILi80EEENS7_ILi192EEEEEENS_10bfloat16_tEfNS_4arch4Sm80ELb0ELb1ELb0ELb0ELb0ELb0ELb1ELb0ELi2ELi4ELi2ELi2ELb0EEENS1_24CollectiveEpilogueBwdGQAISB_fSE_Li256ELb0ELb0EEENS1_19SingleTileSchedulerILb0ELb0ELb0ELi80EEEEEEEEEvNT_6ParamsE:
        /* <DEDUP_REMOVED lines=25> */
.L_x_900:
        /* <DEDUP_REMOVED lines=77> */
[--C-:B------:R-:W-:Y:S01]  /*0660*/  IMAD.MOV.U32 R6, RZ, RZ, R29.reuse ;  /* 0x000000ffff067224 */ /* 0x100fe200078e001d */
[----:B------:R-:W1:Y:S01]  /*0670*/  S2R R248, SR_CTAID.Z ;  /* 0x0000000000f87919 */ /* 0x000e620000002700 */
[----:B------:R-:W-:Y:S01]  /*0680*/  USHF.R.S32.HI UR18, URZ, 0x1f, UR19 ;  /* 0x0000001f3f127899 */ /* 0x000fe20008011413 */
[----:B------:R-:W-:Y:S01]  /*0690*/  ISETP.NE.AND P0, PT, R0, 0x1, PT ;  /* 0x000000010000780c */ /* 0x000fe20003f05270 */
[----:B------:R-:W-:Y:S01]  /*06a0*/  IMAD.SHL.U32 R236, R230, 0x4, RZ ;  /* 0x00000004e6ec7824 */ /* 0x000fe200078e00ff */
[-C--:B------:R-:W-:Y:S01]  /*06b0*/  LEA.HI R19, R16, R230.reuse, RZ, 0x3 ;  /* 0x000000e610137211 */ /* 0x080fe200078f18ff */
[----:B------:R-:W2:Y:S01]  /*06c0*/  S2R R20, SR_CTAID.X ;  /* 0x0000000000147919 */ /* 0x000ea20000002500 */
[----:B------:R-:W-:Y:S01]  /*06d0*/  ULDC.64 UR4, c[0x0][0x278] ;  /* 0x00009e0000047ab9 */ /* 0x000fe20000000a00 */
[----:B------:R-:W-:Y:S01]  /*06e0*/  SHF.R.S32.HI R28, RZ, 0x1f, R29 ;  /* 0x0000001fff1c7819 */ /* 0x000fe2000001141d */
[----:B------:R-:W-:Y:S01]  /*06f0*/  UIMAD UR8, UR18, UR4, URZ ;  /* 0x00000004120872a4 */ /* 0x000fe2000f8e023f */
[--C-:B------:R-:W-:Y:S01]  /*0700*/  SHF.R.S32.HI R237, RZ, 0x1f, R236.reuse ;  /* 0x0000001fffed7819 */ /* 0x100fe200000114ec */
[----:B------:R-:W-:Y:S01]  /*0710*/  USHF.L.U32 UR20, UR14, 0x6, URZ ;  /* 0x000000060e147899 */ /* 0x000fe2000800063f */
[----:B------:R-:W-:Y:S01]  /*0720*/  SHF.R.S32.HI R234, RZ, 0x3, R19 ;  /* 0x00000003ffea7819 */ /* 0x000fe20000011413 */
[C---:B------:R-:W-:Y:S01]  /*0730*/  IMAD R8, R28.reuse, c[0x0][0x270], RZ ;  /* 0x00009c001c087a24 */ /* 0x040fe200078e02ff */
[----:B------:R-:W-:Y:S01]  /*0740*/  UIMAD.WIDE.U32 UR12, UR19, UR4, URZ ;  /* 0x00000004130c72a5 */ /* 0x000fe2000f8e003f */
[C---:B------:R-:W-:Y:S01]  /*0750*/  IMAD.WIDE.U32 R4, R29.reuse, c[0x0][0x270], R236 ;  /* 0x00009c001d047a25 */ /* 0x040fe200078e00ec */
[----:B------:R-:W-:Y:S01]  /*0760*/  UIMAD UR8, UR19, UR5, UR8 ;  /* 0x00000005130872a4 */ /* 0x000fe2000f8e0208 */
[----:B------:R-:W-:Y:S01]  /*0770*/  SHF.R.S32.HI R235, RZ, 0x1f, R234 ;  /* 0x0000001fffeb7819 */ /* 0x000fe200000114ea */
[----:B------:R-:W-:Y:S01]  /*0780*/  ULDC.64 UR6, c[0x0][0x290] ;  /* 0x0000a40000067ab9 */ /* 0x000fe20000000a00 */
[C---:B------:R-:W-:Y:S01]  /*0790*/  @P0 IMAD.HI.U32 R0, R29.reuse, c[0x0][0x24c], RZ ;  /* 0x000093001d000a27 */ /* 0x040fe200078e00ff */
[----:B------:R-:W-:Y:S01]  /*07a0*/  ULDC.64 UR4, c[0x0][0x1e8] ;  /* 0x00007a0000047ab9 */ /* 0x000fe20000000a00 */
[----:B------:R-:W-:Y:S01]  /*07b0*/  SHF.R.S32.HI R231, RZ, 0x1f, R230 ;  /* 0x0000001fffe77819 */ /* 0x000fe200000114e6 */
[----:B------:R-:W-:Y:S01]  /*07c0*/  UIMAD UR4, UR18, UR4, URZ ;  /* 0x00000004120472a4 */ /* 0x000fe2000f8e023f */
[----:B------:R-:W-:Y:S01]  /*07d0*/  IMAD R8, R29, c[0x0][0x274], R8 ;  /* 0x00009d001d087a24 */ /* 0x000fe200078e0208 */
[----:B------:R-:W-:Y:S01]  /*07e0*/  @P0 SHF.R.U32.HI R6, RZ, c[0x0][0x250], R0 ;  /* 0x00009400ff060a19 */ /* 0x000fe20000011600 */
[----:B------:R-:W-:Y:S01]  /*07f0*/  IMAD.U32 R13, RZ, RZ, UR20 ;  /* 0x00000014ff0d7e24 */ /* 0x000fe2000f8e00ff */
[----:B------:R-:W-:Y:S01]  /*0800*/  LOP3.LUT R0, R19, 0xfffffff8, RZ, 0xc0, !PT ;  /* 0xfffffff813007812 */ /* 0x000fe200078ec0ff */
[----:B------:R-:W-:Y:S01]  /*0810*/  IMAD R12, R28, c[0x0][0x288], RZ ;  /* 0x0000a2001c0c7a24 */ /* 0x000fe200078e02ff */
[----:B------:R-:W-:Y:S01]  /*0820*/  SHF.R.S32.HI R7, RZ, 0x1f, R6 ;  /* 0x0000001fff077819 */ /* 0x000fe20000011406 */
[----:B------:R-:W-:Y:S01]  /*0830*/  UIMAD.WIDE.U32 UR10, UR19, UR6, URZ ;  /* 0x00000006130a72a5 */ /* 0x000fe2000f8e003f */
[----:B------:R-:W-:Y:S01]  /*0840*/  IMAD.IADD R15, R5, 0x1, R8 ;  /* 0x00000001050f7824 */ /* 0x000fe200078e0208 */
[----:B------:R-:W-:Y:S01]  /*0850*/  UIMAD UR6, UR18, UR6, URZ ;  /* 0x00000006120672a4 */ /* 0x000fe2000f8e023f */
[----:B------:R-:W-:Y:S01]  /*0860*/  IMAD.IADD R17, R230, 0x1, -R0 ;  /* 0x00000001e6117824 */ /* 0x000fe200078e0a00 */
[----:B------:R-:W-:Y:S01]  /*0870*/  UIMAD UR21, UR19, UR5, UR4 ;  /* 0x00000005131572a4 */ /* 0x000fe2000f8e0204 */
[----:B------:R-:W-:Y:S01]  /*0880*/  IMAD R0, R7, c[0x0][0x1e0], RZ ;  /* 0x0000780007007a24 */ /* 0x000fe200078e02ff */
[----:B------:R-:W-:Y:S01]  /*0890*/  IADD3 R18, P3, P2, R13, UR12, R4 ;  /* 0x0000000c0d127c10 */ /* 0x000fe2000fa7e004 */
[----:B------:R-:W-:Y:S01]  /*08a0*/  IMAD.SHL.U32 R10, R17, 0x8, RZ ;  /* 0x00000008110a7824 */ /* 0x000fe200078e00ff */
[----:B------:R-:W-:Y:S01]  /*08b0*/  ULDC.64 UR4, c[0x0][0x1b8] ;  /* 0x00006e0000047ab9 */ /* 0x000fe20000000a00 */
[----:B------:R-:W-:Y:S01]  /*08c0*/  IMAD R0, R6, c[0x0][0x1e4], R0 ;  /* 0x0000790006007a24 */ /* 0x000fe200078e0200 */
[----:B------:R-:W-:Y:S01]  /*08d0*/  UIMAD UR7, UR19, UR7, UR6 ;  /* 0x00000007130772a4 */ /* 0x000fe2000f8e0206 */
[----:B------:R-:W-:Y:S01]  /*08e0*/  IMAD R7, R7, c[0x0][0x1b0], RZ ;  /* 0x00006c0007077a24 */ /* 0x000fe200078e02ff */
[----:B------:R-:W-:Y:S01]  /*08f0*/  SHF.R.S32.HI R11, RZ, 0x1f, R10 ;  /* 0x0000001fff0b7819 */ /* 0x000fe2000001140a */
[----:B------:R-:W-:Y:S01]  /*0900*/  IMAD.WIDE.U32 R8, R29, c[0x0][0x288], R236 ;  /* 0x0000a2001d087a25 */ /* 0x000fe200078e00ec */
[----:B------:R-:W-:Y:S01]  /*0910*/  UIMAD UR6, UR18, UR4, URZ ;  /* 0x00000004120672a4 */ /* 0x000fe2000f8e023f */
[----:B------:R-:W-:Y:S01]  /*0920*/  ISETP.GE.AND P6, PT, R10, c[0x0][0x1cc], PT ;  /* 0x000073000a007a0c */ /* 0x000fe20003fc6270 */
[----:B------:R-:W-:Y:S01]  /*0930*/  USHF.R.S32.HI UR4, URZ, 0x1f, UR20 ;  /* 0x0000001f3f047899 */ /* 0x000fe20008011414 */
[----:B------:R-:W-:Y:S01]  /*0940*/  IMAD.WIDE.U32 R2, R6, c[0x0][0x1e0], R10 ;  /* 0x0000780006027a25 */ /* 0x000fe200078e000a */
[----:B------:R-:W-:Y:S01]  /*0950*/  IADD3 R22, P1, P0, R13, UR10, R8 ;  /* 0x0000000a0d167c10 */ /* 0x000fe2000f83e008 */
[----:B------:R-:W-:Y:S01]  /*0960*/  UIMAD UR6, UR19, UR5, UR6 ;  /* 0x00000005130672a4 */ /* 0x000fe2000f8e0206 */
[----:B------:R-:W-:Y:S01]  /*0970*/  IADD3 R23, R10, 0x80, RZ ;  /* 0x000000800a177810 */ /* 0x000fe20007ffe0ff */
[----:B------:R-:W-:Y:S01]  /*0980*/  IMAD.IADD R3, R3, 0x1, R0 ;  /* 0x0000000103037824 */ /* 0x000fe200078e0200 */
[----:B------:R-:W-:Y:S01]  /*0990*/  UIADD3 UR5, UR13, UR8, URZ ;  /* 0x000000080d057290 */ /* 0x000fe2000fffe03f */
[----:B------:R-:W-:Y:S01]  /*09a0*/  IMAD R12, R29, c[0x0][0x28c], R12 ;  /* 0x0000a3001d0c7a24 */ /* 0x000fe200078e020c */
[----:B------:R-:W-:Y:S01]  /*09b0*/  UIADD3 UR8, UR11, UR7, URZ ;  /* 0x000000070b087290 */ /* 0x000fe2000fffe03f */
[C---:B------:R-:W-:Y:S01]  /*09c0*/  IMAD R0, R6.reuse, c[0x0][0x1b4], R7 ;  /* 0x00006d0006007a24 */ /* 0x040fe200078e0207 */
[----:B------:R-:W-:Y:S01]  /*09d0*/  UIMAD UR15, UR15, -0x50, URZ ;  /* 0xffffffb00f0f78a4 */ /* 0x000fe2000f8e023f */
[----:B------:R-:W-:Y:S01]  /*09e0*/  IMAD.WIDE.U32 R4, R6, c[0x0][0x1b0], R10 ;  /* 0x00006c0006047a25 */ /* 0x000fe200078e000a */
[----:B------:R-:W-:Y:S01]  /*09f0*/  ULDC UR26, c[0x0][0x198] ;  /* 0x00006600001a7ab9 */ /* 0x000fe20000000800 */
[----:B------:R-:W-:Y:S01]  /*0a00*/  CS2R R170, SRZ ;  /* 0x0000000000aa7805 */ /* 0x000fe2000001ff00 */
[----:B------:R-:W-:Y:S01]  /*0a10*/  UIADD3 UR26, UR15, UR26, URZ ;  /* 0x0000001a0f1a7290 */ /* 0x000fe2000fffe03f */
[----:B-1----:R-:W-:Y:S01]  /*0a20*/  IMAD.WIDE.U32 R6, R248, c[0x0][0x1e8], R2 ;  /* 0x00007a00f8067a25 */ /* 0x002fe200078e0002 */
[----:B------:R-:W-:Y:S01]  /*0a30*/  UISETP.GE.AND UP1, UPT, UR15, 0x1, UPT ;  /* 0x000000010f00788c */ /* 0x000fe2000bf26270 */
[----:B------:R-:W-:Y:S01]  /*0a40*/  CS2R R168, SRZ ;  /* 0x0000000000a87805 */ /* 0x000fe2000001ff00 */
[----:B------:R-:W-:Y:S01]  /*0a50*/  UISETP.GE.AND UP0, UPT, UR15, 0x2, UPT ;  /* 0x000000020f00788c */ /* 0x000fe2000bf06270 */
[----:B------:R-:W-:Y:S01]  /*0a60*/  IMAD.IADD R14, R9, 0x1, R12 ;  /* 0x00000001090e7824 */ /* 0x000fe200078e020c */
[----:B------:R-:W-:Y:S01]  /*0a70*/  UP2UR UR24, UPR, URZ, 0x2 ;  /* 0x000000023f187883 */ /* 0x000fe20008000000 */
[----:B--2---:R-:W-:Y:S01]  /*0a80*/  IMAD.WIDE R12, R20, 0x50, R234 ;  /* 0x00000050140c7825 */ /* 0x004fe200078e02ea */
[----:B------:R-:W-:Y:S01]  /*0a90*/  IADD3 R20, R10, 0x40, RZ ;  /* 0x000000400a147810 */ /* 0x000fe20007ffe0ff */
[----:B------:R-:W-:Y:S01]  /*0aa0*/  UISETP.GE.AND UP1, UPT, UR15, 0x11, UPT ;  /* 0x000000110f00788c */ /* 0x000fe2000bf26270 */
[----:B------:R-:W-:Y:S01]  /*0ab0*/  CS2R R166, SRZ ;  /* 0x0000000000a67805 */ /* 0x000fe2000001ff00 */
[----:B------:R-:W-:Y:S01]  /*0ac0*/  IMAD.IADD R3, R5, 0x1, R0 ;  /* 0x0000000105037824 */ /* 0x000fe200078e0200 */
[----:B------:R-:W-:Y:S01]  /*0ad0*/  IADD3 R5, R7, UR21, RZ ;  /* 0x0000001507057c10 */ /* 0x000fe2000fffe0ff */
[----:B------:R-:W-:Y:S01]  /*0ae0*/  IMAD.SHL.U32 R0, R234, 0x40, RZ ;  /* 0x00000040ea007824 */ /* 0x000fe200078e00ff */
[----:B------:R-:W-:Y:S01]  /*0af0*/  ISETP.GE.AND P5, PT, R20, c[0x0][0x1cc], PT ;  /* 0x0000730014007a0c */ /* 0x000fe20003fa6270 */
[----:B------:R-:W-:Y:S01]  /*0b00*/  IMAD.MOV.U32 R2, RZ, RZ, R4 ;  /* 0x000000ffff027224 */ /* 0x000fe200078e0004 */
[----:B------:R-:W-:Y:S01]  /*0b10*/  UP2UR UR23, UPR, URZ, 0x1 ;  /* 0x000000013f177883 */ /* 0x000fe20008000000 */
[----:B------:R-:W-:Y:S01]  /*0b20*/  IMAD.MOV.U32 R4, RZ, RZ, R6 ;  /* 0x000000ffff047224 */ /* 0x000fe200078e0006 */
[----:B------:R-:W-:Y:S01]  /*0b30*/  LOP3.LUT R0, R0, 0x1c0, RZ, 0xc0, !PT ;  /* 0x000001c000007812 */ /* 0x000fe200078ec0ff */
[----:B------:R-:W-:Y:S01]  /*0b40*/  IMAD R7, R13, c[0x0][0x1d8], RZ ;  /* 0x000076000d077a24 */ /* 0x000fe200078e02ff */
[----:B------:R-:W-:Y:S01]  /*0b50*/  UISETP.GE.AND UP0, UPT, UR15, 0x12, UPT ;  /* 0x000000120f00788c */ /* 0x000fe2000bf06270 */
[----:B------:R-:W-:Y:S01]  /*0b60*/  IMAD.U32 R6, RZ, RZ, UR4 ;  /* 0x00000004ff067e24 */ /* 0x000fe2000f8e00ff */
[----:B------:R-:W-:Y:S01]  /*0b70*/  USHF.R.S32.HI UR4, URZ, 0x1f, UR14 ;  /* 0x0000001f3f047899 */ /* 0x000fe2000801140e */
[----:B------:R-:W-:Y:S01]  /*0b80*/  IMAD.WIDE.U32 R8, R248, c[0x0][0x1b8], R2 ;  /* 0x00006e00f8087a25 */ /* 0x000fe200078e0002 */
[----:B------:R-:W-:Y:S01]  /*0b90*/  CS2R R164, SRZ ;  /* 0x0000000000a47805 */ /* 0x000fe2000001ff00 */
[----:B------:R-:W-:Y:S01]  /*0ba0*/  CS2R R162, SRZ ;  /* 0x0000000000a27805 */ /* 0x000fe2000001ff00 */
[----:B------:R-:W-:Y:S01]  /*0bb0*/  IADD3.X R15, R6, UR5, R15, P3, P2 ;  /* 0x00000005060f7c10 */ /* 0x000fe20009fe440f */
[----:B------:R-:W-:Y:S01]  /*0bc0*/  IMAD R7, R12, c[0x0][0x1dc], R7 ;  /* 0x000077000c077a24 */ /* 0x000fe200078e0207 */
[----:B------:R-:W-:Y:S01]  /*0bd0*/  IADD3.X R24, R6, UR8, R14, P1, P0 ;  /* 0x0000000806187c10 */ /* 0x000fe20008fe040e */
[----:B------:R-:W-:Y:S01]  /*0be0*/  IMAD.WIDE.U32 R2, R12, c[0x0][0x1d8], R4 ;  /* 0x000076000c027a25 */ /* 0x000fe200078e0004 */
[----:B------:R-:W-:Y:S01]  /*0bf0*/  LOP3.LUT R6, R0, 0x38, R10, 0xf8, !PT ;  /* 0x0000003800067812 */ /* 0x000fe200078ef80a */
[----:B------:R-:W-:Y:S01]  /*0c00*/  CS2R R160, SRZ ;  /* 0x0000000000a07805 */ /* 0x000fe2000001ff00 */
[----:B------:R-:W-:Y:S01]  /*0c10*/  SHF.R.U32.HI R5, RZ, 0x3, R0 ;  /* 0x00000003ff057819 */ /* 0x000fe20000011600 */
[----:B------:R-:W-:Y:S01]  /*0c20*/  IMAD.IADD R0, R3, 0x1, R7 ;  /* 0x0000000103007824 */ /* 0x000fe200078e0207 */
[----:B------:R-:W-:Y:S01]  /*0c30*/  LEA R4, P0, R2, c[0x0][0x1c0], 0x1 ;  /* 0x0000700002047a11 */ /* 0x000fe200078008ff */
[----:B------:R-:W-:Y:S01]  /*0c40*/  IMAD.MOV.U32 R7, RZ, RZ, c[0x0][0x1d8] ;  /* 0x00007600ff077624 */ /* 0x000fe200078e00ff */
[----:B------:R-:W-:Y:S01]  /*0c50*/  LOP3.LUT R6, R6, R5, RZ, 0x3c, !PT ;  /* 0x0000000506067212 */ /* 0x000fe200078e3cff */
[----:B------:R-:W-:Y:S01]  /*0c60*/  IMAD.MOV.U32 R3, RZ, RZ, c[0x0][0x1dc] ;  /* 0x00007700ff037624 */ /* 0x000fe200078e00ff */
[----:B------:R-:W-:Y:S01]  /*0c70*/  LEA.HI.X R5, R2, c[0x0][0x1c4], R0, 0x1, P0 ;  /* 0x0000710002057a11 */ /* 0x000fe200000f0c00 */
[----:B------:R-:W-:Y:S01]  /*0c80*/  IMAD.U32 R0, RZ, RZ, UR15 ;  /* 0x0000000fff007e24 */ /* 0x000fe2000f8e00ff */
[----:B------:R-:W-:Y:S01]  /*0c90*/  LEA.HI R2, R16, R230, RZ, 0x6 ;  /* 0x000000e610027211 */ /* 0x000fe200078f30ff */
[----:B------:R-:W-:Y:S01]  /*0ca0*/  IMAD.MOV.U32 R25, RZ, RZ, 0x5 ;  /* 0x00000005ff197424 */ /* 0x000fe200078e00ff */
[----:B------:R-:W-:Y:S01]  /*0cb0*/  ISETP.GE.AND P0, PT, R23, c[0x0][0x1cc], PT ;  /* 0x0000730017007a0c */ /* 0x000fe20003f06270 */
[C---:B------:R-:W-:Y:S01]  /*0cc0*/  IMAD.SHL.U32 R14, R7.reuse, 0x20, RZ ;  /* 0x00000020070e7824 */ /* 0x040fe200078e00ff */
[----:B------:R-:W-:Y:S01]  /*0cd0*/  IADD3 R0, R0, c[0x0][0x198], -R234 ;  /* 0x0000660000007a10 */ /* 0x000fe20007ffe8ea */
[----:B------:R-:W-:Y:S01]  /*0ce0*/  IMAD.MOV.U32 R27, RZ, RZ, 0x6 ;  /* 0x00000006ff1b7424 */ /* 0x000fe200078e00ff */
[----:B------:R-:W-:Y:S01]  /*0cf0*/  SHF.R.S32.HI R21, RZ, 0x6, R2 ;  /* 0x00000006ff157819 */ /* 0x000fe20000011402 */
[----:B------:R-:W-:Y:S01]  /*0d00*/  IMAD.MOV.U32 R222, RZ, RZ, 0x10 ;  /* 0x00000010ffde7424 */ /* 0x000fe200078e00ff */
[C---:B------:R-:W-:Y:S01]  /*0d10*/  ISETP.LT.OR P2, PT, R0.reuse, 0x1, P6 ;  /* 0x000000010000780c */ /* 0x040fe20003741670 */
[----:B------:R-:W-:Y:S01]  /*0d20*/  IMAD.MOV.U32 R212, RZ, RZ, 0x120 ;  /* 0x00000120ffd47424 */ /* 0x000fe200078e00ff */
[----:B------:R-:W-:Y:S01]  /*0d30*/  LEA R2, P4, R7, R4, 0x6 ;  /* 0x0000000407027211 */ /* 0x000fe200078830ff */
[----:B------:R-:W-:Y:S01]  /*0d40*/  IMAD R6, R21, 0x200, R6 ;  /* 0x0000020015067824 */ /* 0x000fe200078e0206 */
[----:B------:R-:W-:Y:S01]  /*0d50*/  ISETP.LT.OR P3, PT, R0, 0x1, P5 ;  /* 0x000000010000780c */ /* 0x000fe20002f61670 */
[----:B------:R-:W-:Y:S01]  /*0d60*/  IMAD.MOV.U32 R251, RZ, RZ, 0x1 ;  /* 0x00000001fffb7424 */ /* 0x000fe200078e00ff */
[----:B------:R-:W-:Y:S01]  /*0d70*/  LEA.HI.X R3, R7, R5, R3, 0x6, P4 ;  /* 0x0000000507037211 */ /* 0x000fe200020f3403 */
[----:B------:R-:W-:Y:S01]  /*0d80*/  IMAD.SHL.U32 R226, R6, 0x2, RZ ;  /* 0x0000000206e27824 */ /* 0x000fe200078e00ff */
[----:B------:R-:W-:Y:S01]  /*0d90*/  ISETP.LT.OR P4, PT, R0, 0x1, P0 ;  /* 0x000000010000780c */ /* 0x000fe20000781670 */
[----:B------:R-:W-:Y:S01]  /*0da0*/  IMAD R6, R13, c[0x0][0x1a8], RZ ;  /* 0x00006a000d067a24 */ /* 0x000fe200078e02ff */
[----:B------:R-:W-:Y:S01]  /*0db0*/  ISETP.GT.AND P1, PT, R230, 0x7f, PT ;  /* 0x0000007fe600780c */ /* 0x000fe20003f24270 */
[----:B------:R-:W-:Y:S01]  /*0dc0*/  CS2R R158, SRZ ;  /* 0x00000000009e7805 */ /* 0x000fe2000001ff00 */
[C---:B------:R-:W-:Y:S01]  /*0dd0*/  ISETP.LT.OR P6, PT, R0.reuse, 0x21, P6 ;  /* 0x000000210000780c */ /* 0x040fe200037c1670 */
[----:B------:R-:W-:Y:S01]  /*0de0*/  @!PT LDS RZ, [RZ] ;  /* 0x00000000fffff984 */ /* 0x000fe20000000800 */
[----:B------:R-:W-:Y:S01]  /*0df0*/  @!PT LDS RZ, [RZ] ;  /* 0x00000000fffff984 */ /* 0x000fe20000000800 */
[----:B------:R-:W-:Y:S01]  /*0e00*/  @!PT LDS RZ, [RZ] ;  /* 0x00000000fffff984 */ /* 0x000fe20000000800 */
[----:B------:R1:W-:Y:S01]  /*0e10*/  LDGSTS.E.BYPASS.LTC128B.128 [R226+0x7880], [R4.64], !P2 ;  /* 0x0788000004e27fae */ /* 0x0003e2000d101d50 */
[----:B------:R-:W-:Y:S01]  /*0e20*/  ISETP.LT.OR P2, PT, R0, 0x21, P5 ;  /* 0x000000210000780c */ /* 0x000fe20002f41670 */
[----:B------:R-:W-:Y:S01]  /*0e30*/  IMAD R13, R12, c[0x0][0x1ac], R6 ;  /* 0x00006b000c0d7a24 */ /* 0x000fe200078e0206 */
[C---:B------:R-:W-:Y:S01]  /*0e40*/  ISETP.LT.OR P0, PT, R0.reuse, 0x21, P0 ;  /* 0x000000210000780c */ /* 0x040fe20000701670 */
[----:B------:R1:W-:Y:S01]  /*0e50*/  LDGSTS.E.BYPASS.LTC128B.128 [R226+0xa080], [R4.64+0x80], !P3 ;  /* 0x0a08008004e27fae */ /* 0x0003e2000d901d50 */
[----:B------:R-:W-:Y:S01]  /*0e60*/  IADD3 R9, R9, UR6, RZ ;  /* 0x0000000609097c10 */ /* 0x000fe2000fffe0ff */
[----:B------:R-:W-:Y:S01]  /*0e70*/  ULDC.64 UR6, c[0x0][0x188] ;  /* 0x0000620000067ab9 */ /* 0x000fe20000000a00 */
[----:B------:R-:W-:Y:S01]  /*0e80*/  SHF.L.U64.HI R7, R7, R25, c[0x0][0x1dc] ;  /* 0x0000770007077619 */ /* 0x000fe20000010219 */
[----:B------:R1:W-:Y:S01]  /*0e90*/  LDGSTS.E.BYPASS.LTC128B.128 [R226+0xc880], [R4.64+0x100], !P4 ;  /* 0x0c88010004e27fae */ /* 0x0003e2000e101d50 */
[----:B------:R-:W-:Y:S01]  /*0ea0*/  UIMAD UR6, UR18, UR6, URZ ;  /* 0x00000006120672a4 */ /* 0x000fe2000f8e023f */
[----:B------:R-:W-:Y:S01]  /*0eb0*/  @!P1 ISETP.GE.AND P4, PT, R0, 0x41, PT ;  /* 0x000000410000980c */ /* 0x000fe20003f86270 */
[----:B------:R-:W-:Y:S01]  /*0ec0*/  IMAD.WIDE.U32 R8, R12, c[0x0][0x1a8], R8 ;  /* 0x00006a000c087a25 */ /* 0x000fe200078e0008 */
[----:B------:R2:W-:Y:S01]  /*0ed0*/  LDGSTS.E.BYPASS.LTC128B.128 [R226+0x8880], [R2.64], !P6 ;  /* 0x0888000002e27fae */ /* 0x0005e2000f101d50 */
[----:B------:R-:W-:Y:S01]  /*0ee0*/  @!P1 ISETP.LT.OR P5, PT, R0, 0x41, P5 ;  /* 0x000000410000980c */ /* 0x000fe20002fa1670 */
[----:B------:R-:W-:Y:S01]  /*0ef0*/  UIMAD UR7, UR19, UR7, UR6 ;  /* 0x00000007130772a4 */ /* 0x000fe2000f8e0206 */
[C---:B------:R-:W-:Y:S01]  /*0f00*/  @!P1 ISETP.GE.OR P6, PT, R10.reuse, c[0x0][0x1cc], !P4 ;  /* 0x000073000a009a0c */ /* 0x040fe200067c6670 */
[----:B------:R2:W-:Y:S01]  /*0f10*/  LDGSTS.E.BYPASS.LTC128B.128 [R226+0xb080], [R2.64+0x80], !P2 ;  /* 0x0b08008002e27fae */ /* 0x0005e2000d101d50 */
[C---:B------:R-:W-:Y:S01]  /*0f20*/  @!P1 ISETP.GE.OR P4, PT, R23.reuse, c[0x0][0x1cc], !P4 ;  /* 0x0000730017009a0c */ /* 0x040fe20006786670 */
[----:B------:R-:W-:Y:S01]  /*0f30*/  CS2R R156, SRZ ;  /* 0x00000000009c7805 */ /* 0x000fe2000001ff00 */
[----:B------:R-:W-:Y:S01]  /*0f40*/  ISETP.GE.AND P2, PT, R10, c[0x0][0x19c], PT ;  /* 0x000067000a007a0c */ /* 0x000fe20003f46270 */
[----:B------:R2:W-:Y:S01]  /*0f50*/  LDGSTS.E.BYPASS.LTC128B.128 [R226+0xd880], [R2.64+0x100], !P0 ;  /* 0x0d88010002e27fae */ /* 0x0005e2000c101d50 */
[----:B------:R-:W-:Y:S01]  /*0f60*/  @!P1 LEA R6, P3, R14, R2, 0x1 ;  /* 0x000000020e069211 */ /* 0x000fe200078608ff */
[----:B------:R-:W-:Y:S01]  /*0f70*/  CS2R R154, SRZ ;  /* 0x00000000009a7805 */ /* 0x000fe2000001ff00 */
[----:B------:R-:W-:Y:S01]  /*0f80*/  ISETP.LT.OR P0, PT, R0, 0x1, P2 ;  /* 0x000000010000780c */ /* 0x000fe20001701670 */
[----:B------:R-:W-:Y:S01]  /*0f90*/  CS2R R152, SRZ ;  /* 0x0000000000987805 */ /* 0x000fe2000001ff00 */
[----:B------:R-:W-:Y:S01]  /*0fa0*/  @!P1 LEA.HI.X R7, R14, R3, R7, 0x1, P3 ;  /* 0x000000030e079211 */ /* 0x000fe200018f0c07 */
[----:B------:R-:W-:Y:S01]  /*0fb0*/  IMAD R14, R28, c[0x0][0x180], RZ ;  /* 0x000060001c0e7a24 */ /* 0x000fe200078e02ff */
[----:B------:R-:W-:Y:S01]  /*0fc0*/  CS2R R150, SRZ ;  /* 0x0000000000967805 */ /* 0x000fe2000001ff00 */
[----:B------:R-:W-:Y:S01]  /*0fd0*/  CS2R R148, SRZ ;  /* 0x0000000000947805 */ /* 0x000fe2000001ff00 */
[----:B------:R-:W-:Y:S01]  /*0fe0*/  CS2R R146, SRZ ;  /* 0x0000000000927805 */ /* 0x000fe2000001ff00 */
[----:B------:R3:W-:Y:S01]  /*0ff0*/  @!P1 LDGSTS.E.BYPASS.LTC128B.128 [R226+0x9880], [R6.64], !P6 ;  /* 0x0988000006e29fae */ /* 0x0007e2000f101d50 */
[----:B------:R-:W-:Y:S01]  /*1000*/  ISETP.GE.AND P6, PT, R20, c[0x0][0x19c], PT ;  /* 0x0000670014007a0c */ /* 0x000fe20003fc6270 */
[----:B------:R-:W-:Y:S01]  /*1010*/  CS2R R144, SRZ ;  /* 0x0000000000907805 */ /* 0x000fe2000001ff00 */
[----:B------:R-:W-:Y:S01]  /*1020*/  CS2R R142, SRZ ;  /* 0x00000000008e7805 */ /* 0x000fe2000001ff00 */
[----:B------:R3:W-:Y:S01]  /*1030*/  @!P1 LDGSTS.E.BYPASS.LTC128B.128 [R226+0xc080], [R6.64+0x80], !P5 ;  /* 0x0c08008006e29fae */ /* 0x0007e2000e901d50 */
[----:B------:R-:W-:Y:S01]  /*1040*/  ISETP.GE.AND P5, PT, R23, c[0x0][0x19c], PT ;  /* 0x0000670017007a0c */ /* 0x000fe20003fa6270 */
[----:B-1----:R-:W-:Y:S01]  /*1050*/  IMAD.MOV.U32 R5, RZ, RZ, c[0x0][0x1ac] ;  /* 0x00006b00ff057624 */ /* 0x002fe200078e00ff */
[----:B------:R-:W-:Y:S01]  /*1060*/  CS2R R140, SRZ ;  /* 0x00000000008c7805 */ /* 0x000fe2000001ff00 */
[----:B------:R3:W-:Y:S01]  /*1070*/  @!P1 LDGSTS.E.BYPASS.LTC128B.128 [R226+0xe880], [R6.64+0x100], !P4 ;  /* 0x0e88010006e29fae */ /* 0x0007e2000e101d50 */
[----:B------:R-:W-:Y:S01]  /*1080*/  ISETP.LT.OR P4, PT, R0, 0x1, P6 ;  /* 0x000000010000780c */ /* 0x000fe20003781670 */
[----:B------:R-:W-:Y:S01]  /*1090*/  CS2R R138, SRZ ;  /* 0x00000000008a7805 */ /* 0x000fe2000001ff00 */
[----:B------:R-:W-:Y:S01]  /*10a0*/  CS2R R136, SRZ ;  /* 0x0000000000887805 */ /* 0x000fe2000001ff00 */
[----:B------:R-:W-:Y:S01]  /*10b0*/  CS2R R134, SRZ ;  /* 0x0000000000867805 */ /* 0x000fe2000001ff00 */
[----:B------:R-:W-:Y:S01]  /*10c0*/  CS2R R132, SRZ ;  /* 0x0000000000847805 */ /* 0x000fe2000001ff00 */
[----:B------:R-:W-:Y:S01]  /*10d0*/  CS2R R130, SRZ ;  /* 0x0000000000827805 */ /* 0x000fe2000001ff00 */
[----:B------:R-:W-:Y:S01]  /*10e0*/  CS2R R128, SRZ ;  /* 0x0000000000807805 */ /* 0x000fe2000001ff00 */
[----:B------:R-:W-:Y:S01]  /*10f0*/  CS2R R126, SRZ ;  /* 0x00000000007e7805 */ /* 0x000fe2000001ff00 */
[----:B--2---:R-:W-:Y:S01]  /*1100*/  IMAD.IADD R3, R9, 0x1, R13 ;  /* 0x0000000109037824 */ /* 0x004fe200078e020d */
[C---:B------:R-:W-:Y:S01]  /*1110*/  LEA R2, P3, R8.reuse, c[0x0][0x190], 0x1 ;  /* 0x0000640008027a11 */ /* 0x040fe200078608ff */
[----:B------:R-:W-:Y:S01]  /*1120*/  CS2R R124, SRZ ;  /* 0x00000000007c7805 */ /* 0x000fe2000001ff00 */
[----:B------:R-:W-:Y:S01]  /*1130*/  CS2R R122, SRZ ;  /* 0x00000000007a7805 */ /* 0x000fe2000001ff00 */
[----:B------:R-:W-:Y:S01]  /*1140*/  CS2R R120, SRZ ;  /* 0x0000000000787805 */ /* 0x000fe2000001ff00 */
[----:B------:R-:W-:Y:S01]  /*1150*/  LEA.HI.X R3, R8, c[0x0][0x194], R3, 0x1, P3 ;  /* 0x0000650008037a11 */ /* 0x000fe200018f0c03 */
[----:B------:R-:W-:Y:S01]  /*1160*/  CS2R R118, SRZ ;  /* 0x0000000000767805 */ /* 0x000fe2000001ff00 */
[C---:B------:R-:W-:Y:S01]  /*1170*/  ISETP.LT.OR P3, PT, R0.reuse, 0x1, P5 ;  /* 0x000000010000780c */ /* 0x040fe20002f61670 */
[----:B------:R-:W-:Y:S01]  /*1180*/  CS2R R116, SRZ ;  /* 0x0000000000747805 */ /* 0x000fe2000001ff00 */
[----:B------:R-:W-:Y:S01]  /*1190*/  CS2R R114, SRZ ;  /* 0x0000000000727805 */ /* 0x000fe2000001ff00 */
[----:B------:R1:W-:Y:S01]  /*11a0*/  LDGSTS.E.BYPASS.LTC128B.128 [R226+0x80], [R2.64], !P0 ;  /* 0x0008000002e27fae */ /* 0x0003e2000c101d50 */
[----:B------:R-:W-:Y:S01]  /*11b0*/  CS2R R112, SRZ ;  /* 0x0000000000707805 */ /* 0x000fe2000001ff00 */
[----:B------:R-:W-:Y:S01]  /*11c0*/  CS2R R102, SRZ ;  /* 0x0000000000667805 */ /* 0x000fe2000001ff00 */
[----:B------:R-:W-:Y:S01]  /*11d0*/  CS2R R100, SRZ ;  /* 0x0000000000647805 */ /* 0x000fe2000001ff00 */
[----:B------:R1:W-:Y:S01]  /*11e0*/  LDGSTS.E.BYPASS.LTC128B.128 [R226+0x2880], [R2.64+0x80], !P4 ;  /* 0x0288008002e27fae */ /* 0x0003e2000e101d50 */
[C---:B------:R-:W-:Y:S01]  /*11f0*/  ISETP.LT.OR P4, PT, R0.reuse, 0x21, P2 ;  /* 0x000000210000780c */ /* 0x040fe20001781670 */
[----:B------:R-:W-:Y:S01]  /*1200*/  CS2R R98, SRZ ;  /* 0x0000000000627805 */ /* 0x000fe2000001ff00 */
[----:B------:R-:W-:Y:S01]  /*1210*/  @!P1 ISETP.LT.OR P2, PT, R0, 0x41, P2 ;  /* 0x000000410000980c */ /* 0x000fe20001741670 */
[----:B---3--:R-:W-:Y:S01]  /*1220*/  IMAD.MOV.U32 R6, RZ, RZ, c[0x0][0x1a8] ;  /* 0x00006a00ff067624 */ /* 0x008fe200078e00ff */
[----:B------:R-:W-:Y:S01]  /*1230*/  CS2R R96, SRZ ;  /* 0x0000000000607805 */ /* 0x000fe2000001ff00 */
[----:B------:R1:W-:Y:S01]  /*1240*/  LDGSTS.E.BYPASS.LTC128B.128 [R226+0x5080], [R2.64+0x100], !P3 ;  /* 0x0508010002e27fae */ /* 0x0003e2000d901d50 */
[----:B------:R-:W-:Y:S01]  /*1250*/  ISETP.GE.AND P3, PT, R20, c[0x0][0x16c], PT ;  /* 0x00005b0014007a0c */ /* 0x000fe20003f66270 */
[C---:B------:R-:W-:Y:S01]  /*1260*/  IMAD.SHL.U32 R7, R6.reuse, 0x20, RZ ;  /* 0x0000002006077824 */ /* 0x040fe200078e00ff */
[C---:B------:R-:W-:Y:S01]  /*1270*/  LEA R4, P0, R6.reuse, R2, 0x6 ;  /* 0x0000000206047211 */ /* 0x040fe200078030ff */
[----:B------:R-:W-:Y:S01]  /*1280*/  CS2R R94, SRZ ;  /* 0x00000000005e7805 */ /* 0x000fe2000001ff00 */
[----:B------:R-:W-:Y:S01]  /*1290*/  SEL R12, RZ, 0xffffffff, P3 ;  /* 0xffffffffff0c7807 */ /* 0x000fe20001800000 */
[----:B------:R-:W-:Y:S01]  /*12a0*/  CS2R R92, SRZ ;  /* 0x00000000005c7805 */ /* 0x000fe2000001ff00 */
[C---:B------:R-:W-:Y:S01]  /*12b0*/  LEA.HI.X R5, R6.reuse, R3, R5, 0x6, P0 ;  /* 0x0000000306057211 */ /* 0x040fe200000f3405 */
[----:B------:R-:W-:Y:S01]  /*12c0*/  CS2R R90, SRZ ;  /* 0x00000000005a7805 */ /* 0x000fe2000001ff00 */
[----:B------:R-:W-:Y:S01]  /*12d0*/  SHF.L.U64.HI R6, R6, R25, c[0x0][0x1ac] ;  /* 0x00006b0006067619 */ /* 0x000fe20000010219 */
[----:B------:R-:W-:Y:S01]  /*12e0*/  IMAD.SHL.U32 R12, R12, 0x2, RZ ;  /* 0x000000020c0c7824 */ /* 0x000fe200078e00ff */
[C---:B------:R-:W-:Y:S01]  /*12f0*/  @!P1 LEA R8, P0, R7.reuse, R4, 0x1 ;  /* 0x0000000407089211 */ /* 0x040fe200078008ff */
[----:B------:R2:W-:Y:S01]  /*1300*/  LDGSTS.E.BYPASS.LTC128B.128 [R226+0x1080], [R4.64], !P4 ;  /* 0x0108000004e27fae */ /* 0x0005e2000e101d50 */
[----:B------:R-:W-:Y:S01]  /*1310*/  ISETP.LT.OR P3, PT, R0, 0x21, P6 ;  /* 0x000000210000780c */ /* 0x000fe20003761670 */
[----:B------:R-:W-:Y:S01]  /*1320*/  CS2R R88, SRZ ;  /* 0x0000000000587805 */ /* 0x000fe2000001ff00 */
[----:B------:R-:W-:Y:S01]  /*1330*/  @!P1 LEA.HI.X R9, R7, R5, R6, 0x1, P0 ;  /* 0x0000000507099211 */ /* 0x000fe200000f0c06 */
[----:B------:R-:W-:Y:S01]  /*1340*/  IMAD R6, R235, c[0x0][0x178], RZ ;  /* 0x00005e00eb067a24 */ /* 0x000fe200078e02ff */
[----:B------:R-:W-:Y:S01]  /*1350*/  ISETP.GE.AND P0, PT, R10, c[0x0][0x16c], PT ;  /* 0x00005b000a007a0c */ /* 0x000fe20003f06270 */
[----:B------:R-:W-:Y:S01]  /*1360*/  CS2R R86, SRZ ;  /* 0x0000000000567805 */ /* 0x000fe2000001ff00 */
[----:B------:R-:W-:Y:S01]  /*1370*/  @!P1 ISETP.LT.OR P6, PT, R0, 0x41, P6 ;  /* 0x000000410000980c */ /* 0x000fe200037c1670 */
[----:B------:R-:W-:Y:S01]  /*1380*/  IMAD R6, R234, c[0x0][0x17c], R6 ;  /* 0x00005f00ea067a24 */ /* 0x000fe200078e0206 */
[----:B------:R-:W-:Y:S01]  /*1390*/  SEL R7, RZ, 0x1, P0 ;  /* 0x00000001ff077807 */ /* 0x000fe20000000000 */
[----:B------:R-:W-:Y:S01]  /*13a0*/  CS2R R84, SRZ ;  /* 0x0000000000547805 */ /* 0x000fe2000001ff00 */
[----:B------:R-:W-:Y:S01]  /*13b0*/  ISETP.GE.AND P0, PT, R23, c[0x0][0x16c], PT ;  /* 0x00005b0017007a0c */ /* 0x000fe20003f06270 */
[----:B------:R-:W-:Y:S01]  /*13c0*/  CS2R R82, SRZ ;  /* 0x0000000000527805 */ /* 0x000fe2000001ff00 */
[----:B------:R-:W-:Y:S01]  /*13d0*/  LOP3.LUT R12, R12, 0x2, R7, 0xe2, !PT ;  /* 0x000000020c0c7812 */ /* 0x000fe200078ee207 */
[----:B------:R2:W-:Y:S01]  /*13e0*/  LDGSTS.E.BYPASS.LTC128B.128 [R226+0x3880], [R4.64+0x80], !P3 ;  /* 0x0388008004e27fae */ /* 0x0005e2000d901d50 */
[----:B-1----:R-:W-:Y:S01]  /*13f0*/  IMAD.WIDE.U32 R2, R234, c[0x0][0x178], R10 ;  /* 0x00005e00ea027a25 */ /* 0x002fe200078e000a */
[----:B------:R-:W-:Y:S01]  /*1400*/  SEL R13, RZ, 0x4, P0 ;  /* 0x00000004ff0d7807 */ /* 0x000fe20000000000 */
[----:B------:R-:W-:Y:S01]  /*1410*/  CS2R R80, SRZ ;  /* 0x0000000000507805 */ /* 0x000fe2000001ff00 */
[C---:B------:R-:W-:Y:S01]  /*1420*/  ISETP.LT.OR P0, PT, R0.reuse, 0x21, P5 ;  /* 0x000000210000780c */ /* 0x040fe20002f01670 */
[----:B------:R-:W-:Y:S01]  /*1430*/  IMAD.IADD R3, R3, 0x1, R6 ;  /* 0x0000000103037824 */ /* 0x000fe200078e0206 */
[----:B------:R-:W-:Y:S01]  /*1440*/  @!P1 ISETP.LT.OR P5, PT, R0, 0x41, P5 ;  /* 0x000000410000980c */ /* 0x000fe20002fa1670 */
[C---:B------:R-:W-:Y:S01]  /*1450*/  IMAD R6, R29.reuse, c[0x0][0x184], R14 ;  /* 0x000061001d067a24 */ /* 0x040fe200078e020e */
[----:B------:R-:W-:Y:S01]  /*1460*/  CS2R R78, SRZ ;  /* 0x00000000004e7805 */ /* 0x000fe2000001ff00 */
[----:B------:R-:W-:Y:S01]  /*1470*/  IMAD.WIDE.U32 R2, R29, c[0x0][0x180], R2 ;  /* 0x000060001d027a25 */ /* 0x000fe200078e0002 */
[----:B------:R-:W-:Y:S01]  /*1480*/  CS2R R76, SRZ ;  /* 0x00000000004c7805 */ /* 0x000fe2000001ff00 */
[----:B------:R-:W-:Y:S01]  /*1490*/  CS2R R74, SRZ ;  /* 0x00000000004a7805 */ /* 0x000fe2000001ff00 */
[----:B------:R-:W-:Y:S01]  /*14a0*/  CS2R R72, SRZ ;  /* 0x0000000000487805 */ /* 0x000fe2000001ff00 */
[----:B------:R-:W-:Y:S01]  /*14b0*/  IMAD.MOV.U32 R14, RZ, RZ, c[0x0][0x178] ;  /* 0x00005e00ff0e7624 */ /* 0x000fe200078e00ff */
[----:B------:R-:W-:Y:S01]  /*14c0*/  CS2R R70, SRZ ;  /* 0x0000000000467805 */ /* 0x000fe2000001ff00 */
[----:B------:R-:W-:Y:S01]  /*14d0*/  IMAD R0, R235, c[0x0][0x208], RZ ;  /* 0x00008200eb007a24 */ /* 0x000fe200078e02ff */
[----:B------:R-:W-:Y:S01]  /*14e0*/  CS2R R68, SRZ ;  /* 0x0000000000447805 */ /* 0x000fe2000001ff00 */
[----:B------:R-:W-:Y:S01]  /*14f0*/  IMAD.IADD R3, R3, 0x1, R6 ;  /* 0x0000000103037824 */ /* 0x000fe200078e0206 */
[----:B------:R2:W-:Y:S01]  /*1500*/  LDGSTS.E.BYPASS.LTC128B.128 [R226+0x6080], [R4.64+0x100], !P0 ;  /* 0x0608010004e27fae */ /* 0x0005e2000c101d50 */
[----:B------:R-:W-:Y:S01]  /*1510*/  IMAD.WIDE.U32 R6, R234, c[0x0][0x208], R10 ;  /* 0x00008200ea067a25 */ /* 0x000fe200078e000a */
[----:B------:R-:W-:Y:S01]  /*1520*/  SHF.L.U64.HI R11, R14, R27, c[0x0][0x17c] ;  /* 0x00005f000e0b7619 */ /* 0x000fe2000001021b */
[----:B------:R-:W-:Y:S01]  /*1530*/  CS2R R66, SRZ ;  /* 0x0000000000427805 */ /* 0x000fe2000001ff00 */
[----:B------:R1:W-:Y:S01]  /*1540*/  @!P1 LDGSTS.E.BYPASS.LTC128B.128 [R226+0x2080], [R8.64], !P2 ;  /* 0x0208000008e29fae */ /* 0x0003e2000d101d50 */
[----:B------:R-:W-:Y:S01]  /*1550*/  IMAD R0, R234, c[0x0][0x20c], R0 ;  /* 0x00008300ea007a24 */ /* 0x000fe200078e0200 */
[----:B------:R-:W-:Y:S01]  /*1560*/  SHF.L.U64.HI R30, R14, R25, c[0x0][0x17c] ;  /* 0x00005f000e1e7619 */ /* 0x000fe20000010219 */
[----:B------:R-:W-:Y:S01]  /*1570*/  IMAD.WIDE.U32 R244, R248, c[0x0][0x188], R2 ;  /* 0x00006200f8f47a25 */ /* 0x000fe200078e0002 */
[----:B------:R1:W-:Y:S01]  /*1580*/  @!P1 LDGSTS.E.BYPASS.LTC128B.128 [R226+0x4880], [R8.64+0x80], !P6 ;  /* 0x0488008008e29fae */ /* 0x0003e2000f101d50 */
[----:B------:R-:W-:Y:S01]  /*1590*/  CS2R R64, SRZ ;  /* 0x0000000000407805 */ /* 0x000fe2000001ff00 */
[----:B------:R-:W-:Y:S01]  /*15a0*/  CS2R R62, SRZ ;  /* 0x00000000003e7805 */ /* 0x000fe2000001ff00 */
[----:B------:R-:W-:Y:S01]  /*15b0*/  IMAD.IADD R3, R7, 0x1, R0 ;  /* 0x0000000107037824 */ /* 0x000fe200078e0200 */
[----:B------:R-:W-:Y:S01]  /*15c0*/  LOP3.LUT R0, R12, R13, RZ, 0xfc, !PT ;  /* 0x0000000d0c007212 */ /* 0x000fe200078efcff */
[----:B------:R-:W-:Y:S01]  /*15d0*/  IMAD R7, R11, UR14, RZ ;  /* 0x0000000e0b077c24 */ /* 0x000fe2000f8e02ff */
[----:B------:R-:W-:Y:S01]  /*15e0*/  IADD3 R241, R245, UR7, RZ ;  /* 0x00000007f5f17c10 */ /* 0x000fe2000fffe0ff */
[----:B------:R-:W-:Y:S01]  /*15f0*/  IMAD.MOV.U32 R2, RZ, RZ, R6 ;  /* 0x000000ffff027224 */ /* 0x000fe200078e0006 */
[----:B------:R-:W-:Y:S01]  /*1600*/  LOP3.LUT P4, RZ, R0, 0x1, RZ, 0xc0, !PT ;  /* 0x0000000100ff7812 */ /* 0x000fe2000788c0ff */
[----:B------:R-:W-:Y:S01]  /*1610*/  IMAD R11, R28, c[0x0][0x210], RZ ;  /* 0x000084001c0b7a24 */ /* 0x000fe200078e02ff */
[C---:B------:R-:W-:Y:S01]  /*1620*/  LOP3.LUT P3, RZ, R0.reuse, 0x2, RZ, 0xc0, !PT ;  /* 0x0000000200ff7812 */ /* 0x040fe2000786c0ff */
[C---:B------:R-:W-:Y:S01]  /*1630*/  IMAD.WIDE.U32 R2, R29.reuse, c[0x0][0x210], R2 ;  /* 0x000084001d027a25 */ /* 0x040fe200078e0002 */
[----:B------:R-:W-:Y:S01]  /*1640*/  LOP3.LUT P2, RZ, R0, 0x4, RZ, 0xc0, !PT ;  /* 0x0000000400ff7812 */ /* 0x000fe2000784c0ff */
[----:B------:R1:W-:Y:S01]  /*1650*/  @!P1 LDGSTS.E.BYPASS.LTC128B.128 [R226+0x7080], [R8.64+0x100], !P5 ;  /* 0x0708010008e29fae */ /* 0x0003e2000e901d50 */
[----:B------:R-:W-:Y:S01]  /*1660*/  ULDC.64 UR6, c[0x0][0x218] ;  /* 0x0000860000067ab9 */ /* 0x000fe20000000a00 */
[----:B------:R-:W-:Y:S01]  /*1670*/  IMAD R11, R29, c[0x0][0x214], R11 ;  /* 0x000085001d0b7a24 */ /* 0x000fe200078e020b */
[----:B------:R-:W-:Y:S01]  /*1680*/  UIMAD UR6, UR18, UR6, URZ ;  /* 0x00000006120672a4 */ /* 0x000fe2000f8e023f */
[----:B------:R-:W-:Y:S01]  /*1690*/  IMAD.SHL.U32 R26, R14, 0x40, RZ ;  /* 0x000000400e1a7824 */ /* 0x000fe200078e00ff */
[----:B------:R-:W0:Y:S01]  /*16a0*/  LDGDEPBAR ;  /* 0x00000000000079af */ /* 0x000e220000000000 */
[----:B------:R-:W-:Y:S01]  /*16b0*/  IMAD.IADD R3, R3, 0x1, R11 ;  /* 0x0000000103037824 */ /* 0x000fe200078e020b */
[----:B------:R-:W-:Y:S01]  /*16c0*/  UIMAD UR6, UR19, UR7, UR6 ;  /* 0x00000007130672a4 */ /* 0x000fe2000f8e0206 */
[----:B------:R-:W-:Y:S01]  /*16d0*/  IMAD.U32 R11, RZ, RZ, UR20 ;  /* 0x00000014ff0b7e24 */ /* 0x000fe2000f8e00ff */
[----:B------:R-:W-:Y:S01]  /*16e0*/  CS2R R60, SRZ ;  /* 0x00000000003c7805 */ /* 0x000fe2000001ff00 */
[----:B------:R-:W-:Y:S01]  /*16f0*/  IMAD.MOV.U32 R240, RZ, RZ, R244 ;  /* 0x000000fffff07224 */ /* 0x000fe200078e00f4 */
[----:B------:R-:W-:Y:S01]  /*1700*/  CS2R R58, SRZ ;  /* 0x00000000003a7805 */ /* 0x000fe2000001ff00 */
[----:B------:R-:W-:Y:S01]  /*1710*/  IMAD R12, R26, UR4, R7 ;  /* 0x000000041a0c7c24 */ /* 0x000fe2000f8e0207 */
[----:B------:R-:W-:Y:S01]  /*1720*/  IADD3 R0, -R234, c[0x0][0x168], -R11 ;  /* 0x00005a00ea007a10 */ /* 0x000fe20007ffe90b */
[----:B------:R-:W-:Y:S01]  /*1730*/  IMAD.WIDE.U32 R6, R26, UR14, R240 ;  /* 0x0000000e1a067c25 */ /* 0x000fe2000f8e00f0 */
[----:B------:R-:W-:Y:S01]  /*1740*/  IADD3 R11, -R11, c[0x0][0x168], -R234 ;  /* 0x00005a000b0b7a10 */ /* 0x000fe20007ffe9ea */
[----:B------:R-:W-:Y:S01]  /*1750*/  CS2R R56, SRZ ;  /* 0x0000000000387805 */ /* 0x000fe2000001ff00 */
[C---:B------:R-:W-:Y:S01]  /*1760*/  ISETP.LT.OR P6, PT, R0.reuse, 0x1, !P4 ;  /* 0x000000010000780c */ /* 0x040fe200067c1670 */
[----:B--2---:R-:W-:Y:S01]  /*1770*/  IMAD.IADD R5, R7, 0x1, R12 ;  /* 0x0000000107057824 */ /* 0x004fe200078e020c */
[C---:B------:R-:W-:Y:S01]  /*1780*/  ISETP.LT.OR P1, PT, R0.reuse, 0x1, !P3 ;  /* 0x000000010000780c */ /* 0x040fe20005f21670 */
[----:B------:R-:W-:Y:S01]  /*1790*/  IMAD.MOV.U32 R13, RZ, RZ, c[0x0][0x208] ;  /* 0x00008200ff0d7624 */ /* 0x000fe200078e00ff */
[----:B------:R-:W-:Y:S01]  /*17a0*/  ISETP.LT.OR P5, PT, R0, 0x1, !P2 ;  /* 0x000000010000780c */ /* 0x000fe200057a1670 */
[----:B------:R-:W-:Y:S01]  /*17b0*/  IMAD.WIDE.U32 R242, R248, c[0x0][0x218], R2 ;  /* 0x00008600f8f27a25 */ /* 0x000fe200078e0002 */
[C---:B------:R-:W-:Y:S01]  /*17c0*/  LEA R4, P0, R6.reuse, c[0x0][0x160], 0x1 ;  /* 0x0000580006047a11 */ /* 0x040fe200078008ff */
[----:B------:R-:W-:Y:S01]  /*17d0*/  CS2R R54, SRZ ;  /* 0x0000000000367805 */ /* 0x000fe2000001ff00 */
[C---:B------:R-:W-:Y:S01]  /*17e0*/  SHF.L.U64.HI R7, R13.reuse, R27, c[0x0][0x20c] ;  /* 0x000083000d077619 */ /* 0x040fe2000001021b */
[----:B------:R-:W-:Y:S01]  /*17f0*/  IMAD.MOV.U32 R238, RZ, RZ, R242 ;  /* 0x000000ffffee7224 */ /* 0x000fe200078e00f2 */
[----:B------:R-:W-:Y:S01]  /*1800*/  LEA.HI.X R5, R6, c[0x0][0x164], R5, 0x1, P0 ;  /* 0x0000590006057a11 */ /* 0x000fe200000f0c05 */
[----:B-1----:R-:W-:Y:S01]  /*1810*/  IMAD.SHL.U32 R9, R14, 0x20, RZ ;  /* 0x000000200e097824 */ /* 0x002fe200078e00ff */
[C---:B------:R-:W-:Y:S01]  /*1820*/  ISETP.LT.OR P0, PT, R0.reuse, 0x21, !P4 ;  /* 0x000000210000780c */ /* 0x040fe20006701670 */
[----:B------:R-:W-:Y:S01]  /*1830*/  IMAD.SHL.U32 R8, R13, 0x40, RZ ;  /* 0x000000400d087824 */ /* 0x000fe200078e00ff */
[----:B------:R-:W-:Y:S01]  /*1840*/  IADD3 R239, R243, UR6, RZ ;  /* 0x00000006f3ef7c10 */ /* 0x000fe2000fffe0ff */
[----:B------:R1:W-:Y:S01]  /*1850*/  LDGSTS.E.BYPASS.LTC128B.128 [R226+0xf080], [R4.64], !P6 ;  /* 0x0f08000004e27fae */ /* 0x0003e2000f101d50 */
[----:B------:R-:W-:Y:S01]  /*1860*/  IMAD R7, R7, UR14, RZ ;  /* 0x0000000e07077c24 */ /* 0x000fe2000f8e02ff */
[----:B------:R-:W-:Y:S01]  /*1870*/  ISETP.LT.OR P6, PT, R0, 0x21, !P3 ;  /* 0x000000210000780c */ /* 0x000fe20005fc1670 */
[----:B------:R-:W-:Y:S01]  /*1880*/  IMAD.SHL.U32 R14, R13, 0x20, RZ ;  /* 0x000000200d0e7824 */ /* 0x000fe200078e00ff */
[----:B------:R1:W-:Y:S01]  /*1890*/  LDGSTS.E.BYPASS.LTC128B.128 [R226+0x11080], [R4.64+0x80], !P1 ;  /* 0x1108008004e27fae */ /* 0x0003e2000c901d50 */
[C---:B------:R-:W-:Y:S01]  /*18a0*/  LEA R6, P1, R9.reuse, R4, 0x1 ;  /* 0x0000000409067211 */ /* 0x040fe200078208ff */
[----:B------:R-:W-:Y:S01]  /*18b0*/  IMAD.WIDE.U32 R2, R8, UR14, R238 ;  /* 0x0000000e08027c25 */ /* 0x000fe2000f8e00ee */
[----:B------:R-:W-:Y:S01]  /*18c0*/  P2R R12, PR, RZ, 0x10 ;  /* 0x00000010ff0c7803 */ /* 0x000fe20000000000 */
[----:B------:R1:W-:Y:S01]  /*18d0*/  LDGSTS.E.BYPASS.LTC128B.128 [R226+0x13080], [R4.64+0x100], !P5 ;  /* 0x1308010004e27fae */ /* 0x0003e2000e901d50 */
[----:B------:R-:W-:Y:S01]  /*18e0*/  ISETP.LT.OR P5, PT, R0, 0x21, !P2 ;  /* 0x000000210000780c */ /* 0x000fe200057a1670 */
[----:B------:R-:W-:Y:S01]  /*18f0*/  IMAD R0, R8, UR4, R7 ;  /* 0x0000000408007c24 */ /* 0x000fe2000f8e0207 */
[----:B------:R-:W-:Y:S01]  /*1900*/  LEA.HI.X R7, R9, R5, R30, 0x1, P1 ;  /* 0x0000000509077211 */ /* 0x000fe200008f0c1e */
[----:B------:R-:W-:Y:S01]  /*1910*/  ULDC.64 UR6, c[0x0][0x240] ;  /* 0x0000900000067ab9 */ /* 0x000fe20000000a00 */
[----:B------:R-:W-:Y:S01]  /*1920*/  ISETP.GT.AND P1, PT, R230, 0xf, PT ;  /* 0x0000000fe600780c */ /* 0x000fe20003f24270 */
[----:B------:R-:W-:Y:S01]  /*1930*/  IMAD.IADD R0, R3, 0x1, R0 ;  /* 0x0000000103007824 */ /* 0x000fe200078e0200 */
[----:B------:R-:W-:Y:S01]  /*1940*/  ISETP.GE.AND P4, PT, R10, c[0x0][0x1fc], PT ;  /* 0x00007f000a007a0c */ /* 0x000fe20003f86270 */
[----:B------:R2:W-:Y:S01]  /*1950*/  LDGSTS.E.BYPASS.LTC128B.128 [R226+0x10080], [R6.64], !P0 ;  /* 0x1008000006e27fae */ /* 0x0005e2000c101d50 */
[C---:B------:R-:W-:Y:S01]  /*1960*/  LEA R8, P0, R18.reuse, c[0x0][0x258], 0x2 ;  /* 0x0000960012087a11 */ /* 0x040fe200078010ff */
[----:B------:R-:W-:Y:S01]  /*1970*/  UIMAD UR6, UR18, UR6, URZ ;  /* 0x00000006120672a4 */ /* 0x000fe2000f8e023f */
[----:B------:R-:W-:Y:S01]  /*1980*/  SHF.L.U64.HI R252, R13, R25, c[0x0][0x20c] ;  /* 0x000083000dfc7619 */ /* 0x000fe20000010219 */
[----:B------:R2:W-:Y:S01]  /*1990*/  LDGSTS.E.BYPASS.LTC128B.128 [R226+0x12080], [R6.64+0x80], !P6 ;  /* 0x1208008006e27fae */ /* 0x0005e2000f101d50 */
[----:B------:R-:W-:Y:S01]  /*19a0*/  LEA.HI.X R9, R18, c[0x0][0x25c], R15, 0x2, P0 ;  /* 0x0000970012097a11 */ /* 0x000fe200000f140f */
[----:B------:R-:W-:Y:S01]  /*19b0*/  UIMAD UR25, UR19, UR7, UR6 ;  /* 0x00000007131972a4 */ /* 0x000fe2000f8e0206 */
[----:B------:R-:W-:Y:S01]  /*19c0*/  ISETP.LT.OR P0, PT, R11, 0x1, P4 ;  /* 0x000000010b00780c */ /* 0x000fe20002701670 */
[----:B------:R2:W-:Y:S01]  /*19d0*/  LDGSTS.E.BYPASS.LTC128B.128 [R226+0x14080], [R6.64+0x100], !P5 ;  /* 0x1408010006e27fae */ /* 0x0005e2000e901d50 */
[----:B------:R-:W-:Y:S01]  /*19e0*/  ISETP.GE.AND P6, PT, R20, c[0x0][0x1fc], PT ;  /* 0x00007f0014007a0c */ /* 0x000fe20003fc6270 */
[----:B------:R-:W-:Y:S01]  /*19f0*/  @!P1 IMAD.SHL.U32 R3, R230, 0x10, RZ ;  /* 0x00000010e6039824 */ /* 0x000fe200078e00ff */
[----:B------:R-:W-:Y:S01]  /*1a00*/  LEA.HI R13, R16, R230, RZ, 0x4 ;  /* 0x000000e6100d7211 */ /* 0x000fe200078f20ff */
[----:B------:R-:W-:Y:S01]  /*1a10*/  UMOV UR7, 0x1 ;  /* 0x0000000100077882 */ /* 0x000fe20000000000 */
[----:B------:R-:W-:Y:S01]  /*1a20*/  CS2R R52, SRZ ;  /* 0x0000000000347805 */ /* 0x000fe2000001ff00 */
[----:B------:R-:W-:Y:S01]  /*1a30*/  ULDC UR6, c[0x0][0x168] ;  /* 0x00005a0000067ab9 */ /* 0x000fe20000000800 */
[----:B------:R3:W-:Y:S01]  /*1a40*/  @!P1 LDGSTS.E.BYPASS.LTC128B.128 [R3+0x21080], [R8.64] ;  /* 0x2108000008039fae */ /* 0x0007e2000b901d50 */
[----:B------:R-:W-:Y:S01]  /*1a50*/  UIADD3 UR6, UR26, -UR6, UR7 ;  /* 0x800000061a067290 */ /* 0x000fe2000fffe007 */
[----:B------:R-:W-:Y:S01]  /*1a60*/  CS2R R50, SRZ ;  /* 0x0000000000327805 */ /* 0x000fe2000001ff00 */
[----:B------:R-:W-:Y:S01]  /*1a70*/  CS2R R48, SRZ ;  /* 0x0000000000307805 */ /* 0x000fe2000001ff00 */
[C---:B-1----:R-:W-:Y:S01]  /*1a80*/  LEA R4, P5, R2.reuse, c[0x0][0x1f0], 0x1 ;  /* 0x00007c0002047a11 */ /* 0x042fe200078a08ff */
[----:B------:R-:W0:Y:S01]  /*1a90*/  LDGDEPBAR ;  /* 0x00000000000079af */ /* 0x000e220000000000 */
[----:B------:R-:W-:Y:S01]  /*1aa0*/  CS2R R46, SRZ ;  /* 0x00000000002e7805 */ /* 0x000fe2000001ff00 */
[----:B------:R-:W-:Y:S01]  /*1ab0*/  CS2R R44, SRZ ;  /* 0x00000000002c7805 */ /* 0x000fe2000001ff00 */
[----:B------:R-:W-:Y:S01]  /*1ac0*/  LEA.HI.X R5, R2, c[0x0][0x1f4], R0, 0x1, P5 ;  /* 0x00007d0002057a11 */ /* 0x000fe200028f0c00 */
[----:B------:R-:W-:Y:S01]  /*1ad0*/  IMAD R0, R28, c[0x0][0x238], RZ ;  /* 0x00008e001c007a24 */ /* 0x000fe200078e02ff */
[----:B------:R-:W-:Y:S01]  /*1ae0*/  ISETP.GE.AND P5, PT, R23, c[0x0][0x1fc], PT ;  /* 0x00007f0017007a0c */ /* 0x000fe20003fa6270 */
[----:B------:R-:W-:Y:S01]  /*1af0*/  ULDC UR19, c[0x0][0x2a0] ;  /* 0x0000a80000137ab9 */ /* 0x000fe20000000800 */
[----:B------:R-:W-:Y:S01]  /*1b00*/  IADD3 R247, R226, 0xf080, RZ ;  /* 0x0000f080e2f77810 */ /* 0x000fe20007ffe0ff */
[----:B------:R1:W-:Y:S01]  /*1b10*/  LDGSTS.E.BYPASS.LTC128B.128 [R226+0x1b080], [R4.64], !P0 ;  /* 0x1b08000004e27fae */ /* 0x0003e2000c101d50 */
[----:B------:R-:W-:Y:S01]  /*1b20*/  ISETP.LT.OR P0, PT, R11, 0x1, P6 ;  /* 0x000000010b00780c */ /* 0x000fe20003701670 */
[----:B------:R-:W-:Y:S01]  /*1b30*/  IMAD R0, R29, c[0x0][0x23c], R0 ;  /* 0x00008f001d007a24 */ /* 0x000fe200078e0200 */
[----:B------:R-:W-:Y:S01]  /*1b40*/  ISETP.LT.OR P6, PT, R11, 0x21, P6 ;  /* 0x000000210b00780c */ /* 0x000fe200037c1670 */
[----:B------:R-:W-:-:S02]  /*1b50*/  UP2UR UR22, UPR, URZ, 0x2 ;  /* 0x000000023f167883 */ /* 0x000fc40008000000 */
[----:B------:R-:W-:Y:S02]  /*1b60*/  UMOV UR4, URZ ;  /* 0x0000003f00047c82 */ /* 0x000fe40008000000 */
[----:B------:R-:W-:Y:S02]  /*1b70*/  UMOV UR20, 0x1 ;  /* 0x0000000100147882 */ /* 0x000fe40000000000 */
[----:B------:R-:W-:Y:S02]  /*1b80*/  ULDC UR18, c[0x0][0x168] ;  /* 0x00005a0000127ab9 */ /* 0x000fe40000000800 */
[----:B------:R-:W-:Y:S02]  /*1b90*/  ULOP3.LUT UR19, URZ, UR19, URZ, 0x33, !UPT ;  /* 0x000000133f137292 */ /* 0x000fe4000f8e333f */
[----:B------:R1:W-:Y:S01]  /*1ba0*/  LDGSTS.E.BYPASS.LTC128B.128 [R226+0x1d080], [R4.64+0x80], !P0 ;  /* 0x1d08008004e27fae */ /* 0x0003e2000c101d50 */
[----:B--2---:R-:W-:Y:S01]  /*1bb0*/  LEA R6, P0, R14, R4, 0x1 ;  /* 0x000000040e067211 */ /* 0x004fe200078008ff */
[----:B---3--:R-:W-:Y:S01]  /*1bc0*/  IMAD.WIDE.U32 R2, R29, c[0x0][0x238], R230 ;  /* 0x00008e001d027a25 */ /* 0x008fe200078e00e6 */
[----:B------:R-:W-:-:S02]  /*1bd0*/  UISETP.GE.AND UP6, UPT, UR15, 0x21, UPT ;  /* 0x000000210f00788c */ /* 0x000fc4000bfc6270 */
[----:B------:R-:W-:Y:S01]  /*1be0*/  LEA.HI.X R7, R14, R5, R252, 0x1, P0 ;  /* 0x000000050e077211 */ /* 0x000fe200000f0cfc */
[----:B------:R-:W-:Y:S01]  /*1bf0*/  IMAD.IADD R3, R3, 0x1, R0 ;  /* 0x0000000103037824 */ /* 0x000fe200078e0200 */
[C---:B------:R-:W-:Y:S01]  /*1c00*/  ISETP.LT.OR P0, PT, R11.reuse, 0x1, P5 ;  /* 0x000000010b00780c */ /* 0x040fe20002f01670 */
[----:B------:R-:W-:Y:S01]  /*1c10*/  UP2UR UR21, UPR, URZ, 0x1 ;  /* 0x000000013f157883 */ /* 0x000fe20008000000 */
[----:B------:R-:W-:Y:S01]  /*1c20*/  ISETP.LT.OR P5, PT, R11, 0x21, P5 ;  /* 0x000000210b00780c */ /* 0x000fe20002fa1670 */
[----:B------:R-:W-:Y:S01]  /*1c30*/  IMAD.WIDE.U32 R248, R248, c[0x0][0x240], R2 ;  /* 0x00009000f8f87a25 */ /* 0x000fe200078e0002 */
[----:B------:R-:W-:Y:S02]  /*1c40*/  UISETP.GE.AND UP5, UPT, UR15, 0x22, UPT ;  /* 0x000000220f00788c */ /* 0x000fe4000bfa6270 */
[----:B------:R-:W-:Y:S02]  /*1c50*/  UISETP.GE.AND UP4, UPT, UR15, 0x31, UPT ;  /* 0x000000310f00788c */ /* 0x000fe4000bf86270 */
[----:B------:R-:W-:Y:S01]  /*1c60*/  IADD3 R250, R249, UR25, RZ ;  /* 0x00000019f9fa7c10 */ /* 0x000fe2000fffe0ff */
[----:B------:R-:W-:-:S02]  /*1c70*/  UISETP.GE.AND UP3, UPT, UR15, 0x32, UPT ;  /* 0x000000320f00788c */ /* 0x000fc4000bf66270 */
[----:B------:R-:W-:Y:S02]  /*1c80*/  UISETP.GE.AND UP2, UPT, UR15, 0x41, UPT ;  /* 0x000000410f00788c */ /* 0x000fe4000bf46270 */
[----:B------:R1:W-:Y:S01]  /*1c90*/  LDGSTS.E.BYPASS.LTC128B.128 [R226+0x1f080], [R4.64+0x100], !P0 ;  /* 0x1f08010004e27fae */ /* 0x0003e2000c101d50 */
[----:B------:R-:W-:Y:S01]  /*1ca0*/  ISETP.LT.OR P0, PT, R11, 0x21, P4 ;  /* 0x000000210b00780c */ /* 0x000fe20002701670 */
[----:B------:R-:W-:Y:S01]  /*1cb0*/  UISETP.GE.AND UP1, UPT, UR15, 0x42, UPT ;  /* 0x000000420f00788c */ /* 0x000fe2000bf26270 */
[----:B------:R-:W-:Y:S02]  /*1cc0*/  ISETP.NE.AND P4, PT, R12, RZ, PT ;  /* 0x000000ff0c00720c */ /* 0x000fe40003f85270 */
[CC--:B------:R-:W-:Y:S02]  /*1cd0*/  LEA.HI R12, R16.reuse, R230.reuse, RZ, 0x2 ;  /* 0x000000e6100c7211 */ /* 0x0c0fe400078f10ff */
[----:B------:R-:W-:Y:S02]  /*1ce0*/  LEA.HI R11, R16, R230, RZ, 0x5 ;  /* 0x000000e6100b7211 */ /* 0x000fe400078f28ff */
[----:B------:R-:W-:-:S02]  /*1cf0*/  SHF.R.S32.HI R0, RZ, 0x2, R12 ;  /* 0x00000002ff007819 */ /* 0x000fc4000001140c */
[--C-:B------:R-:W-:Y:S02]  /*1d00*/  SHF.R.S32.HI R8, RZ, 0x1f, R11.reuse ;  /* 0x0000001fff087819 */ /* 0x100fe4000001140b */
[----:B------:R-:W-:Y:S01]  /*1d10*/  SHF.R.S32.HI R15, RZ, 0x5, R11 ;  /* 0x00000005ff0f7819 */ /* 0x000fe2000001140b */
[----:B------:R2:W-:Y:S01]  /*1d20*/  LDGSTS.E.BYPASS.LTC128B.128 [R226+0x1c080], [R6.64], !P0 ;  /* 0x1c08000006e27fae */ /* 0x0005e2000c101d50 */
[----:B------:R-:W-:Y:S02]  /*1d30*/  ISETP.GE.AND P0, PT, R10, c[0x0][0x1fc], PT ;  /* 0x00007f000a007a0c */ /* 0x000fe40003f06270 */
[----:B------:R-:W-:Y:S01]  /*1d40*/  LEA.HI R10, R16, R230, RZ, 0x7 ;  /* 0x000000e6100a7211 */ /* 0x000fe200078f38ff */
[----:B------:R2:W-:Y:S01]  /*1d50*/  LDGSTS.E.BYPASS.LTC128B.128 [R226+0x1e080], [R6.64+0x80], !P6 ;  /* 0x1e08008006e27fae */ /* 0x0005e2000f101d50 */
[----:B------:R-:W-:Y:S02]  /*1d60*/  ISETP.GE.AND P6, PT, R20, c[0x0][0x1fc], PT ;  /* 0x00007f0014007a0c */ /* 0x000fe40003fc6270 */
[----:B------:R-:W-:Y:S01]  /*1d70*/  SHF.R.S32.HI R18, RZ, 0x7, R10 ;  /* 0x00000007ff127819 */ /* 0x000fe2000001140a */
[----:B------:R2:W-:Y:S01]  /*1d80*/  LDGSTS.E.BYPASS.LTC128B.128 [R226+0x20080], [R6.64+0x100], !P5 ;  /* 0x2008010006e27fae */ /* 0x0005e2000e901d50 */
[----:B------:R-:W-:-:S02]  /*1d90*/  ISETP.GE.AND P5, PT, R230, 0x10, PT ;  /* 0x00000010e600780c */ /* 0x000fc40003fa6270 */
[----:B------:R-:W-:Y:S01]  /*1da0*/  SEL R20, RZ, 0x1, P0 ;  /* 0x00000001ff147807 */ /* 0x000fe20000000000 */
[----:B------:R-:W-:Y:S01]  /*1db0*/  IMAD.SHL.U32 R3, R18, 0x8, RZ ;  /* 0x0000000812037824 */ /* 0x000fe200078e00ff */
[----:B-1----:R-:W-:Y:S02]  /*1dc0*/  SHF.R.S32.HI R5, RZ, 0x1f, R12 ;  /* 0x0000001fff057819 */ /* 0x002fe4000001140c */
[----:B------:R-:W-:Y:S02]  /*1dd0*/  SHF.R.S32.HI R4, RZ, 0x4, R13 ;  /* 0x00000004ff047819 */ /* 0x000fe4000001140d */
[----:B------:R-:W-:Y:S02]  /*1de0*/  LEA.HI R5, R5, R0, RZ, 0x3 ;  /* 0x0000000005057211 */ /* 0x000fe400078f18ff */
[----:B------:R-:W-:Y:S02]  /*1df0*/  LEA.HI R9, R13, R4, RZ, 0x1 ;  /* 0x000000040d097211 */ /* 0x000fe400078f08ff */
[----:B------:R-:W-:-:S02]  /*1e00*/  LOP3.LUT R5, R5, 0xfffffff8, RZ, 0xc0, !PT ;  /* 0xfffffff805057812 */ /* 0x000fc400078ec0ff */
[----:B------:R-:W-:Y:S02]  /*1e10*/  LOP3.LUT R9, R9, 0xfffffffe, RZ, 0xc0, !PT ;  /* 0xfffffffe09097812 */ /* 0x000fe400078ec0ff */
[----:B------:R-:W-:Y:S01]  /*1e20*/  LOP3.LUT R10, R3, 0x8, RZ, 0xc0, !PT ;  /* 0x00000008030a7812 */ /* 0x000fe200078ec0ff */
[----:B------:R-:W-:Y:S01]  /*1e30*/  IMAD.IADD R14, R0, 0x1, -R5 ;  /* 0x00000001000e7824 */ /* 0x000fe200078e0a05 */
[----:B------:R-:W-:Y:S01]  /*1e40*/  LEA.HI R5, R8, R15, RZ, 0x2 ;  /* 0x0000000f08057211 */ /* 0x000fe200078f10ff */
[----:B------:R-:W-:Y:S01]  /*1e50*/  IMAD.IADD R0, R4, 0x1, -R9 ;  /* 0x0000000104007824 */ /* 0x000fe200078e0a09 */
[----:B------:R-:W-:Y:S02]  /*1e60*/  LEA R8, P0, R22, c[0x0][0x280], 0x2 ;  /* 0x0000a00016087a11 */ /* 0x000fe400078010ff */
[----:B------:R-:W-:Y:S02]  /*1e70*/  LOP3.LUT R2, R5, 0xfffffffc, RZ, 0xc0, !PT ;  /* 0xfffffffc05027812 */ /* 0x000fe400078ec0ff */
[----:B------:R-:W-:-:S02]  /*1e80*/  LOP3.LUT R5, R12, 0x3ffffffc, RZ, 0xc0, !PT ;  /* 0x3ffffffc0c057812 */ /* 0x000fc400078ec0ff */
[----:B--2---:R-:W-:Y:S01]  /*1e90*/  LOP3.LUT R6, R11, 0xffffffe0, RZ, 0xc0, !PT ;  /* 0xffffffe00b067812 */ /* 0x004fe200078ec0ff */
[----:B------:R-:W-:Y:S01]  /*1ea0*/  IMAD.IADD R16, R15, 0x1, -R2 ;  /* 0x000000010f107824 */ /* 0x000fe200078e0a02 */
[----:B------:R-:W-:Y:S01]  /*1eb0*/  LEA.HI.X R9, R22, c[0x0][0x284], R24, 0x2, P0 ;  /* 0x0000a10016097a11 */ /* 0x000fe200000f1418 */
[C---:B------:R-:W-:Y:S01]  /*1ec0*/  IMAD.SHL.U32 R2, R14.reuse, 0x10, RZ ;  /* 0x000000100e027824 */ /* 0x040fe200078e00ff */
[----:B------:R-:W-:Y:S01]  /*1ed0*/  LOP3.LUT P0, RZ, R14, 0x1, RZ, 0xc0, !PT ;  /* 0x000000010eff7812 */ /* 0x000fe2000780c0ff */
[C---:B------:R-:W-:Y:S01]  /*1ee0*/  IMAD.SHL.U32 R3, R16.reuse, 0x100, RZ ;  /* 0x0000010010037824 */ /* 0x040fe200078e00ff */
[----:B------:R-:W-:Y:S01]  /*1ef0*/  LEA.HI R4, R16, R16, RZ, 0x1 ;  /* 0x0000001010047211 */ /* 0x000fe200078f08ff */
[----:B------:R-:W-:Y:S01]  /*1f00*/  IMAD.IADD R5, R230, 0x1, -R5 ;  /* 0x00000001e6057824 */ /* 0x000fe200078e0a05 */
[----:B------:R-:W-:Y:S02]  /*1f10*/  LOP3.LUT R2, R10, 0x70, R2, 0xf8, !PT ;  /* 0x000000700a027812 */ /* 0x000fe400078ef802 */
[----:B------:R-:W-:Y:S01]  /*1f20*/  LEA.HI R12, R18, R18, RZ, 0x1 ;  /* 0x00000012120c7211 */ /* 0x000fe200078f08ff */
[----:B------:R-:W-:Y:S01]  /*1f30*/  IMAD.SHL.U32 R4, R4, 0x100, RZ ;  /* 0x0000010004047824 */ /* 0x000fe200078e00ff */
[----:B------:R-:W-:-:S04]  /*1f40*/  LOP3.LUT R2, R2, 0x100, R3, 0xf8, !PT ;  /* 0x0000010002027812 */ /* 0x000fc800078ef803 */
[----:B------:R-:W-:Y:S02]  /*1f50*/  LOP3.LUT R4, R4, 0x7ffffe00, RZ, 0xc0, !PT ;  /* 0x7ffffe0004047812 */ /* 0x000fe400078ec0ff */
[----:B------:R-:W-:-:S03]  /*1f60*/  SHF.R.U32.HI R3, RZ, 0x3, R2 ;  /* 0x00000003ff037819 */ /* 0x000fc60000011602 */
[----:B------:R-:W-:Y:S01]  /*1f70*/  IMAD R7, R5, 0x2, R4 ;  /* 0x0000000205077824 */ /* 0x000fe200078e0204 */
[----:B------:R-:W-:Y:S01]  /*1f80*/  LOP3.LUT R2, R2, 0x28, R3, 0x78, !PT ;  /* 0x0000002802027812 */ /* 0x000fe200078e7803 */
[C---:B------:R-:W-:Y:S01]  /*1f90*/  IMAD.IADD R3, R230.reuse, 0x1, -R6 ;  /* 0x00000001e6037824 */ /* 0x040fe200078e0a06 */
[----:B------:R-:W-:Y:S01]  /*1fa0*/  LOP3.LUT R4, R13, 0xfffffff0, RZ, 0xc0, !PT ;  /* 0xfffffff00d047812 */ /* 0x000fe200078ec0ff */
[C---:B------:R-:W-:Y:S01]  /*1fb0*/  @!P5 IMAD.SHL.U32 R5, R230.reuse, 0x10, RZ ;  /* 0x00000010e605d824 */ /* 0x040fe200078e00ff */
[----:B------:R-:W-:Y:S01]  /*1fc0*/  SEL R13, RZ, 0xffffffff, P6 ;  /* 0xffffffffff0d7807 */ /* 0x000fe20003000000 */
[----:B------:R-:W-:Y:S01]  /*1fd0*/  IMAD.IADD R6, R7, 0x1, R2 ;  /* 0x0000000107067824 */ /* 0x000fe200078e0202 */
[----:B------:R-:W-:Y:S01]  /*1fe0*/  LOP3.LUT P6, RZ, R17, 0x2, RZ, 0xc0, !PT ;  /* 0x0000000211ff7812 */ /* 0x000fe200078cc0ff */
[----:B------:R-:W-:Y:S01]  /*1ff0*/  IMAD.IADD R2, R230, 0x1, -R4 ;  /* 0x00000001e6027824 */ /* 0x000fe200078e0a04 */
[----:B------:R-:W-:Y:S01]  /*2000*/  SHF.R.S32.HI R4, RZ, 0x1f, R3 ;  /* 0x0000001fff047819 */ /* 0x000fe20000011403 */
[----:B------:R1:W-:Y:S01]  /*2010*/  @!P5 LDGSTS.E.BYPASS.LTC128B.128 [R5+0x21280], [R8.64] ;  /* 0x212800000805dfae */ /* 0x0003e2000b901d50 */
[----:B------:R-:W-:Y:S01]  /*2020*/  IMAD.SHL.U32 R224, R6, 0x2, RZ ;  /* 0x0000000206e07824 */ /* 0x000fe200078e00ff */
[----:B------:R-:W-:Y:S01]  /*2030*/  SEL R208, R222, 0xfffffff0, !P6 ;  /* 0xfffffff0ded07807 */ /* 0x000fe20007000000 */
[----:B------:R-:W-:Y:S01]  /*2040*/  IMAD.SHL.U32 R7, R15, 0x100, RZ ;  /* 0x000001000f077824 */ /* 0x000fe200078e00ff */
[C---:B------:R-:W-:Y:S01]  /*2050*/  LOP3.LUT P6, RZ, R2.reuse, 0x2, RZ, 0xc0, !PT ;  /* 0x0000000202ff7812 */ /* 0x040fe200078cc0ff */
[----:B------:R-:W-:Y:S01]  /*2060*/  IMAD.SHL.U32 R211, R2, 0x2, RZ ;  /* 0x0000000202d37824 */ /* 0x000fe200078e00ff */
[----:B------:R-:W-:Y:S01]  /*2070*/  IADD3 R225, R224, 0x215a0, RZ ;  /* 0x000215a0e0e17810 */ /* 0x000fe20007ffe0ff */
[----:B------:R-:W0:Y:S01]  /*2080*/  LDGDEPBAR ;  /* 0x00000000000079af */ /* 0x000e220000000000 */
[----:B------:R-:W-:-:S02]  /*2090*/  ISETP.GE.AND P5, PT, R23, c[0x0][0x1fc], PT ;  /* 0x00007f0017007a0c */ /* 0x000fc40003fa6270 */
[----:B------:R-:W-:Y:S01]  /*20a0*/  SEL R212, R212, 0xe0, !P6 ;  /* 0x000000e0d4d47807 */ /* 0x000fe20007000000 */
[----:B------:R-:W0:Y:S01]  /*20b0*/  LDGDEPBAR ;  /* 0x00000000000079af */ /* 0x000e220000000000 */
[----:B-1----:R-:W-:Y:S01]  /*20c0*/  LEA.HI R8, R4, R3, RZ, 0x2 ;  /* 0x0000000304087211 */ /* 0x002fe200078f10ff */
[----:B------:R-:W-:-:S03]  /*20d0*/  IMAD.SHL.U32 R5, R2, 0x10, RZ ;  /* 0x0000001002057824 */ /* 0x000fc600078e00ff */
[----:B------:R-:W-:Y:S02]  /*20e0*/  LOP3.LUT R6, R8, 0x7ffffffc, RZ, 0xc0, !PT ;  /* 0x7ffffffc08067812 */ /* 0x000fe400078ec0ff */
[----:B------:R-:W-:Y:S02]  /*20f0*/  LOP3.LUT R4, R5, 0xf0, RZ, 0xc0, !PT ;  /* 0x000000f005047812 */ /* 0x000fe400078ec0ff */
[----:B------:R-:W-:Y:S01]  /*2100*/  IADD3 R5, R224, 0x21480, RZ ;  /* 0x00021480e0057810 */ /* 0x000fe20007ffe0ff */
[----:B------:R-:W-:Y:S01]  /*2110*/  IMAD.IADD R11, R3, 0x1, -R6 ;  /* 0x00000001030b7824 */ /* 0x000fe200078e0a06 */
[----:B------:R-:W-:Y:S02]  /*2120*/  SHF.R.S32.HI R3, RZ, 0x1f, R2 ;  /* 0x0000001fff037819 */ /* 0x000fe40000011402 */
[C---:B------:R-:W-:Y:S02]  /*2130*/  LOP3.LUT R10, R4.reuse, R10, RZ, 0xfc, !PT ;  /* 0x0000000a040a7212 */ /* 0x040fe400078efcff */
[----:B------:R-:W-:Y:S01]  /*2140*/  LEA.HI R213, R3, R2, RZ, 0x3 ;  /* 0x0000000203d57211 */ /* 0x000fe200078f18ff */
[----:B------:R-:W-:Y:S01]  /*2150*/  IMAD.SHL.U32 R3, R17, 0x40, RZ ;  /* 0x0000004011037824 */ /* 0x000fe200078e00ff */
[----:B------:R-:W-:Y:S01]  /*2160*/  LOP3.LUT R9, R4, 0x100, R7, 0xf8, !PT ;  /* 0x0000010004097812 */ /* 0x000fe200078ef807 */
[----:B------:R-:W-:Y:S01]  /*2170*/  IMAD.SHL.U32 R7, R21, 0x8, RZ ;  /* 0x0000000815077824 */ /* 0x000fe200078e00ff */
[C---:B------:R-:W-:Y:S01]  /*2180*/  LOP3.LUT R4, R213.reuse, 0xfffffff8, RZ, 0xc0, !PT ;  /* 0xfffffff8d5047812 */ /* 0x040fe200078ec0ff */
[----:B------:R-:W-:Y:S01]  /*2190*/  IMAD.SHL.U32 R213, R213, 0x40, RZ ;  /* 0x00000040d5d57824 */ /* 0x000fe200078e00ff */
[----:B------:R-:W-:Y:S01]  /*21a0*/  LOP3.LUT R6, R3, 0x1c0, RZ, 0xc0, !PT ;  /* 0x000001c003067812 */ /* 0x000fe200078ec0ff */
[----:B------:R-:W-:Y:S01]  /*21b0*/  IMAD.SHL.U32 R3, R16, 0x10, RZ ;  /* 0x0000001010037824 */ /* 0x000fe200078e00ff */
[----:B------:R-:W-:Y:S01]  /*21c0*/  @P0 IADD3 R225, R5, 0xe0, RZ ;  /* 0x000000e005e10810 */ /* 0x000fe20007ffe0ff */
[----:B------:R-:W-:Y:S01]  /*21d0*/  IMAD.IADD R4, R2, 0x1, -R4 ;  /* 0x0000000102047824 */ /* 0x000fe200078e0a04 */
[----:B------:R-:W-:Y:S01]  /*21e0*/  LOP3.LUT R5, R6, 0x8, R19, 0xf8, !PT ;  /* 0x0000000806057812 */ /* 0x000fe200078ef813 */
[----:B------:R-:W-:Y:S01]  /*21f0*/  IMAD.SHL.U32 R2, R0, 0x20, RZ ;  /* 0x0000002000027824 */ /* 0x000fe200078e00ff */
[----:B------:R-:W-:-:S02]  /*2200*/  LEA.HI.SX32 R227, R8, R3, 0x1e ;  /* 0x0000000308e37211 */ /* 0x000fc400078ff2ff */
[----:B------:R-:W-:Y:S02]  /*2210*/  LOP3.LUT R3, R6, 0x30, R3, 0xf8, !PT ;  /* 0x0000003006037812 */ /* 0x000fe400078ef803 */
[----:B------:R-:W-:Y:S02]  /*2220*/  SHF.R.U32.HI R14, RZ, 0x3, R6 ;  /* 0x00000003ff0e7819 */ /* 0x000fe40000011606 */
[----:B------:R-:W-:Y:S02]  /*2230*/  LOP3.LUT R2, R2, 0x20, RZ, 0xc0, !PT ;  /* 0x0000002002027812 */ /* 0x000fe400078ec0ff */
[----:B------:R-:W-:Y:S01]  /*2240*/  LOP3.LUT R6, R12, 0x1ffffffe, RZ, 0xc0, !PT ;  /* 0x1ffffffe0c067812 */ /* 0x000fe200078ec0ff */
[----:B------:R-:W-:Y:S01]  /*2250*/  IMAD.MOV.U32 R12, RZ, RZ, 0x20 ;  /* 0x00000020ff0c7424 */ /* 0x000fe200078e00ff */
[----:B------:R-:W-:Y:S02]  /*2260*/  LOP3.LUT R211, R10, 0x18, R211, 0x78, !PT ;  /* 0x000000180ad37812 */ /* 0x000fe400078e78d3 */
[----:B------:R-:W-:Y:S01]  /*2270*/  LOP3.LUT R10, R2, 0x18, R7, 0xf8, !PT ;  /* 0x00000018020a7812 */ /* 0x000fe200078ef807 */
[----:B------:R-:W-:Y:S01]  /*2280*/  IMAD.IADD R6, R18, 0x1, -R6 ;  /* 0x0000000112067824 */ /* 0x000fe200078e0a06 */
[----:B------:R-:W-:Y:S01]  /*2290*/  LOP3.LUT P0, RZ, R17, 0x4, RZ, 0xc0, !PT ;  /* 0x0000000411ff7812 */ /* 0x000fe2000780c0ff */
[----:B------:R-:W-:Y:S01]  /*22a0*/  IMAD.SHL.U32 R2, R0, 0x8, RZ ;  /* 0x0000000800027824 */ /* 0x000fe200078e00ff */
[----:B------:R-:W-:Y:S01]  /*22b0*/  LOP3.LUT R5, R5, R14, RZ, 0x3c, !PT ;  /* 0x0000000e05057212 */ /* 0x000fe200078e3cff */
[----:B------:R-:W-:Y:S01]  /*22c0*/  IMAD R11, R6, 0x4, R11 ;  /* 0x00000004060b7824 */ /* 0x000fe200078e020b */
[----:B------:R-:W-:Y:S01]  /*22d0*/  SEL R209, R12, 0xffffffe0, !P0 ;  /* 0xffffffe00cd17807 */ /* 0x000fe20004000000 */
[----:B------:R-:W-:Y:S01]  /*22e0*/  IMAD.SHL.U32 R211, R211, 0x2, RZ ;  /* 0x00000002d3d37824 */ /* 0x000fe200078e00ff */
[----:B------:R-:W-:Y:S01]  /*22f0*/  LOP3.LUT R6, R2, 0x8, RZ, 0xc0, !PT ;  /* 0x0000000802067812 */ /* 0x000fe200078ec0ff */
[----:B------:R-:W-:Y:S01]  /*2300*/  IMAD.SHL.U32 R2, R13, 0x2, RZ ;  /* 0x000000020d027824 */ /* 0x000fe200078e00ff */
[----:B------:R-:W-:Y:S01]  /*2310*/  SEL R8, RZ, 0x4, P5 ;  /* 0x00000004ff087807 */ /* 0x000fe20002800000 */
[----:B------:R-:W-:Y:S01]  /*2320*/  IMAD R212, R212, 0x2, R211 ;  /* 0x00000002d4d47824 */ /* 0x000fe200078e02d3 */
[----:B------:R-:W-:-:S02]  /*2330*/  LOP3.LUT P5, RZ, R4, 0x4, RZ, 0xc0, !PT ;  /* 0x0000000404ff7812 */ /* 0x000fc400078ac0ff */
[C---:B------:R-:W-:Y:S01]  /*2340*/  LOP3.LUT P0, RZ, R4.reuse, 0x2, RZ, 0xc0, !PT ;  /* 0x0000000204ff7812 */ /* 0x040fe2000780c0ff */
[----:B------:R-:W-:Y:S01]  /*2350*/  IMAD.SHL.U32 R4, R4, 0x40, RZ ;  /* 0x0000004004047824 */ /* 0x000fe200078e00ff */
[----:B------:R-:W-:Y:S01]  /*2360*/  LOP3.LUT R7, R3, 0x8, R19, 0xf8, !PT ;  /* 0x0000000803077812 */ /* 0x000fe200078ef813 */
[----:B------:R-:W-:Y:S01]  /*2370*/  IMAD R3, R18, 0x200, R5 ;  /* 0x0000020012037824 */ /* 0x000fe200078e0205 */
[----:B------:R-:W-:Y:S02]  /*2380*/  LOP3.LUT R5, R2, 0x2, R20, 0xe2, !PT ;  /* 0x0000000202057812 */ /* 0x000fe400078ee214 */
[----:B------:R-:W-:Y:S02]  /*2390*/  LOP3.LUT R4, R4, 0x1c0, RZ, 0xc0, !PT ;  /* 0x000001c004047812 */ /* 0x000fe400078ec0ff */
[----:B------:R-:W-:Y:S02]  /*23a0*/  LOP3.LUT R2, R7, R14, RZ, 0x3c, !PT ;  /* 0x0000000e07027212 */ /* 0x000fe400078e3cff */
[----:B------:R-:W-:-:S02]  /*23b0*/  LOP3.LUT R228, R5, R8, RZ, 0xfc, !PT ;  /* 0x0000000805e47212 */ /* 0x000fc400078efcff */
[----:B------:R-:W-:Y:S01]  /*23c0*/  LOP3.LUT R213, R213, 0xfffffe00, RZ, 0xc0, !PT ;  /* 0xfffffe00d5d57812 */ /* 0x000fe200078ec0ff */
[----:B------:R-:W-:Y:S01]  /*23d0*/  IMAD R218, R0, 0x200, R2 ;  /* 0x0000020000da7824 */ /* 0x000fe200078e0202 */
[----:B------:R-:W-:Y:S02]  /*23e0*/  SHF.R.U32.HI R5, RZ, 0x3, R4 ;  /* 0x00000003ff057819 */ /* 0x000fe40000011604 */
[----:B------:R-:W-:Y:S01]  /*23f0*/  SHF.R.U32.HI R214, RZ, 0x3, R9 ;  /* 0x00000003ffd67819 */ /* 0x000fe20000011609 */
[----:B------:R-:W-:Y:S01]  /*2400*/  IMAD R2, R16, 0x400, R213 ;  /* 0x0000040010027824 */ /* 0x000fe200078e02d5 */
[C---:B------:R-:W-:Y:S02]  /*2410*/  LOP3.LUT R0, R5.reuse, R4, R6, 0x1e, !PT ;  /* 0x0000000405007212 */ /* 0x040fe400078e1e06 */
[----:B------:R-:W-:Y:S02]  /*2420*/  SEL R222, R222, 0xfffffff0, !P0 ;  /* 0xfffffff0dede7807 */ /* 0x000fe40004000000 */
[----:B------:R-:W-:Y:S01]  /*2430*/  LOP3.LUT R214, R214, 0x38, RZ, 0xc0, !PT ;  /* 0x00000038d6d67812 */ /* 0x000fe200078ec0ff */
[----:B------:R-:W-:Y:S01]  /*2440*/  IMAD.IADD R219, R2, 0x1, R0 ;  /* 0x0000000102db7824 */ /* 0x000fe200078e0200 */
[----:B------:R-:W-:Y:S01]  /*2450*/  LOP3.LUT R4, R5, R10, R4, 0x1e, !PT ;  /* 0x0000000a05047212 */ /* 0x000fe200078e1e04 */
[----:B------:R-:W-:Y:S01]  /*2460*/  IMAD.SHL.U32 R0, R3, 0x2, RZ ;  /* 0x0000000203007824 */ /* 0x000fe200078e00ff */
[----:B------:R-:W-:Y:S01]  /*2470*/  SEL R2, R12, 0xffffffe0, !P5 ;  /* 0xffffffe00c027807 */ /* 0x000fe20006800000 */
[----:B------:R-:W-:Y:S01]  /*2480*/  IMAD.SHL.U32 R216, R219, 0x2, RZ ;  /* 0x00000002dbd87824 */ /* 0x000fe200078e00ff */
[----:B------:R-:W-:Y:S01]  /*2490*/  LOP3.LUT R214, R214, R9, R6, 0x1e, !PT ;  /* 0x00000009d6d67212 */ /* 0x000fe200078e1e06 */
[----:B------:R-:W-:Y:S01]  /*24a0*/  IMAD.SHL.U32 R3, R11, 0x2, RZ ;  /* 0x000000020b037824 */ /* 0x000fe200078e00ff */
[----:B------:R-:W-:Y:S01]  /*24b0*/  LOP3.LUT R213, R4, R213, RZ, 0xfc, !PT ;  /* 0x000000d504d57212 */ /* 0x000fe200078efcff */
[--C-:B------:R-:W-:Y:S01]  /*24c0*/  IMAD R208, R208, 0x2, R0.reuse ;  /* 0x00000002d0d07824 */ /* 0x100fe200078e0200 */
[----:B------:R-:W-:Y:S01]  /*24d0*/  IADD3 R215, R216, 0x1b080, RZ ;  /* 0x0001b080d8d77810 */ /* 0x000fe20007ffe0ff */
[----:B------:R-:W-:Y:S01]  /*24e0*/  IMAD.SHL.U32 R221, R222, 0x2, RZ ;  /* 0x00000002dedd7824 */ /* 0x000fe200078e00ff */
[----:B------:R-:W-:Y:S01]  /*24f0*/  IADD3 R229, -R3, UR6, RZ ;  /* 0x0000000603e57c10 */ /* 0x000fe2000fffe1ff */
[C---:B------:R-:W-:Y:S01]  /*2500*/  IMAD R210, R209.reuse, 0x2, R0 ;  /* 0x00000002d1d27824 */ /* 0x040fe200078e0200 */
[----:B------:R-:W-:Y:S01]  /*2510*/  LEA R214, R214, 0x23c80, 0x1 ;  /* 0x00023c80d6d67811 */ /* 0x000fe200078e08ff */
[----:B------:R-:W-:Y:S01]  /*2520*/  IMAD R209, R209, 0x2, R208 ;  /* 0x00000002d1d17824 */ /* 0x000fe200078e02d0 */
[C---:B------:R-:W-:Y:S01]  /*2530*/  IADD3 R232, -R3.reuse, UR26, RZ ;  /* 0x0000001a03e87c10 */ /* 0x040fe2000fffe1ff */
[----:B------:R-:W-:Y:S01]  /*2540*/  IMAD R215, R2, 0x2, R215 ;  /* 0x0000000202d77824 */ /* 0x000fe200078e02d7 */
[----:B------:R-:W-:Y:S01]  /*2550*/  IADD3 R246, -R3, UR15, RZ ;  /* 0x0000000f03f67c10 */ /* 0x000fe2000fffe1ff */
[----:B------:R-:W-:Y:S01]  /*2560*/  IMAD.IADD R220, R219, 0x1, R2 ;  /* 0x00000001dbdc7824 */ /* 0x000fe200078e0202 */
[----:B------:R-:W-:Y:S01]  /*2570*/  LEA R213, R213, 0x80, 0x1 ;  /* 0x00000080d5d57811 */ /* 0x000fe200078e08ff */
[----:B------:R-:W-:Y:S01]  /*2580*/  IMAD.IADD R217, R216, 0x1, R221 ;  /* 0x00000001d8d97824 */ /* 0x000fe200078e02dd */
[----:B------:R-:W-:Y:S01]  /*2590*/  ISETP.LE.AND P0, PT, R251, c[0x0][0x2a8], PT ;  /* 0x0000aa00fb007a0c */ /* 0x000fe20003f03270 */
[----:B------:R-:W-:Y:S01]  /*25a0*/  IMAD.IADD R223, R219, 0x1, R222 ;  /* 0x00000001dbdf7824 */ /* 0x000fe200078e02de */
[----:B------:R-:W-:-:S02]  /*25b0*/  IADD3 R233, R229, c[0x0][0x2a4], RZ ;  /* 0x0000a900e5e97a10 */ /* 0x000fc40007ffe0ff */
.L_x_912:
        /* <DEDUP_REMOVED lines=173> */
.L_x_904:
[----:B------:R-:W-:Y:S11]  /*3090*/  ISETP.NE.AND P0, PT, R251, c[0x0][0x2a8], PT ;  /* 0x0000aa00fb007a0c */ /* 0x000ff60003f05270 */
[----:B------:R-:W-:Y:S02]  /*30a0*/  @!UPT UIADD3 URZ, URZ, URZ, URZ ;  /* 0x0000003f3f3ff290 */ /* 0x000fe4000fffe03f */
[----:B------:R-:W-:Y:S05]  /*30b0*/  @P0 IMAD.HI.U32 R24, R3, c[0x0][0x2ac], RZ ;  /* 0x0000ab0003180a27 */ /* 0x000fea00078e00ff */
[----:B------:R-:W-:Y:S02]  /*30c0*/  @P0 SHF.R.U32.HI R3, RZ, c[0x0][0x2b0], R24 ;  /* 0x0000ac00ff030a19 */ /* 0x000fe40000011618 */
.L_x_905:
[----:B------:R-:W-:Y:S05]  /*30d0*/  BSYNC B0 ;  /* 0x0000000000007941 */ /* 0x000fea0003800000 */
.L_x_903:
[C-C-:B------:R-:W-:Y:S01]  /*30e0*/  IADD3 R24, R2.reuse, c[0x0][0x2a4], R229.reuse ;  /* 0x0000a90002187a10 */ /* 0x140fe20007ffe0e5 */
[----:B------:R-:W-:Y:S01]  /*30f0*/  IMAD R3, R3, c[0x0][0x2a8], R246 ;  /* 0x0000aa0003037a24 */ /* 0x000fe200078e02f6 */
[----:B------:R-:W-:Y:S02]  /*3100*/  IADD3 R191, R2, UR19, R229 ;  /* 0x0000001302bf7c10 */ /* 0x000fe4000fffe0e5 */
[----:B------:R-:W-:Y:S02]  /*3110*/  IMNMX R24, R232, R24, PT ;  /* 0x00000018e8187217 */ /* 0x000fe40003800200 */
[----:B------:R-:W-:Y:S02]  /*3120*/  IADD3 R192, R3, c[0x0][0x2a8], RZ ;  /* 0x0000aa0003c07a10 */ /* 0x000fe40007ffe0ff */
[----:B------:R-:W-:Y:S02]  /*3130*/  IMNMX R191, R191, R3, !PT ;  /* 0x00000003bfbf7217 */ /* 0x000fe40007800200 */
[----:B------:R-:W-:Y:S02]  /*3140*/  IMNMX R192, R24, R192, PT ;  /* 0x000000c018c07217 */ /* 0x000fe40003800200 */
.L_x_902:
        /* <DEDUP_REMOVED lines=17> */
.L_x_908:
[----:B------:R-:W-:Y:S11]  /*3260*/  ISETP.NE.AND P0, PT, R251, c[0x0][0x2a8], PT ;  /* 0x0000aa00fb007a0c */ /* 0x000ff60003f05270 */
[----:B------:R-:W-:Y:S02]  /*3270*/  @!UPT UIADD3 URZ, URZ, URZ, URZ ;  /* 0x0000003f3f3ff290 */ /* 0x000fe4000fffe03f */
[----:B------:R-:W-:Y:S05]  /*3280*/  @P0 IMAD.HI.U32 R3, R2, c[0x0][0x2ac], RZ ;  /* 0x0000ab0002030a27 */ /* 0x000fea00078e00ff */
[----:B------:R-:W-:Y:S02]  /*3290*/  @P0 SHF.R.U32.HI R2, RZ, c[0x0][0x2b0], R3 ;  /* 0x0000ac00ff020a19 */ /* 0x000fe40000011603 */
.L_x_909:
[----:B------:R-:W-:Y:S05]  /*32a0*/  BSYNC B0 ;  /* 0x0000000000007941 */ /* 0x000fea0003800000 */
.L_x_907:
[----:B------:R-:W-:Y:S05]  /*32b0*/  IMAD R2, R2, c[0x0][0x2a8], R246 ;  /* 0x0000aa0002027a24 */ /* 0x000fea00078e02f6 */
[----:B------:R-:W-:Y:S02]  /*32c0*/  IADD3 R3, R2, c[0x0][0x2a8], RZ ;  /* 0x0000aa0002037a10 */ /* 0x000fe40007ffe0ff */
[----:B------:R-:W-:Y:S02]  /*32d0*/  IMNMX R189, R189, R2, !PT ;  /* 0x00000002bdbd7217 */ /* 0x000fe40007800200 */
[----:B------:R-:W-:Y:S02]  /*32e0*/  IMNMX R190, R190, R3, PT ;  /* 0x00000003bebe7217 */ /* 0x000fe40003800200 */
.L_x_906:
[----:B------:R-:W-:Y:S04]  /*32f0*/  DEPBAR.LE SB0, 0x0 ;  /* 0x000080000000791a */ /* 0x000fe80000000000 */
[----:B------:R-:W-:Y:S01]  /*3300*/  BAR.SYNC.DEFER_BLOCKING 0x0 ;  /* 0x0000000000007b1d */ /* 0x000fe20000010000 */
[----:B------:R-:W-:Y:S04]  /*3310*/  UIADD3 UR15, UR14, 0x1, URZ ;  /* 0x000000010e0f7890 */ /* 0x000fe8000fffe03f */
[----:B------:R-:W-:Y:S06]  /*3320*/  UISETP.GE.AND UP0, UPT, UR15, UR9, UPT ;  /* 0x000000090f00728c */ /* 0x000fec000bf06270 */
        /* <DEDUP_REMOVED lines=16> */
[----:B------:R-:W-:Y:S01]  /*3430*/  IMAD.U32 R30, RZ, RZ, UR14 ;  /* 0x0000000eff1e7e24 */ /* 0x000fe2000f8e00ff */
[----:B------:R-:W-:Y:S01]  /*3440*/  UIMAD.WIDE.U32 UR26, UR15, UR6, URZ ;  /* 0x000000060f1a72a5 */ /* 0x000fe2000f8e003f */
[----:B------:R-:W-:Y:S01]  /*3450*/  IMAD.MOV.U32 R34, RZ, RZ, 0x5 ;  /* 0x00000005ff227424 */ /* 0x000fe200078e00ff */
[----:B------:R-:W-:Y:S01]  /*3460*/  USHF.R.S32.HI UR25, URZ, 0x1f, UR15 ;  /* 0x0000001f3f197899 */ /* 0x000fe2000801140f */
[----:B------:R-:W-:Y:S02]  /*3470*/  IMAD.MOV.U32 R31, RZ, RZ, c[0x0][0x178] ;  /* 0x00005e00ff1f7624 */ /* 0x000fe400078e00ff */
[----:B------:R-:W-:Y:S01]  /*3480*/  @!P1 IMAD.MOV.U32 R25, RZ, RZ, R237 ;  /* 0x000000ffff199224 */ /* 0x000fe200078e00ed */
[----:B------:R-:W-:Y:S01]  /*3490*/  UIMAD UR25, UR25, UR6, URZ ;  /* 0x00000006191972a4 */ /* 0x000fe2000f8e023f */
[----:B------:R-:W-:Y:S01]  /*34a0*/  IMAD.MOV.U32 R38, RZ, RZ, c[0x0][0x178] ;  /* 0x00005e00ff267624 */ /* 0x000fe200078e00ff */
[----:B------:R-:W-:Y:S01]  /*34b0*/  SHF.L.U64.HI R31, R31, R34, c[0x0][0x17c] ;  /* 0x00005f001f1f7619 */ /* 0x000fe20000010222 */
[----:B------:R-:W-:Y:S02]  /*34c0*/  USHF.L.U32 UR6, UR26, 0x6, URZ ;  /* 0x000000061a067899 */ /* 0x000fe4000800063f */
[----:B------:R-:W-:Y:S01]  /*34d0*/  IMAD.SHL.U32 R38, R38, 0x20, RZ ;  /* 0x0000002026267824 */ /* 0x000fe200078e00ff */
[----:B------:R-:W-:Y:S04]  /*34e0*/  UIMAD UR25, UR15, UR7, UR25 ;  /* 0x000000070f1972a4 */ /* 0x000fe8000f8e0219 */
[----:B------:R-:W-:Y:S04]  /*34f0*/  UIADD3 UR25, UR27, UR25, URZ ;  /* 0x000000191b197290 */ /* 0x000fe8000fffe03f */
[----:B------:R-:W-:Y:S01]  /*3500*/  USHF.L.U64.HI UR25, UR26, 0x6, UR25 ;  /* 0x000000061a197899 */ /* 0x000fe20008010219 */
[----:B--2---:R-:W-:Y:S05]  /*3510*/  @!P1 SHF.R.S32.HI R24, RZ, 0x1f, R26 ;  /* 0x0000001fff189819 */ /* 0x004fea000001141a */
[----:B------:R-:W-:Y:S02]  /*3520*/  @!P1 IMAD R27, R24, c[0x0][0x270], RZ ;  /* 0x00009c00181b9a24 */ /* 0x000fe400078e02ff */
[----:B------:R-:W-:Y:S02]  /*3530*/  @!P1 IMAD.MOV.U32 R24, RZ, RZ, R236 ;  /* 0x000000ffff189224 */ /* 0x000fe400078e00ec */
[C---:B------:R-:W-:Y:S02]  /*3540*/  @!P1 IMAD R27, R26.reuse, c[0x0][0x274], R27 ;  /* 0x00009d001a1b9a24 */ /* 0x040fe400078e021b */
[----:B------:R-:W-:Y:S01]  /*3550*/  @!P1 IMAD.WIDE.U32 R24, R26, c[0x0][0x270], R24 ;  /* 0x00009c001a189a25 */ /* 0x000fe200078e0018 */
[----:B------:R-:W-:Y:S04]  /*3560*/  @!P1 LEA R26, R30, 0x40, 0x6 ;  /* 0x000000401e1a9811 */ /* 0x000fe800078e30ff */
[----:B------:R-:W-:Y:S01]  /*3570*/  @!P1 IADD3 R35, P5, P0, R26, UR12, R24 ;  /* 0x0000000c1a239c10 */ /* 0x000fe2000f8be018 */
[----:B------:R-:W-:Y:S01]  /*3580*/  @!P1 IMAD.IADD R24, R25, 0x1, R27 ;  /* 0x0000000119189824 */ /* 0x000fe200078e021b */
[----:B------:R-:W-:Y:S04]  /*3590*/  @!P1 SHF.R.S32.HI R26, RZ, 0x1f, R26 ;  /* 0x0000001fff1a9819 */ /* 0x000fe8000001141a */
[----:B------:R-:W-:Y:S02]  /*35a0*/  @!P1 IADD3.X R39, R26, UR5, R24, P5, P0 ;  /* 0x000000051a279c10 */ /* 0x000fe4000afe0418 */
[C---:B------:R-:W-:Y:S04]  /*35b0*/  IADD3 R27, P5, P0, R244.reuse, UR6, R38 ;  /* 0x00000006f41b7c10 */ /* 0x040fe8000f8be026 */
[C---:B------:R-:W-:Y:S02]  /*35c0*/  IADD3.X R38, R241.reuse, UR25, R31, P5, P0 ;  /* 0x00000019f1267c10 */ /* 0x040fe4000afe041f */
[----:B------:R-:W-:Y:S01]  /*35d0*/  IADD3 R24, P5, R244, UR6, RZ ;  /* 0x00000006f4187c10 */ /* 0x000fe2000ffbe0ff */
[----:B------:R-:W-:Y:S03]  /*35e0*/  UIMAD UR6, UR15, -0x40, UR18 ;  /* 0xffffffc00f0678a4 */ /* 0x000fe6000f8e0212 */
[----:B------:R-:W-:Y:S02]  /*35f0*/  IADD3.X R31, R241, UR25, RZ, P5, !PT ;  /* 0x00000019f11f7c10 */ /* 0x000fe4000affe4ff */
[C---:B------:R-:W-:Y:S02]  /*3600*/  LEA R26, P5, R27.reuse, c[0x0][0x160], 0x1 ;  /* 0x000058001b1a7a11 */ /* 0x040fe400078a08ff */
[----:B------:R-:W-:Y:S02]  /*3610*/  IADD3 R25, -R234, UR6, RZ ;  /* 0x00000006ea197c10 */ /* 0x000fe4000fffe1ff */
[C---:B------:R-:W-:Y:S02]  /*3620*/  LEA R30, P0, R24.reuse, c[0x0][0x160], 0x1 ;  /* 0x00005800181e7a11 */ /* 0x040fe400078008ff */
[----:B------:R-:W-:Y:S02]  /*3630*/  LEA.HI.X R27, R27, c[0x0][0x164], R38, 0x1, P5 ;  /* 0x000059001b1b7a11 */ /* 0x000fe400028f0c26 */
[----:B------:R-:W-:Y:S02]  /*3640*/  ISETP.LT.OR P5, PT, R25, 0x1, !P4 ;  /* 0x000000011900780c */ /* 0x000fe400067a1670 */
[----:B------:R-:W-:Y:S01]  /*3650*/  LEA.HI.X R31, R24, c[0x0][0x164], R31, 0x1, P0 ;  /* 0x00005900181f7a11 */ /* 0x000fe200000f0c1f */
[----:B------:R-:W-:Y:S01]  /*3660*/  IMAD.U32 R24, RZ, RZ, UR20 ;  /* 0x00000014ff187e24 */ /* 0x000fe2000f8e00ff */
[C---:B------:R-:W-:Y:S03]  /*3670*/  @!P1 LEA R34, P0, R35.reuse, c[0x0][0x258], 0x2 ;  /* 0x0000960023229a11 */ /* 0x040fe600078010ff */
[----:B------:R-:W-:Y:S01]  /*3680*/  IMAD R24, R24, 0x6000, R247 ;  /* 0x0000600018187824 */ /* 0x000fe200078e02f7 */
[----:B------:R-:W-:Y:S02]  /*3690*/  @!P1 LEA.HI.X R35, R35, c[0x0][0x25c], R39, 0x2, P0 ;  /* 0x0000970023239a11 */ /* 0x000fe400000f1427 */
[C---:B------:R-:W-:Y:S03]  /*36a0*/  ISETP.LT.OR P0, PT, R25.reuse, 0x1, !P3 ;  /* 0x000000011900780c */ /* 0x040fe60005f01670 */
[----:B------:R-:W-:Y:S01]  /*36b0*/  @!PT LDS RZ, [RZ] ;  /* 0x00000000fffff984 */ /* 0x000fe20000000800 */
[----:B------:R-:W-:Y:S01]  /*36c0*/  @!PT LDS RZ, [RZ] ;  /* 0x00000000fffff984 */ /* 0x000fe20000000800 */
[----:B------:R-:W-:Y:S01]  /*36d0*/  @!PT LDS RZ, [RZ] ;  /* 0x00000000fffff984 */ /* 0x000fe20000000800 */
[----:B------:R2:W-:Y:S01]  /*36e0*/  LDGSTS.E.BYPASS.LTC128B.128 [R24], [R30.64], !P5 ;  /* 0x000000001e187fae */ /* 0x0005e2000e901d50 */
[C---:B------:R-:W-:Y:S09]  /*36f0*/  ISETP.LT.OR P5, PT, R25.reuse, 0x1, !P2 ;  /* 0x000000011900780c */ /* 0x040ff200057a1670 */
[----:B------:R2:W-:Y:S01]  /*3700*/  LDGSTS.E.BYPASS.LTC128B.128 [R24+0x2000], [R30.64+0x80], !P0 ;  /* 0x020000801e187fae */ /* 0x0005e2000c101d50 */
[C---:B------:R-:W-:Y:S04]  /*3710*/  ISETP.LT.OR P0, PT, R25.reuse, 0x21, !P4 ;  /* 0x000000211900780c */ /* 0x040fe80006701670 */
[----:B------:R2:W-:Y:S01]  /*3720*/  LDGSTS.E.BYPASS.LTC128B.128 [R24+0x4000], [R30.64+0x100], !P5 ;  /* 0x040001001e187fae */ /* 0x0005e2000e901d50 */
[C---:B------:R-:W-:Y:S08]  /*3730*/  ISETP.LT.OR P5, PT, R25.reuse, 0x21, !P3 ;  /* 0x000000211900780c */ /* 0x040ff00005fa1670 */
[----:B------:R3:W-:Y:S01]  /*3740*/  LDGSTS.E.BYPASS.LTC128B.128 [R24+0x1000], [R26.64], !P0 ;  /* 0x010000001a187fae */ /* 0x0007e2000c101d50 */
[----:B------:R-:W-:Y:S04]  /*3750*/  ISETP.LT.OR P0, PT, R25, 0x21, !P2 ;  /* 0x000000211900780c */ /* 0x000fe80005701670 */
[----:B------:R3:W-:Y:S09]  /*3760*/  LDGSTS.E.BYPASS.LTC128B.128 [R24+0x3000], [R26.64+0x80], !P5 ;  /* 0x030000801a187fae */ /* 0x0007f2000e901d50 */
[----:B------:R3:W-:Y:S01]  /*3770*/  LDGSTS.E.BYPASS.LTC128B.128 [R24+0x5000], [R26.64+0x100], !P0 ;  /* 0x050001001a187fae */ /* 0x0007e2000c101d50 */
[----:B--2---:R-:W-:Y:S04]  /*3780*/  IMAD.U32 R30, RZ, RZ, UR20 ;  /* 0x00000014ff1e7e24 */ /* 0x004fe8000f8e00ff */
[----:B------:R-:W-:Y:S04]  /*3790*/  @!P1 IMAD R25, R30, 0x10, R230 ;  /* 0x000000101e199824 */ /* 0x000fe800078e02e6 */
[----:B------:R-:W-:Y:S04]  /*37a0*/  @!P1 IMAD.SHL.U32 R25, R25, 0x4, RZ ;  /* 0x0000000419199824 */ /* 0x000fe800078e00ff */
[----:B------:R-:W-:Y:S05]  /*37b0*/  @!P1 IMAD.SHL.U32 R25, R25, 0x4, RZ ;  /* 0x0000000419199824 */ /* 0x000fea00078e00ff */
[----:B------:R3:W-:Y:S02]  /*37c0*/  @!P1 LDGSTS.E.BYPASS.LTC128B.128 [R25+0x21080], [R34.64] ;  /* 0x2108000022199fae */ /* 0x0007e4000b901d50 */
.L_x_910:
        /* <DEDUP_REMOVED lines=15> */
[C---:B------:R-:W-:Y:S04]  /*38c0*/  ISETP.GT.AND P5, PT, R189.reuse, RZ, P5 ;  /* 0x000000ffbd00720c */ /* 0x040fe80002fa4270 */
[----:B------:R-:W-:Y:S02]  /*38d0*/  ISETP.LT.OR P5, PT, R190, 0x1, P5 ;  /* 0x00000001be00780c */ /* 0x000fe40002fa1670 */
        /* <DEDUP_REMOVED lines=68> */
[----:B------:R-:W-:Y:S01]  /*3d20*/  ISETP.GT.AND P5, PT, R191, 0x1, P5 ;  /* 0x00000001bf00780c */ /* 0x000fe20002fa4270 */
[----:B------:R-:W1:Y:S01]  /*3d30*/  LDSM.16.M88.2 R6, [R209+0xb880] ;  /* 0x00b88000d106783b */ /* 0x000e620000000100 */
[C---:B--2---:R-:W-:Y:S03]  /*3d40*/  HMMA.16816.F32.BF16 R36, R172.reuse, R104, R36 ;  /* 0x00000068ac24723c */ /* 0x044fe60000041824 */
[C---:B------:R-:W-:Y:S01]  /*3d50*/  ISETP.LT.OR P5, PT, R192.reuse, 0x2, P5 ;  /* 0x00000002c000780c */ /* 0x040fe20002fa1670 */
        /* <DEDUP_REMOVED lines=17> */
[C---:B------:R-:W-:Y:S01]  /*3e70*/  ISETP.GT.AND P5, PT, R189.reuse, 0x10, P5 ;  /* 0x00000010bd00780c */ /* 0x040fe20002fa4270 */
[----:B------:R-:W1:Y:S01]  /*3e80*/  LDSM.16.M88.2 R2, [R0+0xd880] ;  /* 0x00d880000002783b */ /* 0x000e620000000100 */
[----:B------:R-:W-:Y:S02]  /*3e90*/  UP2UR UR6, UPR, URZ, 0x1 ;  /* 0x000000013f067883 */ /* 0x000fe40008000000 */
[----:B------:R-:W-:Y:S01]  /*3ea0*/  ISETP.LT.OR P5, PT, R190, 0x11, P5 ;  /* 0x00000011be00780c */ /* 0x000fe20002fa1670 */
        /* <DEDUP_REMOVED lines=21> */
[----:B------:R-:W-:Y:S04]  /*4000*/  ISETP.GT.AND P5, PT, R189, 0x21, P5 ;  /* 0x00000021bd00780c */ /* 0x000fe80002fa4270 */
[C---:B------:R-:W-:Y:S01]  /*4010*/  ISETP.LT.OR P5, PT, R190.reuse, 0x22, P5 ;  /* 0x00000022be00780c */ /* 0x040fe20002fa1670 */
[C---:B-1----:R-:W-:Y:S01]  /*4020*/  HMMA.16816.F32.BF16 R32, R172.reuse, R2, R32 ;  /* 0x00000002ac20723c */ /* 0x042fe20000041820 */
[----:B------:R-:W-:Y:S02]  /*4030*/  LDSM.16.M88.2 R2, [R208+0xd880] ;  /* 0x00d88000d002783b */ /* 0x000fe40000000100 */
[----:B------:R1:W5:Y:S01]  /*4040*/  MUFU.EX2 R186, R14 ;  /* 0x0000000e00ba7308 */ /* 0x0003620000000800 */
[----:B------:R-:W-:Y:S02]  /*4050*/  FSEL R177, R15, -INF , !P5 ;  /* 0xff8000000fb17808 */ /* 0x000fe40006800000 */
[----:B------:R-:W-:Y:S02]  /*4060*/  PLOP3.LUT P5, PT, PT, PT, UP4, 0x40, 0x0 ;  /* 0x000000000000781c */ /* 0x000fe40003fae848 */
[C---:B----4-:R-:W-:Y:S01]  /*4070*/  HMMA.16816.F32.BF16 R36, R172.reuse, R6, R36 ;  /* 0x00000006ac24723c */ /* 0x050fe20000041824 */
[----:B------:R-:W-:Y:S02]  /*4080*/  LDSM.16.M88.2 R6, [R208+0xe080] ;  /* 0x00e08000d006783b */ /* 0x000fe40000000100 */
[C---:B------:R-:W-:Y:S04]  /*4090*/  ISETP.GT.AND P5, PT, R189.reuse, 0x30, P5 ;  /* 0x00000030bd00780c */ /* 0x040fe80002fa4270 */
[----:B------:R-:W-:Y:S01]  /*40a0*/  ISETP.LT.OR P5, PT, R190, 0x31, P5 ;  /* 0x00000031be00780c */ /* 0x000fe20002fa1670 */
        /* <DEDUP_REMOVED lines=8> */
[----:B------:R-:W-:Y:S02]  /*4130*/  ISETP.GT.AND P5, PT, R189, 0x31, P5 ;  /* 0x00000031bd00780c */ /* 0x000fe40002fa4270 */
[----:B------:R-:W-:Y:S02]  /*4140*/  LDSM.16.M88.2 R4, [R210+0xc880] ;  /* 0x00c88000d204783b */ /* 0x000fe40000000100 */
[C---:B------:R-:W-:Y:S04]  /*4150*/  ISETP.LT.OR P5, PT, R190.reuse, 0x32, P5 ;  /* 0x00000032be00780c */ /* 0x040fe80002fa1670 */
        /* <DEDUP_REMOVED lines=31> */
[----:B------:R-:W-:Y:S03]  /*4350*/  ISETP.GT.AND P5, PT, R191, 0x11, P5 ;  /* 0x00000011bf00780c */ /* 0x000fe60002fa4270 */
[----:B------:R-:W-:Y:S01]  /*4360*/  MUFU.EX2 R175, R8 ;  /* 0x0000000800af7308 */ /* 0x000fe20000000800 */
[C---:B------:R-:W-:Y:S01]  /*4370*/  ISETP.LT.OR P5, PT, R192.reuse, 0x12, P5 ;  /* 0x00000012c000780c */ /* 0x040fe20002fa1670 */
        /* <DEDUP_REMOVED lines=26> */
[C---:B------:R-:W-:Y:S01]  /*4520*/  ISETP.GT.AND P5, PT, R191.reuse, 0x30, P5 ;  /* 0x00000030bf00780c */ /* 0x040fe20002fa4270 */
[----:B------:R3:W-:Y:S01]  /*4530*/  MUFU.EX2 R23, R13 ;  /* 0x0000000d00177308 */ /* 0x0007e20000000800 */
[C---:B------:R-:W-:Y:S01]  /*4540*/  HMMA.16816.F32.BF16 R36, R104.reuse, R6, R36 ;  /* 0x000000066824723c */ /* 0x040fe20000041824 */
[----:B------:R-:W4:Y:S02]  /*4550*/  LDSM.16.M88.2 R6, [R209+0xe080] ;  /* 0x00e08000d106783b */ /* 0x000f240000000100 */
[----:B------:R-:W-:Y:S01]  /*4560*/  ISETP.LT.OR P5, PT, R192, 0x31, P5 ;  /* 0x00000031c000780c */ /* 0x000fe20002fa1670 */
        /* <DEDUP_REMOVED lines=18> */
[C---:B------:R-:W-:Y:S03]  /*4690*/  ISETP.GT.AND P5, PT, R191.reuse, 0x40, P5 ;  /* 0x00000040bf00780c */ /* 0x040fe60002fa4270 */
        /* <DEDUP_REMOVED lines=208> */
[----:B------:R-:W-:Y:S01]  /*53a0*/  ULDC.64 UR6, c[0x0][0x208] ;  /* 0x0000820000067ab9 */ /* 0x000fe20000000a00 */
[----:B------:R-:W-:Y:S01]  /*53b0*/  IMAD.MOV.U32 R2, RZ, RZ, R236 ;  /* 0x000000ffff027224 */ /* 0x000fe200078e00ec */
[----:B------:R-:W-:Y:S01]  /*53c0*/  USHF.L.U32 UR26, UR15, 0x6, URZ ;  /* 0x000000060f1a7899 */ /* 0x000fe2000800063f */
[----:B------:R-:W-:Y:S01]  /*53d0*/  IMAD.MOV.U32 R3, RZ, RZ, R237 ;  /* 0x000000ffff037224 */ /* 0x000fe200078e00ed */
[----:B------:R-:W-:Y:S01]  /*53e0*/  UIMAD.WIDE.U32 UR28, UR15, UR6, URZ ;  /* 0x000000060f1c72a5 */ /* 0x000fe2000f8e003f */
[----:B------:R-:W-:Y:S01]  /*53f0*/  IMAD.MOV.U32 R196, RZ, RZ, c[0x0][0x208] ;  /* 0x00008200ffc47624 */ /* 0x000fe200078e00ff */
[----:B------:R-:W-:Y:S02]  /*5400*/  USHF.R.S32.HI UR25, URZ, 0x1f, UR15 ;  /* 0x0000001f3f197899 */ /* 0x000fe4000801140f */
[----:B------:R-:W-:Y:S02]  /*5410*/  IMAD.U32 R9, RZ, RZ, UR26 ;  /* 0x0000001aff097e24 */ /* 0x000fe4000f8e00ff */
[----:B------:R-:W-:Y:S01]  /*5420*/  IMAD.SHL.U32 R196, R196, 0x20, RZ ;  /* 0x00000020c4c47824 */ /* 0x000fe200078e00ff */
[----:B------:R-:W-:Y:S02]  /*5430*/  UIMAD UR25, UR25, UR6, URZ ;  /* 0x00000006191972a4 */ /* 0x000fe4000f8e023f */
[----:B------:R-:W-:Y:S02]  /*5440*/  USHF.R.S32.HI UR6, URZ, 0x1f, UR26 ;  /* 0x0000001f3f067899 */ /* 0x000fe4000801141a */
[----:B------:R-:W-:Y:S02]  /*5450*/  UIMAD UR25, UR15, UR7, UR25 ;  /* 0x000000070f1972a4 */ /* 0x000fe4000f8e0219 */
[----:B------:R-:W-:Y:S02]  /*5460*/  USHF.L.U32 UR7, UR28, 0x6, URZ ;  /* 0x000000061c077899 */ /* 0x000fe4000800063f */
[----:B------:R-:W-:Y:S01]  /*5470*/  IMAD.U32 R10, RZ, RZ, UR6 ;  /* 0x00000006ff0a7e24 */ /* 0x000fe2000f8e00ff */
[----:B------:R-:W-:Y:S01]  /*5480*/  UIADD3 UR25, UR29, UR25, URZ ;  /* 0x000000191d197290 */ /* 0x000fe2000fffe03f */
[----:B-1----:R-:W-:Y:S01]  /*5490*/  SHF.R.S32.HI R4, RZ, 0x1f, R5 ;  /* 0x0000001fff047819 */ /* 0x002fe20000011405 */
[----:B------:R-:W-:Y:S02]  /*54a0*/  IMAD.WIDE.U32 R2, R5, c[0x0][0x288], R2 ;  /* 0x0000a20005027a25 */ /* 0x000fe400078e0002 */
[----:B------:R-:W-:Y:S02]  /*54b0*/  USHF.L.U64.HI UR25, UR28, 0x6, UR25 ;  /* 0x000000061c197899 */ /* 0x000fe40008010219 */
[----:B------:R-:W-:Y:S01]  /*54c0*/  IMAD R4, R4, c[0x0][0x288], RZ ;  /* 0x0000a20004047a24 */ /* 0x000fe200078e02ff */
[----:B------:R-:W-:Y:S03]  /*54d0*/  IADD3 R9, P5, P0, R9, UR10, R2 ;  /* 0x0000000a09097c10 */ /* 0x000fe6000f8be002 */
[----:B------:R-:W-:Y:S04]  /*54e0*/  IMAD R4, R5, c[0x0][0x28c], R4 ;  /* 0x0000a30005047a24 */ /* 0x000fe800078e0204 */
[----:B------:R-:W-:Y:S05]  /*54f0*/  IMAD.IADD R2, R3, 0x1, R4 ;  /* 0x0000000103027824 */ /* 0x000fea00078e0204 */
[----:B------:R-:W-:Y:S02]  /*5500*/  IADD3.X R10, R10, UR8, R2, P5, P0 ;  /* 0x000000080a0a7c10 */ /* 0x000fe4000afe0402 */
[C---:B------:R-:W-:Y:S04]  /*5510*/  IADD3 R3, P5, P0, R242.reuse, UR7, R196 ;  /* 0x00000007f2037c10 */ /* 0x040fe8000f8be0c4 */
[C---:B------:R-:W-:Y:S02]  /*5520*/  IADD3.X R8, R239.reuse, UR25, R252, P5, P0 ;  /* 0x00000019ef087c10 */ /* 0x040fe4000afe04fc */
[----:B------:R-:W-:Y:S04]  /*5530*/  IADD3 R2, P0, R242, UR7, RZ ;  /* 0x00000007f2027c10 */ /* 0x000fe8000ff1e0ff */
[C---:B------:R-:W-:Y:S02]  /*5540*/  LEA R6, P5, R2.reuse, c[0x0][0x1f0], 0x1 ;  /* 0x00007c0002067a11 */ /* 0x040fe400078a08ff */
[----:B------:R-:W-:Y:S02]  /*5550*/  IADD3.X R5, R239, UR25, RZ, P0, !PT ;  /* 0x00000019ef057c10 */ /* 0x000fe400087fe4ff */
[C---:B------:R-:W-:Y:S02]  /*5560*/  LEA R4, P0, R3.reuse, c[0x0][0x1f0], 0x1 ;  /* 0x00007c0003047a11 */ /* 0x040fe400078008ff */
[----:B------:R-:W-:Y:S01]  /*5570*/  LEA.HI.X R7, R2, c[0x0][0x1f4], R5, 0x1, P5 ;  /* 0x00007d0002077a11 */ /* 0x000fe200028f0c05 */
[----:B------:R-:W-:Y:S01]  /*5580*/  IMAD.U32 R2, RZ, RZ, UR26 ;  /* 0x0000001aff027e24 */ /* 0x000fe2000f8e00ff */
[----:B------:R-:W-:Y:S02]  /*5590*/  LEA.HI.X R5, R3, c[0x0][0x1f4], R8, 0x1, P0 ;  /* 0x00007d0003057a11 */ /* 0x000fe400000f0c08 */
[C---:B------:R-:W-:Y:S02]  /*55a0*/  LEA R8, P0, R9.reuse, c[0x0][0x280], 0x2 ;  /* 0x0000a00009087a11 */ /* 0x040fe400078010ff */
[----:B------:R-:W-:Y:S02]  /*55b0*/  IADD3 R2, -R234, c[0x0][0x168], -R2 ;  /* 0x00005a00ea027a10 */ /* 0x000fe40007ffe902 */
[----:B------:R-:W-:Y:S02]  /*55c0*/  LEA.HI.X R9, R9, c[0x0][0x284], R10, 0x2, P0 ;  /* 0x0000a10009097a11 */ /* 0x000fe400000f140a */
[----:B------:R-:W-:Y:S02]  /*55d0*/  ISETP.LT.OR P0, PT, R2, 0x1, !P6 ;  /* 0x000000010200780c */ /* 0x000fe40007701670 */
[----:B------:R-:W-:Y:S02]  /*55e0*/  LOP3.LUT P5, RZ, R228, 0x2, RZ, 0xc0, !PT ;  /* 0x00000002e4ff7812 */ /* 0x000fe400078ac0ff */
[C---:B------:R-:W-:Y:S09]  /*55f0*/  ISETP.LT.OR P6, PT, R2.reuse, 0x21, !P6 ;  /* 0x000000210200780c */ /* 0x040ff200077c1670 */
        /* <DEDUP_REMOVED lines=17> */
.L_x_911:
[-C--:B-12345:R-:W-:Y:S01]  /*5710*/  HMMA.16816.F32.BF16 R4, R108, R16.reuse, RZ ;  /* 0x000000106c04723c */ /* 0x0befe200000418ff */
[----:B------:R-:W-:Y:S01]  /*5720*/  LDSM.16.M88.4 R196, [R214+0x1400] ;  /* 0x00140000d6c4783b */ /* 0x000fe20000000200 */
[----:B------:R-:W-:Y:S02]  /*5730*/  UIMAD UR14, UR14, 0x3000, URZ ;  /* 0x000030000e0e78a4 */ /* 0x000fe4000f8e023f */
[----:B------:R-:W-:Y:S01]  /*5740*/  IMAD.U32 R2, RZ, RZ, UR4 ;  /* 0x00000004ff027e24 */ /* 0x000fe2000f8e00ff */
[----:B------:R-:W-:Y:S01]  /*5750*/  LDSM.16.MT88.4 R200, [R213+0x6000] ;  /* 0x00600000d5c8783b */ /* 0x000fe20000004200 */
        /* <DEDUP_REMOVED lines=34> */
[-C--:B------:R-:W-:Y:S08]  /*5980*/  HMMA.16816.F32.BF16 R36, R176, R192.reuse, R36 ;  /* 0x000000c0b024723c */ /* 0x080ff00000041824 */
[C---:B------:R-:W-:Y:S08]  /*5990*/  HMMA.16816.F32.BF16 R40, R184.reuse, R192, R40 ;  /* 0x000000c0b828723c */ /* 0x040ff00000041828 */
[-C--:B------:R-:W-:Y:S01]  /*59a0*/  HMMA.16816.F32.BF16 R104, R184, R194.reuse, R104 ;  /* 0x000000c2b868723c */ /* 0x080fe20000041868 */
[----:B------:R-:W3:Y:S07]  /*59b0*/  LDSM.16.M88.4 R184, [R214+0x1800] ;  /* 0x00180000d6b8783b */ /* 0x000eee0000000200 */
[----:B------:R-:W-:Y:S01]  /*59c0*/  HMMA.16816.F32.BF16 R108, R176, R194, R108 ;  /* 0x000000c2b06c723c */ /* 0x000fe2000004186c */
[----:B------:R-:W4:Y:S04]  /*59d0*/  LDSM.16.M88.4 R176, [R214+0x1c00] ;  /* 0x001c0000d6b0783b */ /* 0x000f280000000200 */
[----:B------:R-:W-:Y:S03]  /*59e0*/  LDSM.16.MT88.4 R192, [R213+0x2000] ;  /* 0x00200000d5c0783b */ /* 0x000fe60000004200 */
[-C--:B-1----:R-:W-:Y:S08]  /*59f0*/  HMMA.16816.F32.BF16 R4, R172, R180.reuse, R4 ;  /* 0x000000b4ac04723c */ /* 0x082ff00000041804 */
[C---:B------:R-:W-:Y:S08]  /*5a00*/  HMMA.16816.F32.BF16 R8, R196.reuse, R180, R8 ;  /* 0x000000b4c408723c */ /* 0x040ff00000041808 */
[-C--:B------:R-:W-:Y:S08]  /*5a10*/  HMMA.16816.F32.BF16 R12, R196, R182.reuse, R12 ;  /* 0x000000b6c40c723c */ /* 0x080ff0000004180c */
[C---:B------:R-:W-:Y:S01]  /*5a20*/  HMMA.16816.F32.BF16 R16, R172.reuse, R182, R16 ;  /* 0x000000b6ac10723c */ /* 0x040fe20000041810 */
[----:B------:R-:W1:Y:S07]  /*5a30*/  LDSM.16.MT88.4 R180, [R213+0x4000] ;  /* 0x00400000d5b4783b */ /* 0x000e6e0000004200 */
[-C--:B--2---:R-:W-:Y:S08]  /*5a40*/  HMMA.16816.F32.BF16 R20, R172, R188.reuse, R20 ;  /* 0x000000bcac14723c */ /* 0x084ff00000041814 */
[C---:B------:R-:W-:Y:S08]  /*5a50*/  HMMA.16816.F32.BF16 R24, R196.reuse, R188, R24 ;  /* 0x000000bcc418723c */ /* 0x040ff00000041818 */
[-C--:B------:R-:W-:Y:S08]  /*5a60*/  HMMA.16816.F32.BF16 R28, R196, R190.reuse, R28 ;  /* 0x000000bec41c723c */ /* 0x080ff0000004181c */
[C---:B------:R-:W-:Y:S01]  /*5a70*/  HMMA.16816.F32.BF16 R32, R172.reuse, R190, R32 ;  /* 0x000000beac20723c */ /* 0x040fe20000041820 */
[----:B------:R-:W-:Y:S07]  /*5a80*/  LDSM.16.M88.4 R188, [R214+0x2000] ;  /* 0x00200000d6bc783b */ /* 0x000fee0000000200 */
[-C--:B------:R-:W-:Y:S08]  /*5a90*/  HMMA.16816.F32.BF16 R36, R172, R200.reuse, R36 ;  /* 0x000000c8ac24723c */ /* 0x080ff00000041824 */
[C---:B------:R-:W-:Y:S08]  /*5aa0*/  HMMA.16816.F32.BF16 R40, R196.reuse, R200, R40 ;  /* 0x000000c8c428723c */ /* 0x040ff00000041828 */
[-C--:B------:R-:W-:Y:S01]  /*5ab0*/  HMMA.16816.F32.BF16 R104, R196, R202.reuse, R104 ;  /* 0x000000cac468723c */ /* 0x080fe20000041868 */
[----:B------:R-:W-:Y:S07]  /*5ac0*/  LDSM.16.M88.4 R196, [R214+0x2400] ;  /* 0x00240000d6c4783b */ /* 0x000fee0000000200 */
[----:B------:R-:W-:Y:S01]  /*5ad0*/  HMMA.16816.F32.BF16 R108, R172, R202, R108 ;  /* 0x000000caac6c723c */ /* 0x000fe2000004186c */
[----:B------:R-:W2:Y:S04]  /*5ae0*/  LDSM.16.MT88.4 R172, [R213+0x6800] ;  /* 0x00680000d5ac783b */ /* 0x000ea80000004200 */
[----:B------:R-:W5:Y:S03]  /*5af0*/  LDSM.16.MT88.4 R200, [R213+0x4800] ;  /* 0x00480000d5c8783b */ /* 0x000f660000004200 */
[-C--:B---3--:R-:W-:Y:S08]  /*5b00*/  HMMA.16816.F32.BF16 R4, R184, R204.reuse, R4 ;  /* 0x000000ccb804723c */ /* 0x088ff00000041804 */
[C---:B----4-:R-:W-:Y:S08]  /*5b10*/  HMMA.16816.F32.BF16 R8, R176.reuse, R204, R8 ;  /* 0x000000ccb008723c */ /* 0x050ff00000041808 */
[-C--:B------:R-:W-:Y:S08]  /*5b20*/  HMMA.16816.F32.BF16 R12, R176, R206.reuse, R12 ;  /* 0x000000ceb00c723c */ /* 0x080ff0000004180c */
[C---:B------:R-:W-:Y:S01]  /*5b30*/  HMMA.16816.F32.BF16 R16, R184.reuse, R206, R16 ;  /* 0x000000ceb810723c */ /* 0x040fe20000041810 */
[----:B------:R-:W3:Y:S07]  /*5b40*/  LDSM.16.MT88.4 R204, [R213+0x7000] ;  /* 0x00700000d5cc783b */ /* 0x000eee0000004200 */
[-C--:B-1----:R-:W-:Y:S08]  /*5b50*/  HMMA.16816.F32.BF16 R20, R184, R180.reuse, R20 ;  /* 0x000000b4b814723c */ /* 0x082ff00000041814 */
[C---:B------:R-:W-:Y:S08]  /*5b60*/  HMMA.16816.F32.BF16 R24, R176.reuse, R180, R24 ;  /* 0x000000b4b018723c */ /* 0x040ff00000041818 */
[-C--:B------:R-:W-:Y:S08]  /*5b70*/  HMMA.16816.F32.BF16 R28, R176, R182.reuse, R28 ;  /* 0x000000b6b01c723c */ /* 0x080ff0000004181c */
[C---:B------:R-:W-:Y:S08]  /*5b80*/  HMMA.16816.F32.BF16 R32, R184.reuse, R182, R32 ;  /* 0x000000b6b820723c */ /* 0x040ff00000041820 */
[-C--:B--2---:R-:W-:Y:S08]  /*5b90*/  HMMA.16816.F32.BF16 R36, R184, R172.reuse, R36 ;  /* 0x000000acb824723c */ /* 0x084ff00000041824 */
        /* <DEDUP_REMOVED lines=8> */
[-C--:B------:R-:W-:Y:S08]  /*5c20*/  HMMA.16816.F32.BF16 R4, R188, R192.reuse, R4 ;  /* 0x000000c0bc04723c */ /* 0x080ff00000041804 */
[C---:B------:R-:W-:Y:S08]  /*5c30*/  HMMA.16816.F32.BF16 R8, R196.reuse, R192, R8 ;  /* 0x000000c0c408723c */ /* 0x040ff00000041808 */
[-C--:B------:R-:W-:Y:S07]  /*5c40*/  HMMA.16816.F32.BF16 R12, R196, R194.reuse, R12 ;  /* 0x000000c2c40c723c */ /* 0x080fee000004180c */
[----:B------:R-:W-:Y:S01]  /*5c50*/  RED.E.ADD.F32.FTZ.RN.STRONG.GPU [R172.64], R4 ;  /* 0x00000004ac00798e */ /* 0x000fe2000c10e790 */
[C---:B------:R-:W-:Y:S03]  /*5c60*/  HMMA.16816.F32.BF16 R16, R188.reuse, R194, R16 ;  /* 0x000000c2bc10723c */ /* 0x040fe60000041810 */
[----:B------:R-:W-:Y:S04]  /*5c70*/  RED.E.ADD.F32.FTZ.RN.STRONG.GPU [R172.64+0x400], R5 ;  /* 0x00040005ac00798e */ /* 0x000fe8000c10e790 */
[----:B------:R-:W-:Y:S01]  /*5c80*/  RED.E.ADD.F32.FTZ.RN.STRONG.GPU [R172.64+0x800], R6 ;  /* 0x00080006ac00798e */ /* 0x000fe2000c10e790 */
[-C--:B-----5:R-:W-:Y:S03]  /*5c90*/  HMMA.16816.F32.BF16 R20, R188, R200.reuse, R20 ;  /* 0x000000c8bc14723c */ /* 0x0a0fe60000041814 */
        /* <DEDUP_REMOVED lines=207> */
.L_x_901:
[----:B------:R-:W-:Y:S05]  /*6990*/  @P1 EXIT ;  /* 0x000000000000194d */ /* 0x000fea0003800000 */
[----:B------:R-:W1:Y:S01]  /*69a0*/  S2R R0, SR_CTAID.Y ;  /* 0x0000000000007919 */ /* 0x000e620000002600 */
[----:B------:R-:W2:Y:S01]  /*69b0*/  S2UR UR5, SR_CTAID.X ;  /* 0x00000000000579c3 */ /* 0x000ea20000002500 */
[----:B------:R-:W-:Y:S02]  /*69c0*/  MOV R2, 0x1 ;  /* 0x0000000100027802 */ /* 0x000fe40000000f00 */
[----:B------:R-:W3:Y:S04]  /*69d0*/  S2R R11, SR_CTAID.Z ;  /* 0x00000000000b7919 */ /* 0x000ee80000002700 */
[----:B------:R-:W-:Y:S01]  /*69e0*/  BAR.SYNC.DEFER_BLOCKING 0x1, 0x100 ;  /* 0x0044000000007b1d */ /* 0x000fe20000010000 */
[----:B------:R-:W-:-:S13]  /*69f0*/  ISETP.NE.AND P1, PT, R2, c[0x0][0x338], PT ;  /* 0x0000ce0002007a0c */ /* 0x000fda0003f25270 */
[----:B-1----:R-:W-:Y:S01]  /*6a00*/  @P1 IMAD.HI.U32 R3, R0, c[0x0][0x33c], RZ ;  /* 0x0000cf0000031a27 */ /* 0x002fe200078e00ff */
[----:B--2---:R-:W-:-:S04]  /*6a10*/  UIMAD UR5, UR5, 0x3c00, URZ ;  /* 0x00003c00050578a4 */ /* 0x004fc8000f8e023f */
[----:B------:R-:W-:Y:S01]  /*6a20*/  @P1 SHF.R.U32.HI R0, RZ, c[0x0][0x340], R3 ;  /* 0x0000d000ff001a19 */ /* 0x000fe20000011603 */
[----:B------:R-:W-:Y:S01]  /*6a30*/  USHF.R.S32.HI UR4, URZ, 0x1f, UR5 ;  /* 0x0000001f3f047899 */ /* 0x000fe20008011405 */
[----:B------:R-:W-:Y:S02]  /*6a40*/  IADD3 R2, P0, R230, UR5, RZ ;  /* 0x00000005e6027c10 */ /* 0x000fe4000ff1e0ff */
[----:B------:R-:W-:-:S03]  /*6a50*/  SHF.R.S32.HI R4, RZ, 0x1f, R0 ;  /* 0x0000001fff047819 */ /* 0x000fc60000011400 */
[----:B------:R-:W-:Y:S02]  /*6a60*/  LEA.HI.X.SX32 R3, R230, UR4, 0x1, P0 ;  /* 0x00000004e6037c11 */ /* 0x000fe400080f0eff */
[C---:B------:R-:W-:Y:S02]  /*6a70*/  IMAD R6, R4.reuse, c[0x0][0x328], RZ ;  /* 0x0000ca0004067a24 */ /* 0x040fe400078e02ff */
[----:B------:R-:W-:Y:S02]  /*6a80*/  IMAD R7, R4, c[0x0][0x300], RZ ;  /* 0x0000c00004077a24 */ /* 0x000fe400078e02ff */
[----:B------:R-:W-:-:S04]  /*6a90*/  IMAD.WIDE.U32 R4, R0, c[0x0][0x328], R2 ;  /* 0x0000ca0000047a25 */ /* 0x000fc800078e0002 */
[----:B------:R-:W-:-:S04]  /*6aa0*/  IMAD.WIDE.U32 R2, R0, c[0x0][0x300], R2 ;  /* 0x0000c00000027a25 */ /* 0x000fc800078e0002 */
[C---:B------:R-:W-:Y:S02]  /*6ab0*/  IMAD R6, R0.reuse, c[0x0][0x32c], R6 ;  /* 0x0000cb0000067a24 */ /* 0x040fe400078e0206 */
[----:B------:R-:W-:Y:S01]  /*6ac0*/  IMAD R0, R0, c[0x0][0x304], R7 ;  /* 0x0000c10000007a24 */ /* 0x000fe200078e0207 */
[----:B---3--:R-:W-:Y:S02]  /*6ad0*/  SHF.R.S32.HI R7, RZ, 0x1f, R11 ;  /* 0x0000001fff077819 */ /* 0x008fe4000001140b */
        /* <DEDUP_REMOVED lines=135> */
.L_x_913:
        /* <DEDUP_REMOVED lines=11> */
.L_x_1413:


//--------------------- .text._ZN7cutlass13device_kernelIN5flash19enable_sm80_to_sm89INS1_16FlashAttnBwdSm80INS1_25CollectiveMainloopBwdSm80ILi2ELi1EN4cute5tupleIJNS5_1CILi64EEENS7_ILi80EEENS7_ILi192EEEEEENS_10bfloat16_tEfNS_4arch4Sm80ELb0ELb1ELb0ELb0ELb1ELb0ELb1ELb0ELi2ELi4ELi2ELi2ELb0EEENS1_24CollectiveEpilogueBwdGQAISB_fSE_Li256ELb0ELb1EEENS1_19SingleTileSchedulerILb0ELb0ELb0ELi80EEEEEEEEEvNT_6ParamsE --------------------------
	.section	.text._ZN7cutlass13device_kernelIN5flash19enable_sm80_to_sm89INS1_16FlashAttnBwdSm80INS1_25CollectiveMainloopBwdSm80ILi2ELi1EN4cute5tupleIJNS5_1CILi64EEENS7_ILi80EEENS7_ILi192EEEEEENS_10bfloat16_tEfNS_4arch4Sm80ELb0ELb1ELb0ELb0ELb1ELb0ELb1ELb0ELi2ELi4ELi2ELi2ELb0EEENS1_24CollectiveEpilogueBwdGQAISB_fSE_Li256ELb0ELb1EEENS1_19SingleTileSchedulerILb0ELb0ELb0ELi80EEEEEEEEEvNT_6ParamsE,"ax",@progbits
	.sectioninfo	@"SHI_REGISTERS=255"
	.align	128
.text._ZN7cutlass13device_kernelIN5flash19enable_sm80_to_sm89INS1_16FlashAttnBwdSm80INS1_25CollectiveMainloopBwdSm80ILi2ELi1EN4cute5tupleIJNS5_1CILi64EEENS7_ILi80EEENS7_ILi192EEEEEENS_10bfloat16_tEfNS_4arch4Sm80ELb0ELb1ELb0ELb0ELb1ELb0ELb1ELb0ELi2ELi4ELi2ELi2ELb0EEENS1_24CollectiveEpilogueBwdGQAISB_fSE_Li256ELb0ELb1EEENS1_19SingleTileSchedulerILb0ELb0ELb0ELi80EEEEEEEEEvNT_6ParamsE:
        .type           _ZN7cutlass13device_kernelIN5flash19enable_sm80_to_sm89INS1_16FlashAttnBwdSm80INS1_25CollectiveMainloopBwdSm80ILi2ELi1EN4cute5tupleIJNS5_1CILi64EEENS7_ILi80EEENS7_ILi192EEEEEENS_10bfloat16_tEfNS_4arch4Sm80ELb0ELb1ELb0ELb0ELb1ELb0ELb1ELb0ELi2ELi4ELi2ELi2ELb0EEENS1_24CollectiveEpilogueBwdGQAISB_fSE_Li256ELb0ELb1EEENS1_19SingleTileSchedulerILb0ELb0ELb0ELi80EEEEEEEEEvNT_6ParamsE,@function
        .size           _ZN7cutlass13device_kernelIN5flash19enable_sm80_to_sm89INS1_16FlashAttnBwdSm80INS1_25CollectiveMainloopBwdSm80ILi2ELi1EN4cute5tupleIJNS5_1CILi64EEENS7_ILi80EEENS7_ILi192EEEEEENS_10bfloat16_tEfNS_4arch4Sm80ELb0ELb1ELb0ELb0ELb1ELb0ELb1ELb0ELi2ELi4ELi2ELi2ELb0EEENS1_24CollectiveEpilogueBwdGQAISB_fSE_Li256ELb0ELb1EEENS1_19SingleTileSchedulerILb0ELb0ELb0ELi80EEEEEEEEEvNT_6ParamsE,(.L_x_1414 - _ZN7cutlass13device_kernelIN5flash19enable_sm80_to_sm89INS1_16FlashAttnBwdSm80INS1_25CollectiveMainloopBwdSm80ILi2ELi1EN4cute5tupleIJNS5_1CILi64EEENS7_ILi80EEENS7_ILi192EEEEEENS_10bfloat16_tEfNS_4arch4Sm80ELb0ELb1ELb0ELb0ELb1ELb0ELb1ELb0ELi2ELi4ELi2ELi2ELb0EEENS1_24CollectiveEpilogueBwdGQAISB_fSE_Li256ELb0ELb1EEENS1_19SingleTileSchedulerILb0ELb0ELb0ELi80EEEEEEEEEvNT_6ParamsE)
        .other          _ZN7cutlass13device_kernelIN5flash19enable_sm80_to_sm89INS1_16FlashAttnBwdSm80INS1_25CollectiveMainloopBwdSm80ILi2ELi1EN4cute5tupleIJNS5_1CILi64EEENS7_ILi80EEENS7_ILi192EEEEEENS_10bfloat16_tEfNS_4arch4Sm80ELb0ELb1ELb0ELb0ELb1ELb0ELb1ELb0ELi2ELi4ELi2ELi2ELb0EEENS1_24CollectiveEpilogueBwdGQAISB_fSE_Li256ELb0ELb1EEENS1_19SingleTileSchedulerILb0ELb0ELb0ELi80EEEEEEEEEvNT_6ParamsE,@"STO_CUDA_ENTRY STV_DEFAULT"
_ZN7cutlass13device_kernelIN5flash19enable_sm80_to_sm89INS1_16FlashAttnBwdSm80INS1_25CollectiveMainloopBwdSm80ILi2ELi1EN4cute5tupleIJNS5_1CILi64EEENS7_ILi80EEENS7_ILi192EEEEEENS_10bfloat16_tEfNS_4arch4Sm80ELb0ELb1ELb0ELb0ELb1ELb0ELb1ELb0ELi2ELi4ELi2ELi2ELb0EEENS1_24CollectiveEpilogueBwdGQAISB_fSE_Li256ELb0ELb1EEENS1_19SingleTileSchedulerILb0ELb0ELb0ELi80EEEEEEEEEvNT_6ParamsE:
        /* <DEDUP_REMOVED lines=25> */
.L_x_914:
        /* <DEDUP_REMOVED lines=88> */
[----:B------:R-:W-:Y:S01]  /*0710*/  UIMAD.WIDE.U32 UR12, UR19, UR4, URZ ;  /* 0x00000004130c72a5 */ /* 0x000fe2000f8e003f */
[----:B------:R-:W-:Y:S01]  /*0720*/  SHF.R.S32.HI R234, RZ, 0x3, R19 ;  /* 0x00000003ffea7819 */ /* 0x000fe20000011413 */
[----:B------:R-:W-:Y:S01]  /*0730*/  IMAD R8, R28, c[0x0][0x270], RZ ;  /* 0x00009c001c087a24 */ /* 0x000fe200078e02ff */
[----:B------:R-:W-:Y:S01]  /*0740*/  UIMAD UR8, UR19, UR5, UR8 ;  /* 0x00000005130872a4 */ /* 0x000fe2000f8e0208 */
[C---:B------:R-:W-:Y:S01]  /*0750*/  IMAD.WIDE.U32 R4, R29.reuse, c[0x0][0x270], R230 ;  /* 0x00009c001d047a25 */ /* 0x040fe200078e00e6 */
[----:B------:R-:W-:Y:S01]  /*0760*/  USHF.L.U32 UR20, UR14, 0x6, URZ ;  /* 0x000000060e147899 */ /* 0x000fe2000800063f */
[----:B------:R-:W-:Y:S01]  /*0770*/  SHF.R.S32.HI R235, RZ, 0x1f, R234 ;  /* 0x0000001fffeb7819 */ /* 0x000fe200000114ea */
[----:B------:R-:W-:Y:S01]  /*0780*/  ULDC.64 UR4, c[0x0][0x1e8] ;  /* 0x00007a0000047ab9 */ /* 0x000fe20000000a00 */
[C---:B------:R-:W-:Y:S01]  /*0790*/  @P0 IMAD.HI.U32 R0, R29.reuse, c[0x0][0x24c], RZ ;  /* 0x000093001d000a27 */ /* 0x040fe200078e00ff */
[----:B------:R-:W-:Y:S01]  /*07a0*/  UIMAD UR4, UR18, UR4, URZ ;  /* 0x00000004120472a4 */ /* 0x000fe2000f8e023f */
[----:B------:R-:W-:Y:S01]  /*07b0*/  SHF.R.S32.HI R237, RZ, 0x1f, R236 ;  /* 0x0000001fffed7819 */ /* 0x000fe200000114ec */
[----:B------:R-:W-:Y:S01]  /*07c0*/  ULDC.64 UR6, c[0x0][0x290] ;  /* 0x0000a40000067ab9 */ /* 0x000fe20000000a00 */
[----:B------:R-:W-:Y:S01]  /*07d0*/  IMAD R8, R29, c[0x0][0x274], R8 ;  /* 0x00009d001d087a24 */ /* 0x000fe200078e0208 */
[----:B------:R-:W-:Y:S01]  /*07e0*/  @P0 SHF.R.U32.HI R6, RZ, c[0x0][0x250], R0 ;  /* 0x00009400ff060a19 */ /* 0x000fe20000011600 */
[----:B------:R-:W-:Y:S01]  /*07f0*/  UIMAD.WIDE.U32 UR10, UR19, UR6, URZ ;  /* 0x00000006130a72a5 */ /* 0x000fe2000f8e003f */
[----:B------:R-:W-:Y:S01]  /*0800*/  LOP3.LUT R0, R19, 0xfffffff8, RZ, 0xc0, !PT ;  /* 0xfffffff813007812 */ /* 0x000fe200078ec0ff */
[----:B------:R-:W-:Y:S01]  /*0810*/  IMAD.U32 R12, RZ, RZ, UR20 ;  /* 0x00000014ff0c7e24 */ /* 0x000fe2000f8e00ff */
[----:B------:R-:W-:Y:S01]  /*0820*/  SHF.R.S32.HI R7, RZ, 0x1f, R6 ;  /* 0x0000001fff077819 */ /* 0x000fe20000011406 */
[----:B------:R-:W-:Y:S01]  /*0830*/  UIMAD UR6, UR18, UR6, URZ ;  /* 0x00000006120672a4 */ /* 0x000fe2000f8e023f */
[----:B------:R-:W-:Y:S01]  /*0840*/  IMAD.IADD R15, R5, 0x1, R8 ;  /* 0x00000001050f7824 */ /* 0x000fe200078e0208 */
[----:B------:R-:W-:Y:S01]  /*0850*/  UIMAD UR21, UR19, UR5, UR4 ;  /* 0x00000005131572a4 */ /* 0x000fe2000f8e0204 */
[----:B------:R-:W-:Y:S01]  /*0860*/  IMAD.IADD R17, R236, 0x1, -R0 ;  /* 0x00000001ec117824 */ /* 0x000fe200078e0a00 */
[----:B------:R-:W-:Y:S01]  /*0870*/  UIMAD UR7, UR19, UR7, UR6 ;  /* 0x00000007130772a4 */ /* 0x000fe2000f8e0206 */
[----:B------:R-:W-:Y:S01]  /*0880*/  IMAD R0, R7, c[0x0][0x1e0], RZ ;  /* 0x0000780007007a24 */ /* 0x000fe200078e02ff */
[----:B------:R-:W-:Y:S01]  /*0890*/  ULDC.64 UR4, c[0x0][0x1b8] ;  /* 0x00006e0000047ab9 */ /* 0x000fe20000000a00 */
[----:B------:R-:W-:Y:S01]  /*08a0*/  IMAD.SHL.U32 R10, R17, 0x8, RZ ;  /* 0x00000008110a7824 */ /* 0x000fe200078e00ff */
[----:B------:R-:W-:Y:S01]  /*08b0*/  IADD3 R18, P3, P2, R12, UR12, R4 ;  /* 0x0000000c0c127c10 */ /* 0x000fe2000fa7e004 */
[----:B------:R-:W-:Y:S01]  /*08c0*/  IMAD R0, R6, c[0x0][0x1e4], R0 ;  /* 0x0000790006007a24 */ /* 0x000fe200078e0200 */
[----:B------:R-:W-:Y:S01]  /*08d0*/  UIMAD UR6, UR18, UR4, URZ ;  /* 0x00000004120672a4 */ /* 0x000fe2000f8e023f */
[----:B------:R-:W-:Y:S01]  /*08e0*/  IMAD.WIDE.U32 R8, R29, c[0x0][0x288], R230 ;  /* 0x0000a2001d087a25 */ /* 0x000fe200078e00e6 */
[----:B------:R-:W-:Y:S01]  /*08f0*/  SHF.R.S32.HI R11, RZ, 0x1f, R10 ;  /* 0x0000001fff0b7819 */ /* 0x000fe2000001140a */
[----:B------:R-:W-:Y:S01]  /*0900*/  USHF.R.S32.HI UR4, URZ, 0x1f, UR20 ;  /* 0x0000001f3f047899 */ /* 0x000fe20008011414 */
[----:B------:R-:W-:Y:S01]  /*0910*/  ISETP.GE.AND P6, PT, R10, c[0x0][0x1cc], PT ;  /* 0x000073000a007a0c */ /* 0x000fe20003fc6270 */
[----:B------:R-:W-:Y:S01]  /*0920*/  IMAD R7, R7, c[0x0][0x1b0], RZ ;  /* 0x00006c0007077a24 */ /* 0x000fe200078e02ff */
[----:B------:R-:W-:Y:S01]  /*0930*/  IADD3 R22, P1, P0, R12, UR10, R8 ;  /* 0x0000000a0c167c10 */ /* 0x000fe2000f83e008 */
[----:B------:R-:W-:Y:S01]  /*0940*/  IMAD.WIDE.U32 R2, R6, c[0x0][0x1e0], R10 ;  /* 0x0000780006027a25 */ /* 0x000fe200078e000a */
[----:B------:R-:W-:Y:S01]  /*0950*/  UIMAD UR6, UR19, UR5, UR6 ;  /* 0x00000005130672a4 */ /* 0x000fe2000f8e0206 */
[----:B------:R-:W-:Y:S01]  /*0960*/  IADD3 R20, R10, 0x40, RZ ;  /* 0x000000400a147810 */ /* 0x000fe20007ffe0ff */
[----:B------:R-:W-:Y:S01]  /*0970*/  UIADD3 UR5, UR13, UR8, URZ ;  /* 0x000000080d057290 */ /* 0x000fe2000fffe03f */
[----:B------:R-:W-:Y:S01]  /*0980*/  IMAD.IADD R3, R3, 0x1, R0 ;  /* 0x0000000103037824 */ /* 0x000fe200078e0200 */
[----:B------:R-:W-:Y:S01]  /*0990*/  UIADD3 UR8, UR11, UR7, URZ ;  /* 0x000000070b087290 */ /* 0x000fe2000fffe03f */
[----:B------:R-:W-:Y:S01]  /*09a0*/  IMAD R0, R28, c[0x0][0x288], RZ ;  /* 0x0000a2001c007a24 */ /* 0x000fe200078e02ff */
[----:B------:R-:W-:Y:S01]  /*09b0*/  UIMAD UR15, UR15, -0x50, URZ ;  /* 0xffffffb00f0f78a4 */ /* 0x000fe2000f8e023f */
[----:B-1----:R-:W-:Y:S01]  /*09c0*/  IMAD.WIDE.U32 R2, R248, c[0x0][0x1e8], R2 ;  /* 0x00007a00f8027a25 */ /* 0x002fe200078e0002 */
[----:B------:R-:W-:Y:S01]  /*09d0*/  IADD3 R23, R10, 0x80, RZ ;  /* 0x000000800a177810 */ /* 0x000fe20007ffe0ff */
[----:B------:R-:W-:Y:S01]  /*09e0*/  ULDC UR26, c[0x0][0x198] ;  /* 0x00006600001a7ab9 */ /* 0x000fe20000000800 */
[----:B------:R-:W-:Y:S01]  /*09f0*/  ISETP.GE.AND P5, PT, R20, c[0x0][0x1cc], PT ;  /* 0x0000730014007a0c */ /* 0x000fe20003fa6270 */
[----:B------:R-:W-:Y:S01]  /*0a00*/  IMAD R0, R29, c[0x0][0x28c], R0 ;  /* 0x0000a3001d007a24 */ /* 0x000fe200078e0200 */
[----:B------:R-:W-:Y:S01]  /*0a10*/  IADD3 R3, R3, UR21, RZ ;  /* 0x0000001503037c10 */ /* 0x000fe2000fffe0ff */
[C---:B------:R-:W-:Y:S01]  /*0a20*/  IMAD R7, R6.reuse, c[0x0][0x1b4], R7 ;  /* 0x00006d0006077a24 */ /* 0x040fe200078e0207 */
[----:B------:R-:W-:Y:S01]  /*0a30*/  UIADD3 UR26, UR15, UR26, URZ ;  /* 0x0000001a0f1a7290 */ /* 0x000fe2000fffe03f */
[----:B------:R-:W-:Y:S01]  /*0a40*/  IMAD.WIDE.U32 R4, R6, c[0x0][0x1b0], R10 ;  /* 0x00006c0006047a25 */ /* 0x000fe200078e000a */
[----:B------:R-:W-:Y:S01]  /*0a50*/  UISETP.GE.AND UP1, UPT, UR15, 0x1, UPT ;  /* 0x000000010f00788c */ /* 0x000fe2000bf26270 */
[----:B------:R-:W-:Y:S01]  /*0a60*/  CS2R R170, SRZ ;  /* 0x0000000000aa7805 */ /* 0x000fe2000001ff00 */
[----:B------:R-:W-:Y:S01]  /*0a70*/  UISETP.GE.AND UP0, UPT, UR15, 0x2, UPT ;  /* 0x000000020f00788c */ /* 0x000fe2000bf06270 */
[----:B--2---:R-:W-:Y:S01]  /*0a80*/  IMAD.WIDE R12, R13, 0x50, R234 ;  /* 0x000000500d0c7825 */ /* 0x004fe200078e02ea */
[----:B------:R-:W-:Y:S01]  /*0a90*/  UP2UR UR24, UPR, URZ, 0x2 ;  /* 0x000000023f187883 */ /* 0x000fe20008000000 */
[----:B------:R-:W-:Y:S01]  /*0aa0*/  CS2R R168, SRZ ;  /* 0x0000000000a87805 */ /* 0x000fe2000001ff00 */
[----:B------:R-:W-:Y:S01]  /*0ab0*/  UISETP.GE.AND UP1, UPT, UR15, 0x11, UPT ;  /* 0x000000110f00788c */ /* 0x000fe2000bf26270 */
[----:B------:R-:W-:Y:S01]  /*0ac0*/  IMAD.IADD R14, R9, 0x1, R0 ;  /* 0x00000001090e7824 */ /* 0x000fe200078e0200 */
[----:B------:R-:W-:Y:S01]  /*0ad0*/  UP2UR UR23, UPR, URZ, 0x1 ;  /* 0x000000013f177883 */ /* 0x000fe20008000000 */
[----:B------:R-:W-:Y:S01]  /*0ae0*/  IMAD.SHL.U32 R0, R234, 0x40, RZ ;  /* 0x00000040ea007824 */ /* 0x000fe200078e00ff */
[----:B------:R-:W-:Y:S01]  /*0af0*/  UISETP.GE.AND UP0, UPT, UR15, 0x12, UPT ;  /* 0x000000120f00788c */ /* 0x000fe2000bf06270 */
[----:B------:R-:W-:Y:S01]  /*0b00*/  IMAD.IADD R5, R5, 0x1, R7 ;  /* 0x0000000105057824 */ /* 0x000fe200078e0207 */
[----:B------:R-:W-:Y:S01]  /*0b10*/  CS2R R166, SRZ ;  /* 0x0000000000a67805 */ /* 0x000fe2000001ff00 */
[----:B------:R-:W-:Y:S01]  /*0b20*/  IMAD R7, R13, c[0x0][0x1d8], RZ ;  /* 0x000076000d077a24 */ /* 0x000fe200078e02ff */
[----:B------:R-:W-:Y:S01]  /*0b30*/  LOP3.LUT R0, R0, 0x1c0, RZ, 0xc0, !PT ;  /* 0x000001c000007812 */ /* 0x000fe200078ec0ff */
[----:B------:R-:W-:Y:S01]  /*0b40*/  IMAD.U32 R6, RZ, RZ, UR4 ;  /* 0x00000004ff067e24 */ /* 0x000fe2000f8e00ff */
[----:B------:R-:W-:Y:S01]  /*0b50*/  USHF.R.S32.HI UR4, URZ, 0x1f, UR14 ;  /* 0x0000001f3f047899 */ /* 0x000fe2000801140e */
[C---:B------:R-:W-:Y:S01]  /*0b60*/  IMAD R7, R12.reuse, c[0x0][0x1dc], R7 ;  /* 0x000077000c077a24 */ /* 0x040fe200078e0207 */
[----:B------:R-:W-:Y:S01]  /*0b70*/  CS2R R164, SRZ ;  /* 0x0000000000a47805 */ /* 0x000fe2000001ff00 */
[----:B------:R-:W-:Y:S01]  /*0b80*/  IMAD.WIDE.U32 R2, R12, c[0x0][0x1d8], R2 ;  /* 0x000076000c027a25 */ /* 0x000fe200078e0002 */
[C---:B------:R-:W-:Y:S01]  /*0b90*/  IADD3.X R15, R6.reuse, UR5, R15, P3, P2 ;  /* 0x00000005060f7c10 */ /* 0x040fe20009fe440f */
[----:B------:R-:W-:Y:S01]  /*0ba0*/  CS2R R162, SRZ ;  /* 0x0000000000a27805 */ /* 0x000fe2000001ff00 */
        /* <DEDUP_REMOVED lines=17> */
[----:B------:R-:W-:Y:S01]  /*0cc0*/  IMAD.MOV.U32 R25, RZ, RZ, c[0x0][0x178] ;  /* 0x00005e00ff197624 */ /* 0x000fe200078e00ff */
        /* <DEDUP_REMOVED lines=13> */
[----:B------:R-:W-:Y:S01]  /*0da0*/  IMAD.MOV.U32 R251, RZ, RZ, 0x1 ;  /* 0x00000001fffb7424 */ /* 0x000fe200078e00ff */
        /* <DEDUP_REMOVED lines=21> */
[----:B------:R-:W-:Y:S01]  /*0f00*/  ISETP.GE.AND P2, PT, R10, c[0x0][0x19c], PT ;  /* 0x000067000a007a0c */ /* 0x000fe20003f46270 */
[----:B------:R-:W-:Y:S01]  /*0f10*/  CS2R R158, SRZ ;  /* 0x00000000009e7805 */ /* 0x000fe2000001ff00 */
[----:B------:R-:W-:Y:S01]  /*0f20*/  @!P1 LEA R6, P3, R14, R2, 0x1 ;  /* 0x000000020e069211 */ /* 0x000fe200078608ff */
[----:B------:R2:W-:Y:S01]  /*0f30*/  LDGSTS.E.BYPASS.LTC128B.128 [R226+0xd880], [R2.64+0x100], !P0 ;  /* 0x0d88010002e27fae */ /* 0x0005e2000c101d50 */
[----:B------:R-:W-:Y:S01]  /*0f40*/  @!P1 ISETP.GE.OR P4, PT, R23, c[0x0][0x1cc], !P4 ;  /* 0x0000730017009a0c */ /* 0x000fe20006786670 */
[----:B------:R-:W-:Y:S01]  /*0f50*/  CS2R R156, SRZ ;  /* 0x00000000009c7805 */ /* 0x000fe2000001ff00 */
[----:B------:R-:W-:Y:S01]  /*0f60*/  ISETP.LT.OR P0, PT, R0, 0x1, P2 ;  /* 0x000000010000780c */ /* 0x000fe20001701670 */
[----:B------:R-:W-:Y:S01]  /*0f70*/  CS2R R154, SRZ ;  /* 0x00000000009a7805 */ /* 0x000fe2000001ff00 */
[----:B------:R-:W-:Y:S01]  /*0f80*/  @!P1 LEA.HI.X R7, R14, R3, R7, 0x1, P3 ;  /* 0x000000030e079211 */ /* 0x000fe200018f0c07 */
[----:B------:R-:W-:Y:S01]  /*0f90*/  CS2R R152, SRZ ;  /* 0x0000000000987805 */ /* 0x000fe2000001ff00 */
[----:B------:R-:W-:Y:S01]  /*0fa0*/  SHF.L.U64.HI R30, R25, R26, c[0x0][0x17c] ;  /* 0x00005f00191e7619 */ /* 0x000fe2000001021a */
[----:B------:R-:W-:Y:S01]  /*0fb0*/  CS2R R150, SRZ ;  /* 0x0000000000967805 */ /* 0x000fe2000001ff00 */
[----:B------:R-:W-:Y:S01]  /*0fc0*/  CS2R R148, SRZ ;  /* 0x0000000000947805 */ /* 0x000fe2000001ff00 */
[----:B------:R3:W-:Y:S01]  /*0fd0*/  @!P1 LDGSTS.E.BYPASS.LTC128B.128 [R226+0x9880], [R6.64], !P6 ;  /* 0x0988000006e29fae */ /* 0x0007e2000f101d50 */
[----:B------:R-:W-:Y:S01]  /*0fe0*/  ISETP.GE.AND P6, PT, R20, c[0x0][0x19c], PT ;  /* 0x0000670014007a0c */ /* 0x000fe20003fc6270 */
[----:B------:R-:W-:Y:S01]  /*0ff0*/  CS2R R146, SRZ ;  /* 0x0000000000927805 */ /* 0x000fe2000001ff00 */
[----:B------:R-:W-:Y:S01]  /*1000*/  CS2R R144, SRZ ;  /* 0x0000000000907805 */ /* 0x000fe2000001ff00 */
[----:B------:R3:W-:Y:S01]  /*1010*/  @!P1 LDGSTS.E.BYPASS.LTC128B.128 [R226+0xc080], [R6.64+0x80], !P5 ;  /* 0x0c08008006e29fae */ /* 0x0007e2000e901d50 */
[----:B-1----:R-:W-:Y:S01]  /*1020*/  IMAD.MOV.U32 R4, RZ, RZ, c[0x0][0x1a8] ;  /* 0x00006a00ff047624 */ /* 0x002fe200078e00ff */
[----:B------:R-:W-:Y:S01]  /*1030*/  ISETP.GE.AND P5, PT, R23, c[0x0][0x19c], PT ;  /* 0x0000670017007a0c */ /* 0x000fe20003fa6270 */
[----:B------:R-:W-:Y:S01]  /*1040*/  CS2R R142, SRZ ;  /* 0x00000000008e7805 */ /* 0x000fe2000001ff00 */
[----:B------:R3:W-:Y:S01]  /*1050*/  @!P1 LDGSTS.E.BYPASS.LTC128B.128 [R226+0xe880], [R6.64+0x100], !P4 ;  /* 0x0e88010006e29fae */ /* 0x0007e2000e101d50 */
[----:B------:R-:W-:Y:S01]  /*1060*/  ISETP.LT.OR P4, PT, R0, 0x1, P6 ;  /* 0x000000010000780c */ /* 0x000fe20003781670 */
[----:B------:R-:W-:Y:S01]  /*1070*/  IMAD.SHL.U32 R5, R4, 0x20, RZ ;  /* 0x0000002004057824 */ /* 0x000fe200078e00ff */
[----:B------:R-:W-:Y:S01]  /*1080*/  CS2R R140, SRZ ;  /* 0x00000000008c7805 */ /* 0x000fe2000001ff00 */
[----:B------:R-:W-:Y:S01]  /*1090*/  CS2R R138, SRZ ;  /* 0x00000000008a7805 */ /* 0x000fe2000001ff00 */
[----:B------:R-:W-:Y:S01]  /*10a0*/  CS2R R136, SRZ ;  /* 0x0000000000887805 */ /* 0x000fe2000001ff00 */
[----:B------:R-:W-:Y:S01]  /*10b0*/  CS2R R134, SRZ ;  /* 0x0000000000867805 */ /* 0x000fe2000001ff00 */
[----:B------:R-:W-:Y:S01]  /*10c0*/  CS2R R132, SRZ ;  /* 0x0000000000847805 */ /* 0x000fe2000001ff00 */
[----:B------:R-:W-:Y:S01]  /*10d0*/  CS2R R130, SRZ ;  /* 0x0000000000827805 */ /* 0x000fe2000001ff00 */
[----:B--2---:R-:W-:Y:S01]  /*10e0*/  IMAD.IADD R3, R9, 0x1, R13 ;  /* 0x0000000109037824 */ /* 0x004fe200078e020d */
[----:B------:R-:W-:Y:S01]  /*10f0*/  LEA R2, P3, R8, c[0x0][0x190], 0x1 ;  /* 0x0000640008027a11 */ /* 0x000fe200078608ff */
[----:B------:R-:W-:Y:S01]  /*1100*/  IMAD R9, R28, c[0x0][0x180], RZ ;  /* 0x000060001c097a24 */ /* 0x000fe200078e02ff */
        /* <DEDUP_REMOVED lines=16> */
[----:B------:R-:W-:Y:S01]  /*1210*/  LEA R6, P0, R4, R2, 0x6 ;  /* 0x0000000204067211 */ /* 0x000fe200078030ff */
[----:B------:R1:W-:Y:S01]  /*1220*/  LDGSTS.E.BYPASS.LTC128B.128 [R226+0x5080], [R2.64+0x100], !P3 ;  /* 0x0508010002e27fae */ /* 0x0003e2000d901d50 */
[----:B------:R-:W-:Y:S01]  /*1230*/  ISETP.GE.AND P3, PT, R20, c[0x0][0x16c], PT ;  /* 0x00005b0014007a0c */ /* 0x000fe20003f66270 */
[----:B------:R-:W-:Y:S01]  /*1240*/  CS2R R102, SRZ ;  /* 0x0000000000667805 */ /* 0x000fe2000001ff00 */
[C---:B------:R-:W-:Y:S01]  /*1250*/  LEA.HI.X R7, R4.reuse, R3, R7, 0x6, P0 ;  /* 0x0000000304077211 */ /* 0x040fe200000f3407 */
[----:B------:R-:W-:Y:S01]  /*1260*/  CS2R R100, SRZ ;  /* 0x0000000000647805 */ /* 0x000fe2000001ff00 */
[----:B------:R-:W-:Y:S01]  /*1270*/  SHF.L.U64.HI R4, R4, R26, c[0x0][0x1ac] ;  /* 0x00006b0004047619 */ /* 0x000fe2000001021a */
[----:B------:R-:W-:Y:S01]  /*1280*/  CS2R R98, SRZ ;  /* 0x0000000000627805 */ /* 0x000fe2000001ff00 */
[C---:B------:R-:W-:Y:S01]  /*1290*/  @!P1 LEA R12, P0, R5.reuse, R6, 0x1 ;  /* 0x00000006050c9211 */ /* 0x040fe200078008ff */
[----:B------:R2:W-:Y:S01]  /*12a0*/  LDGSTS.E.BYPASS.LTC128B.128 [R226+0x1080], [R6.64], !P4 ;  /* 0x0108000006e27fae */ /* 0x0005e2000e101d50 */
[----:B------:R-:W-:Y:S01]  /*12b0*/  SEL R8, RZ, 0xffffffff, P3 ;  /* 0xffffffffff087807 */ /* 0x000fe20001800000 */
[----:B------:R-:W-:Y:S01]  /*12c0*/  CS2R R96, SRZ ;  /* 0x0000000000607805 */ /* 0x000fe2000001ff00 */
[----:B------:R-:W-:Y:S01]  /*12d0*/  @!P1 LEA.HI.X R13, R5, R7, R4, 0x1, P0 ;  /* 0x00000007050d9211 */ /* 0x000fe200000f0c04 */
[----:B------:R-:W-:Y:S01]  /*12e0*/  IMAD R4, R235, c[0x0][0x178], RZ ;  /* 0x00005e00eb047a24 */ /* 0x000fe200078e02ff */
[----:B------:R-:W-:Y:S01]  /*12f0*/  ISETP.GE.AND P0, PT, R10, c[0x0][0x16c], PT ;  /* 0x00005b000a007a0c */ /* 0x000fe20003f06270 */
[----:B------:R-:W-:Y:S01]  /*1300*/  IMAD.SHL.U32 R8, R8, 0x2, RZ ;  /* 0x0000000208087824 */ /* 0x000fe200078e00ff */
[----:B------:R-:W-:Y:S01]  /*1310*/  ISETP.LT.OR P3, PT, R0, 0x21, P6 ;  /* 0x000000210000780c */ /* 0x000fe20003761670 */
[----:B------:R-:W-:Y:S01]  /*1320*/  IMAD R4, R234, c[0x0][0x17c], R4 ;  /* 0x00005f00ea047a24 */ /* 0x000fe200078e0204 */
[----:B------:R-:W-:Y:S01]  /*1330*/  SEL R5, RZ, 0x1, P0 ;  /* 0x00000001ff057807 */ /* 0x000fe20000000000 */
[----:B------:R-:W-:Y:S01]  /*1340*/  CS2R R94, SRZ ;  /* 0x00000000005e7805 */ /* 0x000fe2000001ff00 */
[----:B------:R-:W-:Y:S01]  /*1350*/  ISETP.GE.AND P0, PT, R23, c[0x0][0x16c], PT ;  /* 0x00005b0017007a0c */ /* 0x000fe20003f06270 */
[----:B------:R-:W-:Y:S01]  /*1360*/  CS2R R92, SRZ ;  /* 0x00000000005c7805 */ /* 0x000fe2000001ff00 */
[C---:B------:R-:W-:Y:S01]  /*1370*/  @!P1 ISETP.LT.OR P6, PT, R0.reuse, 0x41, P6 ;  /* 0x000000410000980c */ /* 0x040fe200037c1670 */
[----:B------:R-:W-:Y:S01]  /*1380*/  CS2R R90, SRZ ;  /* 0x00000000005a7805 */ /* 0x000fe2000001ff00 */
[----:B------:R-:W-:Y:S01]  /*1390*/  SEL R14, RZ, 0x4, P0 ;  /* 0x00000004ff0e7807 */ /* 0x000fe20000000000 */
[----:B------:R-:W-:Y:S01]  /*13a0*/  CS2R R88, SRZ ;  /* 0x0000000000587805 */ /* 0x000fe2000001ff00 */
[----:B------:R-:W-:Y:S01]  /*13b0*/  ISETP.LT.OR P0, PT, R0, 0x21, P5 ;  /* 0x000000210000780c */ /* 0x000fe20002f01670 */
[----:B------:R-:W-:Y:S01]  /*13c0*/  CS2R R86, SRZ ;  /* 0x0000000000567805 */ /* 0x000fe2000001ff00 */
[----:B-1----:R-:W-:Y:S01]  /*13d0*/  IMAD.WIDE.U32 R2, R234, c[0x0][0x178], R10 ;  /* 0x00005e00ea027a25 */ /* 0x002fe200078e000a */
[----:B------:R-:W-:Y:S01]  /*13e0*/  @!P1 ISETP.LT.OR P5, PT, R0, 0x41, P5 ;  /* 0x000000410000980c */ /* 0x000fe20002fa1670 */
[----:B------:R2:W-:Y:S01]  /*13f0*/  LDGSTS.E.BYPASS.LTC128B.128 [R226+0x3880], [R6.64+0x80], !P3 ;  /* 0x0388008006e27fae */ /* 0x0005e2000d901d50 */
[----:B------:R-:W-:Y:S01]  /*1400*/  LOP3.LUT R8, R8, 0x2, R5, 0xe2, !PT ;  /* 0x0000000208087812 */ /* 0x000fe200078ee205 */
[----:B------:R-:W-:Y:S01]  /*1410*/  IMAD.IADD R3, R3, 0x1, R4 ;  /* 0x0000000103037824 */ /* 0x000fe200078e0204 */
[----:B------:R-:W-:Y:S01]  /*1420*/  CS2R R84, SRZ ;  /* 0x0000000000547805 */ /* 0x000fe2000001ff00 */
[----:B------:R-:W-:Y:S01]  /*1430*/  IMAD R4, R29, c[0x0][0x184], R9 ;  /* 0x000061001d047a24 */ /* 0x000fe200078e0209 */
[-C--:B------:R-:W-:Y:S01]  /*1440*/  SHF.L.U64.HI R9, R25, R27.reuse, c[0x0][0x17c] ;  /* 0x00005f0019097619 */ /* 0x080fe2000001021b */
[----:B------:R-:W-:Y:S01]  /*1450*/  IMAD.WIDE.U32 R2, R29, c[0x0][0x180], R2 ;  /* 0x000060001d027a25 */ /* 0x000fe200078e0002 */
[----:B------:R-:W-:Y:S01]  /*1460*/  CS2R R82, SRZ ;  /* 0x0000000000527805 */ /* 0x000fe2000001ff00 */
[----:B------:R-:W-:Y:S01]  /*1470*/  CS2R R80, SRZ ;  /* 0x0000000000507805 */ /* 0x000fe2000001ff00 */
[----:B------:R2:W-:Y:S01]  /*1480*/  LDGSTS.E.BYPASS.LTC128B.128 [R226+0x6080], [R6.64+0x100], !P0 ;  /* 0x0608010006e27fae */ /* 0x0005e2000c101d50 */
[----:B------:R-:W-:Y:S01]  /*1490*/  IMAD.IADD R3, R3, 0x1, R4 ;  /* 0x0000000103037824 */ /* 0x000fe200078e0204 */
[----:B------:R-:W-:Y:S01]  /*14a0*/  CS2R R78, SRZ ;  /* 0x00000000004e7805 */ /* 0x000fe2000001ff00 */
[----:B------:R-:W-:Y:S01]  /*14b0*/  IMAD R0, R235, c[0x0][0x208], RZ ;  /* 0x00008200eb007a24 */ /* 0x000fe200078e02ff */
[----:B------:R1:W-:Y:S01]  /*14c0*/  @!P1 LDGSTS.E.BYPASS.LTC128B.128 [R226+0x2080], [R12.64], !P2 ;  /* 0x020800000ce29fae */ /* 0x0003e2000d101d50 */
[----:B------:R-:W-:Y:S01]  /*14d0*/  IMAD.WIDE.U32 R244, R248, c[0x0][0x188], R2 ;  /* 0x00006200f8f47a25 */ /* 0x000fe200078e0002 */
[----:B------:R-:W-:Y:S01]  /*14e0*/  CS2R R76, SRZ ;  /* 0x00000000004c7805 */ /* 0x000fe2000001ff00 */
[----:B------:R-:W-:Y:S01]  /*14f0*/  CS2R R74, SRZ ;  /* 0x00000000004a7805 */ /* 0x000fe2000001ff00 */
[----:B------:R1:W-:Y:S01]  /*1500*/  @!P1 LDGSTS.E.BYPASS.LTC128B.128 [R226+0x4880], [R12.64+0x80], !P6 ;  /* 0x048800800ce29fae */ /* 0x0003e2000f101d50 */
[C---:B------:R-:W-:Y:S01]  /*1510*/  IMAD R0, R234.reuse, c[0x0][0x20c], R0 ;  /* 0x00008300ea007a24 */ /* 0x040fe200078e0200 */
[----:B------:R-:W-:Y:S01]  /*1520*/  IADD3 R241, R245, UR7, RZ ;  /* 0x00000007f5f17c10 */ /* 0x000fe2000fffe0ff */
[----:B------:R-:W-:Y:S01]  /*1530*/  IMAD.WIDE.U32 R4, R234, c[0x0][0x208], R10 ;  /* 0x00008200ea047a25 */ /* 0x000fe200078e000a */
[----:B------:R1:W-:Y:S01]  /*1540*/  @!P1 LDGSTS.E.BYPASS.LTC128B.128 [R226+0x7080], [R12.64+0x100], !P5 ;  /* 0x070801000ce29fae */ /* 0x0003e2000e901d50 */
[----:B------:R-:W-:Y:S01]  /*1550*/  ULDC.64 UR6, c[0x0][0x218] ;  /* 0x0000860000067ab9 */ /* 0x000fe20000000a00 */
[----:B------:R-:W-:Y:S01]  /*1560*/  CS2R R72, SRZ ;  /* 0x0000000000487805 */ /* 0x000fe2000001ff00 */
[----:B------:R-:W-:Y:S01]  /*1570*/  IMAD.IADD R3, R5, 0x1, R0 ;  /* 0x0000000105037824 */ /* 0x000fe200078e0200 */
[----:B------:R-:W-:Y:S01]  /*1580*/  LOP3.LUT R0, R8, R14, RZ, 0xfc, !PT ;  /* 0x0000000e08007212 */ /* 0x000fe200078efcff */
[----:B------:R-:W-:Y:S01]  /*1590*/  IMAD.SHL.U32 R11, R25, 0x40, RZ ;  /* 0x00000040190b7824 */ /* 0x000fe200078e00ff */
[----:B------:R-:W0:Y:S01]  /*15a0*/  LDGDEPBAR ;  /* 0x00000000000079af */ /* 0x000e220000000000 */
[----:B------:R-:W-:Y:S01]  /*15b0*/  IMAD R5, R9, UR14, RZ ;  /* 0x0000000e09057c24 */ /* 0x000fe2000f8e02ff */
[C---:B------:R-:W-:Y:S01]  /*15c0*/  LOP3.LUT P4, RZ, R0.reuse, 0x1, RZ, 0xc0, !PT ;  /* 0x0000000100ff7812 */ /* 0x040fe2000788c0ff */
[----:B------:R-:W-:Y:S01]  /*15d0*/  IMAD.MOV.U32 R2, RZ, RZ, R4 ;  /* 0x000000ffff027224 */ /* 0x000fe200078e0004 */
[C---:B------:R-:W-:Y:S01]  /*15e0*/  LOP3.LUT P3, RZ, R0.reuse, 0x2, RZ, 0xc0, !PT ;  /* 0x0000000200ff7812 */ /* 0x040fe2000786c0ff */
[----:B------:R-:W-:Y:S01]  /*15f0*/  IMAD.MOV.U32 R240, RZ, RZ, R244 ;  /* 0x000000fffff07224 */ /* 0x000fe200078e00f4 */
[----:B------:R-:W-:Y:S01]  /*1600*/  LOP3.LUT P2, RZ, R0, 0x4, RZ, 0xc0, !PT ;  /* 0x0000000400ff7812 */ /* 0x000fe2000784c0ff */
[----:B------:R-:W-:Y:S01]  /*1610*/  IMAD R4, R28, c[0x0][0x210], RZ ;  /* 0x000084001c047a24 */ /* 0x000fe200078e02ff */
[----:B------:R-:W-:Y:S01]  /*1620*/  UIMAD UR6, UR18, UR6, URZ ;  /* 0x00000006120672a4 */ /* 0x000fe2000f8e023f */
[C---:B------:R-:W-:Y:S01]  /*1630*/  IMAD R14, R11.reuse, UR4, R5 ;  /* 0x000000040b0e7c24 */ /* 0x040fe2000f8e0205 */
[----:B------:R-:W-:Y:S01]  /*1640*/  CS2R R70, SRZ ;  /* 0x0000000000467805 */ /* 0x000fe2000001ff00 */
[----:B------:R-:W-:Y:S01]  /*1650*/  IMAD.WIDE.U32 R8, R11, UR14, R240 ;  /* 0x0000000e0b087c25 */ /* 0x000fe2000f8e00f0 */
[----:B------:R-:W-:Y:S01]  /*1660*/  UIMAD UR6, UR19, UR7, UR6 ;  /* 0x00000007130672a4 */ /* 0x000fe2000f8e0206 */
[----:B------:R-:W-:Y:S01]  /*1670*/  CS2R R68, SRZ ;  /* 0x0000000000447805 */ /* 0x000fe2000001ff00 */
[----:B------:R-:W-:Y:S01]  /*1680*/  CS2R R66, SRZ ;  /* 0x0000000000427805 */ /* 0x000fe2000001ff00 */
[C---:B------:R-:W-:Y:S01]  /*1690*/  IMAD R11, R29.reuse, c[0x0][0x214], R4 ;  /* 0x000085001d0b7a24 */ /* 0x040fe200078e0204 */
[----:B------:R-:W-:Y:S01]  /*16a0*/  CS2R R64, SRZ ;  /* 0x0000000000407805 */ /* 0x000fe2000001ff00 */
[----:B------:R-:W-:Y:S01]  /*16b0*/  IMAD.WIDE.U32 R4, R29, c[0x0][0x210], R2 ;  /* 0x000084001d047a25 */ /* 0x000fe200078e0002 */
[----:B------:R-:W-:Y:S01]  /*16c0*/  LEA R2, P0, R8, c[0x0][0x160], 0x1 ;  /* 0x0000580008027a11 */ /* 0x000fe200078008ff */
[----:B------:R-:W-:Y:S01]  /*16d0*/  CS2R R62, SRZ ;  /* 0x00000000003e7805 */ /* 0x000fe2000001ff00 */
[----:B------:R-:W-:Y:S01]  /*16e0*/  CS2R R60, SRZ ;  /* 0x00000000003c7805 */ /* 0x000fe2000001ff00 */
[----:B------:R-:W-:Y:S01]  /*16f0*/  IMAD.IADD R5, R5, 0x1, R11 ;  /* 0x0000000105057824 */ /* 0x000fe200078e020b */
[----:B-1----:R-:W-:Y:S01]  /*1700*/  P2R R12, PR, RZ, 0x10 ;  /* 0x00000010ff0c7803 */ /* 0x002fe20000000000 */
[----:B------:R-:W-:Y:S01]  /*1710*/  IMAD.U32 R11, RZ, RZ, UR20 ;  /* 0x00000014ff0b7e24 */ /* 0x000fe2000f8e00ff */
[----:B------:R-:W-:Y:S01]  /*1720*/  CS2R R58, SRZ ;  /* 0x00000000003a7805 */ /* 0x000fe2000001ff00 */
[----:B------:R-:W-:Y:S01]  /*1730*/  IMAD.IADD R3, R9, 0x1, R14 ;  /* 0x0000000109037824 */ /* 0x000fe200078e020e */
[----:B------:R-:W-:Y:S01]  /*1740*/  CS2R R56, SRZ ;  /* 0x0000000000387805 */ /* 0x000fe2000001ff00 */
[----:B------:R-:W-:Y:S01]  /*1750*/  IMAD.MOV.U32 R14, RZ, RZ, c[0x0][0x208] ;  /* 0x00008200ff0e7624 */ /* 0x000fe200078e00ff */
[----:B------:R-:W-:Y:S01]  /*1760*/  IADD3 R0, -R234, c[0x0][0x168], -R11 ;  /* 0x00005a00ea007a10 */ /* 0x000fe20007ffe90b */
[----:B------:R-:W-:Y:S01]  /*1770*/  IMAD.WIDE.U32 R242, R248, c[0x0][0x218], R4 ;  /* 0x00008600f8f27a25 */ /* 0x000fe200078e0004 */
[----:B------:R-:W-:Y:S01]  /*1780*/  LEA.HI.X R3, R8, c[0x0][0x164], R3, 0x1, P0 ;  /* 0x0000590008037a11 */ /* 0x000fe200000f0c03 */
[----:B------:R-:W-:Y:S01]  /*1790*/  CS2R R54, SRZ ;  /* 0x0000000000367805 */ /* 0x000fe2000001ff00 */
[C---:B------:R-:W-:Y:S01]  /*17a0*/  ISETP.LT.OR P6, PT, R0.reuse, 0x1, !P4 ;  /* 0x000000010000780c */ /* 0x040fe200067c1670 */
[----:B------:R-:W-:Y:S01]  /*17b0*/  IMAD.SHL.U32 R8, R25, 0x20, RZ ;  /* 0x0000002019087824 */ /* 0x000fe200078e00ff */
[----:B------:R-:W-:Y:S01]  /*17c0*/  ISETP.LT.OR P1, PT, R0, 0x1, !P3 ;  /* 0x000000010000780c */ /* 0x000fe20005f21670 */
[----:B--2---:R-:W-:Y:S01]  /*17d0*/  IMAD.SHL.U32 R7, R14, 0x40, RZ ;  /* 0x000000400e077824 */ /* 0x004fe200078e00ff */
[C---:B------:R-:W-:Y:S01]  /*17e0*/  ISETP.LT.OR P5, PT, R0.reuse, 0x1, !P2 ;  /* 0x000000010000780c */ /* 0x040fe200057a1670 */
[----:B------:R-:W-:Y:S01]  /*17f0*/  IMAD.MOV.U32 R238, RZ, RZ, R242 ;  /* 0x000000ffffee7224 */ /* 0x000fe200078e00f2 */
[----:B------:R-:W-:Y:S01]  /*1800*/  ISETP.LT.OR P0, PT, R0, 0x21, !P4 ;  /* 0x000000210000780c */ /* 0x000fe20006701670 */
[C---:B------:R-:W-:Y:S01]  /*1810*/  IMAD.SHL.U32 R13, R14.reuse, 0x20, RZ ;  /* 0x000000200e0d7824 */ /* 0x040fe200078e00ff */
[----:B------:R-:W-:Y:S01]  /*1820*/  SHF.L.U64.HI R6, R14, R27, c[0x0][0x20c] ;  /* 0x000083000e067619 */ /* 0x000fe2000001021b */
[----:B------:R-:W-:Y:S01]  /*1830*/  CS2R R52, SRZ ;  /* 0x0000000000347805 */ /* 0x000fe2000001ff00 */
[----:B------:R-:W-:Y:S01]  /*1840*/  IADD3 R239, R243, UR6, RZ ;  /* 0x00000006f3ef7c10 */ /* 0x000fe2000fffe0ff */
[----:B------:R-:W-:Y:S01]  /*1850*/  ULDC.64 UR6, c[0x0][0x240] ;  /* 0x0000900000067ab9 */ /* 0x000fe20000000a00 */
[----:B------:R-:W-:Y:S01]  /*1860*/  IADD3 R11, -R11, c[0x0][0x168], -R234 ;  /* 0x00005a000b0b7a10 */ /* 0x000fe20007ffe9ea */
[----:B------:R1:W-:Y:S01]  /*1870*/  LDGSTS.E.BYPASS.LTC128B.128 [R226+0xf080], [R2.64], !P6 ;  /* 0x0f08000002e27fae */ /* 0x0003e2000f101d50 */
[----:B------:R-:W-:Y:S01]  /*1880*/  ISETP.LT.OR P6, PT, R0, 0x21, !P3 ;  /* 0x000000210000780c */ /* 0x000fe20005fc1670 */
[----:B------:R-:W-:Y:S01]  /*1890*/  IMAD R6, R6, UR14, RZ ;  /* 0x0000000e06067c24 */ /* 0x000fe2000f8e02ff */
[----:B------:R-:W-:Y:S01]  /*18a0*/  ISETP.GE.AND P4, PT, R10, c[0x0][0x1fc], PT ;  /* 0x00007f000a007a0c */ /* 0x000fe20003f86270 */
[----:B------:R1:W-:Y:S01]  /*18b0*/  LDGSTS.E.BYPASS.LTC128B.128 [R226+0x11080], [R2.64+0x80], !P1 ;  /* 0x1108008002e27fae */ /* 0x0003e2000c901d50 */
[----:B------:R-:W-:Y:S01]  /*18c0*/  LEA R4, P1, R8, R2, 0x1 ;  /* 0x0000000208047211 */ /* 0x000fe200078208ff */
[----:B------:R-:W-:Y:S01]  /*18d0*/  UIMAD UR6, UR18, UR6, URZ ;  /* 0x00000006120672a4 */ /* 0x000fe2000f8e023f */
[----:B------:R-:W-:Y:S01]  /*18e0*/  SHF.L.U64.HI R252, R14, R26, c[0x0][0x20c] ;  /* 0x000083000efc7619 */ /* 0x000fe2000001021a */
[----:B------:R1:W-:Y:S01]  /*18f0*/  LDGSTS.E.BYPASS.LTC128B.128 [R226+0x13080], [R2.64+0x100], !P5 ;  /* 0x1308010002e27fae */ /* 0x0003e2000e901d50 */
[----:B------:R-:W-:Y:S01]  /*1900*/  LEA.HI.X R5, R8, R3, R30, 0x1, P1 ;  /* 0x0000000308057211 */ /* 0x000fe200008f0c1e */
[----:B------:R-:W-:Y:S01]  /*1910*/  UIMAD UR25, UR19, UR7, UR6 ;  /* 0x00000007131972a4 */ /* 0x000fe2000f8e0206 */
[----:B------:R-:W-:Y:S01]  /*1920*/  ISETP.LT.OR P5, PT, R0, 0x21, !P2 ;  /* 0x000000210000780c */ /* 0x000fe200057a1670 */
[C---:B------:R-:W-:Y:S01]  /*1930*/  IMAD R0, R7.reuse, UR4, R6 ;  /* 0x0000000407007c24 */ /* 0x040fe2000f8e0206 */
[----:B------:R-:W-:Y:S01]  /*1940*/  ISETP.GT.AND P1, PT, R236, 0xf, PT ;  /* 0x0000000fec00780c */ /* 0x000fe20003f24270 */
[----:B------:R2:W-:Y:S01]  /*1950*/  LDGSTS.E.BYPASS.LTC128B.128 [R226+0x10080], [R4.64], !P0 ;  /* 0x1008000004e27fae */ /* 0x0005e2000c101d50 */
[C---:B------:R-:W-:Y:S01]  /*1960*/  LEA R8, P0, R18.reuse, c[0x0][0x258], 0x2 ;  /* 0x0000960012087a11 */ /* 0x040fe200078010ff */
[----:B------:R-:W-:Y:S01]  /*1970*/  IMAD.WIDE.U32 R6, R7, UR14, R238 ;  /* 0x0000000e07067c25 */ /* 0x000fe2000f8e00ee */
[----:B------:R-:W-:Y:S01]  /*1980*/  UMOV UR7, 0x1 ;  /* 0x0000000100077882 */ /* 0x000fe20000000000 */
[----:B------:R2:W-:Y:S01]  /*1990*/  LDGSTS.E.BYPASS.LTC128B.128 [R226+0x12080], [R4.64+0x80], !P6 ;  /* 0x1208008004e27fae */ /* 0x0005e2000f101d50 */
[----:B------:R-:W-:Y:S01]  /*19a0*/  LEA.HI.X R9, R18, c[0x0][0x25c], R15, 0x2, P0 ;  /* 0x0000970012097a11 */ /* 0x000fe200000f140f */
[----:B------:R-:W-:Y:S01]  /*19b0*/  IMAD.IADD R0, R7, 0x1, R0 ;  /* 0x0000000107007824 */ /* 0x000fe200078e0200 */
[----:B------:R-:W-:Y:S01]  /*19c0*/  ISETP.LT.OR P0, PT, R11, 0x1, P4 ;  /* 0x000000010b00780c */ /* 0x000fe20002701670 */
[----:B------:R-:W-:Y:S01]  /*19d0*/  ULDC UR6, c[0x0][0x168] ;  /* 0x00005a0000067ab9 */ /* 0x000fe20000000800 */
[----:B------:R-:W-:Y:S01]  /*19e0*/  ISETP.GE.AND P6, PT, R20, c[0x0][0x1fc], PT ;  /* 0x00007f0014007a0c */ /* 0x000fe20003fc6270 */
[----:B------:R2:W-:Y:S01]  /*19f0*/  LDGSTS.E.BYPASS.LTC128B.128 [R226+0x14080], [R4.64+0x100], !P5 ;  /* 0x1408010004e27fae */ /* 0x0005e2000e901d50 */
[----:B------:R-:W-:Y:S01]  /*1a00*/  UIADD3 UR6, UR26, -UR6, UR7 ;  /* 0x800000061a067290 */ /* 0x000fe2000fffe007 */
[----:B------:R-:W-:Y:S01]  /*1a10*/  CS2R R50, SRZ ;  /* 0x0000000000327805 */ /* 0x000fe2000001ff00 */
[----:B------:R-:W-:Y:S01]  /*1a20*/  CS2R R48, SRZ ;  /* 0x0000000000307805 */ /* 0x000fe2000001ff00 */
[----:B------:R-:W-:Y:S01]  /*1a30*/  CS2R R46, SRZ ;  /* 0x00000000002e7805 */ /* 0x000fe2000001ff00 */
[----:B------:R-:W-:Y:S01]  /*1a40*/  CS2R R44, SRZ ;  /* 0x00000000002c7805 */ /* 0x000fe2000001ff00 */
[----:B------:R-:W-:Y:S01]  /*1a50*/  IADD3 R247, R226, 0xf080, RZ ;  /* 0x0000f080e2f77810 */ /* 0x000fe20007ffe0ff */
[----:B------:R-:W-:-:S02]  /*1a60*/  ULDC UR19, c[0x0][0x2a0] ;  /* 0x0000a80000137ab9 */ /* 0x000fc40000000800 */
[----:B------:R-:W-:Y:S01]  /*1a70*/  UP2UR UR22, UPR, URZ, 0x2 ;  /* 0x000000023f167883 */ /* 0x000fe20008000000 */
[C---:B-1----:R-:W-:Y:S01]  /*1a80*/  LEA R2, P5, R6.reuse, c[0x0][0x1f0], 0x1 ;  /* 0x00007c0006027a11 */ /* 0x042fe200078a08ff */
[----:B------:R-:W-:Y:S02]  /*1a90*/  UMOV UR4, URZ ;  /* 0x0000003f00047c82 */ /* 0x000fe40008000000 */
[----:B------:R-:W-:Y:S01]  /*1aa0*/  UMOV UR20, 0x1 ;  /* 0x0000000100147882 */ /* 0x000fe20000000000 */
[----:B------:R-:W-:Y:S01]  /*1ab0*/  LEA.HI.X R3, R6, c[0x0][0x1f4], R0, 0x1, P5 ;  /* 0x00007d0006037a11 */ /* 0x000fe200028f0c00 */
[----:B------:R-:W-:Y:S01]  /*1ac0*/  IMAD R0, R28, c[0x0][0x238], RZ ;  /* 0x00008e001c007a24 */ /* 0x000fe200078e02ff */
[----:B------:R-:W-:Y:S01]  /*1ad0*/  ISETP.GE.AND P5, PT, R23, c[0x0][0x1fc], PT ;  /* 0x00007f0017007a0c */ /* 0x000fe20003fa6270 */
[----:B------:R-:W-:Y:S02]  /*1ae0*/  ULDC UR18, c[0x0][0x168] ;  /* 0x00005a0000127ab9 */ /* 0x000fe40000000800 */
[----:B------:R-:W-:Y:S01]  /*1af0*/  IMAD R0, R29, c[0x0][0x23c], R0 ;  /* 0x00008f001d007a24 */ /* 0x000fe200078e0200 */
[----:B------:R-:W-:-:S02]  /*1b00*/  ULOP3.LUT UR19, URZ, UR19, URZ, 0x33, !UPT ;  /* 0x000000133f137292 */ /* 0x000fc4000f8e333f */
[----:B------:R-:W-:Y:S02]  /*1b10*/  UISETP.GE.AND UP6, UPT, UR15, 0x21, UPT ;  /* 0x000000210f00788c */ /* 0x000fe4000bfc6270 */
[----:B------:R-:W-:Y:S01]  /*1b20*/  UP2UR UR21, UPR, URZ, 0x1 ;  /* 0x000000013f157883 */ /* 0x000fe20008000000 */
[----:B--2---:R-:W-:Y:S01]  /*1b30*/  @!P1 IMAD.SHL.U32 R4, R236, 0x10, RZ ;  /* 0x00000010ec049824 */ /* 0x004fe200078e00ff */
[----:B------:R-:W-:Y:S02]  /*1b40*/  UISETP.GE.AND UP5, UPT, UR15, 0x22, UPT ;  /* 0x000000220f00788c */ /* 0x000fe4000bfa6270 */
[----:B------:R-:W-:Y:S02]  /*1b50*/  UISETP.GE.AND UP4, UPT, UR15, 0x31, UPT ;  /* 0x000000310f00788c */ /* 0x000fe4000bf86270 */
[----:B------:R1:W-:Y:S01]  /*1b60*/  @!P1 LDGSTS.E.BYPASS.LTC128B.128 [R4+0x21080], [R8.64] ;  /* 0x2108000008049fae */ /* 0x0003e2000b901d50 */
[----:B------:R-:W-:Y:S02]  /*1b70*/  UISETP.GE.AND UP3, UPT, UR15, 0x32, UPT ;  /* 0x000000320f00788c */ /* 0x000fe4000bf66270 */
[----:B------:R-:W-:Y:S01]  /*1b80*/  UISETP.GE.AND UP2, UPT, UR15, 0x41, UPT ;  /* 0x000000410f00788c */ /* 0x000fe2000bf46270 */
[----:B------:R-:W0:Y:S01]  /*1b90*/  LDGDEPBAR ;  /* 0x00000000000079af */ /* 0x000e220000000000 */
[----:B------:R-:W-:-:S03]  /*1ba0*/  UISETP.GE.AND UP1, UPT, UR15, 0x42, UPT ;  /* 0x000000420f00788c */ /* 0x000fc6000bf26270 */
[----:B------:R2:W-:Y:S01]  /*1bb0*/  LDGSTS.E.BYPASS.LTC128B.128 [R226+0x1b080], [R2.64], !P0 ;  /* 0x1b08000002e27fae */ /* 0x0005e2000c101d50 */
[C---:B------:R-:W-:Y:S02]  /*1bc0*/  ISETP.LT.OR P0, PT, R11.reuse, 0x1, P6 ;  /* 0x000000010b00780c */ /* 0x040fe40003701670 */
[----:B------:R-:W-:-:S11]  /*1bd0*/  ISETP.LT.OR P6, PT, R11, 0x21, P6 ;  /* 0x000000210b00780c */ /* 0x000fd600037c1670 */
[----:B------:R2:W-:Y:S01]  /*1be0*/  LDGSTS.E.BYPASS.LTC128B.128 [R226+0x1d080], [R2.64+0x80], !P0 ;  /* 0x1d08008002e27fae */ /* 0x0005e2000c101d50 */
[----:B-1----:R-:W-:-:S04]  /*1bf0*/  LEA R4, P0, R13, R2, 0x1 ;  /* 0x000000020d047211 */ /* 0x002fc800078008ff */
[----:B------:R-:W-:Y:S02]  /*1c00*/  LEA.HI.X R5, R13, R3, R252, 0x1, P0 ;  /* 0x000000030d057211 */ /* 0x000fe400000f0cfc */
[C---:B------:R-:W-:Y:S02]  /*1c10*/  ISETP.LT.OR P0, PT, R11.reuse, 0x1, P5 ;  /* 0x000000010b00780c */ /* 0x040fe40002f01670 */
[----:B------:R-:W-:Y:S02]  /*1c20*/  ISETP.LT.OR P5, PT, R11, 0x21, P5 ;  /* 0x000000210b00780c */ /* 0x000fe40002fa1670 */
[----:B------:R-:W-:-:S04]  /*1c30*/  LEA.HI R13, R16, R236, RZ, 0x4 ;  /* 0x000000ec100d7211 */ /* 0x000fc800078f20ff */
[----:B------:R-:W-:-:S04]  /*1c40*/  SHF.R.S32.HI R6, RZ, 0x4, R13 ;  /* 0x00000004ff067819 */ /* 0x000fc8000001140d */
[----:B------:R-:W-:Y:S01]  /*1c50*/  LEA.HI R9, R13, R6, RZ, 0x1 ;  /* 0x000000060d097211 */ /* 0x000fe200078f08ff */
[----:B------:R2:W-:Y:S01]  /*1c60*/  LDGSTS.E.BYPASS.LTC128B.128 [R226+0x1f080], [R2.64+0x100], !P0 ;  /* 0x1f08010002e27fae */ /* 0x0005e2000c101d50 */
[----:B------:R-:W-:Y:S02]  /*1c70*/  ISETP.LT.OR P0, PT, R11, 0x21, P4 ;  /* 0x000000210b00780c */ /* 0x000fe40002701670 */
        /* <DEDUP_REMOVED lines=10> */
[----:B------:R-:W-:Y:S02]  /*1d20*/  LOP3.LUT R9, R9, 0xfffffffe, RZ, 0xc0, !PT ;  /* 0xfffffffe09097812 */ /* 0x000fe400078ec0ff */
[----:B------:R-:W-:Y:S01]  /*1d30*/  SHF.R.S32.HI R18, RZ, 0x7, R10 ;  /* 0x00000007ff127819 */ /* 0x000fe2000001140a */
[----:B------:R1:W-:Y:S01]  /*1d40*/  LDGSTS.E.BYPASS.LTC128B.128 [R226+0x20080], [R4.64+0x100], !P5 ;  /* 0x2008010004e27fae */ /* 0x0003e2000e901d50 */
[----:B------:R-:W-:-:S02]  /*1d50*/  ISETP.GE.AND P5, PT, R236, 0x10, PT ;  /* 0x00000010ec00780c */ /* 0x000fc40003fa6270 */
[----:B------:R-:W-:Y:S01]  /*1d60*/  ISETP.GE.AND P6, PT, R20, c[0x0][0x1fc], PT ;  /* 0x00007f0014007a0c */ /* 0x000fe20003fc6270 */
[----:B--2---:R-:W-:Y:S01]  /*1d70*/  IMAD.WIDE.U32 R2, R29, c[0x0][0x238], R236 ;  /* 0x00008e001d027a25 */ /* 0x004fe200078e00ec */
[----:B------:R-:W-:-:S03]  /*1d80*/  SEL R20, RZ, 0x1, P0 ;  /* 0x00000001ff147807 */ /* 0x000fc60000000000 */
[----:B------:R-:W-:Y:S01]  /*1d90*/  IMAD.IADD R3, R3, 0x1, R0 ;  /* 0x0000000103037824 */ /* 0x000fe200078e0200 */
[----:B------:R-:W-:-:S03]  /*1da0*/  SHF.R.S32.HI R0, RZ, 0x2, R12 ;  /* 0x00000002ff007819 */ /* 0x000fc6000001140c */
[----:B------:R-:W-:Y:S01]  /*1db0*/  IMAD.WIDE.U32 R248, R248, c[0x0][0x240], R2 ;  /* 0x00009000f8f87a25 */ /* 0x000fe200078e0002 */
[----:B------:R-:W-:-:S03]  /*1dc0*/  LEA.HI R7, R7, R0, RZ, 0x3 ;  /* 0x0000000007077211 */ /* 0x000fc600078f18ff */
[----:B------:R-:W-:Y:S01]  /*1dd0*/  IMAD.SHL.U32 R3, R18, 0x8, RZ ;  /* 0x0000000812037824 */ /* 0x000fe200078e00ff */
[----:B------:R-:W-:Y:S02]  /*1de0*/  LOP3.LUT R7, R7, 0xfffffff8, RZ, 0xc0, !PT ;  /* 0xfffffff807077812 */ /* 0x000fe400078ec0ff */
[----:B------:R-:W-:Y:S02]  /*1df0*/  IADD3 R250, R249, UR25, RZ ;  /* 0x00000019f9fa7c10 */ /* 0x000fe4000fffe0ff */
[----:B------:R-:W-:Y:S01]  /*1e00*/  LOP3.LUT R10, R3, 0x8, RZ, 0xc0, !PT ;  /* 0x00000008030a7812 */ /* 0x000fe200078ec0ff */
[----:B------:R-:W-:Y:S01]  /*1e10*/  IMAD.IADD R14, R0, 0x1, -R7 ;  /* 0x00000001000e7824 */ /* 0x000fe200078e0a07 */
[----:B------:R-:W-:Y:S01]  /*1e20*/  LEA.HI R7, R8, R15, RZ, 0x2 ;  /* 0x0000000f08077211 */ /* 0x000fe200078f10ff */
[----:B------:R-:W-:Y:S01]  /*1e30*/  IMAD.IADD R0, R6, 0x1, -R9 ;  /* 0x0000000106007824 */ /* 0x000fe200078e0a09 */
[----:B------:R-:W-:Y:S02]  /*1e40*/  LOP3.LUT R6, R11, 0xffffffe0, RZ, 0xc0, !PT ;  /* 0xffffffe00b067812 */ /* 0x000fe400078ec0ff */
[----:B------:R-:W-:-:S02]  /*1e50*/  LOP3.LUT R2, R7, 0xfffffffc, RZ, 0xc0, !PT ;  /* 0xfffffffc07027812 */ /* 0x000fc400078ec0ff */
[----:B-1----:R-:W-:Y:S02]  /*1e60*/  LOP3.LUT R5, R12, 0x3ffffffc, RZ, 0xc0, !PT ;  /* 0x3ffffffc0c057812 */ /* 0x002fe400078ec0ff */
[----:B------:R-:W-:Y:S01]  /*1e70*/  LEA R8, P0, R22, c[0x0][0x280], 0x2 ;  /* 0x0000a00016087a11 */ /* 0x000fe200078010ff */
[----:B------:R-:W-:Y:S01]  /*1e80*/  IMAD.IADD R16, R15, 0x1, -R2 ;  /* 0x000000010f107824 */ /* 0x000fe200078e0a02 */
[----:B------:R-:W-:Y:S01]  /*1e90*/  LEA.HI R12, R18, R18, RZ, 0x1 ;  /* 0x00000012120c7211 */ /* 0x000fe200078f08ff */
[----:B------:R-:W-:Y:S01]  /*1ea0*/  IMAD.SHL.U32 R2, R14, 0x10, RZ ;  /* 0x000000100e027824 */ /* 0x000fe200078e00ff */
[----:B------:R-:W-:Y:S01]  /*1eb0*/  LEA.HI.X R9, R22, c[0x0][0x284], R24, 0x2, P0 ;  /* 0x0000a10016097a11 */ /* 0x000fe200000f1418 */
[C---:B------:R-:W-:Y:S01]  /*1ec0*/  IMAD.SHL.U32 R3, R16.reuse, 0x100, RZ ;  /* 0x0000010010037824 */ /* 0x040fe200078e00ff */
[----:B------:R-:W-:Y:S01]  /*1ed0*/  LEA.HI R4, R16, R16, RZ, 0x1 ;  /* 0x0000001010047211 */ /* 0x000fe200078f08ff */
[----:B------:R-:W-:Y:S01]  /*1ee0*/  IMAD.IADD R5, R236, 0x1, -R5 ;  /* 0x00000001ec057824 */ /* 0x000fe200078e0a05 */
[----:B------:R-:W-:-:S02]  /*1ef0*/  LOP3.LUT R2, R10, 0x70, R2, 0xf8, !PT ;  /* 0x000000700a027812 */ /* 0x000fc400078ef802 */
[----:B------:R-:W-:Y:S01]  /*1f00*/  LOP3.LUT P0, RZ, R14, 0x1, RZ, 0xc0, !PT ;  /* 0x000000010eff7812 */ /* 0x000fe2000780c0ff */
        /* <DEDUP_REMOVED lines=105> */
.L_x_926:
        /* <DEDUP_REMOVED lines=173> */
.L_x_918:
[----:B------:R-:W-:Y:S11]  /*3070*/  ISETP.NE.AND P0, PT, R251, c[0x0][0x2a8], PT ;  /* 0x0000aa00fb007a0c */ /* 0x000ff60003f05270 */
[----:B------:R-:W-:Y:S02]  /*3080*/  @!UPT UIADD3 URZ, URZ, URZ, URZ ;  /* 0x0000003f3f3ff290 */ /* 0x000fe4000fffe03f */
[----:B------:R-:W-:Y:S05]  /*3090*/  @P0 IMAD.HI.U32 R24, R3, c[0x0][0x2ac], RZ ;  /* 0x0000ab0003180a27 */ /* 0x000fea00078e00ff */
[----:B------:R-:W-:Y:S02]  /*30a0*/  @P0 SHF.R.U32.HI R3, RZ, c[0x0][0x2b0], R24 ;  /* 0x0000ac00ff030a19 */ /* 0x000fe40000011618 */
.L_x_919:
[----:B------:R-:W-:Y:S05]  /*30b0*/  BSYNC B0 ;  /* 0x0000000000007941 */ /* 0x000fea0003800000 */
.L_x_917:
[C-C-:B------:R-:W-:Y:S01]  /*30c0*/  IADD3 R24, R2.reuse, c[0x0][0x2a4], R229.reuse ;  /* 0x0000a90002187a10 */ /* 0x140fe20007ffe0e5 */
[----:B------:R-:W-:Y:S01]  /*30d0*/  IMAD R3, R3, c[0x0][0x2a8], R246 ;  /* 0x0000aa0003037a24 */ /* 0x000fe200078e02f6 */
[----:B------:R-:W-:Y:S02]  /*30e0*/  IADD3 R191, R2, UR19, R229 ;  /* 0x0000001302bf7c10 */ /* 0x000fe4000fffe0e5 */
[----:B------:R-:W-:Y:S02]  /*30f0*/  IMNMX R24, R232, R24, PT ;  /* 0x00000018e8187217 */ /* 0x000fe40003800200 */
[----:B------:R-:W-:Y:S02]  /*3100*/  IADD3 R192, R3, c[0x0][0x2a8], RZ ;  /* 0x0000aa0003c07a10 */ /* 0x000fe40007ffe0ff */
[----:B------:R-:W-:Y:S02]  /*3110*/  IMNMX R191, R191, R3, !PT ;  /* 0x00000003bfbf7217 */ /* 0x000fe40007800200 */
[----:B------:R-:W-:Y:S02]  /*3120*/  IMNMX R192, R24, R192, PT ;  /* 0x000000c018c07217 */ /* 0x000fe40003800200 */
.L_x_916:
        /* <DEDUP_REMOVED lines=17> */
.L_x_922:
[----:B------:R-:W-:Y:S11]  /*3240*/  ISETP.NE.AND P0, PT, R251, c[0x0][0x2a8], PT ;  /* 0x0000aa00fb007a0c */ /* 0x000ff60003f05270 */
[----:B------:R-:W-:Y:S02]  /*3250*/  @!UPT UIADD3 URZ, URZ, URZ, URZ ;  /* 0x0000003f3f3ff290 */ /* 0x000fe4000fffe03f */
[----:B------:R-:W-:Y:S05]  /*3260*/  @P0 IMAD.HI.U32 R3, R2, c[0x0][0x2ac], RZ ;  /* 0x0000ab0002030a27 */ /* 0x000fea00078e00ff */
[----:B------:R-:W-:Y:S02]  /*3270*/  @P0 SHF.R.U32.HI R2, RZ, c[0x0][0x2b0], R3 ;  /* 0x0000ac00ff020a19 */ /* 0x000fe40000011603 */
.L_x_923:
[----:B------:R-:W-:Y:S05]  /*3280*/  BSYNC B0 ;  /* 0x0000000000007941 */ /* 0x000fea0003800000 */
.L_x_921:
[----:B------:R-:W-:Y:S05]  /*3290*/  IMAD R2, R2, c[0x0][0x2a8], R246 ;  /* 0x0000aa0002027a24 */ /* 0x000fea00078e02f6 */
[----:B------:R-:W-:Y:S02]  /*32a0*/  IADD3 R3, R2, c[0x0][0x2a8], RZ ;  /* 0x0000aa0002037a10 */ /* 0x000fe40007ffe0ff */
[----:B------:R-:W-:Y:S02]  /*32b0*/  IMNMX R189, R189, R2, !PT ;  /* 0x00000002bdbd7217 */ /* 0x000fe40007800200 */
[----:B------:R-:W-:Y:S02]  /*32c0*/  IMNMX R190, R190, R3, PT ;  /* 0x00000003bebe7217 */ /* 0x000fe40003800200 */
.L_x_920:
        /* <DEDUP_REMOVED lines=8> */
[----:B------:R1:W1:Y:S04]  /*3350*/  LDSM.16.M88.2 R36, [R0+0x9080] ;  /* 0x009080000024783b */ /* 0x0002680000000100 */
        /* <DEDUP_REMOVED lines=22> */
[----:B------:R-:W-:Y:S02]  /*34c0*/  UIMAD UR25, UR15, UR7, UR25 ;  /* 0x000000070f1972a4 */ /* 0x000fe4000f8e0219 */
[----:B------:R-:W-:Y:S02]  /*34d0*/  UIMAD UR7, UR15, -0x40, UR18 ;  /* 0xffffffc00f0778a4 */ /* 0x000fe4000f8e0212 */
        /* <DEDUP_REMOVED lines=12> */
[----:B------:R-:W-:Y:S04]  /*35a0*/  IADD3 R24, P5, R244, UR6, RZ ;  /* 0x00000006f4187c10 */ /* 0x000fe8000ffbe0ff */
[C---:B------:R-:W-:Y:S02]  /*35b0*/  LEA R30, P0, R24.reuse, c[0x0][0x160], 0x1 ;  /* 0x00005800181e7a11 */ /* 0x040fe400078008ff */
[C---:B------:R-:W-:Y:S04]  /*35c0*/  IADD3.X R25, R241.reuse, UR25, RZ, P5, !PT ;  /* 0x00000019f1197c10 */ /* 0x040fe8000affe4ff */
[----:B------:R-:W-:Y:S02]  /*35d0*/  LEA.HI.X R31, R24, c[0x0][0x164], R25, 0x1, P0 ;  /* 0x00005900181f7a11 */ /* 0x000fe400000f0c19 */
[----:B------:R-:W-:Y:S02]  /*35e0*/  IADD3 R24, P5, P0, R244, UR6, R180 ;  /* 0x00000006f4187c10 */ /* 0x000fe4000f8be0b4 */
[----:B------:R-:W-:Y:S02]  /*35f0*/  IADD3 R25, -R234, UR7, RZ ;  /* 0x00000007ea197c10 */ /* 0x000fe4000fffe1ff */
[----:B------:R-:W-:Y:S02]  /*3600*/  IADD3.X R27, R241, UR25, R34, P5, P0 ;  /* 0x00000019f11b7c10 */ /* 0x000fe4000afe0422 */
[C---:B------:R-:W-:Y:S02]  /*3610*/  LEA R26, P5, R24.reuse, c[0x0][0x160], 0x1 ;  /* 0x00005800181a7a11 */ /* 0x040fe400078a08ff */
[----:B------:R-:W-:Y:S02]  /*3620*/  @!P1 LEA R34, P0, R35, c[0x0][0x258], 0x2 ;  /* 0x0000960023229a11 */ /* 0x000fe400078010ff */
[----:B------:R-:W-:Y:S01]  /*3630*/  LEA.HI.X R27, R24, c[0x0][0x164], R27, 0x1, P5 ;  /* 0x00005900181b7a11 */ /* 0x000fe200028f0c1b */
[----:B------:R-:W-:Y:S01]  /*3640*/  IMAD.U32 R24, RZ, RZ, UR20 ;  /* 0x00000014ff187e24 */ /* 0x000fe2000f8e00ff */
[----:B------:R-:W-:Y:S02]  /*3650*/  ISETP.LT.OR P5, PT, R25, 0x1, !P4 ;  /* 0x000000011900780c */ /* 0x000fe400067a1670 */
[----:B------:R-:W-:Y:S01]  /*3660*/  @!P1 LEA.HI.X R35, R35, c[0x0][0x25c], R38, 0x2, P0 ;  /* 0x0000970023239a11 */ /* 0x000fe200000f1426 */
[----:B------:R-:W-:Y:S01]  /*3670*/  IMAD R24, R24, 0x6000, R247 ;  /* 0x0000600018187824 */ /* 0x000fe200078e02f7 */
[C---:B------:R-:W-:Y:S09]  /*3680*/  ISETP.LT.OR P0, PT, R25.reuse, 0x1, !P3 ;  /* 0x000000011900780c */ /* 0x040ff20005f01670 */
        /* <DEDUP_REMOVED lines=15> */
[----:B------:R2:W-:Y:S05]  /*3780*/  LDGSTS.E.BYPASS.LTC128B.128 [R24+0x5000], [R26.64+0x100], !P0 ;  /* 0x050001001a187fae */ /* 0x0005ea000c101d50 */
[----:B------:R2:W-:Y:S02]  /*3790*/  @!P1 LDGSTS.E.BYPASS.LTC128B.128 [R25+0x21080], [R34.64] ;  /* 0x2108000022199fae */ /* 0x0005e4000b901d50 */
.L_x_924:
        /* <DEDUP_REMOVED lines=17> */
[C---:B------:R-:W-:Y:S08]  /*38b0*/  HMMA.16816.F32.BF16 R36, R40.reuse, R36, RZ ;  /* 0x000000242824723c */ /* 0x040ff000000418ff */
        /* <DEDUP_REMOVED lines=403> */
[----:B------:R2:W1:Y:S05]  /*51f0*/  LDSM.16.MT88.4 R36, [R213+0x2800] ;  /* 0x00280000d524783b */ /* 0x00046a0000004200 */
        /* <DEDUP_REMOVED lines=20> */
[----:B--234-:R-:W-:Y:S01]  /*5340*/  LOP3.LUT P6, RZ, R228, 0x1, RZ, 0xc0, !PT ;  /* 0x00000001e4ff7812 */ /* 0x01cfe200078cc0ff */
        /* <DEDUP_REMOVED lines=57> */
.L_x_925:
[-C--:B-1234-:R-:W-:Y:S01]  /*56e0*/  HMMA.16816.F32.BF16 R4, R108, R16.reuse, RZ ;  /* 0x000000106c04723c */ /* 0x09efe200000418ff */
        /* <DEDUP_REMOVED lines=295> */
.L_x_915:
[----:B------:R-:W-:Y:S05]  /*6960*/  @P1 EXIT ;  /* 0x000000000000194d */ /* 0x000fea0003800000 */
[----:B------:R-:W1:Y:S01]  /*6970*/  S2UR UR6, SR_CTAID.X ;  /* 0x00000000000679c3 */ /* 0x000e620000002500 */
[----:B------:R-:W2:Y:S01]  /*6980*/  S2R R2, SR_CTAID.Y ;  /* 0x0000000000027919 */ /* 0x000ea20000002600 */
[----:B------:R-:W-:Y:S01]  /*6990*/  IMAD.MOV.U32 R0, RZ, RZ, 0x1 ;  /* 0x00000001ff007424 */ /* 0x000fe200078e00ff */
[----:B------:R-:W-:Y:S01]  /*69a0*/  ULDC UR5, c[0x0][0x358] ;  /* 0x0000d60000057ab9 */ /* 0x000fe20000000800 */
[----:B------:R-:W-:Y:S01]  /*69b0*/  BSSY B0, `(.L_x_927) ;  /* 0x000001e000007945 */ /* 0x000fe20003800000 */
[----:B------:R-:W3:Y:S01]  /*69c0*/  S2R R15, SR_CTAID.Z ;  /* 0x00000000000f7919 */ /* 0x000ee20000002700 */
[----:B------:R-:W-:-:S03]  /*69d0*/  ULDC UR4, c[0x0][0x2f4] ;  /* 0x0000bd0000047ab9 */ /* 0x000fc60000000800 */
[----:B------:R-:W-:Y:S01]  /*69e0*/  BAR.SYNC.DEFER_BLOCKING 0x1, 0x100 ;  /* 0x0044000000007b1d */ /* 0x000fe20000010000 */
[----:B------:R-:W-:Y:S01]  /*69f0*/  ISETP.NE.AND P0, PT, R0, c[0x0][0x338], PT ;  /* 0x0000ce0000007a0c */ /* 0x000fe20003f05270 */
[----:B-1----:R-:W-:-:S12]  /*6a00*/  UIMAD UR5, UR6, UR5, URZ ;  /* 0x00000005060572a4 */ /* 0x002fd8000f8e023f */
[----:B--2---:R-:W-:Y:S01]  /*6a10*/  @P0 IMAD.HI.U32 R0, R2, c[0x0][0x33c], RZ ;  /* 0x0000cf0002000a27 */ /* 0x004fe200078e00ff */
[----:B------:R-:W-:-:S03]  /*6a20*/  UIMAD UR5, UR5, UR4, URZ ;  /* 0x00000004050572a4 */ /* 0x000fc6000f8e023f */
[----:B------:R-:W-:Y:S01]  /*6a30*/  IMAD.MOV.U32 R7, RZ, RZ, R2 ;  /* 0x000000ffff077224 */ /* 0x000fe200078e0002 */
[----:B------:R-:W-:Y:S01]  /*6a40*/  @P0 SHF.R.U32.HI R7, RZ, c[0x0][0x340], R0 ;  /* 0x0000d000ff070a19 */ /* 0x000fe20000011600 */
[----:B---3--:R-:W-:Y:S01]  /*6a50*/  IMAD R3, R15, c[0x0][0x2f4], RZ ;  /* 0x0000bd000f037a24 */ /* 0x008fe200078e02ff */
[----:B------:R-:W-:Y:S01]  /*6a60*/  USHF.R.S32.HI UR4, URZ, 0x1f, UR5 ;  /* 0x0000001f3f047899 */ /* 0x000fe20008011405 */
        /* <DEDUP_REMOVED lines=13> */
.L_x_929:
[----:B------:R-:W2:Y:S01]  /*6b40*/  LDG.E.STRONG.GPU R0, [R4.64] ;  /* 0x0000001004007981 */ /* 0x000ea2000c1ef900 */
[----:B------:R-:W-:Y:S01]  /*6b50*/  YIELD ;  /* 0x0000000000007946 */ /* 0x000fe20003800000 */
[----:B--2---:R-:W-:Y:S01]  /*6b60*/  ISETP.NE.AND P0, PT, R0, R6, PT ;  /* 0x000000060000720c */ /* 0x004fe20003f05270 */
[----:B------:R-:W-:-:S12]  /*6b70*/  CCTL.IVALL ;  /* 0x00000000ff00798f */ /* 0x000fd80002000000 */
[----:B------:R-:W-:Y:S05]  /*6b80*/  @P0 BRA `(.L_x_929) ;  /* 0xffffffb000000947 */ /* 0x000fea000383ffff */
.L_x_928:
[----:B------:R-:W-:Y:S05]  /*6b90*/  BSYNC B0 ;  /* 0x0000000000007941 */ /* 0x000fea0003800000 */
.L_x_927:
[----:B------:R-:W-:Y:S01]  /*6ba0*/  MOV R17, 0xffffffff ;  /* 0xffffffff00117802 */ /* 0x000fe20000000f00 */
[----:B------:R-:W-:Y:S05]  /*6bb0*/  BRA.CONV ~URZ, `(.L_x_930) ;  /* 0x000000237f007947 */ /* 0x000fea000b800000 */
[----:B------:R-:W-:Y:S02]  /*6bc0*/  MOV R2, 0x6be0 ;  /* 0x00006be000027802 */ /* 0x000fe40000000f00 */
[----:B------:R-:W-:Y:S05]  /*6bd0*/  CALL.REL.NOINC `($__internal_8_$__cuda_sm70_warpsync) ;  /* 0x00000c0000007944 */ /* 0x000fea0003c00000 */
.L_x_930:
        /* <DEDUP_REMOVED lines=77> */
[----:B------:R-:W-:Y:S05]  /*70b0*/  CALL.REL.NOINC `($__internal_8_$__cuda_sm70_warpsync) ;  /* 0x0000072000007944 */ /* 0x000fea0003c00000 */
.L_x_931:
        /* <DEDUP_REMOVED lines=12> */
.L_x_933:
[----:B------:R-:W-:Y:S05]  /*7180*/  BSYNC B0 ;  /* 0x0000000000007941 */ /* 0x000fea0003800000 */
.L_x_932:
[----:B--2---:R-:W-:Y:S01]  /*7190*/  IADD3 R4, P0, R11, c[0x0][0x348], RZ ;  /* 0x0000d2000b047a10 */ /* 0x004fe20007f1e0ff */
[----:B------:R-:W-:Y:S03]  /*71a0*/  BSSY B0, `(.L_x_934) ;  /* 0x0000008000007945 */ /* 0x000fe60003800000 */
[----:B------:R-:W-:Y:S01]  /*71b0*/  IADD3.X R5, R14, c[0x0][0x34c], RZ, P0, !PT ;  /* 0x0000d3000e057a10 */ /* 0x000fe200007fe4ff */
[----:B------:R-:W-:Y:S05]  /*71c0*/  @P1 BRA `(.L_x_935) ;  /* 0x0000005000001947 */ /* 0x000fea0003800000 */
.L_x_936:
[----:B------:R-:W2:Y:S01]  /*71d0*/  LDG.E.STRONG.GPU R0, [R4.64] ;  /* 0x0000001004007981 */ /* 0x000ea2000c1ef900 */
[----:B------:R-:W-:Y:S01]  /*71e0*/  YIELD ;  /* 0x0000000000007946 */ /* 0x000fe20003800000 */
[----:B--2---:R-:W-:Y:S01]  /*71f0*/  ISETP.NE.AND P0, PT, R0, R6, PT ;  /* 0x000000060000720c */ /* 0x004fe20003f05270 */
[----:B------:R-:W-:-:S12]  /*7200*/  CCTL.IVALL ;  /* 0x00000000ff00798f */ /* 0x000fd80002000000 */
[----:B------:R-:W-:Y:S05]  /*7210*/  @P0 BRA `(.L_x_936) ;  /* 0xffffffb000000947 */ /* 0x000fea000383ffff */
.L_x_935:
[----:B------:R-:W-:Y:S05]  /*7220*/  BSYNC B0 ;  /* 0x0000000000007941 */ /* 0x000fea0003800000 */
.L_x_934:
[----:B------:R-:W-:Y:S05]  /*7230*/  BRA.CONV ~URZ, `(.L_x_937) ;  /* 0x000000237f007947 */ /* 0x000fea000b800000 */
[----:B-1----:R-:W-:Y:S02]  /*7240*/  MOV R2, 0x7260 ;  /* 0x0000726000027802 */ /* 0x002fe40000000f00 */
[----:B------:R-:W-:Y:S05]  /*7250*/  CALL.REL.NOINC `($__internal_8_$__cuda_sm70_warpsync) ;  /* 0x0000058000007944 */ /* 0x000fea0003c00000 */
.L_x_937:
        /* <DEDUP_REMOVED lines=76> */
.L_x_938:
        /* <DEDUP_REMOVED lines=12> */
        .weak           $__internal_8_$__cuda_sm70_warpsync
        .type           $__internal_8_$__cuda_sm70_warpsync,@function
        .size           $__internal_8_$__cuda_sm70_warpsync,(.L_x_1414 - $__internal_8_$__cuda_sm70_warpsync)
$__internal_8_$__cuda_sm70_warpsync:
[----:B------:R-:W-:Y:S01]  /*77e0*/  MOV R3, 0x0 ;  /* 0x0000000000037802 */ /* 0x000fe20000000f00 */
[----:B------:R-:W-:Y:S04]  /*77f0*/  WARPSYNC R17 ;  /* 0x0000001100007348 */ /* 0x000fe80003800000 */
[----:B------:R-:W-:Y:S05]  /*7800*/  RET.REL.NODEC R2 `(_ZN7cutlass13device_kernelIN5flash19enable_sm80_to_sm89INS1_16FlashAttnBwdSm80INS1_25CollectiveMainloopBwdSm80ILi2ELi1EN4cute5tupleIJNS5_1CILi64EEENS7_ILi80EEENS7_ILi192EEEEEENS_10bfloat16_tEfNS_4arch4Sm80ELb0ELb1ELb0ELb0ELb1ELb0ELb1ELb0ELi2ELi4ELi2ELi2ELb0EEENS1_24CollectiveEpilogueBwdGQAISB_fSE_Li256ELb0ELb1EEENS1_19SingleTileSchedulerILb0ELb0ELb0ELi80EEEEEEEEEvNT_6ParamsE) ;  /* 0xffff87f002007950 */ /* 0x000fea0003c3ffff */
.L_x_939:
        /* <DEDUP_REMOVED lines=15> */
.L_x_1414:


//--------------------- .text._ZN7cutlass13device_kernelIN5flash19enable_sm80_to_sm89INS1_16FlashAttnBwdSm80INS1_25CollectiveMainloopBwdSm80ILi2ELi1EN4cute5tupleIJNS5_1CILi64EEENS7_ILi80EEENS7_ILi192EEEEEENS_10bfloat16_tEfNS_4arch4Sm80ELb0ELb1ELb0ELb1ELb0ELb0ELb1ELb0ELi2ELi4ELi2ELi2ELb0EEENS1_21CollectiveEpilogueBwdISB_SC_SE_Li256ELb1ELb1ELi4EEENS1_19SingleTileSchedulerILb1ELb0ELb0ELi80EEEEEEEEEvNT_6ParamsE --------------------------
	.section	.text._ZN7cutlass13device_kernelIN5flash19enable_sm80_to_sm89INS1_16FlashAttnBwdSm80INS1_25CollectiveMainloopBwdSm80ILi2ELi1EN4cute5tupleIJNS5_1CILi64EEENS7_ILi80EEENS7_ILi192EEEEEENS_10bfloat16_tEfNS_4arch4Sm80ELb0ELb1ELb0ELb1ELb0ELb0ELb1ELb0ELi2ELi4ELi2ELi2ELb0EEENS1_21CollectiveEpilogueBwdISB_SC_SE_Li256ELb1ELb1ELi4EEENS1_19SingleTileSchedulerILb1ELb0ELb0ELi80EEEEEEEEEvNT_6ParamsE,"ax",@progbits
	.sectioninfo	@"SHI_REGISTERS=255"
	.align	128
.text._ZN7cutlass13device_kernelIN5flash19enable_sm80_to_sm89INS1_16FlashAttnBwdSm80INS1_25CollectiveMainloopBwdSm80ILi2ELi1EN4cute5tupleIJNS5_1CILi64EEENS7_ILi80EEENS7_ILi192EEEEEENS_10bfloat16_tEfNS_4arch4Sm80ELb0ELb1ELb0ELb1ELb0ELb0ELb1ELb0ELi2ELi4ELi2ELi2ELb0EEENS1_21CollectiveEpilogueBwdISB_SC_SE_Li256ELb1ELb1ELi4EEENS1_19SingleTileSchedulerILb1ELb0ELb0ELi80EEEEEEEEEvNT_6ParamsE:
        .type           _ZN7cutlass13device_kernelIN5flash19enable_sm80_to_sm89INS1_16FlashAttnBwdSm80INS1_25CollectiveMainloopBwdSm80ILi2ELi1EN4cute5tupleIJNS5_1CILi64EEENS7_ILi80EEENS7_ILi192EEEEEENS_10bfloat16_tEfNS_4arch4Sm80ELb0ELb1ELb0ELb1ELb0ELb0ELb1ELb0ELi2ELi4ELi2ELi2ELb0EEENS1_21CollectiveEpilogueBwdISB_SC_SE_Li256ELb1ELb1ELi4EEENS1_19SingleTileSchedulerILb1ELb0ELb0ELi80EEEEEEEEEvNT_6ParamsE,@function
        .size           _ZN7cutlass13device_kernelIN5flash19enable_sm80_to_sm89INS1_16FlashAttnBwdSm80INS1_25CollectiveMainloopBwdSm80ILi2ELi1EN4cute5tupleIJNS5_1CILi64EEENS7_ILi80EEENS7_ILi192EEEEEENS_10bfloat16_tEfNS_4arch4Sm80ELb0ELb1ELb0ELb1ELb0ELb0ELb1ELb0ELi2ELi4ELi2ELi2ELb0EEENS1_21CollectiveEpilogueBwdISB_SC_SE_Li256ELb1ELb1ELi4EEENS1_19SingleTileSchedulerILb1ELb0ELb0ELi80EEEEEEEEEvNT_6ParamsE,(.L_x_1416 - _ZN7cutlass13device_kernelIN5flash19enable_sm80_to_sm89INS1_16FlashAttnBwdSm80INS1_25CollectiveMainloopBwdSm80ILi2ELi1EN4cute5tupleIJNS5_1CILi64EEENS7_ILi80EEENS7_ILi192EEEEEENS_10bfloat16_tEfNS_4arch4Sm80ELb0ELb1ELb0ELb1ELb0ELb0ELb1ELb0ELi2ELi4ELi2ELi2ELb0EEENS1_21CollectiveEpilogueBwdISB_SC_SE_Li256ELb1ELb1ELi4EEENS1_19SingleTileSchedulerILb1ELb0ELb0ELi80EEEEEEEEEvNT_6ParamsE)
        .other          _ZN7cutlass13device_kernelIN5flash19enable_sm80_to_sm89INS1_16FlashAttnBwdSm80INS1_25CollectiveMainloopBwdSm80ILi2ELi1EN4cute5tupleIJNS5_1CILi64EEENS7_ILi80EEENS7_ILi192EEEEEENS_10bfloat16_tEfNS_4arch4Sm80ELb0ELb1ELb0ELb1ELb0ELb0ELb1ELb0ELi2ELi4ELi2ELi2ELb0EEENS1_21CollectiveEpilogueBwdISB_SC_SE_Li256ELb1ELb1ELi4EEENS1_19SingleTileSchedulerILb1ELb0ELb0ELi80EEEEEEEEEvNT_6ParamsE,@"STO_CUDA_ENTRY STV_DEFAULT"
_ZN7cutlass13device_kernelIN5flash19enable_sm80_to_sm89INS1_16FlashAttnBwdSm80INS1_25CollectiveMainloopBwdSm80ILi2ELi1EN4cute5tupleIJNS5_1CILi64EEENS7_ILi80EEENS7_ILi192EEEEEENS_10bfloat16_tEfNS_4arch4Sm80ELb0ELb1ELb0ELb1ELb0ELb0ELb1ELb0ELi2ELi4ELi2ELi2ELb0EEENS1_21CollectiveEpilogueBwdISB_SC_SE_Li256ELb1ELb1ELi4EEENS1_19SingleTileSchedulerILb1ELb0ELb0ELi80EEEEEEEEEvNT_6ParamsE:
[----:B------:R-:W-:Y:S02]  /*0000*/  MOV R1, c[0x0][0x28] ;  /* 0x00000a0000017a02 */ /* 0x000fe40000000f00 */
[----:B------:R-:W1:Y:S01]  /*0010*/  S2R R219, SR_TID.X ;  /* 0x0000000000db7919 */ /* 0x000e620000002100 */
[----:B------:R-:W-:Y:S01]  /*0020*/  MOV R6, 0x4 ;  /* 0x0000000400067802 */ /* 0x000fe20000000f00 */
[----:B------:R-:W-:Y:S02]  /*0030*/  ULDC.64 UR8, c[0x0][0x118] ;  /* 0x0000460000087ab9 */ /* 0x000fe40000000a00 */
[----:B------:R-:W2:Y:S04]  /*0040*/  S2R R229, SR_CTAID.Z ;  /* 0x0000000000e57919 */ /* 0x000ea80000002700 */
[----:B------:R-:W3:Y:S04]  /*0050*/  S2R R222, SR_CTAID.X ;  /* 0x0000000000de7919 */ /* 0x000ee80000002500 */
[----:B------:R-:W4:Y:S01]  /*0060*/  S2R R0, SR_CTAID.Y ;  /* 0x0000000000007919 */ /* 0x000f220000002600 */
[----:B-1----:R-:W-:-:S05]  /*0070*/  SHF.R.U32.HI R4, RZ, 0x5, R219 ;  /* 0x00000005ff047819 */ /* 0x002fca00000116db */
[----:B------:R-:W1:Y:S02]  /*0080*/  SHFL.IDX PT, R2, R4, RZ, 0x1f ;  /* 0x00001fff04027589 */ /* 0x000e6400000e0000 */
[----:B-1----:R-:W-:Y:S01]  /*0090*/  ISETP.NE.AND P0, PT, R2, RZ, PT ;  /* 0x000000ff0200720c */ /* 0x002fe20003f05270 */
[----:B--2---:R-:W-:-:S12]  /*00a0*/  IMAD.WIDE R2, R229, R6, c[0x0][0x3c0] ;  /* 0x0000f000e5027625 */ /* 0x004fd800078e0206 */
[----:B------:R-:W-:Y:S05]  /*00b0*/  @!P0 BRA `(.L_x_940) ;  /* 0x0000012000008947 */ /* 0x000fea0003800000 */
[----:B---34-:R-:W-:-:S04]  /*00c0*/  ISETP.NE.U32.AND P0, PT, RZ, c[0x0][0x3c0], PT ;  /* 0x0000f000ff007a0c */ /* 0x018fc80003f05070 */
[----:B------:R-:W-:-:S13]  /*00d0*/  ISETP.NE.AND.EX P0, PT, RZ, c[0x0][0x3c4], PT, P0 ;  /* 0x0000f100ff007a0c */ /* 0x000fda0003f05300 */
[----:B------:R-:W-:Y:S05]  /*00e0*/  @!P0 BRA `(.L_x_941) ;  /* 0x0000002000008947 */ /* 0x000fea0003800000 */
[----:B------:R1:W5:Y:S01]  /*00f0*/  LDG.E R3, [R2.64] ;  /* 0x0000000802037981 */ /* 0x000362000c1e1900 */
[----:B------:R-:W-:Y:S05]  /*0100*/  BRA `(.L_x_942) ;  /* 0x0000009000007947 */ /* 0x000fea0003800000 */
.L_x_941:
        /* <DEDUP_REMOVED lines=8> */
.L_x_943:
[----:B------:R-:W-:Y:S02]  /*0190*/  MOV R3, c[0x0][0x3a4] ;  /* 0x0000e90000037a02 */ /* 0x000fe40000000f00 */
.L_x_942:
[----:B-1----:R-:W-:-:S05]  /*01a0*/  IMAD R2, R222, 0x50, RZ ;  /* 0x00000050de027824 */ /* 0x002fca00078e02ff */
[----:B-----5:R-:W-:-:S04]  /*01b0*/  ISETP.GE.AND P0, PT, R2, R3, PT ;  /* 0x000000030200720c */ /* 0x020fc80003f06270 */
[----:B------:R-:W-:Y:S01]  /*01c0*/  SEL R229, R229, 0xffffffff, !P0 ;  /* 0xffffffffe5e57807 */ /* 0x000fe20004000000 */
[----:B------:R-:W-:Y:S05]  /*01d0*/  BRA `(.L_x_944) ;  /* 0x0000011000007947 */ /* 0x000fea0003800000 */
.L_x_940:
[----:B---34-:R-:W-:-:S04]  /*01e0*/  ISETP.NE.U32.AND P0, PT, RZ, c[0x0][0x3c0], PT ;  /* 0x0000f000ff007a0c */ /* 0x018fc80003f05070 */
[----:B------:R-:W-:-:S13]  /*01f0*/  ISETP.NE.AND.EX P0, PT, RZ, c[0x0][0x3c4], PT, P0 ;  /* 0x0000f100ff007a0c */ /* 0x000fda0003f05300 */
[----:B------:R-:W-:Y:S05]  /*0200*/  @!P0 BRA `(.L_x_945) ;  /* 0x0000002000008947 */ /* 0x000fea0003800000 */
[----:B------:R1:W5:Y:S01]  /*0210*/  LDG.E R3, [R2.64] ;  /* 0x0000000802037981 */ /* 0x000362000c1e1900 */
[----:B------:R-:W-:Y:S05]  /*0220*/  BRA `(.L_x_946) ;  /* 0x0000009000007947 */ /* 0x000fea0003800000 */
.L_x_945:
        /* <DEDUP_REMOVED lines=8> */
.L_x_947:
[----:B------:R-:W-:Y:S02]  /*02b0*/  MOV R3, c[0x0][0x3a4] ;  /* 0x0000e90000037a02 */ /* 0x000fe40000000f00 */
.L_x_946:
[----:B-1----:R-:W-:-:S05]  /*02c0*/  IMAD R2, R222, 0x50, RZ ;  /* 0x00000050de027824 */ /* 0x002fca00078e02ff */
[----:B-----5:R-:W-:-:S04]  /*02d0*/  ISETP.GE.AND P0, PT, R2, R3, PT ;  /* 0x000000030200720c */ /* 0x020fc80003f06270 */
[----:B------:R-:W-:-:S04]  /*02e0*/  SEL R229, R229, 0xffffffff, !P0 ;  /* 0xffffffffe5e57807 */ /* 0x000fc80004000000 */
.L_x_944:
[----:B------:R-:W-:-:S13]  /*02f0*/  ISETP.GE.AND P0, PT, R229, RZ, PT ;  /* 0x000000ffe500720c */ /* 0x000fda0003f06270 */
[----:B------:R-:W-:Y:S05]  /*0300*/  @!P0 EXIT ;  /* 0x000000000000894d */ /* 0x000fea0003800000 */
[----:B------:R-:W-:Y:S01]  /*0310*/  ISETP.NE.U32.AND P0, PT, RZ, c[0x0][0x2c8], PT ;  /* 0x0000b200ff007a0c */ /* 0x000fe20003f05070 */
[----:B------:R-:W-:-:S03]  /*0320*/  IMAD.WIDE R10, R229, R6, c[0x0][0x2c8] ;  /* 0x0000b200e50a7625 */ /* 0x000fc600078e0206 */
[----:B------:R-:W-:Y:S02]  /*0330*/  ISETP.NE.AND.EX P6, PT, RZ, c[0x0][0x2cc], PT, P0 ;  /* 0x0000b300ff007a0c */ /* 0x000fe40003fc5300 */
[----:B------:R-:W-:Y:S02]  /*0340*/  ISETP.NE.U32.AND P0, PT, RZ, c[0x0][0x2d8], PT ;  /* 0x0000b600ff007a0c */ /* 0x000fe40003f05070 */
[----:B------:R-:W-:Y:S02]  /*0350*/  ISETP.NE.U32.AND P2, PT, RZ, c[0x0][0x2d0], PT ;  /* 0x0000b400ff007a0c */ /* 0x000fe40003f45070 */
[----:B------:R-:W-:Y:S02]  /*0360*/  ISETP.NE.AND.EX P0, PT, RZ, c[0x0][0x2dc], PT, P0 ;  /* 0x0000b700ff007a0c */ /* 0x000fe40003f05300 */
[----:B------:R-:W-:-:S05]  /*0370*/  ISETP.NE.AND.EX P2, PT, RZ, c[0x0][0x2d4], PT, P2 ;  /* 0x0000b500ff007a0c */ /* 0x000fca0003f45320 */
[----:B------:R-:W2:Y:S01]  /*0380*/  @P6 LDG.E R12, [R10.64] ;  /* 0x000000080a0c6981 */ /* 0x000ea2000c1e1900 */
[----:B------:R-:W-:Y:S01]  /*0390*/  IMAD.MOV.U32 R228, RZ, RZ, c[0x0][0x168] ;  /* 0x00005a00ffe47624 */ /* 0x000fe200078e00ff */
[----:B------:R-:W-:Y:S01]  /*03a0*/  CS2R R4, SRZ ;  /* 0x0000000000047805 */ /* 0x000fe2000001ff00 */
[----:B------:R-:W-:Y:S02]  /*03b0*/  IMAD.MOV.U32 R2, RZ, RZ, RZ ;  /* 0x000000ffff027224 */ /* 0x000fe400078e00ff */
[----:B------:R-:W-:-:S04]  /*03c0*/  IMAD.WIDE R8, R229, R6, c[0x0][0x2d0] ;  /* 0x0000b400e5087625 */ /* 0x000fc800078e0206 */
[C---:B------:R-:W-:Y:S01]  /*03d0*/  @P0 IMAD.WIDE R14, R229.reuse, R6, c[0x0][0x2d8] ;  /* 0x0000b600e50e0625 */ /* 0x040fe200078e0206 */
[----:B------:R1:W5:Y:S04]  /*03e0*/  @P6 LDG.E R2, [R10.64] ;  /* 0x000000080a026981 */ /* 0x000368000c1e1900 */
[----:B------:R1:W5:Y:S04]  /*03f0*/  @P0 LDG.E R228, [R14.64] ;  /* 0x000000080ee40981 */ /* 0x000368000c1e1900 */
[----:B------:R1:W5:Y:S01]  /*0400*/  @P2 LDG.E R4, [R8.64] ;  /* 0x0000000808042981 */ /* 0x000362000c1e1900 */
[----:B--2---:R-:W-:-:S05]  /*0410*/  @P6 IMAD R12, R229, 0x40, R12 ;  /* 0x00000040e50c6824 */ /* 0x004fca00078e020c */
[----:B------:R-:W-:-:S04]  /*0420*/  @P6 SHF.R.S32.HI R3, RZ, 0x1f, R12 ;  /* 0x0000001fff036819 */ /* 0x000fc8000001140c */
[----:B------:R-:W-:-:S04]  /*0430*/  @P6 LEA.HI R3, R3, R12, RZ, 0x6 ;  /* 0x0000000c03036211 */ /* 0x000fc800078f30ff */
[----:B------:R-:W-:Y:S01]  /*0440*/  @P6 LOP3.LUT R5, R3, 0xffffffc0, RZ, 0xc0, !PT ;  /* 0xffffffc003056812 */ /* 0x000fe200078ec0ff */
[----:B------:R-:W-:Y:S01]  /*0450*/  IMAD.MOV.U32 R3, RZ, RZ, c[0x0][0x198] ;  /* 0x00006600ff037624 */ /* 0x000fe200078e00ff */
[----:B------:R-:W-:Y:S05]  /*0460*/  @P0 BRA `(.L_x_948) ;  /* 0x0000004000000947 */ /* 0x000fea0003800000 */
[----:B-1----:R-:W-:Y:S05]  /*0470*/  @!P6 BRA `(.L_x_948) ;  /* 0x000000300000e947 */ /* 0x002fea0003800000 */
[----:B-----5:R-:W2:Y:S04]  /*0480*/  LDG.E R228, [R10.64] ;  /* 0x000000080ae47981 */ /* 0x020ea8000c1e1900 */
[----:B------:R-:W2:Y:S02]  /*0490*/  LDG.E R7, [R10.64+0x4] ;  /* 0x000004080a077981 */ /* 0x000ea4000c1e1900 */
[----:B--2---:R-:W-:Y:S02]  /*04a0*/  IADD3 R228, -R228, R7, RZ ;  /* 0x00000007e4e47210 */ /* 0x004fe40007ffe1ff */
.L_x_948:
[----:B-1----:R-:W-:-:S04]  /*04b0*/  ISETP.NE.U32.AND P0, PT, RZ, c[0x0][0x2e0], PT ;  /* 0x0000b800ff007a0c */ /* 0x002fc80003f05070 */
[----:B------:R-:W-:-:S13]  /*04c0*/  ISETP.NE.AND.EX P0, PT, RZ, c[0x0][0x2e4], PT, P0 ;  /* 0x0000b900ff007a0c */ /* 0x000fda0003f05300 */
[----:B------:R-:W-:Y:S05]  /*04d0*/  @!P0 BRA `(.L_x_949) ;  /* 0x0000003000008947 */ /* 0x000fea0003800000 */
[----:B------:R-:W-:-:S05]  /*04e0*/  IMAD.WIDE R6, R229, R6, c[0x0][0x2e0] ;  /* 0x0000b800e5067625 */ /* 0x000fca00078e0206 */
[----:B------:R1:W5:Y:S01]  /*04f0*/  LDG.E R3, [R6.64] ;  /* 0x0000000806037981 */ /* 0x000362000c1e1900 */
[----:B------:R-:W-:Y:S05]  /*0500*/  BRA `(.L_x_950) ;  /* 0x0000004000007947 */ /* 0x000fea0003800000 */
.L_x_949:
[----:B------:R-:W-:Y:S05]  /*0510*/  @!P2 BRA `(.L_x_950) ;  /* 0x000000300000a947 */ /* 0x000fea0003800000 */
[----:B------:R-:W2:Y:S04]  /*0520*/  LDG.E R3, [R8.64] ;  /* 0x0000000808037981 */ /* 0x000ea8000c1e1900 */
[----:B------:R-:W2:Y:S02]  /*0530*/  LDG.E R6, [R8.64+0x4] ;  /* 0x0000040808067981 */ /* 0x000ea4000c1e1900 */
[----:B--2---:R-:W-:Y:S02]  /*0540*/  IADD3 R3, -R3, R6, RZ ;  /* 0x0000000603037210 */ /* 0x004fe40007ffe1ff */
.L_x_950:
[----:B------:R-:W-:Y:S02]  /*0550*/  ISETP.GE.AND P0, PT, R222, RZ, PT ;  /* 0x000000ffde00720c */ /* 0x000fe40003f06270 */
[----:B-1---5:R-:W-:-:S04]  /*0560*/  IADD3 R7, R228, 0x3f, RZ ;  /* 0x0000003fe4077810 */ /* 0x022fc80007ffe0ff */
[----:B------:R-:W-:-:S04]  /*0570*/  SHF.R.S32.HI R6, RZ, 0x1f, R7 ;  /* 0x0000001fff067819 */ /* 0x000fc80000011407 */
[----:B------:R-:W-:-:S04]  /*0580*/  LEA.HI R6, R6, R7, RZ, 0x6 ;  /* 0x0000000706067211 */ /* 0x000fc800078f30ff */
[----:B------:R-:W-:Y:S01]  /*0590*/  SHF.R.S32.HI R226, RZ, 0x6, R6 ;  /* 0x00000006ffe27819 */ /* 0x000fe20000011406 */
[----:B------:R-:W-:Y:S05]  /*05a0*/  @!P0 BRA `(.L_x_951) ;  /* 0x0000007000008947 */ /* 0x000fea0003800000 */
[----:B------:R-:W-:-:S05]  /*05b0*/  IADD3 R7, -R3, 0x8f, R228 ;  /* 0x0000008f03077810 */ /* 0x000fca0007ffe1e4 */
[----:B------:R-:W-:-:S05]  /*05c0*/  IMAD R7, R222, 0x50, R7 ;  /* 0x00000050de077824 */ /* 0x000fca00078e0207 */
[----:B------:R-:W-:-:S04]  /*05d0*/  IADD3 R7, R7, c[0x0][0x2a0], RZ ;  /* 0x0000a80007077a10 */ /* 0x000fc80007ffe0ff */
[----:B------:R-:W-:-:S04]  /*05e0*/  SHF.R.S32.HI R6, RZ, 0x1f, R7 ;  /* 0x0000001fff067819 */ /* 0x000fc80000011407 */
[----:B------:R-:W-:-:S04]  /*05f0*/  LEA.HI R7, R6, R7, RZ, 0x6 ;  /* 0x0000000706077211 */ /* 0x000fc800078f30ff */
[----:B------:R-:W-:-:S04]  /*0600*/  SHF.R.S32.HI R7, RZ, 0x6, R7 ;  /* 0x00000006ff077819 */ /* 0x000fc80000011407 */
[----:B------:R-:W-:Y:S02]  /*0610*/  IMNMX R226, R226, R7, PT ;  /* 0x00000007e2e27217 */ /* 0x000fe40003800200 */
.L_x_951:
[----:B------:R-:W-:Y:S01]  /*0620*/  IMAD.IADD R7, R228, 0x1, -R3 ;  /* 0x00000001e4077824 */ /* 0x000fe200078e0a03 */
[----:B------:R-:W-:Y:S01]  /*0630*/  PLOP3.LUT P0, PT, PT, PT, PT, 0x80, 0x0 ;  /* 0x000000000000781c */ /* 0x000fe20003f0f070 */
[----:B------:R-:W-:Y:S01]  /*0640*/  CS2R R170, SRZ ;  /* 0x0000000000aa7805 */ /* 0x000fe2000001ff00 */
[----:B------:R-:W-:Y:S01]  /*0650*/  CS2R R168, SRZ ;  /* 0x0000000000a87805 */ /* 0x000fe2000001ff00 */
[----:B------:R-:W-:Y:S01]  /*0660*/  IMAD R6, R222, 0x50, R7 ;  /* 0x00000050de067824 */ /* 0x000fe200078e0207 */
[----:B------:R-:W-:Y:S01]  /*0670*/  CS2R R166, SRZ ;  /* 0x0000000000a67805 */ /* 0x000fe2000001ff00 */
[----:B------:R-:W-:Y:S01]  /*0680*/  CS2R R164, SRZ ;  /* 0x0000000000a47805 */ /* 0x000fe2000001ff00 */
[----:B------:R-:W-:Y:S01]  /*0690*/  CS2R R162, SRZ ;  /* 0x0000000000a27805 */ /* 0x000fe2000001ff00 */
[----:B------:R-:W-:Y:S01]  /*06a0*/  CS2R R160, SRZ ;  /* 0x0000000000a07805 */ /* 0x000fe2000001ff00 */
[----:B------:R-:W-:Y:S01]  /*06b0*/  IADD3 R6, R6, -c[0x0][0x2a4], RZ ;  /* 0x8000a90006067a10 */ /* 0x000fe20007ffe0ff */
[----:B------:R-:W-:Y:S01]  /*06c0*/  CS2R R150, SRZ ;  /* 0x0000000000967805 */ /* 0x000fe2000001ff00 */
[----:B------:R-:W-:Y:S01]  /*06d0*/  CS2R R148, SRZ ;  /* 0x0000000000947805 */ /* 0x000fe2000001ff00 */
[----:B------:R-:W-:Y:S01]  /*06e0*/  CS2R R154, SRZ ;  /* 0x00000000009a7805 */ /* 0x000fe2000001ff00 */
[----:B------:R-:W-:Y:S01]  /*06f0*/  SHF.R.S32.HI R251, RZ, 0x1f, R6 ;  /* 0x0000001ffffb7819 */ /* 0x000fe20000011406 */
[----:B------:R-:W-:Y:S01]  /*0700*/  CS2R R152, SRZ ;  /* 0x0000000000987805 */ /* 0x000fe2000001ff00 */
[----:B------:R-:W-:Y:S01]  /*0710*/  CS2R R158, SRZ ;  /* 0x00000000009e7805 */ /* 0x000fe2000001ff00 */
[----:B------:R-:W-:Y:S01]  /*0720*/  CS2R R156, SRZ ;  /* 0x00000000009c7805 */ /* 0x000fe2000001ff00 */
[----:B------:R-:W-:Y:S01]  /*0730*/  LEA.HI R251, R251, R6, RZ, 0x6 ;  /* 0x00000006fbfb7211 */ /* 0x000fe200078f30ff */
[----:B------:R-:W-:Y:S01]  /*0740*/  CS2R R146, SRZ ;  /* 0x0000000000927805 */ /* 0x000fe2000001ff00 */
[----:B------:R-:W-:Y:S01]  /*0750*/  CS2R R144, SRZ ;  /* 0x0000000000907805 */ /* 0x000fe2000001ff00 */
[----:B------:R-:W-:Y:S01]  /*0760*/  CS2R R142, SRZ ;  /* 0x00000000008e7805 */ /* 0x000fe2000001ff00 */
[----:B------:R-:W-:Y:S01]  /*0770*/  SHF.R.S32.HI R251, RZ, 0x6, R251 ;  /* 0x00000006fffb7819 */ /* 0x000fe200000114fb */
[----:B------:R-:W-:Y:S01]  /*0780*/  CS2R R140, SRZ ;  /* 0x00000000008c7805 */ /* 0x000fe2000001ff00 */
[----:B------:R-:W-:Y:S01]  /*0790*/  CS2R R138, SRZ ;  /* 0x00000000008a7805 */ /* 0x000fe2000001ff00 */
[----:B------:R-:W-:Y:S01]  /*07a0*/  CS2R R136, SRZ ;  /* 0x0000000000887805 */ /* 0x000fe2000001ff00 */
[----:B------:R-:W-:Y:S01]  /*07b0*/  IMNMX R251, RZ, R251, !PT ;  /* 0x000000fbfffb7217 */ /* 0x000fe20007800200 */
[----:B------:R-:W-:Y:S01]  /*07c0*/  CS2R R126, SRZ ;  /* 0x00000000007e7805 */ /* 0x000fe2000001ff00 */
[----:B------:R-:W-:Y:S01]  /*07d0*/  CS2R R124, SRZ ;  /* 0x00000000007c7805 */ /* 0x000fe2000001ff00 */
[----:B------:R-:W-:Y:S01]  /*07e0*/  CS2R R130, SRZ ;  /* 0x0000000000827805 */ /* 0x000fe2000001ff00 */
[----:B------:R-:W-:Y:S01]  /*07f0*/  ISETP.GT.AND P1, PT, R226, R251, PT ;  /* 0x000000fbe200720c */ /* 0x000fe20003f24270 */
        /* <DEDUP_REMOVED lines=43> */
[----:B------:R-:W-:Y:S01]  /*0ab0*/  SHF.R.S32.HI R9, RZ, 0x1f, R5 ;  /* 0x0000001fff097819 */ /* 0x000fe20000011405 */
[----:B------:R-:W-:Y:S01]  /*0ac0*/  IMAD R11, R5, 0xc0, RZ ;  /* 0x000000c0050b7824 */ /* 0x000fe200078e02ff */
[----:B------:R-:W-:Y:S01]  /*0ad0*/  ISETP.NE.AND P0, PT, R6, 0x1, PT ;  /* 0x000000010600780c */ /* 0x000fe20003f05270 */
[----:B------:R-:W-:Y:S01]  /*0ae0*/  IMAD.SHL.U32 R10, R219, 0x4, RZ ;  /* 0x00000004db0a7824 */ /* 0x000fe200078e00ff */
[----:B------:R-:W-:Y:S01]  /*0af0*/  LEA.HI R215, R18, R219, RZ, 0x3 ;  /* 0x000000db12d77211 */ /* 0x000fe200078f18ff */
[----:B------:R-:W-:Y:S01]  /*0b00*/  ULDC.64 UR4, c[0x0][0x1d8] ;  /* 0x0000760000047ab9 */ /* 0x000fe20000000a00 */
[----:B------:R-:W-:Y:S01]  /*0b10*/  SEL R14, R229, RZ, !P2 ;  /* 0x000000ffe50e7207 */ /* 0x000fe20005000000 */
[----:B------:R-:W-:Y:S01]  /*0b20*/  USHF.L.U32 UR7, UR4, 0x5, URZ ;  /* 0x0000000504077899 */ /* 0x000fe2000800063f */
[----:B------:R-:W-:Y:S01]  /*0b30*/  LOP3.LUT R8, R215, 0xfffffff8, RZ, 0xc0, !PT ;  /* 0xfffffff8d7087812 */ /* 0x000fe200078ec0ff */
[----:B------:R-:W-:Y:S01]  /*0b40*/  UMOV UR6, 0x5 ;  /* 0x0000000500067882 */ /* 0x000fe20000000000 */
[----:B------:R-:W-:Y:S01]  /*0b50*/  IADD3 R26, P1, R10, R5, RZ ;  /* 0x000000050a1a7210 */ /* 0x000fe20007f3e0ff */
[----:B------:R-:W-:Y:S01]  /*0b60*/  USHF.L.U64.HI UR5, UR4, UR6, UR5 ;  /* 0x0000000604057299 */ /* 0x000fe20008010205 */
[----:B------:R-:W-:Y:S01]  /*0b70*/  SHF.R.S32.HI R5, RZ, 0x1f, R229 ;  /* 0x0000001fff057819 */ /* 0x000fe200000114e5 */
[----:B------:R-:W-:Y:S01]  /*0b80*/  IMAD.IADD R8, R219, 0x1, -R8 ;  /* 0x00000001db087824 */ /* 0x000fe200078e0a08 */
[----:B------:R-:W-:Y:S01]  /*0b90*/  SHF.R.S32.HI R227, RZ, 0x3, R215 ;  /* 0x00000003ffe37819 */ /* 0x000fe200000114d7 */
[----:B------:R-:W-:Y:S01]  /*0ba0*/  @P0 IMAD.HI.U32 R6, R0, c[0x0][0x24c], RZ ;  /* 0x0000930000060a27 */ /* 0x000fe200078e00ff */
[----:B------:R-:W-:Y:S01]  /*0bb0*/  LEA.HI.X.SX32 R27, R10, R9, 0x1, P1 ;  /* 0x000000090a1b7211 */ /* 0x000fe200008f0eff */
[----:B------:R-:W-:Y:S01]  /*0bc0*/  CS2R R170, SRZ ;  /* 0x0000000000aa7805 */ /* 0x000fe2000001ff00 */
[----:B------:R-:W-:Y:S01]  /*0bd0*/  SEL R9, R5, RZ, !P2 ;  /* 0x000000ff05097207 */ /* 0x000fe20005000000 */
[----:B------:R-:W-:Y:S01]  /*0be0*/  IMAD.SHL.U32 R20, R8, 0x8, RZ ;  /* 0x0000000808147824 */ /* 0x000fe200078e00ff */
[----:B------:R-:W-:Y:S01]  /*0bf0*/  @P0 SHF.R.U32.HI R7, RZ, c[0x0][0x250], R6 ;  /* 0x00009400ff070a19 */ /* 0x000fe20000011606 */
[----:B------:R-:W-:Y:S01]  /*0c00*/  IMAD.MOV.U32 R214, RZ, RZ, 0x10 ;  /* 0x00000010ffd67424 */ /* 0x000fe200078e00ff */
[----:B------:R-:W-:Y:S01]  /*0c10*/  SHF.R.S32.HI R6, RZ, 0x1f, R219 ;  /* 0x0000001fff067819 */ /* 0x000fe200000114db */
[----:B------:R-:W-:Y:S01]  /*0c20*/  IMAD.MOV.U32 R212, RZ, RZ, 0x20 ;  /* 0x00000020ffd47424 */ /* 0x000fe200078e00ff */
[-C--:B------:R-:W-:Y:S01]  /*0c30*/  IADD3 R24, P0, R11, R219.reuse, RZ ;  /* 0x000000db0b187210 */ /* 0x080fe20007f1e0ff */
[----:B------:R-:W-:Y:S01]  /*0c40*/  IMAD.MOV.U32 R250, RZ, RZ, 0x1 ;  /* 0x00000001fffa7424 */ /* 0x000fe200078e00ff */
[----:B------:R-:W-:Y:S01]  /*0c50*/  SHF.R.S32.HI R22, RZ, 0x1f, R7 ;  /* 0x0000001fff167819 */ /* 0x000fe20000011407 */
[----:B------:R-:W-:Y:S01]  /*0c60*/  IMAD.IADD R236, R3, 0x1, -R228 ;  /* 0x0000000103ec7824 */ /* 0x000fe200078e0ae4 */
[----:B------:R-:W-:Y:S01]  /*0c70*/  LEA.HI.X.SX32 R25, R11, R6, 0x1, P0 ;  /* 0x000000060b197211 */ /* 0x000fe200000f0eff */
[----:B------:R-:W-:Y:S01]  /*0c80*/  CS2R R168, SRZ ;  /* 0x0000000000a87805 */ /* 0x000fe2000001ff00 */
[----:B------:R-:W-:Y:S01]  /*0c90*/  SHF.R.S32.HI R21, RZ, 0x1f, R20 ;  /* 0x0000001fff157819 */ /* 0x000fe20000011414 */
[C---:B------:R-:W-:Y:S01]  /*0ca0*/  IMAD R6, R22.reuse, c[0x0][0x1e0], RZ ;  /* 0x0000780016067a24 */ /* 0x040fe200078e02ff */
[----:B------:R-:W-:Y:S01]  /*0cb0*/  IADD3 R16, P0, R227, R4, RZ ;  /* 0x00000004e3107210 */ /* 0x000fe20007f1e0ff */
[----:B------:R-:W-:Y:S01]  /*0cc0*/  IMAD R22, R22, c[0x0][0x1b0], RZ ;  /* 0x00006c0016167a24 */ /* 0x000fe200078e02ff */
[----:B------:R-:W-:Y:S01]  /*0cd0*/  SEL R230, R229, RZ, !P6 ;  /* 0x000000ffe5e67207 */ /* 0x000fe20007000000 */
[----:B------:R-:W-:Y:S01]  /*0ce0*/  IMAD R6, R7, c[0x0][0x1e4], R6 ;  /* 0x0000790007067a24 */ /* 0x000fe200078e0206 */
[----:B------:R-:W-:Y:S01]  /*0cf0*/  SEL R5, R5, RZ, !P6 ;  /* 0x000000ff05057207 */ /* 0x000fe20007000000 */
[----:B------:R-:W-:Y:S01]  /*0d00*/  IMAD.WIDE.U32 R10, R7, c[0x0][0x1e0], R20 ;  /* 0x00007800070a7a25 */ /* 0x000fe200078e0014 */
[----:B------:R-:W-:Y:S01]  /*0d10*/  ISETP.GT.AND P6, PT, R219, 0x7f, PT ;  /* 0x0000007fdb00780c */ /* 0x000fe20003fc4270 */
[----:B------:R-:W-:Y:S01]  /*0d20*/  CS2R R166, SRZ ;  /* 0x0000000000a67805 */ /* 0x000fe2000001ff00 */
[----:B------:R-:W-:Y:S01]  /*0d30*/  LEA.HI R213, R18, R219, RZ, 0x7 ;  /* 0x000000db12d57211 */ /* 0x000fe200078f38ff */
[C---:B------:R-:W-:Y:S01]  /*0d40*/  IMAD R22, R7.reuse, c[0x0][0x1b4], R22 ;  /* 0x00006d0007167a24 */ /* 0x040fe200078e0216 */
[----:B------:R-:W-:Y:S01]  /*0d50*/  CS2R R164, SRZ ;  /* 0x0000000000a47805 */ /* 0x000fe2000001ff00 */
[----:B------:R-:W-:Y:S01]  /*0d60*/  IMAD.WIDE.U32 R28, R7, c[0x0][0x1b0], R20 ;  /* 0x00006c00071c7a25 */ /* 0x000fe200078e0014 */
[----:B------:R-:W-:Y:S01]  /*0d70*/  SHF.R.S32.HI R7, RZ, 0x1f, R227 ;  /* 0x0000001fff077819 */ /* 0x000fe200000114e3 */
[----:B------:R-:W-:Y:S01]  /*0d80*/  CS2R R162, SRZ ;  /* 0x0000000000a27805 */ /* 0x000fe2000001ff00 */
[----:B------:R-:W-:Y:S01]  /*0d90*/  SHF.R.S32.HI R213, RZ, 0x7, R213 ;  /* 0x00000007ffd57819 */ /* 0x000fe200000114d5 */
[----:B------:R-:W-:Y:S01]  /*0da0*/  IMAD.IADD R31, R11, 0x1, R6 ;  /* 0x000000010b1f7824 */ /* 0x000fe200078e0206 */
[CC--:B------:R-:W-:Y:S01]  /*0db0*/  LEA.HI.X.SX32 R17, R4.reuse, R7.reuse, 0x1, P0 ;  /* 0x0000000704117211 */ /* 0x0c0fe200000f0eff */
[C---:B------:R-:W-:Y:S01]  /*0dc0*/  IMAD R11, R9.reuse, c[0x0][0x1e8], RZ ;  /* 0x00007a00090b7a24 */ /* 0x040fe200078e02ff */
[----:B------:R-:W-:Y:S01]  /*0dd0*/  LOP3.LUT R4, R4, 0xfffffffd, RZ, 0xc0, !PT ;  /* 0xfffffffd04047812 */ /* 0x000fe200078ec0ff */
[----:B------:R-:W-:Y:S01]  /*0de0*/  IMAD.MOV.U32 R30, RZ, RZ, R10 ;  /* 0x000000ffff1e7224 */ /* 0x000fe200078e000a */
[----:B------:R-:W-:Y:S01]  /*0df0*/  CS2R R160, SRZ ;  /* 0x0000000000a07805 */ /* 0x000fe2000001ff00 */
[C---:B------:R-:W-:Y:S01]  /*0e00*/  IMAD R12, R14.reuse, c[0x0][0x1ec], R11 ;  /* 0x00007b000e0c7a24 */ /* 0x040fe200078e020b */
[----:B------:R-:W-:Y:S01]  /*0e10*/  CS2R R158, SRZ ;  /* 0x00000000009e7805 */ /* 0x000fe2000001ff00 */
[----:B------:R-:W-:Y:S01]  /*0e20*/  IMAD.WIDE.U32 R10, R14, c[0x0][0x1e8], R30 ;  /* 0x00007a000e0a7a25 */ /* 0x000fe200078e001e */
[----:B------:R-:W-:Y:S01]  /*0e30*/  CS2R R156, SRZ ;  /* 0x00000000009c7805 */ /* 0x000fe2000001ff00 */
[----:B------:R-:W-:Y:S01]  /*0e40*/  CS2R R154, SRZ ;  /* 0x00000000009a7805 */ /* 0x000fe2000001ff00 */
[----:B------:R-:W-:Y:S01]  /*0e50*/  CS2R R152, SRZ ;  /* 0x0000000000987805 */ /* 0x000fe2000001ff00 */
[----:B------:R-:W-:Y:S01]  /*0e60*/  IMAD R9, R9, c[0x0][0x1b8], RZ ;  /* 0x00006e0009097a24 */ /* 0x000fe200078e02ff */
[----:B------:R-:W-:Y:S01]  /*0e70*/  CS2R R150, SRZ ;  /* 0x0000000000967805 */ /* 0x000fe2000001ff00 */
[----:B------:R-:W-:Y:S01]  /*0e80*/  IMAD.WIDE R16, R222, 0x50, R16 ;  /* 0x00000050de107825 */ /* 0x000fe200078e0210 */
[----:B------:R-:W-:Y:S01]  /*0e90*/  CS2R R148, SRZ ;  /* 0x0000000000947805 */ /* 0x000fe2000001ff00 */
[----:B------:R-:W-:Y:S01]  /*0ea0*/  CS2R R146, SRZ ;  /* 0x0000000000927805 */ /* 0x000fe2000001ff00 */
[----:B------:R-:W-:Y:S01]  /*0eb0*/  CS2R R144, SRZ ;  /* 0x0000000000907805 */ /* 0x000fe2000001ff00 */
[----:B------:R-:W-:Y:S01]  /*0ec0*/  IMAD.IADD R23, R29, 0x1, R22 ;  /* 0x000000011d177824 */ /* 0x000fe200078e0216 */
[----:B------:R-:W-:Y:S01]  /*0ed0*/  CS2R R142, SRZ ;  /* 0x00000000008e7805 */ /* 0x000fe2000001ff00 */
[----:B------:R-:W-:Y:S01]  /*0ee0*/  IMAD.MOV.U32 R22, RZ, RZ, R28 ;  /* 0x000000ffff167224 */ /* 0x000fe200078e001c */
[----:B------:R-:W-:Y:S01]  /*0ef0*/  CS2R R140, SRZ ;  /* 0x00000000008c7805 */ /* 0x000fe2000001ff00 */
[----:B------:R-:W-:Y:S01]  /*0f00*/  IMAD.IADD R13, R11, 0x1, R12 ;  /* 0x000000010b0d7824 */ /* 0x000fe200078e020c */
[----:B------:R-:W-:Y:S01]  /*0f10*/  CS2R R138, SRZ ;  /* 0x00000000008a7805 */ /* 0x000fe2000001ff00 */
[C---:B------:R-:W-:Y:S01]  /*0f20*/  IMAD R28, R14.reuse, c[0x0][0x1bc], R9 ;  /* 0x00006f000e1c7a24 */ /* 0x040fe200078e0209 */
[----:B------:R-:W-:Y:S01]  /*0f30*/  CS2R R136, SRZ ;  /* 0x0000000000887805 */ /* 0x000fe2000001ff00 */
[----:B------:R-:W-:Y:S01]  /*0f40*/  IMAD R9, R17, c[0x0][0x1d8], RZ ;  /* 0x0000760011097a24 */ /* 0x000fe200078e02ff */
[----:B------:R-:W-:Y:S01]  /*0f50*/  CS2R R134, SRZ ;  /* 0x0000000000867805 */ /* 0x000fe2000001ff00 */
[----:B------:R-:W-:Y:S01]  /*0f60*/  IMAD.MOV.U32 R12, RZ, RZ, R10 ;  /* 0x000000ffff0c7224 */ /* 0x000fe200078e000a */
[----:B------:R-:W-:Y:S01]  /*0f70*/  CS2R R132, SRZ ;  /* 0x0000000000847805 */ /* 0x000fe2000001ff00 */
[----:B------:R-:W-:Y:S01]  /*0f80*/  IMAD.WIDE.U32 R14, R14, c[0x0][0x1b8], R22 ;  /* 0x00006e000e0e7a25 */ /* 0x000fe200078e0016 */
[C---:B------:R-:W-:Y:S01]  /*0f90*/  IADD3 R23, P0, R227.reuse, R2, RZ ;  /* 0x00000002e3177210 */ /* 0x040fe20007f1e0ff */
[----:B------:R-:W-:Y:S01]  /*0fa0*/  CS2R R130, SRZ ;  /* 0x0000000000827805 */ /* 0x000fe2000001ff00 */
[----:B------:R-:W-:Y:S01]  /*0fb0*/  CS2R R128, SRZ ;  /* 0x0000000000807805 */ /* 0x000fe2000001ff00 */
[----:B------:R-:W-:Y:S01]  /*0fc0*/  IMAD.SHL.U32 R11, R227, 0x40, RZ ;  /* 0x00000040e30b7824 */ /* 0x000fe200078e00ff */
[----:B------:R-:W-:Y:S01]  /*0fd0*/  LEA.HI.X.SX32 R2, R2, R7, 0x1, P0 ;  /* 0x0000000702027211 */ /* 0x000fe200000f0eff */
[----:B------:R-:W-:Y:S01]  /*0fe0*/  IMAD R6, R16, c[0x0][0x1dc], R9 ;  /* 0x0000770010067a24 */ /* 0x000fe200078e0209 */
[----:B------:R-:W-:Y:S01]  /*0ff0*/  IADD3 R7, R20, 0x40, RZ ;  /* 0x0000004014077810 */ /* 0x000fe20007ffe0ff */
[----:B------:R-:W-:Y:S01]  /*1000*/  IMAD.WIDE.U32 R12, R16, c[0x0][0x1d8], R12 ;  /* 0x00007600100c7a25 */ /* 0x000fe200078e000c */
[----:B------:R-:W-:Y:S01]  /*1010*/  LOP3.LUT R11, R11, 0x1c0, RZ, 0xc0, !PT ;  /* 0x000001c00b0b7812 */ /* 0x000fe200078ec0ff */
[----:B------:R-:W-:Y:S01]  /*1020*/  CS2R R126, SRZ ;  /* 0x00000000007e7805 */ /* 0x000fe2000001ff00 */
[----:B------:R-:W-:Y:S01]  /*1030*/  ISETP.GE.AND P4, PT, R7, c[0x0][0x1cc], PT ;  /* 0x0000730007007a0c */ /* 0x000fe20003f86270 */
[----:B------:R-:W-:Y:S01]  /*1040*/  IMAD.IADD R6, R13, 0x1, R6 ;  /* 0x000000010d067824 */ /* 0x000fe200078e0206 */
[----:B------:R-:W-:Y:S01]  /*1050*/  LEA R30, P0, R12, c[0x0][0x1c0], 0x1 ;  /* 0x000070000c1e7a11 */ /* 0x000fe200078008ff */
[----:B------:R-:W-:Y:S01]  /*1060*/  IMAD R222, R222, -0x50, RZ ;  /* 0xffffffb0dede7824 */ /* 0x000fe200078e02ff */
[----:B------:R-:W-:Y:S01]  /*1070*/  LOP3.LUT R10, R11, 0x38, R20, 0xf8, !PT ;  /* 0x000000380b0a7812 */ /* 0x000fe200078ef814 */
[----:B------:R-:W-:Y:S01]  /*1080*/  IMAD.MOV.U32 R9, RZ, RZ, c[0x0][0x1d8] ;  /* 0x00007600ff097624 */ /* 0x000fe200078e00ff */
[----:B------:R-:W-:Y:S01]  /*1090*/  LEA.HI.X R31, R12, c[0x0][0x1c4], R6, 0x1, P0 ;  /* 0x000071000c1f7a11 */ /* 0x000fe200000f0c06 */
[----:B------:R-:W-:Y:S01]  /*10a0*/  IMAD.IADD R29, R15, 0x1, R28 ;  /* 0x000000010f1d7824 */ /* 0x000fe200078e021c */
[----:B------:R-:W-:Y:S01]  /*10b0*/  SHF.R.U32.HI R11, RZ, 0x3, R11 ;  /* 0x00000003ff0b7819 */ /* 0x000fe2000001160b */
[----:B------:R-:W-:Y:S01]  /*10c0*/  IMAD.MOV.U32 R28, RZ, RZ, R14 ;  /* 0x000000ffff1c7224 */ /* 0x000fe200078e000e */
[----:B------:R-:W-:Y:S01]  /*10d0*/  LEA.HI R6, R18, R219, RZ, 0x6 ;  /* 0x000000db12067211 */ /* 0x000fe200078f30ff */
[----:B------:R-:W-:Y:S01]  /*10e0*/  IMAD.MOV.U32 R14, RZ, RZ, c[0x0][0x1dc] ;  /* 0x00007700ff0e7624 */ /* 0x000fe200078e00ff */
[----:B------:R-:W-:Y:S01]  /*10f0*/  IADD3 R12, R222, R3, -R227 ;  /* 0x00000003de0c7210 */ /* 0x000fe20007ffe8e3 */
[----:B------:R-:W-:Y:S01]  /*1100*/  IMAD.U32 R13, RZ, RZ, UR5 ;  /* 0x00000005ff0d7e24 */ /* 0x000fe2000f8e00ff */
[----:B------:R-:W-:Y:S01]  /*1110*/  ISETP.GE.AND P0, PT, R20, c[0x0][0x1cc], PT ;  /* 0x0000730014007a0c */ /* 0x000fe20003f06270 */
[----:B------:R-:W-:Y:S01]  /*1120*/  ULDC.64 UR4, c[0x0][0x1a8] ;  /* 0x00006a0000047ab9 */ /* 0x000fe20000000a00 */
[----:B------:R-:W-:Y:S01]  /*1130*/  LOP3.LUT R11, R10, R11, RZ, 0x3c, !PT ;  /* 0x0000000b0a0b7212 */ /* 0x000fe200078e3cff */
[----:B------:R-:W-:Y:S01]  /*1140*/  USHF.L.U32 UR11, UR4, 0x5, URZ ;  /* 0x00000005040b7899 */ /* 0x000fe2000800063f */
[----:B------:R-:W-:Y:S01]  /*1150*/  SHF.R.S32.HI R6, RZ, 0x6, R6 ;  /* 0x00000006ff067819 */ /* 0x000fe20000011406 */
[----:B------:R-:W-:Y:S01]  /*1160*/  USHF.L.U64.HI UR10, UR4, UR6, UR5 ;  /* 0x00000006040a7299 */ /* 0x000fe20008010205 */
[C---:B------:R-:W-:Y:S01]  /*1170*/  ISETP.LT.OR P3, PT, R12.reuse, 0x1, P0 ;  /* 0x000000010c00780c */ /* 0x040fe20000761670 */
[----:B------:R-:W-:Y:S01]  /*1180*/  IMAD R245, R5, c[0x0][0x188], RZ ;  /* 0x0000620005f57a24 */ /* 0x000fe200078e02ff */
[----:B------:R-:W-:Y:S01]  /*1190*/  ISETP.LT.OR P5, PT, R12, 0x1, P4 ;  /* 0x000000010c00780c */ /* 0x000fe200027a1670 */
[----:B------:R-:W-:Y:S01]  /*11a0*/  IMAD R11, R6, 0x200, R11 ;  /* 0x00000200060b7824 */ /* 0x000fe200078e020b */
[----:B------:R-:W-:Y:S01]  /*11b0*/  IADD3 R10, R20, 0x80, RZ ;  /* 0x00000080140a7810 */ /* 0x000fe20007ffe0ff */
[----:B------:R-:W-:Y:S01]  /*11c0*/  ULDC.64 UR4, c[0x0][0x178] ;  /* 0x00005e0000047ab9 */ /* 0x000fe20000000a00 */
[----:B------:R-:W-:Y:S01]  /*11d0*/  LEA R32, P1, R9, R30, 0x6 ;  /* 0x0000001e09207211 */ /* 0x000fe200078230ff */
[----:B------:R-:W-:Y:S01]  /*11e0*/  IMAD.SHL.U32 R221, R11, 0x2, RZ ;  /* 0x000000020bdd7824 */ /* 0x000fe200078e00ff */
[----:B------:R-:W-:Y:S01]  /*11f0*/  ISETP.GE.AND P2, PT, R10, c[0x0][0x1cc], PT ;  /* 0x000073000a007a0c */ /* 0x000fe20003f46270 */
[----:B------:R-:W-:Y:S01]  /*1200*/  IMAD.U32 R11, RZ, RZ, UR7 ;  /* 0x00000007ff0b7e24 */ /* 0x000fe2000f8e00ff */
[----:B------:R-:W-:Y:S01]  /*1210*/  LEA.HI.X R33, R9, R31, R14, 0x6, P1 ;  /* 0x0000001f09217211 */ /* 0x000fe200008f340e */
[----:B------:R-:W-:Y:S01]  /*1220*/  IMAD R9, R17, c[0x0][0x1a8], RZ ;  /* 0x00006a0011097a24 */ /* 0x000fe200078e02ff */
        /* <DEDUP_REMOVED lines=9> */
[----:B------:R-:W-:Y:S01]  /*12c0*/  ISETP.LT.OR P2, PT, R12, 0x21, P2 ;  /* 0x000000210c00780c */ /* 0x000fe20001741670 */
[----:B------:R-:W-:Y:S01]  /*12d0*/  IMAD.WIDE.U32 R16, R16, c[0x0][0x1a8], R28 ;  /* 0x00006a0010107a25 */ /* 0x000fe200078e001c */
[----:B------:R-:W-:Y:S01]  /*12e0*/  ISETP.GT.AND P5, PT, R219, 0x7f, PT ;  /* 0x0000007fdb00780c */ /* 0x000fe20003fa4270 */
[----:B------:R-:W-:Y:S01]  /*12f0*/  UMOV UR7, 0x6 ;  /* 0x0000000600077882 */ /* 0x000fe20000000000 */
[----:B------:R-:W-:Y:S01]  /*1300*/  CS2R R124, SRZ ;  /* 0x00000000007c7805 */ /* 0x000fe2000001ff00 */
[----:B------:R-:W-:Y:S01]  /*1310*/  IMAD.IADD R9, R17, 0x1, R9 ;  /* 0x0000000111097824 */ /* 0x000fe200078e0209 */
[----:B------:R-:W-:Y:S01]  /*1320*/  USHF.L.U64.HI UR12, UR4, UR7, UR5 ;  /* 0x00000007040c7299 */ /* 0x000fe20008010205 */
[----:B------:R1:W-:Y:S01]  /*1330*/  LDGSTS.E.BYPASS.LTC128B.128 [R221+0xc880], [R30.64+0x100], !P1 ;  /* 0x0c8801001edd7fae */ /* 0x0003e2000c901d48 */
[----:B------:R-:W-:Y:S01]  /*1340*/  IMAD.MOV.U32 R14, RZ, RZ, c[0x0][0x1ac] ;  /* 0x00006b00ff0e7624 */ /* 0x000fe200078e00ff */
[----:B------:R-:W-:Y:S01]  /*1350*/  USHF.L.U32 UR13, UR4, 0x6, URZ ;  /* 0x00000006040d7899 */ /* 0x000fe2000800063f */
[----:B------:R-:W-:Y:S01]  /*1360*/  IMAD R245, R230, c[0x0][0x18c], R245 ;  /* 0x00006300e6f57a24 */ /* 0x000fe200078e02f5 */
[----:B------:R2:W-:Y:S01]  /*1370*/  LDGSTS.E.BYPASS.LTC128B.128 [R221+0x8880], [R32.64], !P0 ;  /* 0x0888000020dd7fae */ /* 0x0005e2000c101d48 */
[----:B------:R-:W-:Y:S01]  /*1380*/  IMAD R243, R5, c[0x0][0x218], RZ ;  /* 0x0000860005f37a24 */ /* 0x000fe200078e02ff */
[----:B------:R-:W-:Y:S01]  /*1390*/  CS2R R122, SRZ ;  /* 0x00000000007a7805 */ /* 0x000fe2000001ff00 */
[----:B------:R-:W-:Y:S01]  /*13a0*/  IMAD.WIDE.U32 R24, R0, c[0x0][0x238], R24 ;  /* 0x00008e0000187a25 */ /* 0x000fe200078e0018 */
[----:B------:R2:W-:Y:S01]  /*13b0*/  LDGSTS.E.BYPASS.LTC128B.128 [R221+0xb080], [R32.64+0x80], !P3 ;  /* 0x0b08008020dd7fae */ /* 0x0005e2000d901d48 */
[----:B------:R-:W-:Y:S01]  /*13c0*/  @!P5 LEA R34, P1, R11, R32, 0x1 ;  /* 0x000000200b22d211 */ /* 0x000fe200078208ff */
[----:B------:R-:W-:Y:S01]  /*13d0*/  CS2R R120, SRZ ;  /* 0x0000000000787805 */ /* 0x000fe2000001ff00 */
[C---:B------:R-:W-:Y:S01]  /*13e0*/  @!P5 ISETP.GE.AND P0, PT, R12.reuse, 0x41, PT ;  /* 0x000000410c00d80c */ /* 0x040fe20003f06270 */
[----:B------:R2:W-:Y:S01]  /*13f0*/  LDGSTS.E.BYPASS.LTC128B.128 [R221+0xd880], [R32.64+0x100], !P2 ;  /* 0x0d88010020dd7fae */ /* 0x0005e2000d101d48 */
[----:B------:R-:W-:Y:S01]  /*1400*/  @!P5 ISETP.LT.OR P2, PT, R12, 0x41, P4 ;  /* 0x000000410c00d80c */ /* 0x000fe20002741670 */
[----:B------:R-:W-:Y:S01]  /*1410*/  IMAD R243, R230, c[0x0][0x21c], R243 ;  /* 0x00008700e6f37a24 */ /* 0x000fe200078e02f3 */
[----:B------:R-:W-:Y:S01]  /*1420*/  ISETP.GT.AND P4, PT, R219, 0x7f, PT ;  /* 0x0000007fdb00780c */ /* 0x000fe20003f84270 */
[----:B------:R-:W-:Y:S01]  /*1430*/  IMAD.SHL.U32 R210, R213, 0x8, RZ ;  /* 0x00000008d5d27824 */ /* 0x000fe200078e00ff */
[----:B------:R-:W-:Y:S01]  /*1440*/  @!P5 LEA.HI.X R35, R11, R33, R13, 0x1, P1 ;  /* 0x000000210b23d211 */ /* 0x000fe200008f0c0d */
[----:B------:R-:W-:Y:S01]  /*1450*/  IMAD R13, R251, UR12, RZ ;  /* 0x0000000cfb0d7c24 */ /* 0x000fe2000f8e02ff */
[----:B------:R-:W-:Y:S01]  /*1460*/  LEA R28, P1, R16, c[0x0][0x190], 0x1 ;  /* 0x00006400101c7a11 */ /* 0x000fe200078208ff */
[----:B------:R-:W-:Y:S01]  /*1470*/  IMAD R237, R5, c[0x0][0x240], RZ ;  /* 0x0000900005ed7a24 */ /* 0x000fe200078e02ff */
[----:B------:R-:W-:Y:S01]  /*1480*/  @!P5 ISETP.GE.OR P3, PT, R20, c[0x0][0x1cc], !P0 ;  /* 0x000073001400da0c */ /* 0x000fe20004766670 */
[----:B------:R-:W-:Y:S01]  /*1490*/  IMAD.SHL.U32 R6, R6, 0x8, RZ ;  /* 0x0000000806067824 */ /* 0x000fe200078e00ff */
[----:B------:R-:W-:Y:S01]  /*14a0*/  LEA.HI.X R29, R16, c[0x0][0x194], R9, 0x1, P1 ;  /* 0x00006500101d7a11 */ /* 0x000fe200008f0c09 */
[----:B------:R-:W-:Y:S01]  /*14b0*/  IMAD.MOV.U32 R9, RZ, RZ, c[0x0][0x1a8] ;  /* 0x00006a00ff097624 */ /* 0x000fe200078e00ff */
[----:B------:R-:W-:Y:S01]  /*14c0*/  ISETP.GE.AND P5, PT, R20, c[0x0][0x19c], PT ;  /* 0x0000670014007a0c */ /* 0x000fe20003fa6270 */
[----:B------:R-:W-:Y:S01]  /*14d0*/  IMAD R16, R2, c[0x0][0x208], RZ ;  /* 0x0000820002107a24 */ /* 0x000fe200078e02ff */
[----:B------:R-:W-:Y:S01]  /*14e0*/  SHF.R.S32.HI R11, RZ, 0x1f, R0 ;  /* 0x0000001fff0b7819 */ /* 0x000fe20000011400 */
[----:B------:R-:W-:Y:S01]  /*14f0*/  IMAD R237, R230, c[0x0][0x244], R237 ;  /* 0x00009100e6ed7a24 */ /* 0x000fe200078e02ed */
[----:B------:R-:W-:Y:S01]  /*1500*/  @!P4 ISETP.GE.OR P1, PT, R10, c[0x0][0x1cc], !P0 ;  /* 0x000073000a00ca0c */ /* 0x000fe20004726670 */
[----:B------:R-:W-:Y:S01]  /*1510*/  IMAD R16, R23, c[0x0][0x20c], R16 ;  /* 0x0000830017107a24 */ /* 0x000fe200078e0210 */
[C---:B-1----:R-:W-:Y:S01]  /*1520*/  LEA R30, P0, R9.reuse, R28, 0x6 ;  /* 0x0000001c091e7211 */ /* 0x042fe200078030ff */
[----:B------:R-:W-:Y:S01]  /*1530*/  CS2R R118, SRZ ;  /* 0x0000000000767805 */ /* 0x000fe2000001ff00 */
[----:B------:R-:W-:Y:S01]  /*1540*/  @!P6 ISETP.LT.OR P6, PT, R12, 0x41, P5 ;  /* 0x000000410c00e80c */ /* 0x000fe20002fc1670 */
[----:B------:R1:W-:Y:S01]  /*1550*/  @!P4 LDGSTS.E.BYPASS.LTC128B.128 [R221+0x9880], [R34.64], !P3 ;  /* 0x0988000022ddcfae */ /* 0x0003e2000d901d48 */
[----:B------:R-:W-:Y:S01]  /*1560*/  LEA.HI.X R31, R9, R29, R14, 0x6, P0 ;  /* 0x0000001d091f7211 */ /* 0x000fe200000f340e */
[----:B------:R-:W-:Y:S01]  /*1570*/  IMAD R14, R2, c[0x0][0x178], RZ ;  /* 0x00005e00020e7a24 */ /* 0x000fe200078e02ff */
[----:B------:R-:W-:Y:S01]  /*1580*/  ISETP.GT.AND P0, PT, R219, 0x7f, PT ;  /* 0x0000007fdb00780c */ /* 0x000fe20003f04270 */
[----:B------:R-:W-:Y:S01]  /*1590*/  IMAD R9, R11, c[0x0][0x180], RZ ;  /* 0x000060000b097a24 */ /* 0x000fe200078e02ff */
[----:B------:R-:W-:Y:S01]  /*15a0*/  ISETP.GE.AND P3, PT, R7, c[0x0][0x19c], PT ;  /* 0x0000670007007a0c */ /* 0x000fe20003f66270 */
[C---:B------:R-:W-:Y:S01]  /*15b0*/  IMAD R14, R23.reuse, c[0x0][0x17c], R14 ;  /* 0x00005f00170e7a24 */ /* 0x040fe200078e020e */
[----:B------:R-:W-:Y:S01]  /*15c0*/  ISETP.LT.OR P4, PT, R12, 0x1, P5 ;  /* 0x000000010c00780c */ /* 0x000fe20002f81670 */
[----:B--2---:R-:W-:Y:S01]  /*15d0*/  IMAD.WIDE.U32 R32, R23, c[0x0][0x178], R20 ;  /* 0x00005e0017207a25 */ /* 0x004fe200078e0014 */
[----:B------:R-:W-:Y:S01]  /*15e0*/  LOP3.LUT R210, R210, 0x8, RZ, 0xc0, !PT ;  /* 0x00000008d2d27812 */ /* 0x000fe200078ec0ff */
[----:B------:R-:W-:Y:S01]  /*15f0*/  CS2R R116, SRZ ;  /* 0x0000000000747805 */ /* 0x000fe2000001ff00 */
[----:B------:R-:W-:Y:S01]  /*1600*/  CS2R R114, SRZ ;  /* 0x0000000000727805 */ /* 0x000fe2000001ff00 */
[----:B------:R-:W-:Y:S01]  /*1610*/  IMAD.IADD R15, R33, 0x1, R14 ;  /* 0x00000001210f7824 */ /* 0x000fe200078e020e */
[----:B------:R-:W-:Y:S01]  /*1620*/  CS2R R112, SRZ ;  /* 0x0000000000707805 */ /* 0x000fe2000001ff00 */
[----:B------:R-:W-:Y:S01]  /*1630*/  IMAD.MOV.U32 R14, RZ, RZ, R32 ;  /* 0x000000ffff0e7224 */ /* 0x000fe200078e0020 */
[----:B------:R-:W-:Y:S01]  /*1640*/  CS2R R86, SRZ ;  /* 0x0000000000567805 */ /* 0x000fe2000001ff00 */
[----:B------:R1:W-:Y:S01]  /*1650*/  @!P0 LDGSTS.E.BYPASS.LTC128B.128 [R221+0xc080], [R34.64+0x80], !P2 ;  /* 0x0c08008022dd8fae */ /* 0x0003e2000d101d48 */
[----:B------:R-:W-:Y:S01]  /*1660*/  ISETP.GE.AND P2, PT, R10, c[0x0][0x19c], PT ;  /* 0x000067000a007a0c */ /* 0x000fe20003f46270 */
[----:B------:R-:W-:Y:S01]  /*1670*/  IMAD R234, R0, c[0x0][0x184], R9 ;  /* 0x0000610000ea7a24 */ /* 0x000fe200078e0209 */
[----:B------:R-:W-:Y:S01]  /*1680*/  CS2R R84, SRZ ;  /* 0x0000000000547805 */ /* 0x000fe2000001ff00 */
[----:B------:R1:W-:Y:S01]  /*1690*/  @!P0 LDGSTS.E.BYPASS.LTC128B.128 [R221+0xe880], [R34.64+0x100], !P1 ;  /* 0x0e88010022dd8fae */ /* 0x0003e2000c901d48 */
[----:B------:R-:W-:Y:S01]  /*16a0*/  ISETP.LT.OR P1, PT, R12, 0x1, P3 ;  /* 0x000000010c00780c */ /* 0x000fe20001f21670 */
[----:B------:R-:W-:Y:S01]  /*16b0*/  IMAD.WIDE.U32 R14, R0, c[0x0][0x180], R14 ;  /* 0x00006000000e7a25 */ /* 0x000fe200078e000e */
[C---:B------:R-:W-:Y:S01]  /*16c0*/  ISETP.LT.OR P0, PT, R12.reuse, 0x1, P2 ;  /* 0x000000010c00780c */ /* 0x040fe20001701670 */
[----:B------:R2:W-:Y:S01]  /*16d0*/  LDGSTS.E.BYPASS.LTC128B.128 [R221+0x80], [R28.64], !P4 ;  /* 0x000800001cdd7fae */ /* 0x0005e2000e101d48 */
[C---:B------:R-:W-:Y:S01]  /*16e0*/  ISETP.LT.OR P4, PT, R12.reuse, 0x21, P5 ;  /* 0x000000210c00780c */ /* 0x040fe20002f81670 */
[----:B------:R-:W-:Y:S01]  /*16f0*/  IMAD.IADD R235, R15, 0x1, R234 ;  /* 0x000000010feb7824 */ /* 0x000fe200078e02ea */
[----:B------:R-:W-:Y:S01]  /*1700*/  ISETP.LT.OR P5, PT, R12, 0x21, P3 ;  /* 0x000000210c00780c */ /* 0x000fe20001fa1670 */
[----:B------:R-:W-:Y:S01]  /*1710*/  IMAD.MOV.U32 R234, RZ, RZ, R14 ;  /* 0x000000ffffea7224 */ /* 0x000fe200078e000e */
[----:B------:R-:W-:Y:S01]  /*1720*/  CS2R R82, SRZ ;  /* 0x0000000000527805 */ /* 0x000fe2000001ff00 */
[----:B------:R-:W-:Y:S01]  /*1730*/  IMAD.U32 R14, RZ, RZ, UR11 ;  /* 0x0000000bff0e7e24 */ /* 0x000fe2000f8e00ff */
[----:B------:R-:W-:Y:S01]  /*1740*/  USHF.L.U32 UR11, UR4, 0x5, URZ ;  /* 0x00000005040b7899 */ /* 0x000fe2000800063f */
[----:B------:R-:W-:Y:S01]  /*1750*/  IMAD.WIDE.U32 R234, R230, c[0x0][0x188], R234 ;  /* 0x00006200e6ea7a25 */ /* 0x000fe200078e00ea */
[----:B------:R-:W-:Y:S01]  /*1760*/  CS2R R80, SRZ ;  /* 0x0000000000507805 */ /* 0x000fe2000001ff00 */
[----:B------:R2:W-:Y:S01]  /*1770*/  LDGSTS.E.BYPASS.LTC128B.128 [R221+0x2880], [R28.64+0x80], !P1 ;  /* 0x028800801cdd7fae */ /* 0x0005e2000c901d48 */
[----:B------:R-:W-:Y:S01]  /*1780*/  ISETP.GE.AND P1, PT, R20, c[0x0][0x16c], PT ;  /* 0x00005b0014007a0c */ /* 0x000fe20003f26270 */
[----:B------:R-:W-:Y:S01]  /*1790*/  IMAD.IADD R245, R235, 0x1, R245 ;  /* 0x00000001ebf57824 */ /* 0x000fe200078e02f5 */
[----:B------:R-:W-:Y:S01]  /*17a0*/  CS2R R78, SRZ ;  /* 0x00000000004e7805 */ /* 0x000fe2000001ff00 */
[----:B------:R2:W-:Y:S01]  /*17b0*/  LDGSTS.E.BYPASS.LTC128B.128 [R221+0x5080], [R28.64+0x100], !P0 ;  /* 0x050801001cdd7fae */ /* 0x0005e2000c101d48 */
[----:B------:R-:W-:Y:S01]  /*17c0*/  ISETP.GE.AND P0, PT, R7, c[0x0][0x16c], PT ;  /* 0x00005b0007007a0c */ /* 0x000fe20003f06270 */
[----:B------:R-:W-:Y:S01]  /*17d0*/  IMAD.MOV.U32 R244, RZ, RZ, R234 ;  /* 0x000000fffff47224 */ /* 0x000fe200078e00ea */
[----:B------:R-:W-:Y:S01]  /*17e0*/  SEL R9, RZ, 0x1, P1 ;  /* 0x00000001ff097807 */ /* 0x000fe20000800000 */
[----:B------:R3:W-:Y:S01]  /*17f0*/  LDGSTS.E.BYPASS.LTC128B.128 [R221+0x1080], [R30.64], !P4 ;  /* 0x010800001edd7fae */ /* 0x0007e2000e101d48 */
[----:B------:R-:W-:Y:S01]  /*1800*/  SEL R2, RZ, 0xffffffff, P0 ;  /* 0xffffffffff027807 */ /* 0x000fe20000000000 */
[----:B------:R-:W-:Y:S01]  /*1810*/  IMAD.WIDE.U32 R22, R23, c[0x0][0x208], R20 ;  /* 0x0000820017167a25 */ /* 0x000fe200078e0014 */
[C---:B------:R-:W-:Y:S01]  /*1820*/  ISETP.GT.AND P0, PT, R219.reuse, 0x7f, PT ;  /* 0x0000007fdb00780c */ /* 0x040fe20003f04270 */
[----:B------:R3:W-:Y:S01]  /*1830*/  LDGSTS.E.BYPASS.LTC128B.128 [R221+0x3880], [R30.64+0x80], !P5 ;  /* 0x038800801edd7fae */ /* 0x0007e2000e901d48 */
[----:B------:R-:W-:Y:S01]  /*1840*/  ISETP.LT.OR P1, PT, R12, 0x21, P2 ;  /* 0x000000210c00780c */ /* 0x000fe20001721670 */
[----:B------:R-:W-:Y:S01]  /*1850*/  IMAD.SHL.U32 R2, R2, 0x2, RZ ;  /* 0x0000000202027824 */ /* 0x000fe200078e00ff */
[----:B------:R-:W-:Y:S01]  /*1860*/  ISETP.GT.AND P4, PT, R219, 0x7f, PT ;  /* 0x0000007fdb00780c */ /* 0x000fe20003f84270 */
[----:B------:R-:W-:Y:S01]  /*1870*/  IMAD.IADD R17, R23, 0x1, R16 ;  /* 0x0000000117117824 */ /* 0x000fe200078e0210 */
[----:B------:R-:W-:Y:S01]  /*1880*/  CS2R R76, SRZ ;  /* 0x00000000004c7805 */ /* 0x000fe2000001ff00 */
[----:B------:R-:W-:Y:S01]  /*1890*/  IMAD.MOV.U32 R16, RZ, RZ, R22 ;  /* 0x000000ffff107224 */ /* 0x000fe200078e0016 */
[----:B------:R-:W-:Y:S01]  /*18a0*/  LOP3.LUT R2, R2, 0x2, R9, 0xe2, !PT ;  /* 0x0000000202027812 */ /* 0x000fe200078ee209 */
[----:B------:R-:W-:Y:S01]  /*18b0*/  IMAD.U32 R9, RZ, RZ, UR10 ;  /* 0x0000000aff097e24 */ /* 0x000fe2000f8e00ff */
[----:B------:R-:W-:Y:S01]  /*18c0*/  USHF.L.U64.HI UR10, UR4, UR6, UR5 ;  /* 0x00000006040a7299 */ /* 0x000fe20008010205 */
[----:B------:R-:W-:Y:S01]  /*18d0*/  IMAD.U32 R32, RZ, RZ, UR11 ;  /* 0x0000000bff207e24 */ /* 0x000fe2000f8e00ff */
[----:B------:R-:W-:Y:S01]  /*18e0*/  CS2R R74, SRZ ;  /* 0x00000000004a7805 */ /* 0x000fe2000001ff00 */
[----:B------:R-:W-:Y:S01]  /*18f0*/  @!P0 ISETP.LT.OR P3, PT, R12, 0x41, P3 ;  /* 0x000000410c00880c */ /* 0x000fe20001f61670 */
[----:B------:R-:W-:Y:S01]  /*1900*/  IMAD.WIDE.U32 R16, R0, c[0x0][0x210], R16 ;  /* 0x0000840000107a25 */ /* 0x000fe200078e0010 */
[----:B------:R-:W-:Y:S01]  /*1910*/  @!P0 ISETP.LT.OR P2, PT, R12, 0x41, P2 ;  /* 0x000000410c00880c */ /* 0x000fe20001741670 */
[----:B------:R3:W-:Y:S01]  /*1920*/  LDGSTS.E.BYPASS.LTC128B.128 [R221+0x6080], [R30.64+0x100], !P1 ;  /* 0x060801001edd7fae */ /* 0x0007e2000c901d48 */
[----:B------:R-:W-:Y:S01]  /*1930*/  ISETP.GE.AND P0, PT, R10, c[0x0][0x16c], PT ;  /* 0x00005b000a007a0c */ /* 0x000fe20003f06270 */
[----:B------:R-:W-:Y:S01]  /*1940*/  ULDC.64 UR4, c[0x0][0x208] ;  /* 0x0000820000047ab9 */ /* 0x000fe20000000a00 */
[----:B------:R-:W-:Y:S01]  /*1950*/  SHF.R.S32.HI R12, RZ, 0x1f, R251 ;  /* 0x0000001fff0c7819 */ /* 0x000fe200000114fb */
[----:B------:R-:W-:Y:S01]  /*1960*/  USHF.L.U64.HI UR7, UR4, UR7, UR5 ;  /* 0x0000000704077299 */ /* 0x000fe20008010205 */
[----:B------:R-:W-:Y:S01]  /*1970*/  SEL R15, RZ, 0x4, P0 ;  /* 0x00000004ff0f7807 */ /* 0x000fe20000000000 */
[----:B------:R-:W-:Y:S01]  /*1980*/  USHF.L.U32 UR12, UR4, 0x6, URZ ;  /* 0x00000006040c7899 */ /* 0x000fe2000800063f */
[----:B--2---:R-:W-:Y:S01]  /*1990*/  @!P4 LEA R28, P0, R14, R30, 0x1 ;  /* 0x0000001e0e1cc211 */ /* 0x004fe200078008ff */
[----:B------:R-:W-:Y:S01]  /*19a0*/  USHF.L.U64.HI UR5, UR4, UR6, UR5 ;  /* 0x0000000604057299 */ /* 0x000fe20008010205 */
[----:B------:R-:W-:Y:S01]  /*19b0*/  ISETP.GT.AND P1, PT, R219, 0x7f, PT ;  /* 0x0000007fdb00780c */ /* 0x000fe20003f24270 */
[----:B------:R-:W-:Y:S01]  /*19c0*/  IMAD R21, R5, c[0x0][0x290], RZ ;  /* 0x0000a40005157a24 */ /* 0x000fe200078e02ff */
[----:B------:R-:W-:Y:S01]  /*19d0*/  LOP3.LUT R2, R2, R15, RZ, 0xfc, !PT ;  /* 0x0000000f02027212 */ /* 0x000fe200078efcff */
[----:B------:R-:W-:Y:S01]  /*19e0*/  ULDC UR6, c[0x0][0x2a0] ;  /* 0x0000a80000067ab9 */ /* 0x000fe20000000800 */
[----:B------:R-:W-:Y:S01]  /*19f0*/  @!P4 LEA.HI.X R29, R14, R31, R9, 0x1, P0 ;  /* 0x0000001f0e1dc211 */ /* 0x000fe200000f0c09 */
[----:B------:R-:W-:Y:S01]  /*1a00*/  IMAD R9, R12, UR13, R13 ;  /* 0x0000000d0c097c24 */ /* 0x000fe2000f8e020d */
[C---:B------:R-:W-:Y:S01]  /*1a10*/  LOP3.LUT P5, RZ, R2.reuse, 0x1, RZ, 0xc0, !PT ;  /* 0x0000000102ff7812 */ /* 0x040fe200078ac0ff */
[----:B------:R-:W-:Y:S01]  /*1a20*/  IMAD.WIDE.U32 R14, R251, UR13, R244 ;  /* 0x0000000dfb0e7c25 */ /* 0x000fe2000f8e00f4 */
[----:B------:R-:W-:Y:S01]  /*1a30*/  LOP3.LUT P4, RZ, R2, 0x2, RZ, 0xc0, !PT ;  /* 0x0000000202ff7812 */ /* 0x000fe2000788c0ff */
[----:B------:R-:W-:Y:S01]  /*1a40*/  ULOP3.LUT UR6, URZ, UR6, URZ, 0x33, !UPT ;  /* 0x000000063f067292 */ /* 0x000fe2000f8e333f */
[----:B------:R-:W-:Y:S01]  /*1a50*/  CS2R R72, SRZ ;  /* 0x0000000000487805 */ /* 0x000fe2000001ff00 */
[----:B------:R-:W-:Y:S01]  /*1a60*/  IMAD.IADD R9, R15, 0x1, R9 ;  /* 0x000000010f097824 */ /* 0x000fe200078e0209 */
[----:B------:R-:W-:Y:S01]  /*1a70*/  LEA R22, P0, R14, c[0x0][0x160], 0x1 ;  /* 0x000058000e167a11 */ /* 0x000fe200078008ff */
[----:B------:R-:W-:Y:S01]  /*1a80*/  IMAD.SHL.U32 R15, R251, 0x40, RZ ;  /* 0x00000040fb0f7824 */ /* 0x000fe200078e00ff */
[----:B------:R2:W-:Y:S01]  /*1a90*/  @!P1 LDGSTS.E.BYPASS.LTC128B.128 [R221+0x2080], [R28.64], !P6 ;  /* 0x020800001cdd9fae */ /* 0x0005e2000f101d48 */
[----:B------:R-:W-:Y:S01]  /*1aa0*/  LOP3.LUT P6, RZ, R2, 0x4, RZ, 0xc0, !PT ;  /* 0x0000000402ff7812 */ /* 0x000fe200078cc0ff */
[----:B------:R-:W-:Y:S01]  /*1ab0*/  IMAD R13, R11, c[0x0][0x270], RZ ;  /* 0x00009c000b0d7a24 */ /* 0x000fe200078e02ff */
[----:B------:R-:W-:Y:S01]  /*1ac0*/  LEA.HI.X R23, R14, c[0x0][0x164], R9, 0x1, P0 ;  /* 0x000059000e177a11 */ /* 0x000fe200000f0c09 */
[----:B------:R2:W-:Y:S01]  /*1ad0*/  @!P1 LDGSTS.E.BYPASS.LTC128B.128 [R221+0x4880], [R28.64+0x80], !P3 ;  /* 0x048800801cdd9fae */ /* 0x0005e2000d901d48 */
[----:B------:R-:W-:Y:S01]  /*1ae0*/  IADD3 R2, -R227, R228, -R15 ;  /* 0x000000e4e3027210 */ /* 0x000fe20007ffe90f */
[----:B------:R-:W-:Y:S01]  /*1af0*/  IMAD R9, R11, c[0x0][0x210], RZ ;  /* 0x000084000b097a24 */ /* 0x000fe200078e02ff */
[----:B------:R-:W-:Y:S01]  /*1b00*/  LEA R32, P0, R32, R22, 0x1 ;  /* 0x0000001620207211 */ /* 0x000fe200078008ff */
[----:B------:R-:W-:Y:S01]  /*1b10*/  IMAD.U32 R14, RZ, RZ, UR11 ;  /* 0x0000000bff0e7e24 */ /* 0x000fe2000f8e00ff */
[----:B------:R-:W-:Y:S01]  /*1b20*/  ISETP.LT.OR P3, PT, R2, 0x1, !P5 ;  /* 0x000000010200780c */ /* 0x000fe20006f61670 */
[----:B------:R-:W-:Y:S01]  /*1b30*/  IMAD R232, R0, c[0x0][0x214], R9 ;  /* 0x0000850000e87a24 */ /* 0x000fe200078e0209 */
[----:B------:R2:W-:Y:S01]  /*1b40*/  @!P1 LDGSTS.E.BYPASS.LTC128B.128 [R221+0x7080], [R28.64+0x100], !P2 ;  /* 0x070801001cdd9fae */ /* 0x0005e2000d101d48 */
[----:B------:R-:W-:Y:S01]  /*1b50*/  IMAD.U32 R9, RZ, RZ, UR10 ;  /* 0x0000000aff097e24 */ /* 0x000fe2000f8e00ff */
[----:B------:R-:W-:Y:S01]  /*1b60*/  ISETP.LT.OR P2, PT, R2, 0x1, !P4 ;  /* 0x000000010200780c */ /* 0x000fe20006741670 */
[----:B------:R-:W-:Y:S01]  /*1b70*/  IMAD R240, R0, c[0x0][0x274], R13 ;  /* 0x00009d0000f07a24 */ /* 0x000fe200078e020d */
[----:B------:R-:W-:Y:S01]  /*1b80*/  ISETP.LT.OR P1, PT, R2, 0x1, !P6 ;  /* 0x000000010200780c */ /* 0x000fe20007721670 */
[----:B------:R-:W0:Y:S01]  /*1b90*/  LDGDEPBAR ;  /* 0x00000000000079af */ /* 0x000e220000000000 */
[----:B------:R-:W-:Y:S01]  /*1ba0*/  LEA.HI.X R33, R14, R23, R9, 0x1, P0 ;  /* 0x000000170e217211 */ /* 0x000fe200000f0c09 */
[----:B------:R-:W-:Y:S01]  /*1bb0*/  IMAD.IADD R233, R17, 0x1, R232 ;  /* 0x0000000111e97824 */ /* 0x000fe200078e02e8 */
[----:B------:R-:W-:Y:S01]  /*1bc0*/  ISETP.LT.OR P0, PT, R2, 0x21, !P5 ;  /* 0x000000210200780c */ /* 0x000fe20006f01670 */
[----:B------:R-:W-:Y:S01]  /*1bd0*/  IMAD R17, R5, c[0x0][0x278], RZ ;  /* 0x00009e0005117a24 */ /* 0x000fe200078e02ff */
[----:B------:R-:W-:Y:S01]  /*1be0*/  P2R R9, PR, RZ, 0x20 ;  /* 0x00000020ff097803 */ /* 0x000fe20000000000 */
[----:B------:R4:W-:Y:S01]  /*1bf0*/  LDGSTS.E.BYPASS.LTC128B.128 [R221+0xf080], [R22.64], !P3 ;  /* 0x0f08000016dd7fae */ /* 0x0009e2000d901d48 */
[----:B------:R-:W-:Y:S01]  /*1c00*/  ISETP.GT.AND P3, PT, R219, 0xf, PT ;  /* 0x0000000fdb00780c */ /* 0x000fe20003f64270 */
[----:B------:R-:W-:Y:S01]  /*1c10*/  IMAD R13, R251, UR7, RZ ;  /* 0x00000007fb0d7c24 */ /* 0x000fe2000f8e02ff */
[----:B------:R-:W-:Y:S01]  /*1c20*/  ISETP.GE.AND P5, PT, R20, c[0x0][0x1fc], PT ;  /* 0x00007f0014007a0c */ /* 0x000fe20003fa6270 */
[----:B------:R-:W-:Y:S01]  /*1c30*/  IMAD R17, R230, c[0x0][0x27c], R17 ;  /* 0x00009f00e6117a24 */ /* 0x000fe200078e0211 */
[----:B------:R4:W-:Y:S01]  /*1c40*/  LDGSTS.E.BYPASS.LTC128B.128 [R221+0x11080], [R22.64+0x80], !P2 ;  /* 0x1108008016dd7fae */ /* 0x0009e2000d101d48 */
[----:B------:R-:W-:Y:S01]  /*1c50*/  IMAD R12, R12, UR12, R13 ;  /* 0x0000000c0c0c7c24 */ /* 0x000fe2000f8e020d */
[----:B------:R-:W-:Y:S01]  /*1c60*/  SHF.R.S32.HI R13, RZ, 0x1f, R15 ;  /* 0x0000001fff0d7819 */ /* 0x000fe2000001140f */
[----:B------:R-:W-:Y:S01]  /*1c70*/  IMAD.MOV.U32 R232, RZ, RZ, R16 ;  /* 0x000000ffffe87224 */ /* 0x000fe200078e0010 */
[----:B------:R4:W-:Y:S01]  /*1c80*/  LDGSTS.E.BYPASS.LTC128B.128 [R221+0x13080], [R22.64+0x100], !P1 ;  /* 0x1308010016dd7fae */ /* 0x0009e2000c901d48 */
[C---:B------:R-:W-:Y:S01]  /*1c90*/  ISETP.LT.OR P1, PT, R2.reuse, 0x21, !P4 ;  /* 0x000000210200780c */ /* 0x040fe20006721670 */
[----:B------:R-:W-:Y:S01]  /*1ca0*/  USHF.L.U32 UR7, UR4, 0x5, URZ ;  /* 0x0000000504077899 */ /* 0x000fe2000800063f */
[----:B------:R-:W-:Y:S01]  /*1cb0*/  ISETP.LT.OR P2, PT, R2, 0x21, !P6 ;  /* 0x000000210200780c */ /* 0x000fe20007741670 */
[----:B------:R5:W-:Y:S01]  /*1cc0*/  LDGSTS.E.BYPASS.LTC128B.128 [R221+0x10080], [R32.64], !P0 ;  /* 0x1008000020dd7fae */ /* 0x000be2000c101d48 */
[----:B------:R-:W-:Y:S01]  /*1cd0*/  IMAD.WIDE.U32 R232, R230, c[0x0][0x218], R232 ;  /* 0x00008600e6e87a25 */ /* 0x000fe200078e00e8 */
[----:B------:R-:W-:Y:S01]  /*1ce0*/  @P3 LOP3.LUT R4, R4, 0x2, RZ, 0xfc, !PT ;  /* 0x0000000204043812 */ /* 0x000fe200078efcff */
[----:B------:R-:W-:Y:S01]  /*1cf0*/  CS2R R70, SRZ ;  /* 0x0000000000467805 */ /* 0x000fe2000001ff00 */
[----:B------:R-:W-:Y:S01]  /*1d00*/  IADD3 R2, -R15, R228, -R227 ;  /* 0x000000e40f027210 */ /* 0x000fe20007ffe9e3 */
[----:B--2---:R-:W-:Y:S01]  /*1d10*/  IMAD.WIDE.U32 R28, R0, c[0x0][0x270], R26 ;  /* 0x00009c00001c7a25 */ /* 0x004fe200078e001a */
[----:B------:R-:W-:Y:S01]  /*1d20*/  LOP3.LUT R4, R4, 0xfffffffe, RZ, 0xc0, !PT ;  /* 0xfffffffe04047812 */ /* 0x000fe200078ec0ff */
[----:B------:R-:W-:Y:S01]  /*1d30*/  CS2R R68, SRZ ;  /* 0x0000000000447805 */ /* 0x000fe2000001ff00 */
[----:B------:R-:W-:Y:S01]  /*1d40*/  CS2R R66, SRZ ;  /* 0x0000000000427805 */ /* 0x000fe2000001ff00 */
[----:B------:R-:W-:Y:S01]  /*1d50*/  IMAD.IADD R241, R29, 0x1, R240 ;  /* 0x000000011df17824 */ /* 0x000fe200078e02f0 */
[----:B------:R5:W-:Y:S01]  /*1d60*/  LDGSTS.E.BYPASS.LTC128B.128 [R221+0x12080], [R32.64+0x80], !P1 ;  /* 0x1208008020dd7fae */ /* 0x000be2000c901d48 */
[----:B------:R-:W-:Y:S01]  /*1d70*/  IMAD.MOV.U32 R240, RZ, RZ, R28 ;  /* 0x000000fffff07224 */ /* 0x000fe200078e001c */
[----:B------:R-:W-:Y:S01]  /*1d80*/  ISETP.LT.OR P1, PT, R2, 0x1, P5 ;  /* 0x000000010200780c */ /* 0x000fe20002f21670 */
[----:B------:R-:W-:Y:S01]  /*1d90*/  IMAD.IADD R243, R233, 0x1, R243 ;  /* 0x00000001e9f37824 */ /* 0x000fe200078e02f3 */
[----:B------:R5:W-:Y:S01]  /*1da0*/  LDGSTS.E.BYPASS.LTC128B.128 [R221+0x14080], [R32.64+0x100], !P2 ;  /* 0x1408010020dd7fae */ /* 0x000be2000d101d48 */
[----:B------:R-:W-:Y:S01]  /*1db0*/  IMAD.WIDE.U32 R240, R230, c[0x0][0x278], R240 ;  /* 0x00009e00e6f07a25 */ /* 0x000fe200078e00f0 */
[----:B------:R-:W-:Y:S01]  /*1dc0*/  ISETP.GE.AND P2, PT, R10, c[0x0][0x1fc], PT ;  /* 0x00007f000a007a0c */ /* 0x000fe20003f46270 */
[----:B------:R-:W-:Y:S01]  /*1dd0*/  CS2R R64, SRZ ;  /* 0x0000000000407805 */ /* 0x000fe2000001ff00 */
[----:B------:R-:W-:Y:S01]  /*1de0*/  CS2R R62, SRZ ;  /* 0x00000000003e7805 */ /* 0x000fe2000001ff00 */
[----:B------:R-:W-:Y:S01]  /*1df0*/  IMAD.IADD R218, R241, 0x1, R17 ;  /* 0x00000001f1da7824 */ /* 0x000fe200078e0211 */
[----:B------:R-:W-:Y:S01]  /*1e00*/  @!P3 IADD3 R17, P0, R15, R240, RZ ;  /* 0x000000f00f11b210 */ /* 0x000fe20007f1e0ff */
[----:B------:R-:W-:Y:S01]  /*1e10*/  IMAD.MOV.U32 R242, RZ, RZ, R232 ;  /* 0x000000fffff27224 */ /* 0x000fe200078e00e8 */
[----:B------:R-:W-:Y:S01]  /*1e20*/  CS2R R60, SRZ ;  /* 0x00000000003c7805 */ /* 0x000fe2000001ff00 */
[----:B------:R-:W-:Y:S01]  /*1e30*/  IMAD.WIDE.U32 R26, R0, c[0x0][0x288], R26 ;  /* 0x0000a200001a7a25 */ /* 0x000fe200078e001a */
[----:B------:R-:W-:Y:S01]  /*1e40*/  CS2R R58, SRZ ;  /* 0x00000000003a7805 */ /* 0x000fe2000001ff00 */
[----:B------:R-:W-:Y:S01]  /*1e50*/  CS2R R56, SRZ ;  /* 0x0000000000387805 */ /* 0x000fe2000001ff00 */
[----:B------:R-:W-:Y:S01]  /*1e60*/  CS2R R54, SRZ ;  /* 0x0000000000367805 */ /* 0x000fe2000001ff00 */
[----:B------:R-:W-:Y:S01]  /*1e70*/  @!P3 IMAD.X R14, R13, 0x1, R218, P0 ;  /* 0x000000010d0eb824 */ /* 0x000fe200000e06da */
[----:B---3--:R-:W-:Y:S01]  /*1e80*/  @!P3 LEA R30, P0, R17, c[0x0][0x258], 0x2 ;  /* 0x00009600111eba11 */ /* 0x008fe200078010ff */
[----:B----4-:R-:W-:Y:S01]  /*1e90*/  IMAD.WIDE.U32 R22, R251, UR12, R242 ;  /* 0x0000000cfb167c25 */ /* 0x010fe2000f8e00f2 */
[----:B------:R-:W-:Y:S01]  /*1ea0*/  CS2R R52, SRZ ;  /* 0x0000000000347805 */ /* 0x000fe2000001ff00 */
[----:B------:R-:W-:Y:S01]  /*1eb0*/  CS2R R50, SRZ ;  /* 0x0000000000327805 */ /* 0x000fe2000001ff00 */
[----:B------:R-:W-:Y:S01]  /*1ec0*/  @!P3 LEA.HI.X R31, R17, c[0x0][0x25c], R14, 0x2, P0 ;  /* 0x00009700111fba11 */ /* 0x000fe200000f140e */
[----:B------:R-:W-:Y:S01]  /*1ed0*/  @!P3 IMAD.SHL.U32 R14, R219, 0x10, RZ ;  /* 0x00000010db0eb824 */ /* 0x000fe200078e00ff */
[----:B------:R-:W-:Y:S01]  /*1ee0*/  LEA R28, P0, R22, c[0x0][0x1f0], 0x1 ;  /* 0x00007c00161c7a11 */ /* 0x000fe200078008ff */
[----:B------:R-:W-:Y:S01]  /*1ef0*/  IMAD.IADD R12, R23, 0x1, R12 ;  /* 0x00000001170c7824 */ /* 0x000fe200078e020c */
[----:B------:R-:W-:Y:S01]  /*1f00*/  CS2R R48, SRZ ;  /* 0x0000000000307805 */ /* 0x000fe2000001ff00 */
[----:B------:R-:W-:Y:S01]  /*1f10*/  IMAD.U32 R17, RZ, RZ, UR7 ;  /* 0x00000007ff117e24 */ /* 0x000fe2000f8e00ff */
[----:B------:R2:W-:Y:S01]  /*1f20*/  @!P3 LDGSTS.E.BYPASS.LTC128B.128 [R14+0x21080], [R30.64] ;  /* 0x210800001e0ebfae */ /* 0x0005e2000b901d48 */
[----:B------:R-:W-:Y:S01]  /*1f30*/  ISETP.GE.AND P3, PT, R7, c[0x0][0x1fc], PT ;  /* 0x00007f0007007a0c */ /* 0x000fe20003f66270 */
[----:B------:R-:W-:Y:S01]  /*1f40*/  IMAD R21, R230, c[0x0][0x294], R21 ;  /* 0x0000a500e6157a24 */ /* 0x000fe200078e0215 */
[----:B------:R-:W-:Y:S01]  /*1f50*/  LEA.HI.X R29, R22, c[0x0][0x1f4], R12, 0x1, P0 ;  /* 0x00007d00161d7a11 */ /* 0x000fe200000f0c0c */
[----:B------:R-:W-:Y:S01]  /*1f60*/  IMAD.U32 R22, RZ, RZ, UR7 ;  /* 0x00000007ff167e24 */ /* 0x000fe2000f8e00ff */
[C---:B------:R-:W-:Y:S01]  /*1f70*/  ISETP.LT.OR P0, PT, R2.reuse, 0x1, P3 ;  /* 0x000000010200780c */ /* 0x040fe20001f01670 */
[----:B------:R-:W0:Y:S01]  /*1f80*/  LDGDEPBAR ;  /* 0x00000000000079af */ /* 0x000e220000000000 */
[----:B------:R-:W-:Y:S01]  /*1f90*/  IMAD.U32 R12, RZ, RZ, UR5 ;  /* 0x00000005ff0c7e24 */ /* 0x000fe2000f8e00ff */
[----:B------:R-:W-:Y:S01]  /*1fa0*/  CS2R R46, SRZ ;  /* 0x00000000002e7805 */ /* 0x000fe2000001ff00 */
[----:B------:R-:W-:Y:S01]  /*1fb0*/  CS2R R44, SRZ ;  /* 0x00000000002c7805 */ /* 0x000fe2000001ff00 */
[----:B------:R3:W-:Y:S01]  /*1fc0*/  LDGSTS.E.BYPASS.LTC128B.128 [R221+0x1b080], [R28.64], !P1 ;  /* 0x1b0800001cdd7fae */ /* 0x0007e2000c901d48 */
[----:B------:R-:W-:Y:S01]  /*1fd0*/  ISETP.LT.OR P1, PT, R2, 0x21, P3 ;  /* 0x000000210200780c */ /* 0x000fe20001f21670 */
[----:B------:R-:W-:Y:S01]  /*1fe0*/  CS2R R42, SRZ ;  /* 0x00000000002a7805 */ /* 0x000fe2000001ff00 */
[----:B------:R-:W-:Y:S01]  /*1ff0*/  ISETP.GE.AND P3, PT, R219, 0x10, PT ;  /* 0x00000010db00780c */ /* 0x000fe20003f66270 */
[----:B------:R-:W-:Y:S01]  /*2000*/  CS2R R40, SRZ ;  /* 0x0000000000287805 */ /* 0x000fe2000001ff00 */
[----:B------:R-:W-:Y:S01]  /*2010*/  CS2R R38, SRZ ;  /* 0x0000000000267805 */ /* 0x000fe2000001ff00 */
[----:B------:R-:W-:Y:S01]  /*2020*/  CS2R R36, SRZ ;  /* 0x0000000000247805 */ /* 0x000fe2000001ff00 */
[----:B-1----:R-:W-:Y:S01]  /*2030*/  CS2R R34, SRZ ;  /* 0x0000000000227805 */ /* 0x002fe2000001ff00 */
[----:B------:R3:W-:Y:S01]  /*2040*/  LDGSTS.E.BYPASS.LTC128B.128 [R221+0x1d080], [R28.64+0x80], !P0 ;  /* 0x1d0800801cdd7fae */ /* 0x0007e2000c101d48 */
[----:B------:R-:W-:Y:S01]  /*2050*/  LEA R22, P0, R22, R28, 0x1 ;  /* 0x0000001c16167211 */ /* 0x000fe200078008ff */
[----:B-----5:R-:W-:Y:S01]  /*2060*/  CS2R R32, SRZ ;  /* 0x0000000000207805 */ /* 0x020fe2000001ff00 */
[----:B------:R-:W-:-:S02]  /*2070*/  UMOV UR4, URZ ;  /* 0x0000003f00047c82 */ /* 0x000fc40008000000 */
[----:B------:R-:W-:Y:S01]  /*2080*/  LEA.HI.X R23, R17, R29, R12, 0x1, P0 ;  /* 0x0000001d11177211 */ /* 0x000fe200000f0c0c */
[C---:B------:R-:W-:Y:S01]  /*2090*/  IMAD R17, R11.reuse, c[0x0][0x288], RZ ;  /* 0x0000a2000b117a24 */ /* 0x040fe200078e02ff */
[----:B------:R-:W-:Y:S01]  /*20a0*/  ISETP.LT.OR P0, PT, R2, 0x1, P2 ;  /* 0x000000010200780c */ /* 0x000fe20001701670 */
[----:B------:R-:W-:Y:S01]  /*20b0*/  IMAD R11, R11, c[0x0][0x238], RZ ;  /* 0x00008e000b0b7a24 */ /* 0x000fe200078e02ff */
[-C--:B------:R-:W-:Y:S01]  /*20c0*/  LEA.HI R12, R18, R219.reuse, RZ, 0x4 ;  /* 0x000000db120c7211 */ /* 0x080fe200078f20ff */
[----:B------:R-:W-:Y:S01]  /*20d0*/  IMAD R238, R0, c[0x0][0x28c], R17 ;  /* 0x0000a30000ee7a24 */ /* 0x000fe200078e0211 */
[----:B--2---:R-:W-:Y:S01]  /*20e0*/  LEA.HI R14, R18, R219, RZ, 0x2 ;  /* 0x000000db120e7211 */ /* 0x004fe200078f10ff */
[----:B------:R-:W-:Y:S01]  /*20f0*/  IMAD R16, R0, c[0x0][0x23c], R11 ;  /* 0x00008f0000107a24 */ /* 0x000fe200078e020b */
[----:B------:R-:W-:Y:S01]  /*2100*/  SHF.R.S32.HI R11, RZ, 0x4, R12 ;  /* 0x00000004ff0b7819 */ /* 0x000fe2000001140c */
[----:B------:R-:W-:Y:S01]  /*2110*/  IMAD.IADD R239, R27, 0x1, R238 ;  /* 0x000000011bef7824 */ /* 0x000fe200078e02ee */
[----:B------:R-:W-:Y:S01]  /*2120*/  SHF.R.S32.HI R19, RZ, 0x2, R14 ;  /* 0x00000002ff137819 */ /* 0x000fe2000001140e */
[----:B------:R-:W-:Y:S01]  /*2130*/  IMAD.MOV.U32 R238, RZ, RZ, R26 ;  /* 0x000000ffffee7224 */ /* 0x000fe200078e001a */
[----:B------:R-:W-:Y:S01]  /*2140*/  LEA.HI R17, R12, R11, RZ, 0x1 ;  /* 0x0000000b0c117211 */ /* 0x000fe200078f08ff */
[----:B------:R-:W-:Y:S01]  /*2150*/  CS2R R30, SRZ ;  /* 0x00000000001e7805 */ /* 0x000fe2000001ff00 */
[----:B------:R-:W-:Y:S01]  /*2160*/  SHF.R.S32.HI R0, RZ, 0x1f, R14 ;  /* 0x0000001fff007819 */ /* 0x000fe2000001140e */
[----:B------:R3:W-:Y:S01]  /*2170*/  LDGSTS.E.BYPASS.LTC128B.128 [R221+0x1f080], [R28.64+0x100], !P0 ;  /* 0x1f0801001cdd7fae */ /* 0x0007e2000c101d48 */
[----:B------:R-:W-:Y:S01]  /*2180*/  ISETP.LT.OR P0, PT, R2, 0x21, P5 ;  /* 0x000000210200780c */ /* 0x000fe20002f01670 */
[----:B------:R-:W-:Y:S01]  /*2190*/  IMAD.WIDE.U32 R238, R230, c[0x0][0x290], R238 ;  /* 0x0000a400e6ee7a25 */ /* 0x000fe200078e00ee */
[----:B------:R-:W-:Y:S01]  /*21a0*/  ISETP.GE.AND P5, PT, R20, c[0x0][0x1fc], PT ;  /* 0x00007f0014007a0c */ /* 0x000fe20003fa6270 */
[----:B------:R-:W-:Y:S01]  /*21b0*/  UMOV UR13, 0x1 ;  /* 0x00000001000d7882 */ /* 0x000fe20000000000 */
[----:B------:R-:W-:Y:S01]  /*21c0*/  LEA.HI R20, R18, R219, RZ, 0x5 ;  /* 0x000000db12147211 */ /* 0x000fe200078f28ff */
[----:B------:R-:W-:Y:S01]  /*21d0*/  IMAD.IADD R216, R239, 0x1, R21 ;  /* 0x00000001efd87824 */ /* 0x000fe200078e0215 */
[----:B------:R-:W-:-:S02]  /*21e0*/  LEA.HI R0, R0, R19, RZ, 0x3 ;  /* 0x0000001300007211 */ /* 0x000fc400078f18ff */
[----:B------:R-:W-:Y:S02]  /*21f0*/  LOP3.LUT R14, R14, 0x3ffffffc, RZ, 0xc0, !PT ;  /* 0x3ffffffc0e0e7812 */ /* 0x000fe400078ec0ff */
[----:B------:R-:W-:Y:S02]  /*2200*/  LOP3.LUT R0, R0, 0xfffffff8, RZ, 0xc0, !PT ;  /* 0xfffffff800007812 */ /* 0x000fe400078ec0ff */
[----:B------:R-:W-:Y:S01]  /*2210*/  LOP3.LUT R12, R12, 0xfffffff0, RZ, 0xc0, !PT ;  /* 0xfffffff00c0c7812 */ /* 0x000fe200078ec0ff */
[----:B------:R1:W-:Y:S01]  /*2220*/  LDGSTS.E.BYPASS.LTC128B.128 [R221+0x1c080], [R22.64], !P0 ;  /* 0x1c08000016dd7fae */ /* 0x0003e2000c101d48 */
[----:B------:R-:W-:Y:S01]  /*2230*/  ISETP.LT.OR P0, PT, R2, 0x21, P2 ;  /* 0x000000210200780c */ /* 0x000fe20001701670 */
[----:B------:R-:W-:Y:S01]  /*2240*/  IMAD.IADD R0, R19, 0x1, -R0 ;  /* 0x0000000113007824 */ /* 0x000fe200078e0a00 */
[----:B------:R-:W-:Y:S01]  /*2250*/  LOP3.LUT R2, R17, 0xfffffffe, RZ, 0xc0, !PT ;  /* 0xfffffffe11027812 */ /* 0x000fe200078ec0ff */
[----:B------:R-:W-:Y:S01]  /*2260*/  IMAD.IADD R17, R25, 0x1, R16 ;  /* 0x0000000119117824 */ /* 0x000fe200078e0210 */
[----:B------:R1:W-:Y:S01]  /*2270*/  LDGSTS.E.BYPASS.LTC128B.128 [R221+0x1e080], [R22.64+0x80], !P1 ;  /* 0x1e08008016dd7fae */ /* 0x0003e2000c901d48 */
[----:B------:R-:W-:Y:S01]  /*2280*/  IMAD.MOV.U32 R16, RZ, RZ, R24 ;  /* 0x000000ffff107224 */ /* 0x000fe200078e0018 */
[----:B------:R-:W-:Y:S01]  /*2290*/  SHF.R.S32.HI R24, RZ, 0x1f, R20 ;  /* 0x0000001fff187819 */ /* 0x000fe20000011414 */
[----:B------:R-:W-:Y:S01]  /*22a0*/  IMAD.IADD R2, R11, 0x1, -R2 ;  /* 0x000000010b027824 */ /* 0x000fe200078e0a02 */
[----:B------:R-:W-:Y:S01]  /*22b0*/  SHF.R.S32.HI R11, RZ, 0x5, R20 ;  /* 0x00000005ff0b7819 */ /* 0x000fe20000011414 */
[----:B------:R-:W-:Y:S01]  /*22c0*/  IMAD.SHL.U32 R19, R0, 0x10, RZ ;  /* 0x0000001000137824 */ /* 0x000fe200078e00ff */
[----:B------:R-:W-:Y:S01]  /*22d0*/  ISETP.GE.AND P1, PT, R7, c[0x0][0x1fc], PT ;  /* 0x00007f0007007a0c */ /* 0x000fe20003f26270 */
[----:B------:R-:W-:Y:S01]  /*22e0*/  IMAD.IADD R14, R219, 0x1, -R14 ;  /* 0x00000001db0e7824 */ /* 0x000fe200078e0a0e */
[----:B------:R-:W-:Y:S01]  /*22f0*/  LEA.HI R18, R24, R11, RZ, 0x2 ;  /* 0x0000000b18127211 */ /* 0x000fe200078f10ff */
[----:B------:R1:W-:Y:S01]  /*2300*/  LDGSTS.E.BYPASS.LTC128B.128 [R221+0x20080], [R22.64+0x100], !P0 ;  /* 0x2008010016dd7fae */ /* 0x0003e2000c101d48 */
[----:B------:R-:W-:Y:S01]  /*2310*/  SEL R7, RZ, 0x1, P5 ;  /* 0x00000001ff077807 */ /* 0x000fe20002800000 */
[----:B------:R-:W-:Y:S01]  /*2320*/  IMAD.WIDE.U32 R230, R230, c[0x0][0x240], R16 ;  /* 0x00009000e6e67a25 */ /* 0x000fe200078e0010 */
[----:B------:R-:W-:Y:S01]  /*2330*/  LOP3.LUT R18, R18, 0xfffffffc, RZ, 0xc0, !PT ;  /* 0xfffffffc12127812 */ /* 0x000fe200078ec0ff */
[----:B---3--:R-:W-:Y:S01]  /*2340*/  CS2R R28, SRZ ;  /* 0x00000000001c7805 */ /* 0x008fe2000001ff00 */
[----:B------:R-:W-:Y:S01]  /*2350*/  ISETP.NE.AND P5, PT, R9, RZ, PT ;  /* 0x000000ff0900720c */ /* 0x000fe20003fa5270 */
[----:B------:R-:W-:Y:S01]  /*2360*/  IMAD.SHL.U32 R217, R2, 0x8, RZ ;  /* 0x0000000802d97824 */ /* 0x000fe200078e00ff */
[----:B------:R-:W-:Y:S01]  /*2370*/  IADD3 R15, P0, R15, R238, RZ ;  /* 0x000000ee0f0f7210 */ /* 0x000fe20007f1e0ff */
[----:B------:R-:W-:Y:S01]  /*2380*/  IMAD.IADD R9, R11, 0x1, -R18 ;  /* 0x000000010b097824 */ /* 0x000fe200078e0a12 */
[----:B------:R-:W-:Y:S01]  /*2390*/  ISETP.GE.AND P2, PT, R10, c[0x0][0x1fc], PT ;  /* 0x00007f000a007a0c */ /* 0x000fe20003f46270 */
[----:B------:R-:W-:Y:S01]  /*23a0*/  IMAD.IADD R237, R231, 0x1, R237 ;  /* 0x00000001e7ed7824 */ /* 0x000fe200078e02ed */
[----:B------:R-:W-:Y:S01]  /*23b0*/  LOP3.LUT R20, R20, 0xffffffe0, RZ, 0xc0, !PT ;  /* 0xffffffe014147812 */ /* 0x000fe200078ec0ff */
[C---:B------:R-:W-:Y:S01]  /*23c0*/  IMAD.SHL.U32 R21, R9.reuse, 0x100, RZ ;  /* 0x0000010009157824 */ /* 0x040fe200078e00ff */
[----:B------:R-:W-:Y:S01]  /*23d0*/  LEA.HI R18, R9, R9, RZ, 0x1 ;  /* 0x0000000909127211 */ /* 0x000fe200078f08ff */
[----:B------:R-:W-:Y:S01]  /*23e0*/  IMAD.X R24, R13, 0x1, R216, P0 ;  /* 0x000000010d187824 */ /* 0x000fe200000e06d8 */
[----:B------:R-:W-:-:S02]  /*23f0*/  LEA R26, P0, R15, c[0x0][0x280], 0x2 ;  /* 0x0000a0000f1a7a11 */ /* 0x000fc400078010ff */
[----:B------:R-:W-:Y:S01]  /*2400*/  LOP3.LUT R217, R217, 0x8, RZ, 0xc0, !PT ;  /* 0x00000008d9d97812 */ /* 0x000fe200078ec0ff */
[----:B------:R-:W-:Y:S01]  /*2410*/  IMAD.SHL.U32 R18, R18, 0x100, RZ ;  /* 0x0000010012127824 */ /* 0x000fe200078e00ff */
[----:B------:R-:W-:Y:S01]  /*2420*/  LEA.HI.X R27, R15, c[0x0][0x284], R24, 0x2, P0 ;  /* 0x0000a1000f1b7a11 */ /* 0x000fe200000f1418 */
[----:B------:R-:W-:Y:S01]  /*2430*/  @!P3 IMAD.SHL.U32 R15, R219, 0x10, RZ ;  /* 0x00000010db0fb824 */ /* 0x000fe200078e00ff */
[----:B------:R-:W-:Y:S01]  /*2440*/  LOP3.LUT P0, RZ, R0, 0x1, RZ, 0xc0, !PT ;  /* 0x0000000100ff7812 */ /* 0x000fe2000780c0ff */
[----:B------:R-:W-:Y:S01]  /*2450*/  IMAD.SHL.U32 R0, R11, 0x100, RZ ;  /* 0x000001000b007824 */ /* 0x000fe200078e00ff */
[----:B------:R-:W-:Y:S01]  /*2460*/  LOP3.LUT R13, R18, 0x7ffffe00, RZ, 0xc0, !PT ;  /* 0x7ffffe00120d7812 */ /* 0x000fe200078ec0ff */
[----:B------:R-:W-:Y:S01]  /*2470*/  IMAD.SHL.U32 R11, R2, 0x20, RZ ;  /* 0x00000020020b7824 */ /* 0x000fe200078e00ff */
[----:B------:R2:W-:Y:S01]  /*2480*/  @!P3 LDGSTS.E.BYPASS.LTC128B.128 [R15+0x21280], [R26.64] ;  /* 0x212800001a0fbfae */ /* 0x0005e2000b901d48 */
[----:B------:R-:W-:Y:S02]  /*2490*/  LEA.HI R18, R213, R213, RZ, 0x1 ;  /* 0x000000d5d5127211 */ /* 0x000fe400078f08ff */
[----:B-1----:R-:W-:Y:S01]  /*24a0*/  LOP3.LUT R22, R210, 0x70, R19, 0xf8, !PT ;  /* 0x00000070d2167812 */ /* 0x002fe200078ef813 */
[----:B------:R-:W-:Y:S01]  /*24b0*/  IMAD R14, R14, 0x2, R13 ;  /* 0x000000020e0e7824 */ /* 0x000fe200078e020d */
[----:B------:R-:W-:Y:S01]  /*24c0*/  LOP3.LUT R18, R18, 0x1ffffffe, RZ, 0xc0, !PT ;  /* 0x1ffffffe12127812 */ /* 0x000fe200078ec0ff */
[C---:B------:R-:W-:Y:S01]  /*24d0*/  IMAD.IADD R13, R219.reuse, 0x1, -R12 ;  /* 0x00000001db0d7824 */ /* 0x040fe200078e0a0c */
[----:B------:R-:W-:Y:S01]  /*24e0*/  LOP3.LUT R21, R22, 0x100, R21, 0xf8, !PT ;  /* 0x0000010016157812 */ /* 0x000fe200078ef815 */
[----:B------:R-:W-:Y:S01]  /*24f0*/  IMAD.IADD R12, R219, 0x1, -R20 ;  /* 0x00000001db0c7824 */ /* 0x000fe200078e0a14 */
[----:B------:R-:W-:Y:S01]  /*2500*/  LOP3.LUT R11, R11, 0x20, RZ, 0xc0, !PT ;  /* 0x000000200b0b7812 */ /* 0x000fe200078ec0ff */
[----:B------:R-:W0:Y:S01]  /*2510*/  LDGDEPBAR ;  /* 0x00000000000079af */ /* 0x000e220000000000 */
[----:B------:R-:W-:-:S02]  /*2520*/  SHF.R.U32.HI R10, RZ, 0x3, R21 ;  /* 0x00000003ff0a7819 */ /* 0x000fc40000011615 */
[----:B------:R-:W-:Y:S01]  /*2530*/  SHF.R.S32.HI R19, RZ, 0x1f, R12 ;  /* 0x0000001fff137819 */ /* 0x000fe2000001140c */
[----:B------:R-:W0:Y:S01]  /*2540*/  LDGDEPBAR ;  /* 0x00000000000079af */ /* 0x000e220000000000 */
[----:B------:R-:W-:Y:S01]  /*2550*/  LOP3.LUT R21, R21, 0x28, R10, 0x78, !PT ;  /* 0x0000002815157812 */ /* 0x000fe200078e780a */
[----:B------:R-:W-:Y:S01]  /*2560*/  IMAD.SHL.U32 R10, R13, 0x10, RZ ;  /* 0x000000100d0a7824 */ /* 0x000fe200078e00ff */
[----:B------:R-:W-:Y:S02]  /*2570*/  SHF.R.S32.HI R208, RZ, 0x1f, R13 ;  /* 0x0000001fffd07819 */ /* 0x000fe4000001140d */
[----:B------:R-:W-:Y:S01]  /*2580*/  LOP3.LUT R6, R11, 0x18, R6, 0xf8, !PT ;  /* 0x000000180b067812 */ /* 0x000fe200078ef806 */
[----:B------:R-:W-:Y:S01]  /*2590*/  IMAD.IADD R21, R14, 0x1, R21 ;  /* 0x000000010e157824 */ /* 0x000fe200078e0215 */
[----:B------:R-:W-:Y:S02]  /*25a0*/  LOP3.LUT R209, R10, 0xf0, RZ, 0xc0, !PT ;  /* 0x000000f00ad17812 */ /* 0x000fe400078ec0ff */
[----:B------:R-:W-:Y:S01]  /*25b0*/  LEA.HI R14, R19, R12, RZ, 0x2 ;  /* 0x0000000c130e7211 */ /* 0x000fe200078f10ff */
[----:B------:R-:W-:Y:S01]  /*25c0*/  IMAD.SHL.U32 R224, R21, 0x2, RZ ;  /* 0x0000000215e07824 */ /* 0x000fe200078e00ff */
[----:B------:R-:W-:-:S02]  /*25d0*/  LOP3.LUT R210, R209, R210, RZ, 0xfc, !PT ;  /* 0x000000d2d1d27212 */ /* 0x000fc400078efcff */
[----:B------:R-:W-:Y:S01]  /*25e0*/  LOP3.LUT R209, R209, 0x100, R0, 0xf8, !PT ;  /* 0x00000100d1d17812 */ /* 0x000fe200078ef800 */
[----:B--2---:R-:W-:Y:S01]  /*25f0*/  IMAD.SHL.U32 R15, R9, 0x10, RZ ;  /* 0x00000010090f7824 */ /* 0x004fe200078e00ff */
[C---:B------:R-:W-:Y:S02]  /*2600*/  IADD3 R0, R224.reuse, 0x21480, RZ ;  /* 0x00021480e0007810 */ /* 0x040fe40007ffe0ff */
[----:B------:R-:W-:Y:S02]  /*2610*/  IADD3 R220, R224, 0x215a0, RZ ;  /* 0x000215a0e0dc7810 */ /* 0x000fe40007ffe0ff */
[----:B------:R-:W-:Y:S01]  /*2620*/  @P0 IADD3 R220, R0, 0xe0, RZ ;  /* 0x000000e000dc0810 */ /* 0x000fe20007ffe0ff */
[----:B------:R-:W-:Y:S01]  /*2630*/  IMAD.SHL.U32 R0, R8, 0x40, RZ ;  /* 0x0000004008007824 */ /* 0x000fe200078e00ff */
[----:B------:R-:W-:Y:S02]  /*2640*/  LEA.HI R208, R208, R13, RZ, 0x3 ;  /* 0x0000000dd0d07211 */ /* 0x000fe400078f18ff */
[----:B------:R-:W-:-:S02]  /*2650*/  LOP3.LUT R5, R14, 0x7ffffffc, RZ, 0xc0, !PT ;  /* 0x7ffffffc0e057812 */ /* 0x000fc400078ec0ff */
[----:B------:R-:W-:Y:S02]  /*2660*/  SEL R10, RZ, 0xffffffff, P1 ;  /* 0xffffffffff0a7807 */ /* 0x000fe40000800000 */
[----:B------:R-:W-:Y:S01]  /*2670*/  LOP3.LUT P0, RZ, R8, 0x2, RZ, 0xc0, !PT ;  /* 0x0000000208ff7812 */ /* 0x000fe2000780c0ff */
[----:B------:R-:W-:Y:S01]  /*2680*/  IMAD.IADD R12, R12, 0x1, -R5 ;  /* 0x000000010c0c7824 */ /* 0x000fe200078e0a05 */
[----:B------:R-:W-:Y:S01]  /*2690*/  LOP3.LUT P1, RZ, R8, 0x4, RZ, 0xc0, !PT ;  /* 0x0000000408ff7812 */ /* 0x000fe2000782c0ff */
[----:B------:R-:W-:Y:S01]  /*26a0*/  IMAD.SHL.U32 R10, R10, 0x2, RZ ;  /* 0x000000020a0a7824 */ /* 0x000fe200078e00ff */
[C---:B------:R-:W-:Y:S01]  /*26b0*/  LOP3.LUT R8, R208.reuse, 0xfffffff8, RZ, 0xc0, !PT ;  /* 0xfffffff8d0087812 */ /* 0x040fe200078ec0ff */
[----:B------:R-:W-:Y:S01]  /*26c0*/  IMAD.SHL.U32 R208, R208, 0x40, RZ ;  /* 0x00000040d0d07824 */ /* 0x000fe200078e00ff */
[----:B------:R-:W-:Y:S02]  /*26d0*/  LOP3.LUT R0, R0, 0x1c0, RZ, 0xc0, !PT ;  /* 0x000001c000007812 */ /* 0x000fe400078ec0ff */
[----:B------:R-:W-:Y:S01]  /*26e0*/  LEA.HI.SX32 R225, R14, R15, 0x1e ;  /* 0x0000000f0ee17211 */ /* 0x000fe200078ff2ff */
[----:B------:R-:W-:Y:S01]  /*26f0*/  IMAD.IADD R8, R13, 0x1, -R8 ;  /* 0x000000010d087824 */ /* 0x000fe200078e0a08 */
[----:B------:R-:W-:-:S02]  /*2700*/  LOP3.LUT R5, R0, 0x8, R215, 0xf8, !PT ;  /* 0x0000000800057812 */ /* 0x000fc400078ef8d7 */
[----:B------:R-:W-:Y:S02]  /*2710*/  LOP3.LUT R16, R0, 0x30, R15, 0xf8, !PT ;  /* 0x0000003000107812 */ /* 0x000fe400078ef80f */
[----:B------:R-:W-:Y:S02]  /*2720*/  SHF.R.U32.HI R0, RZ, 0x3, R0 ;  /* 0x00000003ff007819 */ /* 0x000fe40000011600 */
[----:B------:R-:W-:Y:S02]  /*2730*/  SEL R206, R214, 0xfffffff0, !P0 ;  /* 0xfffffff0d6ce7807 */ /* 0x000fe40004000000 */
[----:B------:R-:W-:Y:S01]  /*2740*/  LOP3.LUT R14, R5, R0, RZ, 0x3c, !PT ;  /* 0x00000000050e7212 */ /* 0x000fe200078e3cff */
[----:B------:R-:W-:Y:S01]  /*2750*/  IMAD.IADD R5, R213, 0x1, -R18 ;  /* 0x00000001d5057824 */ /* 0x000fe200078e0a12 */
[----:B------:R-:W-:Y:S02]  /*2760*/  SEL R204, R212, 0xffffffe0, !P1 ;  /* 0xffffffe0d4cc7807 */ /* 0x000fe40004800000 */
[C---:B------:R-:W-:Y:S01]  /*2770*/  LOP3.LUT P1, RZ, R8.reuse, 0x4, RZ, 0xc0, !PT ;  /* 0x0000000408ff7812 */ /* 0x040fe2000782c0ff */
[----:B------:R-:W-:Y:S01]  /*2780*/  IMAD R5, R5, 0x4, R12 ;  /* 0x0000000405057824 */ /* 0x000fe200078e020c */
[C---:B------:R-:W-:Y:S01]  /*2790*/  LOP3.LUT P0, RZ, R8.reuse, 0x2, RZ, 0xc0, !PT ;  /* 0x0000000208ff7812 */ /* 0x040fe2000780c0ff */
[----:B------:R-:W-:Y:S01]  /*27a0*/  IMAD.SHL.U32 R8, R8, 0x40, RZ ;  /* 0x0000004008087824 */ /* 0x000fe200078e00ff */
[----:B------:R-:W-:Y:S01]  /*27b0*/  SHF.R.U32.HI R12, RZ, 0x3, R209 ;  /* 0x00000003ff0c7819 */ /* 0x000fe200000116d1 */
[----:B------:R-:W-:Y:S01]  /*27c0*/  IMAD R213, R213, 0x200, R14 ;  /* 0x00000200d5d57824 */ /* 0x000fe200078e020e */
[----:B------:R-:W-:Y:S01]  /*27d0*/  LOP3.LUT R10, R10, 0x2, R7, 0xe2, !PT ;  /* 0x000000020a0a7812 */ /* 0x000fe200078ee207 */
[----:B------:R-:W-:Y:S01]  /*27e0*/  IMAD.SHL.U32 R5, R5, 0x2, RZ ;  /* 0x0000000205057824 */ /* 0x000fe200078e00ff */
[----:B------:R-:W-:Y:S01]  /*27f0*/  LOP3.LUT R8, R8, 0x1c0, RZ, 0xc0, !PT ;  /* 0x000001c008087812 */ /* 0x000fe200078ec0ff */
[----:B------:R-:W-:Y:S01]  /*2800*/  IMAD.SHL.U32 R213, R213, 0x2, RZ ;  /* 0x00000002d5d57824 */ /* 0x000fe200078e00ff */
[----:B------:R-:W-:Y:S01]  /*2810*/  LOP3.LUT R12, R12, 0x38, RZ, 0xc0, !PT ;  /* 0x000000380c0c7812 */ /* 0x000fe200078ec0ff */
[----:B------:R-:W-:Y:S01]  /*2820*/  IMAD.IADD R247, R222, 0x1, -R5 ;  /* 0x00000001def77824 */ /* 0x000fe200078e0a05 */
[----:B------:R-:W-:Y:S01]  /*2830*/  SHF.R.U32.HI R7, RZ, 0x3, R8 ;  /* 0x00000003ff077819 */ /* 0x000fe20000011608 */
[----:B------:R-:W-:Y:S01]  /*2840*/  IMAD R206, R206, 0x2, R213 ;  /* 0x00000002cece7824 */ /* 0x000fe200078e02d5 */
[----:B------:R-:W-:Y:S01]  /*2850*/  LOP3.LUT R215, R16, 0x8, R215, 0xf8, !PT ;  /* 0x0000000810d77812 */ /* 0x000fe200078ef8d7 */
[----:B------:R-:W-:Y:S01]  /*2860*/  IMAD R205, R204, 0x2, R213 ;  /* 0x00000002cccd7824 */ /* 0x000fe200078e02d5 */
[----:B------:R-:W-:Y:S01]  /*2870*/  LOP3.LUT R208, R208, 0xfffffe00, RZ, 0xc0, !PT ;  /* 0xfffffe00d0d07812 */ /* 0x000fe200078ec0ff */
[----:B------:R-:W-:Y:S01]  /*2880*/  IMAD R204, R204, 0x2, R206 ;  /* 0x00000002cccc7824 */ /* 0x000fe200078e02ce */
[----:B------:R-:W-:-:S02]  /*2890*/  LOP3.LUT R209, R12, R209, R217, 0x1e, !PT ;  /* 0x000000d10cd17212 */ /* 0x000fc400078e1ed9 */
[----:B------:R-:W-:Y:S02]  /*28a0*/  LOP3.LUT R217, R7, R8, R217, 0x1e, !PT ;  /* 0x0000000807d97212 */ /* 0x000fe400078e1ed9 */
[----:B------:R-:W-:Y:S01]  /*28b0*/  LOP3.LUT R215, R215, R0, RZ, 0x3c, !PT ;  /* 0x00000000d7d77212 */ /* 0x000fe200078e3cff */
[----:B------:R-:W-:Y:S01]  /*28c0*/  IMAD R0, R9, 0x400, R208 ;  /* 0x0000040009007824 */ /* 0x000fe200078e02d0 */
[----:B------:R-:W-:Y:S02]  /*28d0*/  LOP3.LUT R7, R7, R6, R8, 0x1e, !PT ;  /* 0x0000000607077212 */ /* 0x000fe400078e1e08 */
[----:B------:R-:W-:Y:S01]  /*28e0*/  LOP3.LUT P3, RZ, R13, 0x2, RZ, 0xc0, !PT ;  /* 0x000000020dff7812 */ /* 0x000fe2000786c0ff */
[----:B------:R-:W-:Y:S01]  /*28f0*/  IMAD.IADD R217, R0, 0x1, R217 ;  /* 0x0000000100d97824 */ /* 0x000fe200078e02d9 */
[----:B------:R-:W-:Y:S01]  /*2900*/  LOP3.LUT R208, R7, R208, RZ, 0xfc, !PT ;  /* 0x000000d007d07212 */ /* 0x000fe200078efcff */
[----:B------:R-:W-:Y:S01]  /*2910*/  IMAD.IADD R7, R222, 0x1, R3 ;  /* 0x00000001de077824 */ /* 0x000fe200078e0203 */
[----:B------:R-:W-:Y:S01]  /*2920*/  SEL R214, R214, 0xfffffff0, !P0 ;  /* 0xfffffff0d6d67807 */ /* 0x000fe20004000000 */
[----:B------:R-:W-:Y:S01]  /*2930*/  IMAD.SHL.U32 R13, R13, 0x2, RZ ;  /* 0x000000020d0d7824 */ /* 0x000fe200078e00ff */
[----:B------:R-:W-:Y:S01]  /*2940*/  ISETP.LE.AND P0, PT, R250, c[0x0][0x2a8], PT ;  /* 0x0000aa00fa007a0c */ /* 0x000fe20003f03270 */
[----:B------:R-:W-:Y:S01]  /*2950*/  IMAD R215, R2, 0x200, R215 ;  /* 0x0000020002d77824 */ /* 0x000fe200078e02d7 */
[----:B------:R-:W-:Y:S01]  /*2960*/  IADD3 R2, -R228, 0x1, R7 ;  /* 0x00000001e4027810 */ /* 0x000fe20007ffe107 */
[----:B------:R-:W-:Y:S01]  /*2970*/  IMAD.SHL.U32 R211, R217, 0x2, RZ ;  /* 0x00000002d9d37824 */ /* 0x000fe200078e00ff */
[----:B------:R-:W-:Y:S01]  /*2980*/  LOP3.LUT R210, R210, 0x18, R13, 0x78, !PT ;  /* 0x00000018d2d27812 */ /* 0x000fe200078e780d */
[----:B------:R-:W-:Y:S01]  /*2990*/  IMAD.MOV.U32 R0, RZ, RZ, 0x120 ;  /* 0x00000120ff007424 */ /* 0x000fe200078e00ff */
[----:B------:R-:W-:Y:S01]  /*29a0*/  SEL R212, R212, 0xffffffe0, !P1 ;  /* 0xffffffe0d4d47807 */ /* 0x000fe20004800000 */
[--C-:B------:R-:W-:Y:S01]  /*29b0*/  IMAD.IADD R2, R2, 0x1, -R5.reuse ;  /* 0x0000000102027824 */ /* 0x100fe200078e0a05 */
[----:B------:R-:W-:Y:S01]  /*29c0*/  IADD3 R211, R211, 0x1b080, RZ ;  /* 0x0001b080d3d37810 */ /* 0x000fe20007ffe0ff */
[----:B------:R-:W-:Y:S01]  /*29d0*/  IMAD.SHL.U32 R210, R210, 0x2, RZ ;  /* 0x00000002d2d27824 */ /* 0x000fe200078e00ff */
[----:B------:R-:W-:Y:S01]  /*29e0*/  SEL R3, R0, 0xe0, !P3 ;  /* 0x000000e000037807 */ /* 0x000fe20005800000 */
[----:B------:R-:W-:Y:S01]  /*29f0*/  IMAD.IADD R246, R7, 0x1, -R5 ;  /* 0x0000000107f67824 */ /* 0x000fe200078e0a05 */
[----:B------:R-:W-:Y:S01]  /*2a00*/  SEL R223, RZ, 0x4, P2 ;  /* 0x00000004ffdf7807 */ /* 0x000fe20001000000 */
[----:B------:R-:W-:Y:S01]  /*2a10*/  IMAD R211, R212, 0x2, R211 ;  /* 0x00000002d4d37824 */ /* 0x000fe200078e02d3 */
[----:B------:R-:W-:Y:S01]  /*2a20*/  LEA R209, R209, 0x23c80, 0x1 ;  /* 0x00023c80d1d17811 */ /* 0x000fe200078e08ff */
[----:B------:R-:W-:Y:S01]  /*2a30*/  IMAD R0, R3, 0x2, R210 ;  /* 0x0000000203007824 */ /* 0x000fe200078e02d2 */
[----:B------:R-:W-:Y:S01]  /*2a40*/  LOP3.LUT R223, R10, R223, RZ, 0xfc, !PT ;  /* 0x000000df0adf7212 */ /* 0x000fe200078efcff */
[C---:B------:R-:W-:Y:S01]  /*2a50*/  IMAD.IADD R212, R217.reuse, 0x1, R212 ;  /* 0x00000001d9d47824 */ /* 0x040fe200078e02d4 */
[C---:B------:R-:W-:Y:S01]  /*2a60*/  IADD3 R249, R2.reuse, c[0x0][0x2a4], RZ ;  /* 0x0000a90002f97a10 */ /* 0x040fe20007ffe0ff */
[----:B------:R-:W-:Y:S01]  /*2a70*/  IMAD.IADD R207, R217, 0x1, R214 ;  /* 0x00000001d9cf7824 */ /* 0x000fe200078e02d6 */
[----:B------:R-:W-:-:S02]  /*2a80*/  IADD3 R248, R2, UR6, RZ ;  /* 0x0000000602f87c10 */ /* 0x000fc4000fffe0ff */
[----:B------:R-:W-:Y:S02]  /*2a90*/  LEA R208, R208, 0x80, 0x1 ;  /* 0x00000080d0d07811 */ /* 0x000fe400078e08ff */
[----:B------:R-:W-:Y:S02]  /*2aa0*/  @P0 LOP3.LUT R4, R4, 0x1, RZ, 0xfc, !PT ;  /* 0x0000000104040812 */ /* 0x000fe400078efcff */
.L_x_963:
[----:B------:R-:W-:Y:S04]  /*2ab0*/  DEPBAR.LE SB0, 0x1 ;  /* 0x000080400000791a */ /* 0x000fe80000000000 */
[----:B------:R-:W-:Y:S01]  /*2ac0*/  BAR.SYNC.DEFER_BLOCKING 0x0 ;  /* 0x0000000000007b1d */ /* 0x000fe20000010000 */
[----:B------:R-:W-:Y:S01]  /*2ad0*/  MOV R2, UR4 ;  /* 0x0000000400027c02 */ /* 0x000fe20008000f00 */
[----:B------:R-:W-:Y:S01]  /*2ae0*/  IMAD.U32 R174, RZ, RZ, UR4 ;  /* 0x00000004ffae7e24 */ /* 0x000fe2000f8e00ff */
[----:B------:R-:W-:Y:S01]  /*2af0*/  MOV R95, UR4 ;  /* 0x00000004005f7c02 */ /* 0x000fe20008000f00 */
[----:B------:R-:W-:Y:S01]  /*2b00*/  IMAD.U32 R104, RZ, RZ, UR4 ;  /* 0x00000004ff687e24 */ /* 0x000fe2000f8e00ff */
[----:B------:R-:W-:Y:S01]  /*2b10*/  ISETP.LE.AND P1, PT, R250, c[0x0][0x2a8], PT ;  /* 0x0000aa00fa007a0c */ /* 0x000fe20003f23270 */
[----:B------:R-:W-:Y:S01]  /*2b20*/  IMAD R2, R2, 0x3000, R217 ;  /* 0x0000300002027824 */ /* 0x000fe200078e02d9 */
[----:B------:R-:W-:Y:S01]  /*2b30*/  LEA R176, R174, R225, 0x6 ;  /* 0x000000e1aeb07211 */ /* 0x000fe200078e30ff */
[----:B------:R-:W-:Y:S01]  /*2b40*/  IMAD R102, R95, 0x3000, R214 ;  /* 0x000030005f667824 */ /* 0x000fe200078e02d6 */
[----:B------:R-:W-:Y:S01]  /*2b50*/  MOV R252, R251 ;  /* 0x000000fb00fc7202 */ /* 0x000fe20000000f00 */
[----:B------:R-:W-:Y:S02]  /*2b60*/  IMAD.SHL.U32 R172, R2, 0x2, RZ ;  /* 0x0000000202ac7824 */ /* 0x000fe400078e00ff */
[--C-:B------:R-:W-:Y:S02]  /*2b70*/  IMAD.IADD R97, R217, 0x1, R102.reuse ;  /* 0x00000001d9617824 */ /* 0x100fe400078e0266 */
[----:B------:R-:W-:Y:S02]  /*2b80*/  IMAD.IADD R102, R212, 0x1, R102 ;  /* 0x00000001d4667824 */ /* 0x000fe400078e0266 */
[----:B------:R-:W-:Y:S01]  /*2b90*/  IMAD R104, R104, 0x3000, R207 ;  /* 0x0000300068687824 */ /* 0x000fe200078e02cf */
[----:B------:R-:W-:Y:S01]  /*2ba0*/  SHF.L.U32 R96, R97, 0x1, RZ ;  /* 0x0000000161607819 */ /* 0x000fe200000006ff */
[----:B------:R-:W-:Y:S01]  /*2bb0*/  IMAD.SHL.U32 R180, R251, 0x40, RZ ;  /* 0x00000040fbb47824 */ /* 0x000fe200078e00ff */
[----:B------:R-:W-:Y:S02]  /*2bc0*/  SHF.L.U32 R110, R102, 0x1, RZ ;  /* 0x00000001666e7819 */ /* 0x000fe400000006ff */
[----:B------:R-:W-:Y:S02]  /*2bd0*/  SHF.L.U32 R173, R104, 0x1, RZ ;  /* 0x0000000168ad7819 */ /* 0x000fe400000006ff */
[----:B------:R-:W-:Y:S01]  /*2be0*/  IADD3 R177, R225, R180, RZ ;  /* 0x000000b4e1b17210 */ /* 0x000fe20007ffe0ff */
[----:B------:R-:W-:Y:S03]  /*2bf0*/  LDSM.16.M88.2 R2, [R213+0x80] ;  /* 0x00008000d502783b */ /* 0x000fe60000000100 */
[----:B------:R-:W-:Y:S01]  /*2c00*/  IADD3 R178, R248, R177, RZ ;  /* 0x000000b1f8b27210 */ /* 0x000fe20007ffe0ff */
[----:B------:R-:W1:Y:S01]  /*2c10*/  LDSM.16.M88.4 R24, [R172+0xf080] ;  /* 0x00f08000ac18783b */ /* 0x000e620000000200 */
[----:B------:R-:W-:Y:S03]  /*2c20*/  IMAD.IADD R179, R249, 0x1, R177 ;  /* 0x00000001f9b37824 */ /* 0x000fe600078e02b1 */
[----:B------:R-:W2:Y:S02]  /*2c30*/  LDSM.16.M88.2 R88, [R213+0x880] ;  /* 0x00088000d558783b */ /* 0x000ea40000000100 */
[----:B------:R-:W-:Y:S02]  /*2c40*/  IMNMX R179, R246, R179, PT ;  /* 0x000000b3f6b37217 */ /* 0x000fe40003800200 */
[----:B------:R-:W3:Y:S04]  /*2c50*/  LDSM.16.M88.2 R90, [R213+0x1080] ;  /* 0x00108000d55a783b */ /* 0x000ee80000000100 */
[----:B------:R-:W4:Y:S04]  /*2c60*/  LDSM.16.M88.2 R92, [R213+0x1880] ;  /* 0x00188000d55c783b */ /* 0x000f280000000100 */
[----:B------:R-:W5:Y:S04]  /*2c70*/  LDSM.16.M88.2 R94, [R213+0x2080] ;  /* 0x00208000d55e783b */ /* 0x000f680000000100 */
[----:B------:R-:W-:Y:S04]  /*2c80*/  LDSM.16.M88.2 R100, [R206+0x80] ;  /* 0x00008000ce64783b */ /* 0x000fe80000000100 */
[----:B------:R-:W4:Y:S04]  /*2c90*/  LDSM.16.M88.4 R96, [R96+0xf080] ;  /* 0x00f080006060783b */ /* 0x000f280000000200 */
[----:B------:R-:W-:Y:S04]  /*2ca0*/  LDSM.16.M88.2 R102, [R204+0x880] ;  /* 0x00088000cc66783b */ /* 0x000fe80000000100 */
[----:B------:R-:W-:Y:S04]  /*2cb0*/  LDSM.16.M88.2 R104, [R206+0x3880] ;  /* 0x00388000ce68783b */ /* 0x000fe80000000100 */
[----:B------:R-:W-:Y:S01]  /*2cc0*/  LDSM.16.M88.2 R106, [R206+0x4080] ;  /* 0x00408000ce6a783b */ /* 0x000fe20000000100 */
[C---:B-1----:R-:W-:Y:S03]  /*2cd0*/  HMMA.16816.F32.BF16 R4, R24.reuse, R2, RZ ;  /* 0x000000021804723c */ /* 0x042fe600000418ff */
[----:B------:R-:W1:Y:S04]  /*2ce0*/  LDSM.16.M88.2 R2, [R206+0x880] ;  /* 0x00088000ce02783b */ /* 0x000e680000000100 */
[----:B------:R-:W-:Y:S01]  /*2cf0*/  LDSM.16.M88.2 R108, [R206+0x4880] ;  /* 0x00488000ce6c783b */ /* 0x000fe20000000100 */
[C---:B--2---:R-:W-:Y:S03]  /*2d00*/  HMMA.16816.F32.BF16 R8, R24.reuse, R88, RZ ;  /* 0x000000581808723c */ /* 0x044fe600000418ff */
[----:B------:R-:W2:Y:S04]  /*2d10*/  LDSM.16.M88.2 R88, [R206+0x1080] ;  /* 0x00108000ce58783b */ /* 0x000ea80000000100 */
[----:B------:R-:W-:Y:S01]  /*2d20*/  LDS R175, [R176.X4+0x21080] ;  /* 0x02108000b0af7984 */ /* 0x000fe20000004800 */
[C---:B---3--:R-:W-:Y:S03]  /*2d30*/  HMMA.16816.F32.BF16 R12, R24.reuse, R90, RZ ;  /* 0x0000005a180c723c */ /* 0x048fe600000418ff */
[----:B------:R-:W3:Y:S04]  /*2d40*/  LDSM.16.M88.2 R90, [R206+0x1880] ;  /* 0x00188000ce5a783b */ /* 0x000ee80000000100 */
[----:B------:R-:W-:Y:S01]  /*2d50*/  LDS R174, [R176.X4+0x210a0] ;  /* 0x0210a000b0ae7984 */ /* 0x000fe20000004800 */
[C---:B----4-:R-:W-:Y:S07]  /*2d60*/  HMMA.16816.F32.BF16 R16, R24.reuse, R92, RZ ;  /* 0x0000005c1810723c */ /* 0x050fee00000418ff */
[----:B------:R-:W-:Y:S01]  /*2d70*/  IMAD.U32 R93, RZ, RZ, UR4 ;  /* 0x00000004ff5d7e24 */ /* 0x000fe2000f8e00ff */
[----:B-----5:R-:W-:Y:S01]  /*2d80*/  HMMA.16816.F32.BF16 R20, R24, R94, RZ ;  /* 0x0000005e1814723c */ /* 0x020fe200000418ff */
[----:B------:R-:W4:Y:S03]  /*2d90*/  LDSM.16.M88.2 R24, [R206+0x2080] ;  /* 0x00208000ce18783b */ /* 0x000f260000000100 */
[----:B------:R-:W-:Y:S01]  /*2da0*/  IMAD R93, R93, 0x3000, R212 ;  /* 0x000030005d5d7824 */ /* 0x000fe200078e02d4 */
[----:B------:R-:W-:Y:S03]  /*2db0*/  LDSM.16.M88.2 R26, [R205+0x80] ;  /* 0x00008000cd1a783b */ /* 0x000fe60000000100 */
[C---:B------:R-:W-:Y:S01]  /*2dc0*/  HMMA.16816.F32.BF16 R4, R96.reuse, R100, R4 ;  /* 0x000000646004723c */ /* 0x040fe20000041804 */
[----:B------:R-:W-:Y:S04]  /*2dd0*/  LDSM.16.M88.2 R100, [R204+0x80] ;  /* 0x00008000cc64783b */ /* 0x000fe80000000100 */
[----:B------:R-:W-:Y:S03]  /*2de0*/  SHF.L.U32 R111, R93, 0x1, RZ ;  /* 0x000000015d6f7819 */ /* 0x000fe600000006ff */
[C---:B-1----:R-:W-:Y:S01]  /*2df0*/  HMMA.16816.F32.BF16 R8, R96.reuse, R2, R8 ;  /* 0x000000026008723c */ /* 0x042fe20000041808 */
[----:B------:R-:W-:Y:S04]  /*2e00*/  LDSM.16.M88.2 R2, [R205+0x880] ;  /* 0x00088000cd02783b */ /* 0x000fe80000000100 */
[----:B------:R-:W1:Y:S03]  /*2e10*/  LDSM.16.M88.4 R92, [R111+0xf080] ;  /* 0x00f080006f5c783b */ /* 0x000e660000000200 */
[C---:B--2---:R-:W-:Y:S01]  /*2e20*/  HMMA.16816.F32.BF16 R12, R96.reuse, R88, R12 ;  /* 0x00000058600c723c */ /* 0x044fe2000004180c */
[----:B------:R-:W2:Y:S07]  /*2e30*/  LDSM.16.M88.2 R88, [R205+0x1080] ;  /* 0x00108000cd58783b */ /* 0x000eae0000000100 */
[C---:B---3--:R-:W-:Y:S01]  /*2e40*/  HMMA.16816.F32.BF16 R16, R96.reuse, R90, R16 ;  /* 0x0000005a6010723c */ /* 0x048fe20000041810 */
[----:B------:R-:W3:Y:S07]  /*2e50*/  LDSM.16.M88.2 R90, [R205+0x1880] ;  /* 0x00188000cd5a783b */ /* 0x000eee0000000100 */
[----:B----4-:R-:W-:Y:S01]  /*2e60*/  HMMA.16816.F32.BF16 R20, R96, R24, R20 ;  /* 0x000000186014723c */ /* 0x010fe20000041814 */
[----:B------:R-:W4:Y:S04]  /*2e70*/  LDSM.16.M88.2 R24, [R205+0x2080] ;  /* 0x00208000cd18783b */ /* 0x000f280000000100 */
[----:B------:R-:W5:Y:S03]  /*2e80*/  LDSM.16.M88.4 R96, [R110+0xf080] ;  /* 0x00f080006e60783b */ /* 0x000f660000000200 */
[C---:B-1----:R-:W-:Y:S01]  /*2e90*/  HMMA.16816.F32.BF16 R4, R92.reuse, R26, R4 ;  /* 0x0000001a5c04723c */ /* 0x042fe20000041804 */
[----:B------:R-:W1:Y:S07]  /*2ea0*/  LDSM.16.M88.2 R26, [R204+0x1080] ;  /* 0x00108000cc1a783b */ /* 0x000e6e0000000100 */
[C---:B------:R-:W-:Y:S01]  /*2eb0*/  HMMA.16816.F32.BF16 R8, R92.reuse, R2, R8 ;  /* 0x000000025c08723c */ /* 0x040fe20000041808 */
[----:B------:R-:W1:Y:S07]  /*2ec0*/  LDSM.16.M88.2 R2, [R204+0x1880] ;  /* 0x00188000cc02783b */ /* 0x000e6e0000000100 */
[C---:B--2---:R-:W-:Y:S01]  /*2ed0*/  HMMA.16816.F32.BF16 R12, R92.reuse, R88, R12 ;  /* 0x000000585c0c723c */ /* 0x044fe2000004180c */
[----:B------:R-:W2:Y:S07]  /*2ee0*/  LDSM.16.M88.2 R88, [R204+0x2080] ;  /* 0x00208000cc58783b */ /* 0x000eae0000000100 */
[C---:B---3--:R-:W-:Y:S01]  /*2ef0*/  HMMA.16816.F32.BF16 R16, R92.reuse, R90, R16 ;  /* 0x0000005a5c10723c */ /* 0x048fe20000041810 */
[----:B------:R-:W-:Y:S07]  /*2f00*/  LDSM.16.M88.2 R90, [R213+0x3080] ;  /* 0x00308000d55a783b */ /* 0x000fee0000000100 */
[----:B----4-:R-:W-:Y:S01]  /*2f10*/  HMMA.16816.F32.BF16 R20, R92, R24, R20 ;  /* 0x000000185c14723c */ /* 0x010fe20000041814 */
[----:B------:R-:W-:Y:S04]  /*2f20*/  LDSM.16.M88.2 R24, [R213+0x2880] ;  /* 0x00288000d518783b */ /* 0x000fe80000000100 */
[----:B------:R-:W3:Y:S03]  /*2f30*/  LDSM.16.M88.4 R92, [R172+0x11080] ;  /* 0x01108000ac5c783b */ /* 0x000ee60000000200 */
[C---:B-----5:R-:W-:Y:S01]  /*2f40*/  HMMA.16816.F32.BF16 R4, R96.reuse, R100, R4 ;  /* 0x000000646004723c */ /* 0x060fe20000041804 */
[----:B------:R-:W4:Y:S07]  /*2f50*/  LDSM.16.M88.2 R100, [R213+0x3880] ;  /* 0x00388000d564783b */ /* 0x000f2e0000000100 */
[C---:B------:R-:W-:Y:S01]  /*2f60*/  HMMA.16816.F32.BF16 R8, R96.reuse, R102, R8 ;  /* 0x000000666008723c */ /* 0x040fe20000041808 */
[----:B------:R-:W5:Y:S07]  /*2f70*/  LDSM.16.M88.2 R102, [R213+0x4080] ;  /* 0x00408000d566783b */ /* 0x000f6e0000000100 */
[C---:B-1----:R-:W-:Y:S01]  /*2f80*/  HMMA.16816.F32.BF16 R12, R96.reuse, R26, R12 ;  /* 0x0000001a600c723c */ /* 0x042fe2000004180c */
[----:B------:R-:W1:Y:S07]  /*2f90*/  LDSM.16.M88.2 R26, [R213+0x4880] ;  /* 0x00488000d51a783b */ /* 0x000e6e0000000100 */
[C---:B------:R-:W-:Y:S01]  /*2fa0*/  HMMA.16816.F32.BF16 R16, R96.reuse, R2, R16 ;  /* 0x000000026010723c */ /* 0x040fe20000041810 */
[----:B------:R-:W-:Y:S07]  /*2fb0*/  LDSM.16.M88.2 R2, [R206+0x2880] ;  /* 0x00288000ce02783b */ /* 0x000fee0000000100 */
[----:B--2---:R-:W-:Y:S01]  /*2fc0*/  HMMA.16816.F32.BF16 R20, R96, R88, R20 ;  /* 0x000000586014723c */ /* 0x004fe20000041814 */
[----:B------:R-:W2:Y:S04]  /*2fd0*/  LDSM.16.M88.4 R96, [R173+0x11080] ;  /* 0x01108000ad60783b */ /* 0x000ea80000000200 */
[----:B------:R-:W2:Y:S03]  /*2fe0*/  LDSM.16.M88.2 R88, [R206+0x3080] ;  /* 0x00308000ce58783b */ /* 0x000ea60000000100 */
[C---:B---3--:R-:W-:Y:S08]  /*2ff0*/  HMMA.16816.F32.BF16 R4, R92.reuse, R24, R4 ;  /* 0x000000185c04723c */ /* 0x048ff00000041804 */
[C---:B------:R-:W-:Y:S01]  /*3000*/  HMMA.16816.F32.BF16 R8, R92.reuse, R90, R8 ;  /* 0x0000005a5c08723c */ /* 0x040fe20000041808 */
[----:B------:R-:W-:Y:S07]  /*3010*/  LDSM.16.M88.2 R90, [R205+0x2880] ;  /* 0x00288000cd5a783b */ /* 0x000fee0000000100 */
[C---:B----4-:R-:W-:Y:S01]  /*3020*/  HMMA.16816.F32.BF16 R12, R92.reuse, R100, R12 ;  /* 0x000000645c0c723c */ /* 0x050fe2000004180c */
[----:B------:R-:W-:Y:S07]  /*3030*/  LDSM.16.M88.2 R100, [R205+0x4080] ;  /* 0x00408000cd64783b */ /* 0x000fee0000000100 */
[C---:B-----5:R-:W-:Y:S01]  /*3040*/  HMMA.16816.F32.BF16 R16, R92.reuse, R102, R16 ;  /* 0x000000665c10723c */ /* 0x060fe20000041810 */
[----:B------:R-:W-:Y:S07]  /*3050*/  LDSM.16.M88.2 R102, [R205+0x4880] ;  /* 0x00488000cd66783b */ /* 0x000fee0000000100 */
[----:B-1----:R-:W-:Y:S01]  /*3060*/  HMMA.16816.F32.BF16 R20, R92, R26, R20 ;  /* 0x0000001a5c14723c */ /* 0x002fe20000041814 */
[----:B------:R-:W1:Y:S04]  /*3070*/  LDSM.16.M88.4 R24, [R111+0x11080] ;  /* 0x011080006f18783b */ /* 0x000e680000000200 */
[----:B------:R-:W3:Y:S03]  /*3080*/  LDSM.16.M88.2 R92, [R205+0x3080] ;  /* 0x00308000cd5c783b */ /* 0x000ee60000000100 */
[C---:B--2---:R-:W-:Y:S01]  /*3090*/  HMMA.16816.F32.BF16 R4, R96.reuse, R2, R4 ;  /* 0x000000026004723c */ /* 0x044fe20000041804 */
[----:B------:R-:W2:Y:S04]  /*30a0*/  LDSM.16.M88.2 R94, [R205+0x3880] ;  /* 0x00388000cd5e783b */ /* 0x000ea80000000100 */
[----:B------:R-:W-:Y:S03]  /*30b0*/  LDSM.16.M88.2 R2, [R204+0x2880] ;  /* 0x00288000cc02783b */ /* 0x000fe60000000100 */
[C---:B------:R-:W-:Y:S01]  /*30c0*/  HMMA.16816.F32.BF16 R8, R96.reuse, R88, R8 ;  /* 0x000000586008723c */ /* 0x040fe20000041808 */
[----:B------:R-:W-:Y:S07]  /*30d0*/  LDSM.16.M88.2 R88, [R204+0x3080] ;  /* 0x00308000cc58783b */ /* 0x000fee0000000100 */
[C---:B------:R-:W-:Y:S01]  /*30e0*/  HMMA.16816.F32.BF16 R12, R96.reuse, R104, R12 ;  /* 0x00000068600c723c */ /* 0x040fe2000004180c */
[----:B------:R-:W-:Y:S07]  /*30f0*/  LDSM.16.M88.2 R104, [R204+0x3880] ;  /* 0x00388000cc68783b */ /* 0x000fee0000000100 */
[C---:B------:R-:W-:Y:S01]  /*3100*/  HMMA.16816.F32.BF16 R16, R96.reuse, R106, R16 ;  /* 0x0000006a6010723c */ /* 0x040fe20000041810 */
[----:B------:R-:W-:Y:S07]  /*3110*/  LDSM.16.M88.2 R106, [R204+0x4080] ;  /* 0x00408000cc6a783b */ /* 0x000fee0000000100 */
[----:B------:R-:W-:Y:S01]  /*3120*/  HMMA.16816.F32.BF16 R20, R96, R108, R20 ;  /* 0x0000006c6014723c */ /* 0x000fe20000041814 */
[----:B------:R-:W4:Y:S04]  /*3130*/  LDSM.16.M88.4 R96, [R110+0x11080] ;  /* 0x011080006e60783b */ /* 0x000f280000000200 */
[----:B------:R-:W5:Y:S03]  /*3140*/  LDSM.16.M88.2 R108, [R204+0x4880] ;  /* 0x00488000cc6c783b */ /* 0x000f660000000100 */
[C---:B-1----:R-:W-:Y:S01]  /*3150*/  HMMA.16816.F32.BF16 R4, R24.reuse, R90, R4 ;  /* 0x0000005a1804723c */ /* 0x042fe20000041804 */
[----:B------:R-:W-:Y:S07]  /*3160*/  LDSM.16.M88.2 R90, [R213+0x5080] ;  /* 0x00508000d55a783b */ /* 0x000fee0000000100 */
[C---:B---3--:R-:W-:Y:S01]  /*3170*/  HMMA.16816.F32.BF16 R8, R24.reuse, R92, R8 ;  /* 0x0000005c1808723c */ /* 0x048fe20000041808 */
[----:B------:R-:W-:Y:S07]  /*3180*/  LDSM.16.M88.2 R92, [R213+0x5880] ;  /* 0x00588000d55c783b */ /* 0x000fee0000000100 */
[C---:B--2---:R-:W-:Y:S01]  /*3190*/  HMMA.16816.F32.BF16 R12, R24.reuse, R94, R12 ;  /* 0x0000005e180c723c */ /* 0x044fe2000004180c */
[----:B------:R-:W-:Y:S07]  /*31a0*/  LDSM.16.M88.2 R94, [R213+0x6080] ;  /* 0x00608000d55e783b */ /* 0x000fee0000000100 */
[C---:B------:R-:W-:Y:S01]  /*31b0*/  HMMA.16816.F32.BF16 R16, R24.reuse, R100, R16 ;  /* 0x000000641810723c */ /* 0x040fe20000041810 */
[----:B------:R-:W-:Y:S07]  /*31c0*/  LDSM.16.M88.2 R100, [R213+0x6880] ;  /* 0x00688000d564783b */ /* 0x000fee0000000100 */
[----:B------:R-:W-:Y:S01]  /*31d0*/  HMMA.16816.F32.BF16 R20, R24, R102, R20 ;  /* 0x000000661814723c */ /* 0x000fe20000041814 */
[----:B------:R-:W1:Y:S04]  /*31e0*/  LDSM.16.M88.4 R24, [R172+0x13080] ;  /* 0x01308000ac18783b */ /* 0x000e680000000200 */
[----:B------:R-:W2:Y:S03]  /*31f0*/  LDSM.16.M88.2 R102, [R213+0x7080] ;  /* 0x00708000d566783b */ /* 0x000ea60000000100 */
[C---:B----4-:R-:W-:Y:S01]  /*3200*/  HMMA.16816.F32.BF16 R4, R96.reuse, R2, R4 ;  /* 0x000000026004723c */ /* 0x050fe20000041804 */
        /* <DEDUP_REMOVED lines=8> */
[----:B------:R-:W3:Y:S04]  /*3290*/  LDSM.16.M88.4 R96, [R173+0x13080] ;  /* 0x01308000ad60783b */ /* 0x000ee80000000200 */
[----:B------:R-:W4:Y:S03]  /*32a0*/  LDSM.16.M88.2 R108, [R206+0x7080] ;  /* 0x00708000ce6c783b */ /* 0x000f260000000100 */
        /* <DEDUP_REMOVED lines=8> */
[----:B--2---:R-:W-:Y:S01]  /*3330*/  HMMA.16816.F32.BF16 R20, R24, R102, R20 ;  /* 0x000000661814723c */ /* 0x004fe20000041814 */
[----:B------:R-:W1:Y:S04]  /*3340*/  LDSM.16.M88.4 R24, [R111+0x13080] ;  /* 0x013080006f18783b */ /* 0x000e680000000200 */
[----:B------:R-:W2:Y:S03]  /*3350*/  LDSM.16.M88.2 R102, [R205+0x7080] ;  /* 0x00708000cd66783b */ /* 0x000ea60000000100 */
[C---:B---3--:R-:W-:Y:S01]  /*3360*/  HMMA.16816.F32.BF16 R4, R96.reuse, R2, R4 ;  /* 0x000000026004723c */ /* 0x048fe20000041804 */
        /* <DEDUP_REMOVED lines=8> */
[----:B------:R-:W3:Y:S04]  /*33f0*/  LDSM.16.M88.4 R96, [R110+0x13080] ;  /* 0x013080006e60783b */ /* 0x000ee80000000200 */
[----:B------:R-:W4:Y:S03]  /*3400*/  LDSM.16.M88.2 R108, [R204+0x7080] ;  /* 0x00708000cc6c783b */ /* 0x000f260000000100 */
[C---:B-1----:R-:W-:Y:S08]  /*3410*/  HMMA.16816.F32.BF16 R4, R24.reuse, R90, R4 ;  /* 0x0000005a1804723c */ /* 0x042ff00000041804 */
[C---:B------:R-:W-:Y:S08]  /*3420*/  HMMA.16816.F32.BF16 R8, R24.reuse, R92, R8 ;  /* 0x0000005c1808723c */ /* 0x040ff00000041808 */
[C---:B------:R-:W-:Y:S08]  /*3430*/  HMMA.16816.F32.BF16 R12, R24.reuse, R94, R12 ;  /* 0x0000005e180c723c */ /* 0x040ff0000004180c */
[C---:B------:R-:W-:Y:S08]  /*3440*/  HMMA.16816.F32.BF16 R16, R24.reuse, R100, R16 ;  /* 0x000000641810723c */ /* 0x040ff00000041810 */
[----:B--2---:R-:W-:Y:S08]  /*3450*/  HMMA.16816.F32.BF16 R20, R24, R102, R20 ;  /* 0x000000661814723c */ /* 0x004ff00000041814 */
[C---:B---3--:R-:W-:Y:S08]  /*3460*/  HMMA.16816.F32.BF16 R4, R96.reuse, R2, R4 ;  /* 0x000000026004723c */ /* 0x048ff00000041804 */
[C---:B------:R-:W-:Y:S08]  /*3470*/  HMMA.16816.F32.BF16 R8, R96.reuse, R88, R8 ;  /* 0x000000586008723c */ /* 0x040ff00000041808 */
[C---:B------:R-:W-:Y:S08]  /*3480*/  HMMA.16816.F32.BF16 R12, R96.reuse, R104, R12 ;  /* 0x00000068600c723c */ /* 0x040ff0000004180c */
[C---:B------:R-:W-:Y:S08]  /*3490*/  HMMA.16816.F32.BF16 R16, R96.reuse, R106, R16 ;  /* 0x0000006a6010723c */ /* 0x040ff00000041810 */
[----:B----4-:R-:W-:Y:S01]  /*34a0*/  HMMA.16816.F32.BF16 R20, R96, R108, R20 ;  /* 0x0000006c6014723c */ /* 0x010fe20000041814 */
[----:B------:R-:W-:-:S07]  /*34b0*/  @!P1 BRA `(.L_x_953) ;  /* 0x0000014000009947 */ /* 0x000fce0003800000 */
[----:B------:R-:W-:Y:S01]  /*34c0*/  IADD3 R24, R236, R177, RZ ;  /* 0x000000b1ec187210 */ /* 0x000fe20007ffe0ff */
[----:B------:R-:W-:Y:S03]  /*34d0*/  BSSY B0, `(.L_x_954) ;  /* 0x000000e000007945 */ /* 0x000fe60003800000 */
        /* <DEDUP_REMOVED lines=9> */
.L_x_955:
[----:B------:R-:W-:Y:S11]  /*3570*/  ISETP.NE.AND P0, PT, R250, c[0x0][0x2a8], PT ;  /* 0x0000aa00fa007a0c */ /* 0x000ff60003f05270 */
[----:B------:R-:W-:Y:S02]  /*3580*/  @!UPT UIADD3 URZ, URZ, URZ, URZ ;  /* 0x0000003f3f3ff290 */ /* 0x000fe4000fffe03f */
[----:B------:R-:W-:Y:S05]  /*3590*/  @P0 IMAD.HI.U32 R2, R24, c[0x0][0x2ac], RZ ;  /* 0x0000ab0018020a27 */ /* 0x000fea00078e00ff */
[----:B------:R-:W-:Y:S02]  /*35a0*/  @P0 SHF.R.U32.HI R24, RZ, c[0x0][0x2b0], R2 ;  /* 0x0000ac00ff180a19 */ /* 0x000fe40000011602 */
.L_x_956:
[----:B------:R-:W-:Y:S05]  /*35b0*/  BSYNC B0 ;  /* 0x0000000000007941 */ /* 0x000fea0003800000 */
.L_x_954:
[----:B------:R-:W-:Y:S05]  /*35c0*/  IMAD R3, R24, c[0x0][0x2a8], R247 ;  /* 0x0000aa0018037a24 */ /* 0x000fea00078e02f7 */
[----:B------:R-:W-:Y:S02]  /*35d0*/  IADD3 R2, R3, c[0x0][0x2a8], RZ ;  /* 0x0000aa0003027a10 */ /* 0x000fe40007ffe0ff */
[----:B------:R-:W-:Y:S02]  /*35e0*/  IMNMX R178, R178, R3, !PT ;  /* 0x00000003b2b27217 */ /* 0x000fe40007800200 */
[----:B------:R-:W-:Y:S02]  /*35f0*/  IMNMX R179, R179, R2, PT ;  /* 0x00000002b3b37217 */ /* 0x000fe40003800200 */
.L_x_953:
[----:B------:R-:W-:Y:S05]  /*3600*/  IADD3 R3, R177, 0x8, RZ ;  /* 0x00000008b1037810 */ /* 0x000fea0007ffe0ff */
[--C-:B------:R-:W-:Y:S02]  /*3610*/  IMAD.IADD R173, R249, 0x1, R3.reuse ;  /* 0x00000001f9ad7824 */ /* 0x100fe400078e0203 */
[----:B------:R-:W-:Y:S03]  /*3620*/  IMAD.IADD R176, R248, 0x1, R3 ;  /* 0x00000001f8b07824 */ /* 0x000fe600078e0203 */
[----:B------:R-:W-:Y:S01]  /*3630*/  IMNMX R173, R246, R173, PT ;  /* 0x000000adf6ad7217 */ /* 0x000fe20003800200 */
[----:B------:R-:W-:-:S05]  /*3640*/  @!P1 BRA `(.L_x_957) ;  /* 0x0000014000009947 */ /* 0x000fca0003800000 */
        /* <DEDUP_REMOVED lines=11> */
.L_x_959:
[----:B------:R-:W-:Y:S11]  /*3700*/  ISETP.NE.AND P0, PT, R250, c[0x0][0x2a8], PT ;  /* 0x0000aa00fa007a0c */ /* 0x000ff60003f05270 */
[----:B------:R-:W-:Y:S02]  /*3710*/  @!UPT UIADD3 URZ, URZ, URZ, URZ ;  /* 0x0000003f3f3ff290 */ /* 0x000fe4000fffe03f */
[----:B------:R-:W-:Y:S05]  /*3720*/  @P0 IMAD.HI.U32 R2, R24, c[0x0][0x2ac], RZ ;  /* 0x0000ab0018020a27 */ /* 0x000fea00078e00ff */
[----:B------:R-:W-:Y:S02]  /*3730*/  @P0 SHF.R.U32.HI R24, RZ, c[0x0][0x2b0], R2 ;  /* 0x0000ac00ff180a19 */ /* 0x000fe40000011602 */
.L_x_960:
[----:B------:R-:W-:Y:S05]  /*3740*/  BSYNC B0 ;  /* 0x0000000000007941 */ /* 0x000fea0003800000 */
.L_x_958:
[----:B------:R-:W-:Y:S05]  /*3750*/  IMAD R3, R24, c[0x0][0x2a8], R247 ;  /* 0x0000aa0018037a24 */ /* 0x000fea00078e02f7 */
[----:B------:R-:W-:Y:S02]  /*3760*/  IADD3 R2, R3, c[0x0][0x2a8], RZ ;  /* 0x0000aa0003027a10 */ /* 0x000fe40007ffe0ff */
[----:B------:R-:W-:Y:S02]  /*3770*/  IMNMX R176, R176, R3, !PT ;  /* 0x00000003b0b07217 */ /* 0x000fe40007800200 */
[----:B------:R-:W-:Y:S02]  /*3780*/  IMNMX R173, R173, R2, PT ;  /* 0x00000002adad7217 */ /* 0x000fe40003800200 */
.L_x_957:
[----:B------:R-:W-:Y:S04]  /*3790*/  DEPBAR.LE SB0, 0x0 ;  /* 0x000080000000791a */ /* 0x000fe80000000000 */
[----:B------:R-:W-:Y:S01]  /*37a0*/  BAR.SYNC.DEFER_BLOCKING 0x0 ;  /* 0x0000000000007b1d */ /* 0x000fe20000010000 */
[----:B------:R-:W-:Y:S01]  /*37b0*/  SHF.L.U32 R111, R217, 0x1, RZ ;  /* 0x00000001d96f7819 */ /* 0x000fe200000006ff */
[----:B------:R-:W-:Y:S01]  /*37c0*/  IMAD.SHL.U32 R172, R214, 0x2, RZ ;  /* 0x00000002d6ac7824 */ /* 0x000fe200078e00ff */
[----:B------:R-:W-:Y:S03]  /*37d0*/  IADD3 R251, R251, 0x1, RZ ;  /* 0x00000001fbfb7810 */ /* 0x000fe60007ffe0ff */
[----:B------:R-:W-:Y:S01]  /*37e0*/  IMAD.IADD R110, R111, 0x1, R172 ;  /* 0x000000016f6e7824 */ /* 0x000fe200078e02ac */
[----:B------:R-:W-:Y:S01]  /*37f0*/  ISETP.GE.AND P3, PT, R251, R226, PT ;  /* 0x000000e2fb00720c */ /* 0x000fe20003f66270 */
        /* <DEDUP_REMOVED lines=13> */
[----:B--23--:R-:W-:Y:S01]  /*38d0*/  SHF.R.S32.HI R177, RZ, 0x1f, R251 ;  /* 0x0000001fffb17819 */ /* 0x00cfe200000114fb */
[----:B------:R-:W-:Y:S01]  /*38e0*/  IMAD.WIDE.U32 R182, R251, c[0x0][0x178], RZ ;  /* 0x00005e00fbb67a25 */ /* 0x000fe200078e00ff */
[----:B------:R-:W-:Y:S03]  /*38f0*/  ISETP.GT.AND P2, PT, R219, 0xf, PT ;  /* 0x0000000fdb00780c */ /* 0x000fe60003f44270 */
[----:B------:R-:W-:Y:S02]  /*3900*/  IMAD R177, R177, c[0x0][0x178], RZ ;  /* 0x00005e00b1b17a24 */ /* 0x000fe400078e02ff */
[----:B------:R-:W-:Y:S02]  /*3910*/  IMAD.SHL.U32 R181, R182, 0x40, RZ ;  /* 0x00000040b6b57824 */ /* 0x000fe400078e00ff */
[C---:B------:R-:W-:Y:S02]  /*3920*/  IMAD R177, R251.reuse, c[0x0][0x17c], R177 ;  /* 0x00005f00fbb17a24 */ /* 0x040fe400078e02b1 */
[----:B------:R-:W-:Y:S02]  /*3930*/  IMAD R184, R251, -0x40, R228 ;  /* 0xffffffc0fbb87824 */ /* 0x000fe400078e02e4 */
[----:B------:R-:W-:Y:S01]  /*3940*/  IMAD.IADD R177, R183, 0x1, R177 ;  /* 0x00000001b7b17824 */ /* 0x000fe200078e02b1 */
[----:B------:R-:W-:Y:S01]  /*3950*/  IADD3 R183, P1, P0, R234, UR11, R181 ;  /* 0x0000000beab77c10 */ /* 0x000fe2000f83e0b5 */
[----:B------:R-:W-:Y:S01]  /*3960*/  IMAD.IADD R184, R184, 0x1, -R227 ;  /* 0x00000001b8b87824 */ /* 0x000fe200078e0ae3 */
[----:B------:R-:W-:Y:S02]  /*3970*/  @!P2 IADD3 R187, R180, 0x40, RZ ;  /* 0x00000040b4bba810 */ /* 0x000fe40007ffe0ff */
[----:B------:R-:W-:Y:S04]  /*3980*/  SHF.L.U64.HI R177, R182, 0x6, R177 ;  /* 0x00000006b6b17819 */ /* 0x000fe800000102b1 */
[----:B------:R-:W-:Y:S02]  /*3990*/  IADD3.X R182, R245, UR10, R177, P1, P0 ;  /* 0x0000000af5b67c10 */ /* 0x000fe40008fe04b1 */
[C---:B------:R-:W-:Y:S04]  /*39a0*/  @!P2 IADD3 R185, P0, R187.reuse, R240, RZ ;  /* 0x000000f0bbb9a210 */ /* 0x040fe80007f1e0ff */
[----:B------:R-:W-:Y:S02]  /*39b0*/  @!P2 LEA.HI.X.SX32 R180, R187, R218, 0x1, P0 ;  /* 0x000000dabbb4a211 */ /* 0x000fe400000f0eff */
[C---:B------:R-:W-:Y:S04]  /*39c0*/  @!P2 LEA R186, P0, R185.reuse, c[0x0][0x258], 0x2 ;  /* 0x00009600b9baaa11 */ /* 0x040fe800078010ff */
[----:B------:R-:W-:Y:S02]  /*39d0*/  @!P2 LEA.HI.X R187, R185, c[0x0][0x25c], R180, 0x2, P0 ;  /* 0x00009700b9bbaa11 */ /* 0x000fe400000f14b4 */
[----:B------:R-:W-:Y:S05]  /*39e0*/  IADD3 R181, P0, R181, R234, RZ ;  /* 0x000000eab5b57210 */ /* 0x000fea0007f1e0ff */
[----:B------:R-:W-:Y:S01]  /*39f0*/  IMAD.X R180, R177, 0x1, R245, P0 ;  /* 0x00000001b1b47824 */ /* 0x000fe200000e06f5 */
[----:B------:R-:W-:Y:S02]  /*3a00*/  LEA R190, P0, R181, c[0x0][0x160], 0x1 ;  /* 0x00005800b5be7a11 */ /* 0x000fe400078008ff */
[----:B------:R-:W-:Y:S02]  /*3a10*/  IADD3 R177, R221, 0xf080, RZ ;  /* 0x0000f080ddb17810 */ /* 0x000fe40007ffe0ff */
[----:B------:R-:W-:Y:S01]  /*3a20*/  LEA.HI.X R191, R181, c[0x0][0x164], R180, 0x1, P0 ;  /* 0x00005900b5bf7a11 */ /* 0x000fe200000f0cb4 */
[----:B------:R-:W-:Y:S01]  /*3a30*/  IMAD.U32 R180, RZ, RZ, UR13 ;  /* 0x0000000dffb47e24 */ /* 0x000fe2000f8e00ff */
[----:B------:R-:W-:Y:S01]  /*3a40*/  LEA R188, P0, R183, c[0x0][0x160], 0x1 ;  /* 0x00005800b7bc7a11 */ /* 0x000fe200078008ff */
[----:B------:R-:W-:Y:S02]  /*3a50*/  IMAD.SHL.U32 R181, R219, 0x4, RZ ;  /* 0x00000004dbb57824 */ /* 0x000fe400078e00ff */
[C---:B------:R-:W-:Y:S01]  /*3a60*/  IMAD R177, R180.reuse, 0x6000, R177 ;  /* 0x00006000b4b17824 */ /* 0x040fe200078e02b1 */
[----:B------:R-:W-:Y:S01]  /*3a70*/  LEA.HI.X R189, R183, c[0x0][0x164], R182, 0x1, P0 ;  /* 0x00005900b7bd7a11 */ /* 0x000fe200000f0cb6 */
[----:B------:R-:W-:Y:S01]  /*3a80*/  @!P2 IMAD R180, R180, 0x40, R181 ;  /* 0x00000040b4b4a824 */ /* 0x000fe200078e02b5 */
[----:B------:R-:W-:Y:S03]  /*3a90*/  ISETP.LT.OR P0, PT, R184, 0x1, !P5 ;  /* 0x00000001b800780c */ /* 0x000fe60006f01670 */
[----:B------:R-:W-:Y:S10]  /*3aa0*/  @!P2 IMAD.SHL.U32 R183, R180, 0x4, RZ ;  /* 0x00000004b4b7a824 */ /* 0x000ff400078e00ff */
[----:B------:R-:W-:Y:S01]  /*3ab0*/  @!PT LDS RZ, [RZ] ;  /* 0x00000000fffff984 */ /* 0x000fe20000000800 */
[----:B------:R-:W-:Y:S01]  /*3ac0*/  @!PT LDS RZ, [RZ] ;  /* 0x00000000fffff984 */ /* 0x000fe20000000800 */
[----:B------:R-:W-:Y:S01]  /*3ad0*/  @!PT LDS RZ, [RZ] ;  /* 0x00000000fffff984 */ /* 0x000fe20000000800 */
[----:B------:R2:W-:Y:S01]  /*3ae0*/  LDGSTS.E.BYPASS.LTC128B.128 [R177], [R190.64], !P0 ;  /* 0x00000000beb17fae */ /* 0x0005e2000c101d48 */
[C---:B------:R-:W-:Y:S11]  /*3af0*/  ISETP.LT.OR P0, PT, R184.reuse, 0x1, !P4 ;  /* 0x00000001b800780c */ /* 0x040ff60006701670 */
[----:B------:R-:W-:Y:S02]  /*3b00*/  @!UPT UIADD3 URZ, URZ, URZ, URZ ;  /* 0x0000003f3f3ff290 */ /* 0x000fe4000fffe03f */
[----:B------:R2:W-:Y:S01]  /*3b10*/  LDGSTS.E.BYPASS.LTC128B.128 [R177+0x2000], [R190.64+0x80], !P0 ;  /* 0x02000080beb17fae */ /* 0x0005e2000c101d48 */
[C---:B------:R-:W-:Y:S11]  /*3b20*/  ISETP.LT.OR P0, PT, R184.reuse, 0x1, !P6 ;  /* 0x00000001b800780c */ /* 0x040ff60007701670 */
[----:B------:R-:W-:Y:S02]  /*3b30*/  @!UPT UIADD3 URZ, URZ, URZ, URZ ;  /* 0x0000003f3f3ff290 */ /* 0x000fe4000fffe03f */
[----:B------:R2:W-:Y:S01]  /*3b40*/  LDGSTS.E.BYPASS.LTC128B.128 [R177+0x4000], [R190.64+0x100], !P0 ;  /* 0x04000100beb17fae */ /* 0x0005e2000c101d48 */
[C---:B------:R-:W-:Y:S11]  /*3b50*/  ISETP.LT.OR P0, PT, R184.reuse, 0x21, !P5 ;  /* 0x00000021b800780c */ /* 0x040ff60006f01670 */
[----:B------:R-:W-:Y:S02]  /*3b60*/  @!UPT UIADD3 URZ, URZ, URZ, URZ ;  /* 0x0000003f3f3ff290 */ /* 0x000fe4000fffe03f */
[----:B------:R2:W-:Y:S01]  /*3b70*/  LDGSTS.E.BYPASS.LTC128B.128 [R177+0x1000], [R188.64], !P0 ;  /* 0x01000000bcb17fae */ /* 0x0005e2000c101d48 */
[C---:B------:R-:W-:Y:S11]  /*3b80*/  ISETP.LT.OR P0, PT, R184.reuse, 0x21, !P4 ;  /* 0x00000021b800780c */ /* 0x040ff60006701670 */
[----:B------:R-:W-:Y:S02]  /*3b90*/  @!UPT UIADD3 URZ, URZ, URZ, URZ ;  /* 0x0000003f3f3ff290 */ /* 0x000fe4000fffe03f */
[----:B------:R2:W-:Y:S01]  /*3ba0*/  LDGSTS.E.BYPASS.LTC128B.128 [R177+0x3000], [R188.64+0x80], !P0 ;  /* 0x03000080bcb17fae */ /* 0x0005e2000c101d48 */
[----:B------:R-:W-:Y:S11]  /*3bb0*/  ISETP.LT.OR P0, PT, R184, 0x21, !P6 ;  /* 0x00000021b800780c */ /* 0x000ff60007701670 */
[----:B------:R-:W-:Y:S02]  /*3bc0*/  @!UPT UIADD3 URZ, URZ, URZ, URZ ;  /* 0x0000003f3f3ff290 */ /* 0x000fe4000fffe03f */
[----:B------:R2:W-:Y:S04]  /*3bd0*/  LDGSTS.E.BYPASS.LTC128B.128 [R177+0x5000], [R188.64+0x100], !P0 ;  /* 0x05000100bcb17fae */ /* 0x0005e8000c101d48 */
[----:B------:R2:W-:Y:S02]  /*3be0*/  @!P2 LDGSTS.E.BYPASS.LTC128B.128 [R183+0x21080], [R186.64] ;  /* 0x21080000bab7afae */ /* 0x0005e4000b901d48 */
.L_x_961:
[C---:B--23--:R-:W-:Y:S01]  /*3bf0*/  ISETP.GE.AND P2, PT, R222.reuse, 0x1, PT ;  /* 0x00000001de00780c */ /* 0x04cfe20003f46270 */
[----:B------:R-:W0:Y:S01]  /*3c00*/  LDGDEPBAR ;  /* 0x00000000000079af */ /* 0x000e220000000000 */
[----:B------:R-:W-:Y:S02]  /*3c10*/  ISETP.GE.AND P1, PT, R222, 0x2, PT ;  /* 0x00000002de00780c */ /* 0x000fe40003f26270 */
[----:B------:R-:W-:Y:S04]  /*3c20*/  ISETP.GT.AND P0, PT, R178, RZ, !P2 ;  /* 0x000000ffb200720c */ /* 0x000fe80005704270 */
[C---:B------:R-:W-:Y:S04]  /*3c30*/  ISETP.LT.OR P0, PT, R179.reuse, 0x1, P0 ;  /* 0x00000001b300780c */ /* 0x040fe80000701670 */
[----:B------:R-:W-:Y:S02]  /*3c40*/  FSEL R196, R4, -INF , !P0 ;  /* 0xff80000004c47808 */ /* 0x000fe40004000000 */
[----:B------:R-:W-:Y:S04]  /*3c50*/  ISETP.GT.AND P0, PT, R178, 0x1, !P1 ;  /* 0x00000001b200780c */ /* 0x000fe80004f04270 */
[----:B------:R-:W-:Y:S04]  /*3c60*/  ISETP.LT.OR P0, PT, R179, 0x2, P0 ;  /* 0x00000002b300780c */ /* 0x000fe80000701670 */
[----:B------:R-:W-:Y:S02]  /*3c70*/  FSEL R194, R5, -INF , !P0 ;  /* 0xff80000005c27808 */ /* 0x000fe40004000000 */
[----:B------:R-:W-:Y:S02]  /*3c80*/  ISETP.GT.AND P0, PT, R176, 0x1, !P1 ;  /* 0x00000001b000780c */ /* 0x000fe40004f04270 */
[----:B------:R-:W-:Y:S02]  /*3c90*/  ISETP.GE.AND P1, PT, R222, 0x12, PT ;  /* 0x00000012de00780c */ /* 0x000fe40003f26270 */
[----:B------:R-:W-:Y:S04]  /*3ca0*/  ISETP.LT.OR P0, PT, R173, 0x2, P0 ;  /* 0x00000002ad00780c */ /* 0x000fe80000701670 */
[----:B------:R-:W-:Y:S02]  /*3cb0*/  FSEL R193, R7, -INF , !P0 ;  /* 0xff80000007c17808 */ /* 0x000fe40004000000 */
[----:B------:R-:W-:Y:S02]  /*3cc0*/  ISETP.GT.AND P0, PT, R176, RZ, !P2 ;  /* 0x000000ffb000720c */ /* 0x000fe40005704270 */
[----:B------:R-:W-:Y:S02]  /*3cd0*/  ISETP.GE.AND P2, PT, R222, 0x11, PT ;  /* 0x00000011de00780c */ /* 0x000fe40003f46270 */
[----:B------:R-:W-:Y:S04]  /*3ce0*/  ISETP.LT.OR P0, PT, R173, 0x1, P0 ;  /* 0x00000001ad00780c */ /* 0x000fe80000701670 */
[----:B------:R-:W-:Y:S02]  /*3cf0*/  FSEL R191, R6, -INF , !P0 ;  /* 0xff80000006bf7808 */ /* 0x000fe40004000000 */
[C---:B-1----:R-:W-:Y:S01]  /*3d00*/  HMMA.16816.F32.BF16 R4, R24.reuse, R2, RZ ;  /* 0x000000021804723c */ /* 0x042fe200000418ff */
[----:B------:R-:W-:Y:S02]  /*3d10*/  LDSM.16.M88.2 R2, [R205+0x7880] ;  /* 0x00788000cd02783b */ /* 0x000fe40000000100 */
[----:B------:R-:W-:Y:S04]  /*3d20*/  ISETP.GT.AND P0, PT, R178, 0x10, !P2 ;  /* 0x00000010b200780c */ /* 0x000fe80005704270 */
[C---:B------:R-:W-:Y:S05]  /*3d30*/  ISETP.LT.OR P0, PT, R179.reuse, 0x11, P0 ;  /* 0x00000011b300780c */ /* 0x040fea0000701670 */
[----:B------:R-:W-:Y:S02]  /*3d40*/  FSEL R192, R8, -INF , !P0 ;  /* 0xff80000008c07808 */ /* 0x000fe40004000000 */
[----:B------:R-:W-:Y:S04]  /*3d50*/  ISETP.GT.AND P0, PT, R178, 0x11, !P1 ;  /* 0x00000011b200780c */ /* 0x000fe80004f04270 */
[----:B------:R-:W-:Y:S04]  /*3d60*/  ISETP.LT.OR P0, PT, R179, 0x12, P0 ;  /* 0x00000012b300780c */ /* 0x000fe80000701670 */
[----:B------:R-:W-:Y:S02]  /*3d70*/  FSEL R190, R9, -INF , !P0 ;  /* 0xff80000009be7808 */ /* 0x000fe40004000000 */
[----:B------:R-:W-:Y:S02]  /*3d80*/  ISETP.GT.AND P0, PT, R176, 0x10, !P2 ;  /* 0x00000010b000780c */ /* 0x000fe40005704270 */
[----:B------:R-:W-:Y:S02]  /*3d90*/  ISETP.GE.AND P2, PT, R222, 0x21, PT ;  /* 0x00000021de00780c */ /* 0x000fe40003f46270 */
[C---:B------:R-:W-:Y:S04]  /*3da0*/  ISETP.LT.OR P0, PT, R173.reuse, 0x11, P0 ;  /* 0x00000011ad00780c */ /* 0x040fe80000701670 */
[----:B------:R-:W-:Y:S02]  /*3db0*/  FSEL R189, R10, -INF , !P0 ;  /* 0xff8000000abd7808 */ /* 0x000fe40004000000 */
[----:B------:R-:W-:Y:S02]  /*3dc0*/  ISETP.GT.AND P0, PT, R176, 0x11, !P1 ;  /* 0x00000011b000780c */ /* 0x000fe40004f04270 */
[----:B------:R-:W-:Y:S02]  /*3dd0*/  ISETP.GE.AND P1, PT, R222, 0x22, PT ;  /* 0x00000022de00780c */ /* 0x000fe40003f26270 */
[----:B------:R-:W-:Y:S04]  /*3de0*/  ISETP.LT.OR P0, PT, R173, 0x12, P0 ;  /* 0x00000012ad00780c */ /* 0x000fe80000701670 */
[----:B------:R-:W-:Y:S02]  /*3df0*/  FSEL R187, R11, -INF , !P0 ;  /* 0xff8000000bbb7808 */ /* 0x000fe40004000000 */
[C---:B------:R-:W-:Y:S01]  /*3e00*/  HMMA.16816.F32.BF16 R8, R24.reuse, R88, RZ ;  /* 0x000000581808723c */ /* 0x040fe200000418ff */
[----:B------:R-:W-:Y:S04]  /*3e10*/  ISETP.GT.AND P0, PT, R178, 0x20, !P2 ;  /* 0x00000020b200780c */ /* 0x000fe80005704270 */
[C---:B------:R-:W-:Y:S04]  /*3e20*/  ISETP.LT.OR P0, PT, R179.reuse, 0x21, P0 ;  /* 0x00000021b300780c */ /* 0x040fe80000701670 */
        /* <DEDUP_REMOVED lines=12> */
[C---:B----4-:R-:W-:Y:S01]  /*3ef0*/  HMMA.16816.F32.BF16 R12, R24.reuse, R90, RZ ;  /* 0x0000005a180c723c */ /* 0x050fe200000418ff */
[----:B------:R-:W-:Y:S01]  /*3f00*/  ISETP.GT.AND P0, PT, R178, 0x30, !P2 ;  /* 0x00000030b200780c */ /* 0x000fe20005704270 */
[----:B------:R-:W1:Y:S01]  /*3f10*/  LDSM.16.M88.4 R88, [R211] ;  /* 0x00000000d358783b */ /* 0x000e620000000200 */
[--C-:B------:R-:W-:Y:S02]  /*3f20*/  FFMA.FTZ R183, R183, c[0x0][0x29c], -R174.reuse ;  /* 0x0000a700b7b77a23 */ /* 0x100fe400000108ae */
[C---:B------:R-:W-:Y:S04]  /*3f30*/  ISETP.LT.OR P0, PT, R179.reuse, 0x31, P0 ;  /* 0x00000031b300780c */ /* 0x040fe80000701670 */
[----:B------:R-:W-:Y:S01]  /*3f40*/  FSEL R184, R16, -INF , !P0 ;  /* 0xff80000010b87808 */ /* 0x000fe20004000000 */
[----:B------:R-:W-:Y:S01]  /*3f50*/  MUFU.EX2 R183, R183 ;  /* 0x000000b700b77308 */ /* 0x000fe20000000800 */
[----:B------:R-:W-:Y:S04]  /*3f60*/  ISETP.GT.AND P0, PT, R178, 0x31, !P1 ;  /* 0x00000031b200780c */ /* 0x000fe80004f04270 */
[----:B------:R-:W-:Y:S04]  /*3f70*/  ISETP.LT.OR P0, PT, R179, 0x32, P0 ;  /* 0x00000032b300780c */ /* 0x000fe80000701670 */
[----:B------:R-:W-:Y:S02]  /*3f80*/  FSEL R182, R17, -INF , !P0 ;  /* 0xff80000011b67808 */ /* 0x000fe40004000000 */
[----:B------:R-:W-:Y:S02]  /*3f90*/  ISETP.GT.AND P0, PT, R176, 0x30, !P2 ;  /* 0x00000030b000780c */ /* 0x000fe40005704270 */
[----:B------:R-:W-:Y:S01]  /*3fa0*/  ISETP.GE.AND P2, PT, R222, 0x41, PT ;  /* 0x00000041de00780c */ /* 0x000fe20003f46270 */
[--C-:B------:R-:W-:Y:S01]  /*3fb0*/  FFMA.FTZ R182, R182, c[0x0][0x29c], -R175.reuse ;  /* 0x0000a700b6b67a23 */ /* 0x100fe200000108af */
[----:B------:R-:W-:Y:S03]  /*3fc0*/  ISETP.LT.OR P0, PT, R173, 0x31, P0 ;  /* 0x00000031ad00780c */ /* 0x000fe60000701670 */
[----:B------:R-:W-:Y:S01]  /*3fd0*/  MUFU.EX2 R195, R182 ;  /* 0x000000b600c37308 */ /* 0x000fe20000000800 */
[----:B------:R-:W-:Y:S02]  /*3fe0*/  FSEL R181, R18, -INF , !P0 ;  /* 0xff80000012b57808 */ /* 0x000fe40004000000 */
[----:B------:R-:W-:Y:S02]  /*3ff0*/  ISETP.GT.AND P0, PT, R176, 0x31, !P1 ;  /* 0x00000031b000780c */ /* 0x000fe40004f04270 */
[----:B------:R-:W-:Y:S01]  /*4000*/  ISETP.GE.AND P1, PT, R222, 0x42, PT ;  /* 0x00000042de00780c */ /* 0x000fe20003f26270 */
[--C-:B------:R-:W-:Y:S01]  /*4010*/  FFMA.FTZ R181, R181, c[0x0][0x29c], -R174.reuse ;  /* 0x0000a700b5b57a23 */ /* 0x100fe200000108ae */
[----:B------:R-:W-:Y:S04]  /*4020*/  ISETP.LT.OR P0, PT, R173, 0x32, P0 ;  /* 0x00000032ad00780c */ /* 0x000fe80000701670 */
[----:B------:R-:W-:Y:S01]  /*4030*/  FSEL R177, R19, -INF , !P0 ;  /* 0xff80000013b17808 */ /* 0x000fe20004000000 */
[----:B------:R-:W-:Y:S01]  /*4040*/  MUFU.EX2 R181, R181 ;  /* 0x000000b500b57308 */ /* 0x000fe20000000800 */
[C---:B------:R-:W-:Y:S01]  /*4050*/  HMMA.16816.F32.BF16 R16, R24.reuse, R92, RZ ;  /* 0x0000005c1810723c */ /* 0x040fe200000418ff */
[----:B------:R-:W-:Y:S01]  /*4060*/  ISETP.GT.AND P0, PT, R178, 0x40, !P2 ;  /* 0x00000040b200780c */ /* 0x000fe20005704270 */
[----:B------:R-:W-:Y:S01]  /*4070*/  LDSM.16.M88.2 R92, [R205+0x8880] ;  /* 0x00888000cd5c783b */ /* 0x000fe20000000100 */
[--C-:B------:R-:W-:Y:S02]  /*4080*/  FFMA.FTZ R177, R177, c[0x0][0x29c], -R174.reuse ;  /* 0x0000a700b1b17a23 */ /* 0x100fe400000108ae */
[C---:B------:R-:W-:Y:S03]  /*4090*/  ISETP.LT.OR P0, PT, R179.reuse, 0x41, P0 ;  /* 0x00000041b300780c */ /* 0x040fe60000701670 */
[----:B------:R-:W-:Y:S01]  /*40a0*/  HMMA.16816.F32.BF16 R24, R24, R94, RZ ;  /* 0x0000005e1818723c */ /* 0x000fe200000418ff */
[----:B------:R-:W-:Y:S01]  /*40b0*/  FSEL R180, R20, -INF , !P0 ;  /* 0xff80000014b47808 */ /* 0x000fe20004000000 */
[----:B------:R-:W-:Y:S01]  /*40c0*/  LDSM.16.M88.2 R94, [R205+0x9080] ;  /* 0x00908000cd5e783b */ /* 0x000fe20000000100 */
[----:B------:R-:W-:Y:S03]  /*40d0*/  ISETP.GT.AND P0, PT, R178, 0x41, !P1 ;  /* 0x00000041b200780c */ /* 0x000fe60004f04270 */
[----:B------:R-:W-:Y:S01]  /*40e0*/  FFMA.FTZ R180, R180, c[0x0][0x29c], -R175 ;  /* 0x0000a700b4b47a23 */ /* 0x000fe200000108af */
[----:B------:R-:W-:Y:S01]  /*40f0*/  ISETP.LT.OR P0, PT, R179, 0x42, P0 ;  /* 0x00000042b300780c */ /* 0x000fe20000701670 */
[C---:B------:R-:W-:Y:S01]  /*4100*/  HMMA.16816.F32.BF16 R4, R96.reuse, R100, R4 ;  /* 0x000000646004723c */ /* 0x040fe20000041804 */
[----:B------:R-:W-:Y:S03]  /*4110*/  LDSM.16.M88.2 R100, [R205+0x9880] ;  /* 0x00988000cd64783b */ /* 0x000fe60000000100 */
[----:B------:R-:W-:Y:S01]  /*4120*/  MUFU.EX2 R180, R180 ;  /* 0x000000b400b47308 */ /* 0x000fe20000000800 */
[----:B------:R-:W-:Y:S02]  /*4130*/  FSEL R178, R21, -INF , !P0 ;  /* 0xff80000015b27808 */ /* 0x000fe40004000000 */
[----:B------:R-:W2:Y:S01]  /*4140*/  LDSM.16.M88.2 R20, [R205+0x8080] ;  /* 0x00808000cd14783b */ /* 0x000ea20000000100 */
[C---:B------:R-:W-:Y:S03]  /*4150*/  HMMA.16816.F32.BF16 R8, R96.reuse, R102, R8 ;  /* 0x000000666008723c */ /* 0x040fe60000041808 */
[----:B------:R-:W-:Y:S01]  /*4160*/  LDSM.16.M88.2 R102, [R204+0x7880] ;  /* 0x00788000cc66783b */ /* 0x000fe20000000100 */
[----:B------:R-:W-:Y:S04]  /*4170*/  ISETP.GT.AND P0, PT, R176, 0x40, !P2 ;  /* 0x00000040b000780c */ /* 0x000fe80005704270 */
[C---:B------:R-:W-:Y:S01]  /*4180*/  HMMA.16816.F32.BF16 R12, R96.reuse, R104, R12 ;  /* 0x00000068600c723c */ /* 0x040fe2000004180c */
[----:B------:R-:W-:Y:S02]  /*4190*/  LDSM.16.M88.2 R104, [R204+0xe080] ;  /* 0x00e08000cc68783b */ /* 0x000fe40000000100 */
[C---:B------:R-:W-:Y:S04]  /*41a0*/  ISETP.LT.OR P0, PT, R173.reuse, 0x41, P0 ;  /* 0x00000041ad00780c */ /* 0x040fe80000701670 */
[----:B------:R-:W-:Y:S01]  /*41b0*/  FSEL R179, R22, -INF , !P0 ;  /* 0xff80000016b37808 */ /* 0x000fe20004000000 */
[C---:B------:R-:W-:Y:S03]  /*41c0*/  HMMA.16816.F32.BF16 R16, R96.reuse, R106, R16 ;  /* 0x0000006a6010723c */ /* 0x040fe60000041810 */
[----:B------:R-:W-:Y:S01]  /*41d0*/  ISETP.GT.AND P0, PT, R176, 0x41, !P1 ;  /* 0x00000041b000780c */ /* 0x000fe20004f04270 */
[----:B------:R-:W-:Y:S02]  /*41e0*/  IMAD.IADD R22, R172, 0x1, R211 ;  /* 0x00000001ac167824 */ /* 0x000fe400078e02d3 */
[--C-:B------:R-:W-:Y:S01]  /*41f0*/  FFMA.FTZ R172, R184, c[0x0][0x29c], -R175.reuse ;  /* 0x0000a700b8ac7a23 */ /* 0x100fe200000108af */
[----:B------:R-:W-:Y:S01]  /*4200*/  ISETP.LT.OR P0, PT, R173, 0x42, P0 ;  /* 0x00000042ad00780c */ /* 0x000fe20000701670 */
[----:B------:R-:W-:Y:S01]  /*4210*/  HMMA.16816.F32.BF16 R24, R96, R108, R24 ;  /* 0x0000006c6018723c */ /* 0x000fe20000041818 */
[----:B------:R-:W3:Y:S03]  /*4220*/  LDSM.16.M88.4 R96, [R22] ;  /* 0x000000001660783b */ /* 0x000ee60000000200 */
[--C-:B------:R-:W-:Y:S01]  /*4230*/  FFMA.FTZ R106, R196, c[0x0][0x29c], -R175.reuse ;  /* 0x0000a700c46a7a23 */ /* 0x100fe200000108af */
[----:B------:R-:W-:Y:S01]  /*4240*/  MUFU.EX2 R172, R172 ;  /* 0x000000ac00ac7308 */ /* 0x000fe20000000800 */
[--C-:B------:R-:W-:Y:S01]  /*4250*/  FFMA.FTZ R107, R194, c[0x0][0x29c], -R175.reuse ;  /* 0x0000a700c26b7a23 */ /* 0x100fe200000108af */
[----:B------:R-:W-:Y:S01]  /*4260*/  FSEL R23, R23, -INF , !P0 ;  /* 0xff80000017177808 */ /* 0x000fe20004000000 */
[C---:B-1----:R-:W-:Y:S01]  /*4270*/  HMMA.16816.F32.BF16 R4, R88.reuse, R2, R4 ;  /* 0x000000025804723c */ /* 0x042fe20000041804 */
[----:B------:R-:W1:Y:S04]  /*4280*/  LDSM.16.M88.2 R2, [R204+0x8080] ;  /* 0x00808000cc02783b */ /* 0x000e680000000100 */
[--C-:B------:R-:W-:Y:S02]  /*4290*/  FFMA.FTZ R108, R192, c[0x0][0x29c], -R175.reuse ;  /* 0x0000a700c06c7a23 */ /* 0x100fe400000108af */
[--C-:B------:R-:W-:Y:S01]  /*42a0*/  FFMA.FTZ R109, R190, c[0x0][0x29c], -R175.reuse ;  /* 0x0000a700be6d7a23 */ /* 0x100fe200000108af */
[C---:B--2---:R-:W-:Y:S01]  /*42b0*/  HMMA.16816.F32.BF16 R8, R88.reuse, R20, R8 ;  /* 0x000000145808723c */ /* 0x044fe20000041808 */
[----:B------:R-:W2:Y:S01]  /*42c0*/  LDSM.16.M88.2 R20, [R204+0x8880] ;  /* 0x00888000cc14783b */ /* 0x000ea20000000100 */
[----:B------:R-:W-:Y:S02]  /*42d0*/  MUFU.EX2 R106, R106 ;  /* 0x0000006a006a7308 */ /* 0x000fe40000000800 */
[--C-:B------:R-:W-:Y:S04]  /*42e0*/  FFMA.FTZ R179, R179, c[0x0][0x29c], -R174.reuse ;  /* 0x0000a700b3b37a23 */ /* 0x100fe800000108ae */
[C---:B------:R-:W-:Y:S01]  /*42f0*/  HMMA.16816.F32.BF16 R12, R88.reuse, R92, R12 ;  /* 0x0000005c580c723c */ /* 0x040fe2000004180c */
[----:B------:R-:W4:Y:S03]  /*4300*/  LDSM.16.M88.2 R92, [R204+0x9080] ;  /* 0x00908000cc5c783b */ /* 0x000f260000000100 */
[----:B------:R-:W-:Y:S04]  /*4310*/  MUFU.EX2 R108, R108 ;  /* 0x0000006c006c7308 */ /* 0x000fe80000000800 */
[C---:B------:R-:W-:Y:S01]  /*4320*/  HMMA.16816.F32.BF16 R16, R88.reuse, R94, R16 ;  /* 0x0000005e5810723c */ /* 0x040fe20000041810 */
[----:B------:R-:W5:Y:S05]  /*4330*/  LDSM.16.M88.2 R94, [R204+0x9880] ;  /* 0x00988000cc5e783b */ /* 0x000f6a0000000100 */
[----:B------:R-:W-:Y:S02]  /*4340*/  MUFU.EX2 R109, R109 ;  /* 0x0000006d006d7308 */ /* 0x000fe40000000800 */
[----:B------:R-:W-:Y:S01]  /*4350*/  HMMA.16816.F32.BF16 R24, R88, R100, R24 ;  /* 0x000000645818723c */ /* 0x000fe20000041818 */
[----:B------:R-:W-:Y:S04]  /*4360*/  LDSM.16.M88.2 R100, [R213+0xa080] ;  /* 0x00a08000d564783b */ /* 0x000fe80000000100 */
[----:B------:R-:W5:Y:S03]  /*4370*/  LDSM.16.M88.4 R88, [R111+0x1d080] ;  /* 0x01d080006f58783b */ /* 0x000f660000000200 */
[C---:B---3--:R-:W-:Y:S01]  /*4380*/  HMMA.16816.F32.BF16 R4, R96.reuse, R102, R4 ;  /* 0x000000666004723c */ /* 0x048fe20000041804 */
[----:B------:R-:W3:Y:S01]  /*4390*/  LDSM.16.M88.2 R102, [R213+0xa880] ;  /* 0x00a88000d566783b */ /* 0x000ee20000000100 */
[----:B------:R-:W-:Y:S06]  /*43a0*/  MUFU.EX2 R179, R179 ;  /* 0x000000b300b37308 */ /* 0x000fec0000000800 */
[C---:B-1----:R-:W-:Y:S01]  /*43b0*/  HMMA.16816.F32.BF16 R8, R96.reuse, R2, R8 ;  /* 0x000000026008723c */ /* 0x042fe20000041808 */
[----:B------:R-:W1:Y:S03]  /*43c0*/  LDSM.16.M88.2 R2, [R213+0xb080] ;  /* 0x00b08000d502783b */ /* 0x000e660000000100 */
[----:B------:R-:W-:Y:S04]  /*43d0*/  MUFU.EX2 R107, R107 ;  /* 0x0000006b006b7308 */ /* 0x000fe80000000800 */
[C---:B--2---:R-:W-:Y:S01]  /*43e0*/  HMMA.16816.F32.BF16 R12, R96.reuse, R20, R12 ;  /* 0x00000014600c723c */ /* 0x044fe2000004180c */
[----:B------:R-:W2:Y:S07]  /*43f0*/  LDSM.16.M88.2 R20, [R213+0xb880] ;  /* 0x00b88000d514783b */ /* 0x000eae0000000100 */
[C---:B----4-:R-:W-:Y:S01]  /*4400*/  HMMA.16816.F32.BF16 R16, R96.reuse, R92, R16 ;  /* 0x0000005c6010723c */ /* 0x050fe20000041810 */
[----:B------:R-:W4:Y:S07]  /*4410*/  LDSM.16.M88.2 R92, [R213+0xc080] ;  /* 0x00c08000d55c783b */ /* 0x000f2e0000000100 */
[----:B-----5:R-:W-:Y:S01]  /*4420*/  HMMA.16816.F32.BF16 R24, R96, R94, R24 ;  /* 0x0000005e6018723c */ /* 0x020fe20000041818 */
[----:B------:R-:W-:Y:S04]  /*4430*/  LDSM.16.M88.2 R94, [R206+0xa080] ;  /* 0x00a08000ce5e783b */ /* 0x000fe80000000100 */
[----:B------:R-:W5:Y:S03]  /*4440*/  LDSM.16.M88.4 R96, [R110+0x1d080] ;  /* 0x01d080006e60783b */ /* 0x000f660000000200 */
[C---:B------:R-:W-:Y:S01]  /*4450*/  HMMA.16816.F32.BF16 R4, R88.reuse, R100, R4 ;  /* 0x000000645804723c */ /* 0x040fe20000041804 */
        /* <DEDUP_REMOVED lines=8> */
[----:B------:R-:W-:Y:S04]  /*44e0*/  LDSM.16.M88.2 R92, [R205+0xa080] ;  /* 0x00a08000cd5c783b */ /* 0x000fe80000000100 */
[----:B------:R-:W4:Y:S03]  /*44f0*/  LDSM.16.M88.4 R88, [R211+0x2000] ;  /* 0x00200000d358783b */ /* 0x000f260000000200 */
[C---:B-----5:R-:W-:Y:S01]  /*4500*/  HMMA.16816.F32.BF16 R4, R96.reuse, R94, R4 ;  /* 0x0000005e6004723c */ /* 0x060fe20000041804 */
[----:B------:R-:W5:Y:S07]  /*4510*/  LDSM.16.M88.2 R94, [R205+0xa880] ;  /* 0x00a88000cd5e783b */ /* 0x000f6e0000000100 */
[C---:B------:R-:W-:Y:S01]  /*4520*/  HMMA.16816.F32.BF16 R8, R96.reuse, R100, R8 ;  /* 0x000000646008723c */ /* 0x040fe20000041808 */
[----:B------:R-:W5:Y:S07]  /*4530*/  LDSM.16.M88.2 R100, [R205+0xb080] ;  /* 0x00b08000cd64783b */ /* 0x000f6e0000000100 */
[C---:B---3--:R-:W-:Y:S01]  /*4540*/  HMMA.16816.F32.BF16 R12, R96.reuse, R102, R12 ;  /* 0x00000066600c723c */ /* 0x048fe2000004180c */
[----:B------:R-:W3:Y:S07]  /*4550*/  LDSM.16.M88.2 R102, [R205+0xb880] ;  /* 0x00b88000cd66783b */ /* 0x000eee0000000100 */
[C---:B-1----:R-:W-:Y:S01]  /*4560*/  HMMA.16816.F32.BF16 R16, R96.reuse, R2, R16 ;  /* 0x000000026010723c */ /* 0x042fe20000041810 */
[----:B------:R-:W1:Y:S07]  /*4570*/  LDSM.16.M88.2 R2, [R205+0xc080] ;  /* 0x00c08000cd02783b */ /* 0x000e6e0000000100 */
[----:B--2---:R-:W-:Y:S01]  /*4580*/  HMMA.16816.F32.BF16 R24, R96, R20, R24 ;  /* 0x000000146018723c */ /* 0x004fe20000041818 */
[----:B------:R-:W-:Y:S04]  /*4590*/  LDSM.16.M88.2 R20, [R204+0xa080] ;  /* 0x00a08000cc14783b */ /* 0x000fe80000000100 */
[----:B------:R-:W2:Y:S03]  /*45a0*/  LDSM.16.M88.4 R96, [R22+0x2000] ;  /* 0x002000001660783b */ /* 0x000ea60000000200 */
[C---:B----4-:R-:W-:Y:S01]  /*45b0*/  HMMA.16816.F32.BF16 R4, R88.reuse, R92, R4 ;  /* 0x0000005c5804723c */ /* 0x050fe20000041804 */
[----:B------:R-:W4:Y:S07]  /*45c0*/  LDSM.16.M88.2 R92, [R204+0xa880] ;  /* 0x00a88000cc5c783b */ /* 0x000f2e0000000100 */
[C---:B-----5:R-:W-:Y:S01]  /*45d0*/  HMMA.16816.F32.BF16 R8, R88.reuse, R94, R8 ;  /* 0x0000005e5808723c */ /* 0x060fe20000041808 */
[----:B------:R-:W5:Y:S07]  /*45e0*/  LDSM.16.M88.2 R94, [R204+0xb080] ;  /* 0x00b08000cc5e783b */ /* 0x000f6e0000000100 */
[C---:B------:R-:W-:Y:S01]  /*45f0*/  HMMA.16816.F32.BF16 R12, R88.reuse, R100, R12 ;  /* 0x00000064580c723c */ /* 0x040fe2000004180c */
[----:B------:R-:W5:Y:S07]  /*4600*/  LDSM.16.M88.2 R100, [R204+0xb880] ;  /* 0x00b88000cc64783b */ /* 0x000f6e0000000100 */
[C---:B---3--:R-:W-:Y:S01]  /*4610*/  HMMA.16816.F32.BF16 R16, R88.reuse, R102, R16 ;  /* 0x000000665810723c */ /* 0x048fe20000041810 */
[----:B------:R-:W3:Y:S07]  /*4620*/  LDSM.16.M88.2 R102, [R204+0xc080] ;  /* 0x00c08000cc66783b */ /* 0x000eee0000000100 */
[----:B-1----:R-:W-:Y:S01]  /*4630*/  HMMA.16816.F32.BF16 R24, R88, R2, R24 ;  /* 0x000000025818723c */ /* 0x002fe20000041818 */
[----:B------:R-:W-:Y:S04]  /*4640*/  LDSM.16.M88.2 R2, [R213+0xc880] ;  /* 0x00c88000d502783b */ /* 0x000fe80000000100 */
[----:B------:R1:W3:Y:S03]  /*4650*/  LDSM.16.M88.4 R88, [R111+0x1f080] ;  /* 0x01f080006f58783b */ /* 0x0002e60000000200 */
[C---:B--2---:R-:W-:Y:S01]  /*4660*/  HMMA.16816.F32.BF16 R4, R96.reuse, R20, R4 ;  /* 0x000000146004723c */ /* 0x044fe20000041804 */
[----:B------:R-:W2:Y:S07]  /*4670*/  LDSM.16.M88.2 R20, [R213+0xd080] ;  /* 0x00d08000d514783b */ /* 0x000eae0000000100 */
[C---:B----4-:R-:W-:Y:S01]  /*4680*/  HMMA.16816.F32.BF16 R8, R96.reuse, R92, R8 ;  /* 0x0000005c6008723c */ /* 0x050fe20000041808 */
[----:B------:R-:W4:Y:S07]  /*4690*/  LDSM.16.M88.2 R92, [R213+0xd880] ;  /* 0x00d88000d55c783b */ /* 0x000f2e0000000100 */
[C---:B-----5:R-:W-:Y:S01]  /*46a0*/  HMMA.16816.F32.BF16 R12, R96.reuse, R94, R12 ;  /* 0x0000005e600c723c */ /* 0x060fe2000004180c */
[----:B------:R-:W5:Y:S03]  /*46b0*/  LDSM.16.M88.2 R94, [R213+0xe080] ;  /* 0x00e08000d55e783b */ /* 0x000f660000000100 */
[--C-:B-1----:R-:W-:Y:S04]  /*46c0*/  FFMA.FTZ R111, R186, c[0x0][0x29c], -R175.reuse ;  /* 0x0000a700ba6f7a23 */ /* 0x102fe800000108af */
[C---:B------:R-:W-:Y:S01]  /*46d0*/  HMMA.16816.F32.BF16 R16, R96.reuse, R100, R16 ;  /* 0x000000646010723c */ /* 0x040fe20000041810 */
[----:B------:R-:W1:Y:S01]  /*46e0*/  LDSM.16.M88.2 R100, [R213+0xe880] ;  /* 0x00e88000d564783b */ /* 0x000e620000000100 */
[----:B------:R-:W-:Y:S06]  /*46f0*/  MUFU.EX2 R111, R111 ;  /* 0x0000006f006f7308 */ /* 0x000fec0000000800 */
[----:B---3--:R-:W-:Y:S01]  /*4700*/  HMMA.16816.F32.BF16 R24, R96, R102, R24 ;  /* 0x000000666018723c */ /* 0x008fe20000041818 */
[----:B------:R-:W-:Y:S04]  /*4710*/  LDSM.16.M88.2 R102, [R206+0xc880] ;  /* 0x00c88000ce66783b */ /* 0x000fe80000000100 */
[----:B------:R3:W1:Y:S03]  /*4720*/  LDSM.16.M88.4 R96, [R110+0x1f080] ;  /* 0x01f080006e60783b */ /* 0x0006660000000200 */
[C---:B------:R-:W-:Y:S01]  /*4730*/  HMMA.16816.F32.BF16 R4, R88.reuse, R2, R4 ;  /* 0x000000025804723c */ /* 0x040fe20000041804 */
[----:B------:R-:W1:Y:S07]  /*4740*/  LDSM.16.M88.2 R2, [R206+0xd080] ;  /* 0x00d08000ce02783b */ /* 0x000e6e0000000100 */
[C---:B--2---:R-:W-:Y:S01]  /*4750*/  HMMA.16816.F32.BF16 R8, R88.reuse, R20, R8 ;  /* 0x000000145808723c */ /* 0x044fe20000041808 */
[----:B------:R-:W2:Y:S07]  /*4760*/  LDSM.16.M88.2 R20, [R206+0xd880] ;  /* 0x00d88000ce14783b */ /* 0x000eae0000000100 */
[C---:B----4-:R-:W-:Y:S01]  /*4770*/  HMMA.16816.F32.BF16 R12, R88.reuse, R92, R12 ;  /* 0x0000005c580c723c */ /* 0x050fe2000004180c */
[----:B------:R-:W4:Y:S03]  /*4780*/  LDSM.16.M88.2 R92, [R206+0xe080] ;  /* 0x00e08000ce5c783b */ /* 0x000f260000000100 */
[--C-:B---3--:R-:W-:Y:S02]  /*4790*/  FFMA.FTZ R110, R188, c[0x0][0x29c], -R175.reuse ;  /* 0x0000a700bc6e7a23 */ /* 0x108fe400000108af */
[----:B------:R-:W-:Y:S02]  /*47a0*/  FFMA.FTZ R175, R178, c[0x0][0x29c], -R175 ;  /* 0x0000a700b2af7a23 */ /* 0x000fe400000108af */
[C---:B-----5:R-:W-:Y:S01]  /*47b0*/  HMMA.16816.F32.BF16 R16, R88.reuse, R94, R16 ;  /* 0x0000005e5810723c */ /* 0x060fe20000041810 */
[----:B------:R-:W3:Y:S01]  /*47c0*/  LDSM.16.M88.2 R94, [R206+0xe880] ;  /* 0x00e88000ce5e783b */ /* 0x000ee20000000100 */
[----:B------:R-:W-:Y:S06]  /*47d0*/  MUFU.EX2 R110, R110 ;  /* 0x0000006e006e7308 */ /* 0x000fec0000000800 */
[----:B-1----:R-:W-:Y:S01]  /*47e0*/  HMMA.16816.F32.BF16 R24, R88, R100, R24 ;  /* 0x000000645818723c */ /* 0x002fe20000041818 */
[----:B------:R-:W-:Y:S03]  /*47f0*/  LDSM.16.M88.2 R100, [R205+0xc880] ;  /* 0x00c88000cd64783b */ /* 0x000fe60000000100 */
[----:B------:R-:W1:Y:S01]  /*4800*/  MUFU.EX2 R175, R175 ;  /* 0x000000af00af7308 */ /* 0x000e620000000800 */
[----:B------:R-:W5:Y:S03]  /*4810*/  LDSM.16.M88.4 R88, [R211+0x4000] ;  /* 0x00400000d358783b */ /* 0x000f660000000200 */
[C---:B------:R-:W-:Y:S01]  /*4820*/  HMMA.16816.F32.BF16 R4, R96.reuse, R102, R4 ;  /* 0x000000666004723c */ /* 0x040fe20000041804 */
[----:B------:R-:W1:Y:S07]  /*4830*/  LDSM.16.M88.2 R102, [R205+0xd080] ;  /* 0x00d08000cd66783b */ /* 0x000e6e0000000100 */
[C---:B------:R-:W-:Y:S01]  /*4840*/  HMMA.16816.F32.BF16 R8, R96.reuse, R2, R8 ;  /* 0x000000026008723c */ /* 0x040fe20000041808 */
[----:B------:R-:W1:Y:S07]  /*4850*/  LDSM.16.M88.2 R2, [R205+0xd880] ;  /* 0x00d88000cd02783b */ /* 0x000e6e0000000100 */
[C---:B--2---:R-:W-:Y:S01]  /*4860*/  HMMA.16816.F32.BF16 R12, R96.reuse, R20, R12 ;  /* 0x00000014600c723c */ /* 0x044fe2000004180c */
[----:B------:R-:W2:Y:S07]  /*4870*/  LDSM.16.M88.2 R20, [R205+0xe080] ;  /* 0x00e08000cd14783b */ /* 0x000eae0000000100 */
[C---:B----4-:R-:W-:Y:S01]  /*4880*/  HMMA.16816.F32.BF16 R16, R96.reuse, R92, R16 ;  /* 0x0000005c6010723c */ /* 0x050fe20000041810 */
[----:B------:R-:W4:Y:S07]  /*4890*/  LDSM.16.M88.2 R92, [R205+0xe880] ;  /* 0x00e88000cd5c783b */ /* 0x000f2e0000000100 */
[----:B---3--:R-:W-:Y:S01]  /*48a0*/  HMMA.16816.F32.BF16 R24, R96, R94, R24 ;  /* 0x0000005e6018723c */ /* 0x008fe20000041818 */
[----:B------:R-:W-:Y:S04]  /*48b0*/  LDSM.16.M88.2 R94, [R204+0xc880] ;  /* 0x00c88000cc5e783b */ /* 0x000fe80000000100 */
[----:B------:R3:W4:Y:S03]  /*48c0*/  LDSM.16.M88.4 R96, [R22+0x4000] ;  /* 0x004000001660783b */ /* 0x0007260000000200 */
[C---:B-----5:R-:W-:Y:S01]  /*48d0*/  HMMA.16816.F32.BF16 R4, R88.reuse, R100, R4 ;  /* 0x000000645804723c */ /* 0x060fe20000041804 */
[----:B------:R-:W5:Y:S07]  /*48e0*/  LDSM.16.M88.2 R100, [R204+0xd080] ;  /* 0x00d08000cc64783b */ /* 0x000f6e0000000100 */
[C---:B-1----:R-:W-:Y:S01]  /*48f0*/  HMMA.16816.F32.BF16 R8, R88.reuse, R102, R8 ;  /* 0x000000665808723c */ /* 0x042fe20000041808 */
[----:B------:R-:W1:Y:S07]  /*4900*/  LDSM.16.M88.2 R102, [R204+0xd880] ;  /* 0x00d88000cc66783b */ /* 0x000e6e0000000100 */
[C---:B------:R-:W-:Y:S01]  /*4910*/  HMMA.16816.F32.BF16 R12, R88.reuse, R2, R12 ;  /* 0x00000002580c723c */ /* 0x040fe2000004180c */
[----:B------:R-:W1:Y:S03]  /*4920*/  LDSM.16.M88.2 R2, [R204+0xe880] ;  /* 0x00e88000cc02783b */ /* 0x000e660000000100 */
[--C-:B---3--:R-:W-:Y:S04]  /*4930*/  FFMA.FTZ R22, R193, c[0x0][0x29c], -R174.reuse ;  /* 0x0000a700c1167a23 */ /* 0x108fe800000108ae */
[C---:B--2---:R-:W-:Y:S01]  /*4940*/  HMMA.16816.F32.BF16 R16, R88.reuse, R20, R16 ;  /* 0x000000145810723c */ /* 0x044fe20000041810 */
[----:B------:R-:W2:Y:S01]  /*4950*/  LDS R20, [R225.X4+0x21280] ;  /* 0x02128000e1147984 */ /* 0x000ea20000004800 */
[----:B------:R-:W-:Y:S05]  /*4960*/  MUFU.EX2 R22, R22 ;  /* 0x0000001600167308 */ /* 0x000fea0000000800 */
[--C-:B------:R-:W-:Y:S01]  /*4970*/  FFMA.FTZ R21, R191, c[0x0][0x29c], -R174.reuse ;  /* 0x0000a700bf157a23 */ /* 0x100fe200000108ae */
[----:B----4-:R-:W-:Y:S05]  /*4980*/  HMMA.16816.F32.BF16 R24, R88, R92, R24 ;  /* 0x0000005c5818723c */ /* 0x010fea0000041818 */
[----:B------:R-:W3:Y:S02]  /*4990*/  MUFU.EX2 R21, R21 ;  /* 0x0000001500157308 */ /* 0x000ee40000000800 */
[--C-:B------:R-:W-:Y:S01]  /*49a0*/  FFMA.FTZ R88, R189, c[0x0][0x29c], -R174.reuse ;  /* 0x0000a700bd587a23 */ /* 0x100fe200000108ae */
[C---:B------:R-:W-:Y:S05]  /*49b0*/  HMMA.16816.F32.BF16 R4, R96.reuse, R94, R4 ;  /* 0x0000005e6004723c */ /* 0x040fea0000041804 */
[--C-:B------:R-:W-:Y:S02]  /*49c0*/  FFMA.FTZ R89, R187, c[0x0][0x29c], -R174.reuse ;  /* 0x0000a700bb597a23 */ /* 0x100fe400000108ae */
[----:B------:R-:W-:Y:S01]  /*49d0*/  MUFU.EX2 R88, R88 ;  /* 0x0000005800587308 */ /* 0x000fe20000000800 */
[C---:B-----5:R-:W-:Y:S04]  /*49e0*/  HMMA.16816.F32.BF16 R8, R96.reuse, R100, R8 ;  /* 0x000000646008723c */ /* 0x060fe80000041808 */
[--C-:B------:R-:W-:Y:S01]  /*49f0*/  FFMA.FTZ R90, R185, c[0x0][0x29c], -R174.reuse ;  /* 0x0000a700b95a7a23 */ /* 0x100fe200000108ae */
[----:B------:R-:W-:Y:S01]  /*4a00*/  F2FP.BF16.PACK_AB R95, R175, R180 ;  /* 0x000000b4af5f723e */ /* 0x000fe200000010ff */
[----:B------:R-:W-:Y:S02]  /*4a10*/  FFMA.FTZ R174, R23, c[0x0][0x29c], -R174 ;  /* 0x0000a70017ae7a23 */ /* 0x000fe400000108ae */
[C---:B-1----:R-:W-:Y:S01]  /*4a20*/  HMMA.16816.F32.BF16 R12, R96.reuse, R102, R12 ;  /* 0x00000066600c723c */ /* 0x042fe2000004180c */
[----:B------:R-:W-:Y:S07]  /*4a30*/  MUFU.EX2 R89, R89 ;  /* 0x0000005900597308 */ /* 0x000fee0000000800 */
[C---:B------:R-:W-:Y:S03]  /*4a40*/  HMMA.16816.F32.BF16 R16, R96.reuse, R104, R16 ;  /* 0x000000686010723c */ /* 0x040fe60000041810 */
[----:B------:R-:W1:Y:S05]  /*4a50*/  MUFU.EX2 R90, R90 ;  /* 0x0000005a005a7308 */ /* 0x000e6a0000000800 */
[----:B------:R-:W-:Y:S04]  /*4a60*/  HMMA.16816.F32.BF16 R24, R96, R2, R24 ;  /* 0x000000026018723c */ /* 0x000fe80000041818 */
[--C-:B--2---:R-:W-:Y:S01]  /*4a70*/  FADD.FTZ R23, R8, -R20.reuse ;  /* 0x8000001408177221 */ /* 0x104fe20000010000 */
[----:B------:R-:W-:Y:S01]  /*4a80*/  MUFU.EX2 R174, R174 ;  /* 0x000000ae00ae7308 */ /* 0x000fe20000000800 */
[--C-:B------:R-:W-:Y:S01]  /*4a90*/  FADD.FTZ R92, R9, -R20.reuse ;  /* 0x80000014095c7221 */ /* 0x100fe20000010000 */
[----:B---3--:R-:W-:Y:S01]  /*4aa0*/  F2FP.BF16.PACK_AB R97, R22, R21 ;  /* 0x000000151661723e */ /* 0x008fe200000010ff */
[--C-:B------:R-:W-:Y:S01]  /*4ab0*/  FADD.FTZ R3, R4, -R20.reuse ;  /* 0x8000001404037221 */ /* 0x100fe20000010000 */
[----:B------:R-:W-:Y:S01]  /*4ac0*/  F2FP.BF16.PACK_AB R9, R109, R108 ;  /* 0x0000006c6d09723e */ /* 0x000fe200000010ff */
[----:B------:R-:W2:Y:S02]  /*4ad0*/  LDS R4, [R225.X4+0x212a0] ;  /* 0x0212a000e1047984 */ /* 0x000ea40000004800 */
[--C-:B------:R-:W-:Y:S01]  /*4ae0*/  FADD.FTZ R2, R5, -R20.reuse ;  /* 0x8000001405027221 */ /* 0x100fe20000010000 */
[C---:B------:R-:W-:Y:S01]  /*4af0*/  F2FP.BF16.PACK_AB R5, R107.reuse, R106 ;  /* 0x0000006a6b05723e */ /* 0x040fe200000010ff */
[----:B------:R-:W-:Y:S01]  /*4b00*/  FMUL.FTZ R3, R106, R3 ;  /* 0x000000036a037220 */ /* 0x000fe20000410000 */
[----:B------:R-:W3:Y:S01]  /*4b10*/  MUFU.EX2 R8, R177 ;  /* 0x000000b100087308 */ /* 0x000ee20000000800 */
[----:B------:R-:W-:Y:S02]  /*4b20*/  FMUL.FTZ R2, R107, R2 ;  /* 0x000000026b027220 */ /* 0x000fe40000410000 */
[----:B------:R-:W-:Y:S01]  /*4b30*/  STS [R224+0x21480], R5 ;  /* 0x02148005e0007388 */ /* 0x000fe20000000800 */
[--C-:B------:R-:W-:Y:S01]  /*4b40*/  FADD.FTZ R93, R16, -R20.reuse ;  /* 0x80000014105d7221 */ /* 0x100fe20000010000 */
[----:B-1----:R-:W-:Y:S01]  /*4b50*/  F2FP.BF16.PACK_AB R101, R183, R90 ;  /* 0x0000005ab765723e */ /* 0x002fe200000010ff */
[--C-:B------:R-:W-:Y:S01]  /*4b60*/  FADD.FTZ R91, R12, -R20.reuse ;  /* 0x800000140c5b7221 */ /* 0x100fe20000010000 */
[----:B------:R-:W-:Y:S01]  /*4b70*/  F2FP.BF16.PACK_AB R3, R2, R3 ;  /* 0x000000030203723e */ /* 0x000fe200000010ff */
[--C-:B------:R-:W-:Y:S01]  /*4b80*/  FADD.FTZ R12, R13, -R20.reuse ;  /* 0x800000140d0c7221 */ /* 0x100fe20000010000 */
[----:B------:R-:W-:Y:S01]  /*4b90*/  STS [R220], R97 ;  /* 0x00000061dc007388 */ /* 0x000fe20000000800 */
[--C-:B------:R-:W-:Y:S01]  /*4ba0*/  FADD.FTZ R2, R17, -R20.reuse ;  /* 0x8000001411027221 */ /* 0x100fe20000010000 */
[----:B------:R-:W-:Y:S01]  /*4bb0*/  F2FP.BF16.PACK_AB R13, R111, R110 ;  /* 0x0000006e6f0d723e */ /* 0x000fe200000010ff */
[--C-:B------:R-:W-:Y:S01]  /*4bc0*/  FADD.FTZ R17, R24, -R20.reuse ;  /* 0x8000001418117221 */ /* 0x100fe20000010000 */
[----:B------:R1:W-:Y:S01]  /*4bd0*/  STS [R224+0x21c80], R9 ;  /* 0x021c8009e0007388 */ /* 0x0003e20000000800 */
[----:B------:R-:W-:Y:S01]  /*4be0*/  FADD.FTZ R20, R25, -R20 ;  /* 0x8000001419147221 */ /* 0x000fe20000010000 */
[----:B------:R-:W-:Y:S01]  /*4bf0*/  F2FP.BF16.PACK_AB R25, R195, R172 ;  /* 0x000000acc319723e */ /* 0x000fe200000010ff */
[----:B------:R-:W-:Y:S02]  /*4c00*/  FMUL.FTZ R17, R180, R17 ;  /* 0x00000011b4117220 */ /* 0x000fe40000410000 */
[----:B------:R-:W-:Y:S02]  /*4c10*/  FMUL.FTZ R20, R175, R20 ;  /* 0x00000014af147220 */ /* 0x000fe40000410000 */
[----:B------:R-:W-:Y:S02]  /*4c20*/  FMUL.FTZ R93, R172, R93 ;  /* 0x0000005dac5d7220 */ /* 0x000fe40000410000 */
[----:B------:R-:W-:Y:S01]  /*4c30*/  FMUL.FTZ R2, R195, R2 ;  /* 0x00000002c3027220 */ /* 0x000fe20000410000 */
[----:B------:R-:W-:Y:S01]  /*4c40*/  F2FP.BF16.PACK_AB R99, R20, R17 ;  /* 0x000000111463723e */ /* 0x000fe200000010ff */
[----:B------:R-:W-:Y:S01]  /*4c50*/  FMUL.FTZ R23, R108, R23 ;  /* 0x000000176c177220 */ /* 0x000fe20000410000 */
[----:B------:R-:W-:Y:S01]  /*4c60*/  F2FP.BF16.PACK_AB R17, R89, R88 ;  /* 0x000000585911723e */ /* 0x000fe200000010ff */
[----:B------:R-:W-:Y:S01]  /*4c70*/  FMUL.FTZ R92, R109, R92 ;  /* 0x0000005c6d5c7220 */ /* 0x000fe20000410000 */
[----:B---3--:R-:W-:Y:S01]  /*4c80*/  F2FP.BF16.PACK_AB R103, R8, R181 ;  /* 0x000000b50867723e */ /* 0x008fe200000010ff */
[----:B------:R-:W-:Y:S01]  /*4c90*/  FMUL.FTZ R91, R110, R91 ;  /* 0x0000005b6e5b7220 */ /* 0x000fe20000410000 */
[----:B------:R-:W-:Y:S01]  /*4ca0*/  F2FP.BF16.PACK_AB R93, R2, R93 ;  /* 0x0000005d025d723e */ /* 0x000fe200000010ff */
[----:B------:R-:W-:Y:S01]  /*4cb0*/  STS [R220+0x800], R17 ;  /* 0x00080011dc007388 */ /* 0x000fe20000000800 */
[----:B------:R-:W-:Y:S01]  /*4cc0*/  F2FP.BF16.PACK_AB R23, R92, R23 ;  /* 0x000000175c17723e */ /* 0x000fe200000010ff */
[----:B------:R-:W-:Y:S02]  /*4cd0*/  FMUL.FTZ R12, R111, R12 ;  /* 0x0000000c6f0c7220 */ /* 0x000fe40000410000 */
[----:B------:R3:W-:Y:S01]  /*4ce0*/  STS [R224+0x22480], R13 ;  /* 0x0224800de0007388 */ /* 0x0007e20000000800 */
[--C-:B--2---:R-:W-:Y:S02]  /*4cf0*/  FADD.FTZ R6, R6, -R4.reuse ;  /* 0x8000000406067221 */ /* 0x104fe40000010000 */
[--C-:B------:R-:W-:Y:S01]  /*4d00*/  FADD.FTZ R7, R7, -R4.reuse ;  /* 0x8000000407077221 */ /* 0x100fe20000010000 */
[----:B------:R-:W-:Y:S01]  /*4d10*/  STS [R220+0x1000], R101 ;  /* 0x00100065dc007388 */ /* 0x000fe20000000800 */
[----:B-1----:R-:W-:Y:S01]  /*4d20*/  F2FP.BF16.PACK_AB R9, R174, R179 ;  /* 0x000000b3ae09723e */ /* 0x002fe200000010ff */
[----:B------:R-:W-:Y:S01]  /*4d30*/  FMUL.FTZ R6, R21, R6 ;  /* 0x0000000615067220 */ /* 0x000fe20000410000 */
[----:B------:R-:W-:Y:S01]  /*4d40*/  F2FP.BF16.PACK_AB R91, R12, R91 ;  /* 0x0000005b0c5b723e */ /* 0x000fe200000010ff */
[----:B------:R1:W-:Y:S01]  /*4d50*/  STS [R224+0x22c80], R25 ;  /* 0x022c8019e0007388 */ /* 0x0003e20000000800 */
[----:B------:R-:W-:Y:S02]  /*4d60*/  FMUL.FTZ R7, R22, R7 ;  /* 0x0000000716077220 */ /* 0x000fe40000410000 */
[--C-:B------:R-:W-:Y:S01]  /*4d70*/  FADD.FTZ R5, R10, -R4.reuse ;  /* 0x800000040a057221 */ /* 0x100fe20000010000 */
[----:B------:R-:W-:Y:S01]  /*4d80*/  STS [R220+0x1800], R103 ;  /* 0x00180067dc007388 */ /* 0x000fe20000000800 */
[--C-:B------:R-:W-:Y:S01]  /*4d90*/  FADD.FTZ R2, R11, -R4.reuse ;  /* 0x800000040b027221 */ /* 0x100fe20000010000 */
[----:B------:R-:W-:Y:S01]  /*4da0*/  F2FP.BF16.PACK_AB R7, R7, R6 ;  /* 0x000000060707723e */ /* 0x000fe200000010ff */
[----:B------:R-:W-:Y:S01]  /*4db0*/  FMUL.FTZ R5, R88, R5 ;  /* 0x0000000558057220 */ /* 0x000fe20000410000 */
[----:B------:R2:W-:Y:S01]  /*4dc0*/  STS [R224+0x23480], R95 ;  /* 0x0234805fe0007388 */ /* 0x0005e20000000800 */
[----:B------:R-:W-:Y:S02]  /*4dd0*/  FMUL.FTZ R2, R89, R2 ;  /* 0x0000000259027220 */ /* 0x000fe40000410000 */
[--C-:B------:R-:W-:Y:S01]  /*4de0*/  FADD.FTZ R11, R14, -R4.reuse ;  /* 0x800000040e0b7221 */ /* 0x100fe20000010000 */
[----:B------:R-:W-:Y:S01]  /*4df0*/  STS [R220+0x2000], R9 ;  /* 0x00200009dc007388 */ /* 0x000fe20000000800 */
[--C-:B------:R-:W-:Y:S02]  /*4e00*/  FADD.FTZ R10, R15, -R4.reuse ;  /* 0x800000040f0a7221 */ /* 0x100fe40000010000 */
[----:B------:R-:W-:Y:S01]  /*4e10*/  FMUL.FTZ R11, R90, R11 ;  /* 0x0000000b5a0b7220 */ /* 0x000fe20000410000 */
[----:B------:R-:W-:Y:S01]  /*4e20*/  BAR.SYNC.DEFER_BLOCKING 0x0 ;  /* 0x0000000000007b1d */ /* 0x000fe20000010000 */
[----:B---3--:R-:W-:Y:S01]  /*4e30*/  F2FP.BF16.PACK_AB R13, R2, R5 ;  /* 0x00000005020d723e */ /* 0x008fe200000010ff */
[----:B------:R-:W-:Y:S02]  /*4e40*/  FMUL.FTZ R10, R183, R10 ;  /* 0x0000000ab70a7220 */ /* 0x000fe40000410000 */
[--C-:B------:R-:W-:Y:S02]  /*4e50*/  FADD.FTZ R18, R18, -R4.reuse ;  /* 0x8000000412127221 */ /* 0x100fe40000010000 */
[--C-:B------:R-:W-:Y:S01]  /*4e60*/  FADD.FTZ R19, R19, -R4.reuse ;  /* 0x8000000413137221 */ /* 0x100fe20000010000 */
[----:B------:R-:W-:Y:S01]  /*4e70*/  F2FP.BF16.PACK_AB R21, R10, R11 ;  /* 0x0000000b0a15723e */ /* 0x000fe200000010ff */
[----:B------:R-:W-:Y:S02]  /*4e80*/  FMUL.FTZ R18, R181, R18 ;  /* 0x00000012b5127220 */ /* 0x000fe40000410000 */
[----:B------:R-:W-:Y:S02]  /*4e90*/  FMUL.FTZ R19, R8, R19 ;  /* 0x0000001308137220 */ /* 0x000fe40000410000 */
[--C-:B------:R-:W-:Y:S02]  /*4ea0*/  FADD.FTZ R26, R26, -R4.reuse ;  /* 0x800000041a1a7221 */ /* 0x100fe40000010000 */
[----:B------:R-:W-:Y:S01]  /*4eb0*/  FADD.FTZ R27, R27, -R4 ;  /* 0x800000041b1b7221 */ /* 0x000fe20000010000 */
[----:B-1----:R-:W-:Y:S01]  /*4ec0*/  F2FP.BF16.PACK_AB R25, R19, R18 ;  /* 0x000000121319723e */ /* 0x002fe200000010ff */
[----:B------:R-:W-:Y:S02]  /*4ed0*/  FMUL.FTZ R26, R179, R26 ;  /* 0x0000001ab31a7220 */ /* 0x000fe40000410000 */
[----:B------:R-:W-:Y:S02]  /*4ee0*/  FMUL.FTZ R27, R174, R27 ;  /* 0x0000001bae1b7220 */ /* 0x000fe40000410000 */
[----:B------:R-:W-:Y:S03]  /*4ef0*/  IMAD.SHL.U32 R106, R215, 0x2, RZ ;  /* 0x00000002d76a7824 */ /* 0x000fe600078e00ff */
[----:B--2---:R-:W-:Y:S01]  /*4f00*/  F2FP.BF16.PACK_AB R95, R27, R26 ;  /* 0x0000001a1b5f723e */ /* 0x004fe200000010ff */
        /* <DEDUP_REMOVED lines=114> */
[----:B--234-:R-:W-:Y:S01]  /*5630*/  SHF.R.S32.HI R3, RZ, 0x1f, R251 ;  /* 0x0000001fff037819 */ /* 0x01cfe200000114fb */
[----:B------:R-:W-:Y:S01]  /*5640*/  IMAD.WIDE.U32 R4, R251, c[0x0][0x208], RZ ;  /* 0x00008200fb047a25 */ /* 0x000fe200078e00ff */
[C---:B------:R-:W-:Y:S02]  /*5650*/  LOP3.LUT P3, RZ, R223.reuse, 0x1, RZ, 0xc0, !PT ;  /* 0x00000001dfff7812 */ /* 0x040fe4000786c0ff */
[----:B------:R-:W-:Y:S01]  /*5660*/  LOP3.LUT P2, RZ, R223, 0x2, RZ, 0xc0, !PT ;  /* 0x00000002dfff7812 */ /* 0x000fe2000784c0ff */
[----:B------:R-:W-:Y:S02]  /*5670*/  IMAD R3, R3, c[0x0][0x208], RZ ;  /* 0x0000820003037a24 */ /* 0x000fe400078e02ff */
[----:B------:R-:W-:Y:S02]  /*5680*/  IMAD.SHL.U32 R11, R4, 0x40, RZ ;  /* 0x00000040040b7824 */ /* 0x000fe400078e00ff */
[C---:B------:R-:W-:Y:S02]  /*5690*/  IMAD R3, R251.reuse, c[0x0][0x20c], R3 ;  /* 0x00008300fb037a24 */ /* 0x040fe400078e0203 */
[----:B------:R-:W-:Y:S02]  /*56a0*/  IMAD.SHL.U32 R9, R251, 0x40, RZ ;  /* 0x00000040fb097824 */ /* 0x000fe400078e00ff */
[----:B------:R-:W-:Y:S01]  /*56b0*/  IMAD.IADD R3, R5, 0x1, R3 ;  /* 0x0000000105037824 */ /* 0x000fe200078e0203 */
[----:B------:R-:W-:Y:S04]  /*56c0*/  IADD3 R5, P1, P0, R232, UR7, R11 ;  /* 0x00000007e8057c10 */ /* 0x000fe8000f83e00b */
[----:B------:R-:W-:Y:S04]  /*56d0*/  SHF.L.U64.HI R3, R4, 0x6, R3 ;  /* 0x0000000604037819 */ /* 0x000fe80000010203 */
[----:B------:R-:W-:Y:S02]  /*56e0*/  IADD3.X R4, R243, UR5, R3, P1, P0 ;  /* 0x00000005f3047c10 */ /* 0x000fe40008fe0403 */
[----:B------:R-:W-:Y:S02]  /*56f0*/  IADD3 R7, P0, R9, R238, RZ ;  /* 0x000000ee09077210 */ /* 0x000fe40007f1e0ff */
[----:B------:R-:W-:Y:S02]  /*5700*/  IADD3 R2, P1, R11, R232, RZ ;  /* 0x000000e80b027210 */ /* 0x000fe40007f3e0ff */
[----:B------:R-:W-:Y:S02]  /*5710*/  LEA.HI.X.SX32 R6, R9, R216, 0x1, P0 ;  /* 0x000000d809067211 */ /* 0x000fe400000f0eff */
[----:B------:R-:W-:Y:S01]  /*5720*/  LEA R10, P0, R7, c[0x0][0x280], 0x2 ;  /* 0x0000a000070a7a11 */ /* 0x000fe200078010ff */
[----:B------:R-:W-:Y:S01]  /*5730*/  IMAD.X R3, R3, 0x1, R243, P1 ;  /* 0x0000000103037824 */ /* 0x000fe200008e06f3 */
[----:B------:R-:W-:Y:S02]  /*5740*/  IADD3 R9, -R227, R228, -R9 ;  /* 0x000000e4e3097210 */ /* 0x000fe40007ffe909 */
[----:B------:R-:W-:Y:S02]  /*5750*/  LEA.HI.X R11, R7, c[0x0][0x284], R6, 0x2, P0 ;  /* 0x0000a100070b7a11 */ /* 0x000fe400000f1406 */
[C---:B------:R-:W-:Y:S02]  /*5760*/  LEA R6, P0, R5.reuse, c[0x0][0x1f0], 0x1 ;  /* 0x00007c0005067a11 */ /* 0x040fe400078008ff */
[C---:B------:R-:W-:Y:S02]  /*5770*/  LEA R12, P1, R2.reuse, c[0x0][0x1f0], 0x1 ;  /* 0x00007c00020c7a11 */ /* 0x040fe400078208ff */
[----:B------:R-:W-:Y:S02]  /*5780*/  LEA.HI.X R7, R5, c[0x0][0x1f4], R4, 0x1, P0 ;  /* 0x00007d0005077a11 */ /* 0x000fe400000f0c04 */
[----:B------:R-:W-:Y:S02]  /*5790*/  ISETP.LT.OR P0, PT, R9, 0x1, !P3 ;  /* 0x000000010900780c */ /* 0x000fe40005f01670 */
[----:B------:R-:W-:Y:S02]  /*57a0*/  LEA.HI.X R13, R2, c[0x0][0x1f4], R3, 0x1, P1 ;  /* 0x00007d00020d7a11 */ /* 0x000fe400008f0c03 */
[----:B------:R-:W-:Y:S09]  /*57b0*/  LOP3.LUT P1, RZ, R223, 0x4, RZ, 0xc0, !PT ;  /* 0x00000004dfff7812 */ /* 0x000ff2000782c0ff */
[----:B------:R-:W-:Y:S01]  /*57c0*/  @!PT LDS RZ, [RZ] ;  /* 0x00000000fffff984 */ /* 0x000fe20000000800 */
[----:B------:R-:W-:Y:S01]  /*57d0*/  @!PT LDS RZ, [RZ] ;  /* 0x00000000fffff984 */ /* 0x000fe20000000800 */
[----:B------:R-:W-:Y:S01]  /*57e0*/  @!PT LDS RZ, [RZ] ;  /* 0x00000000fffff984 */ /* 0x000fe20000000800 */
[----:B------:R1:W-:Y:S01]  /*57f0*/  LDGSTS.E.BYPASS.LTC128B.128 [R221+0x1b080], [R12.64], !P0 ;  /* 0x1b0800000cdd7fae */ /* 0x0003e2000c101d48 */
[C---:B------:R-:W-:Y:S02]  /*5800*/  ISETP.LT.OR P0, PT, R9.reuse, 0x1, !P2 ;  /* 0x000000010900780c */ /* 0x040fe40005701670 */
[C---:B------:R-:W-:Y:S11]  /*5810*/  ISETP.LT.OR P2, PT, R9.reuse, 0x21, !P2 ;  /* 0x000000210900780c */ /* 0x040ff60005741670 */
[----:B------:R1:W-:Y:S01]  /*5820*/  LDGSTS.E.BYPASS.LTC128B.128 [R221+0x1d080], [R12.64+0x80], !P0 ;  /* 0x1d0800800cdd7fae */ /* 0x0003e2000c101d48 */
[C---:B------:R-:W-:Y:S11]  /*5830*/  ISETP.LT.OR P0, PT, R9.reuse, 0x1, !P1 ;  /* 0x000000010900780c */ /* 0x040ff60004f01670 */
[----:B------:R-:W-:Y:S02]  /*5840*/  @!UPT UIADD3 URZ, URZ, URZ, URZ ;  /* 0x0000003f3f3ff290 */ /* 0x000fe4000fffe03f */
[----:B------:R1:W-:Y:S01]  /*5850*/  LDGSTS.E.BYPASS.LTC128B.128 [R221+0x1f080], [R12.64+0x100], !P0 ;  /* 0x1f0801000cdd7fae */ /* 0x0003e2000c101d48 */
[----:B------:R-:W-:Y:S02]  /*5860*/  ISETP.LT.OR P0, PT, R9, 0x21, !P3 ;  /* 0x000000210900780c */ /* 0x000fe40005f01670 */
[----:B------:R-:W-:Y:S11]  /*5870*/  ISETP.GT.AND P3, PT, R219, 0xf, PT ;  /* 0x0000000fdb00780c */ /* 0x000ff60003f64270 */
[----:B------:R1:W-:Y:S01]  /*5880*/  LDGSTS.E.BYPASS.LTC128B.128 [R221+0x1c080], [R6.64], !P0 ;  /* 0x1c08000006dd7fae */ /* 0x0003e2000c101d48 */
[----:B------:R-:W-:Y:S01]  /*5890*/  ISETP.LT.OR P0, PT, R9, 0x21, !P1 ;  /* 0x000000210900780c */ /* 0x000fe20004f01670 */
[----:B------:R-:W-:Y:S02]  /*58a0*/  @!P3 IMAD.SHL.U32 R3, R219, 0x10, RZ ;  /* 0x00000010db03b824 */ /* 0x000fe400078e00ff */
[----:B------:R1:W-:Y:S10]  /*58b0*/  LDGSTS.E.BYPASS.LTC128B.128 [R221+0x1e080], [R6.64+0x80], !P2 ;  /* 0x1e08008006dd7fae */ /* 0x0003f4000d101d48 */
[----:B------:R1:W-:Y:S04]  /*58c0*/  LDGSTS.E.BYPASS.LTC128B.128 [R221+0x20080], [R6.64+0x100], !P0 ;  /* 0x2008010006dd7fae */ /* 0x0003e8000c101d48 */
[----:B------:R1:W-:Y:S02]  /*58d0*/  @!P3 LDGSTS.E.BYPASS.LTC128B.128 [R3+0x21280], [R10.64] ;  /* 0x212800000a03bfae */ /* 0x0003e4000b901d48 */
.L_x_962:
[-C--:B-1234-:R-:W-:Y:S01]  /*58e0*/  HMMA.16816.F32.BF16 R4, R172, R176.reuse, RZ ;  /* 0x000000b0ac04723c */ /* 0x09efe200000418ff */
[----:B------:R-:W0:Y:S01]  /*58f0*/  LDGDEPBAR ;  /* 0x00000000000079af */ /* 0x000e220000000000 */
[----:B------:R-:W-:Y:S02]  /*5900*/  UIADD3 UR12, UR4, 0x1, URZ ;  /* 0x00000001040c7890 */ /* 0x000fe4000fffe03f */
[----:B------:R-:W-:Y:S01]  /*5910*/  IMAD R252, R252, 0x3000, RZ ;  /* 0x00003000fcfc7824 */ /* 0x000fe200078e02ff */
[----:B------:R-:W-:Y:S02]  /*5920*/  UISETP.GE.AND UP1, UPT, UR4, 0x1, UPT ;  /* 0x000000010400788c */ /* 0x000fe4000bf26270 */
[----:B------:R-:W-:Y:S01]  /*5930*/  UIADD3 UR6, UR13, 0x1, URZ ;  /* 0x000000010d067890 */ /* 0x000fe2000fffe03f */
[C---:B------:R-:W-:Y:S01]  /*5940*/  HMMA.16816.F32.BF16 R8, R108.reuse, R176, RZ ;  /* 0x000000b06c08723c */ /* 0x040fe200000418ff */
[----:B------:R-:W-:Y:S03]  /*5950*/  UISETP.GE.AND UP0, UPT, UR13, 0x1, UPT ;  /* 0x000000010d00788c */ /* 0x000fe6000bf06270 */
[C---:B------:R-:W-:Y:S01]  /*5960*/  IADD3 R2, P0, R252.reuse, R230, RZ ;  /* 0x000000e6fc027210 */ /* 0x040fe20007f1e0ff */
[----:B------:R-:W-:Y:S03]  /*5970*/  USEL UR13, UR6, URZ, !UP0 ;  /* 0x0000003f060d7287 */ /* 0x000fe6000c000000 */
[-C--:B------:R-:W-:Y:S01]  /*5980*/  HMMA.16816.F32.BF16 R12, R108, R178.reuse, RZ ;  /* 0x000000b26c0c723c */ /* 0x080fe200000418ff */
[----:B------:R-:W-:Y:S07]  /*5990*/  LEA.HI.X.SX32 R3, R252, R237, 0x1, P0 ;  /* 0x000000edfc037211 */ /* 0x000fee00000f0eff */
        /* <DEDUP_REMOVED lines=10> */
[----:B------:R-:W1:Y:S04]  /*5a40*/  LDSM.16.M88.4 R172, [R209+0x1000] ;  /* 0x00100000d1ac783b */ /* 0x000e680000000200 */
[----:B------:R-:W2:Y:S03]  /*5a50*/  LDSM.16.M88.4 R180, [R209+0x1400] ;  /* 0x00140000d1b4783b */ /* 0x000ea60000000200 */
        /* <DEDUP_REMOVED lines=13> */
[----:B------:R-:W4:Y:S07]  /*5b30*/  LDSM.16.MT88.4 R192, [R208+0x6000] ;  /* 0x00600000d0c0783b */ /* 0x000f2e0000004200 */
[----:B------:R-:W-:Y:S01]  /*5b40*/  HMMA.16816.F32.BF16 R108, R184, R202, R108 ;  /* 0x000000cab86c723c */ /* 0x000fe2000004186c */
[----:B------:R-:W5:Y:S04]  /*5b50*/  LDSM.16.M88.4 R184, [R209+0x1800] ;  /* 0x00180000d1b8783b */ /* 0x000f680000000200 */
[----:B------:R-:W4:Y:S03]  /*5b60*/  LDSM.16.M88.4 R200, [R209+0x1c00] ;  /* 0x001c0000d1c8783b */ /* 0x000f260000000200 */
[-C--:B-1----:R-:W-:Y:S08]  /*5b70*/  HMMA.16816.F32.BF16 R4, R172, R176.reuse, R4 ;  /* 0x000000b0ac04723c */ /* 0x082ff00000041804 */
        /* <DEDUP_REMOVED lines=12> */
[----:B------:R-:W-:Y:S07]  /*5c40*/  LDSM.16.M88.4 R180, [R209+0x2000] ;  /* 0x00200000d1b4783b */ /* 0x000fee0000000200 */
[----:B------:R-:W-:Y:S01]  /*5c50*/  HMMA.16816.F32.BF16 R108, R172, R194, R108 ;  /* 0x000000c2ac6c723c */ /* 0x000fe2000004186c */
[----:B------:R-:W2:Y:S04]  /*5c60*/  LDSM.16.MT88.4 R172, [R208+0x6800] ;  /* 0x00680000d0ac783b */ /* 0x000ea80000004200 */
[----:B------:R-:W3:Y:S03]  /*5c70*/  LDSM.16.M88.4 R192, [R209+0x2400] ;  /* 0x00240000d1c0783b */ /* 0x000ee60000000200 */
[-C--:B-----5:R-:W-:Y:S08]  /*5c80*/  HMMA.16816.F32.BF16 R4, R184, R196.reuse, R4 ;  /* 0x000000c4b804723c */ /* 0x0a0ff00000041804 */
[C---:B------:R-:W-:Y:S08]  /*5c90*/  HMMA.16816.F32.BF16 R8, R200.reuse, R196, R8 ;  /* 0x000000c4c808723c */ /* 0x040ff00000041808 */
[-C--:B------:R-:W-:Y:S08]  /*5ca0*/  HMMA.16816.F32.BF16 R12, R200, R198.reuse, R12 ;  /* 0x000000c6c80c723c */ /* 0x080ff0000004180c */
[C---:B------:R-:W-:Y:S01]  /*5cb0*/  HMMA.16816.F32.BF16 R16, R184.reuse, R198, R16 ;  /* 0x000000c6b810723c */ /* 0x040fe20000041810 */
[----:B------:R-:W4:Y:S07]  /*5cc0*/  LDSM.16.MT88.4 R196, [R208+0x4800] ;  /* 0x00480000d0c4783b */ /* 0x000f2e0000004200 */
        /* <DEDUP_REMOVED lines=8> */
[----:B------:R-:W-:Y:S07]  /*5d50*/  HMMA.16816.F32.BF16 R108, R184, R174, R108 ;  /* 0x000000aeb86c723c */ /* 0x000fee000004186c */
[C---:B------:R-:W-:Y:S01]  /*5d60*/  LEA R184, P0, R2.reuse, c[0x0][0x220], 0x2 ;  /* 0x0000880002b87a11 */ /* 0x040fe200078010ff */
[-C--:B------:R-:W-:Y:S05]  /*5d70*/  HMMA.16816.F32.BF16 R4, R180, R188.reuse, R4 ;  /* 0x000000bcb404723c */ /* 0x080fea0000041804 */
[----:B------:R-:W-:Y:S01]  /*5d80*/  LEA.HI.X R185, R2, c[0x0][0x224], R3, 0x2, P0 ;  /* 0x0000890002b97a11 */ /* 0x000fe200000f1403 */
[----:B------:R-:W-:Y:S01]  /*5d90*/  IMAD.U32 R2, RZ, RZ, UR4 ;  /* 0x00000004ff027e24 */ /* 0x000fe2000f8e00ff */
[----:B------:R-:W-:Y:S01]  /*5da0*/  ISETP.GE.AND P0, PT, R251, R226, PT ;  /* 0x000000e2fb00720c */ /* 0x000fe20003f06270 */
[C---:B---3--:R-:W-:Y:S01]  /*5db0*/  HMMA.16816.F32.BF16 R8, R192.reuse, R188, R8 ;  /* 0x000000bcc008723c */ /* 0x048fe20000041808 */
[----:B------:R-:W-:Y:S03]  /*5dc0*/  USEL UR4, UR12, URZ, !UP1 ;  /* 0x0000003f0c047287 */ /* 0x000fe6000c800000 */
[----:B------:R-:W-:Y:S04]  /*5dd0*/  IMAD R2, R2, 0x3000, R215 ;  /* 0x0000300002027824 */ /* 0x000fe800078e02d7 */
[-C--:B------:R-:W-:Y:S04]  /*5de0*/  HMMA.16816.F32.BF16 R12, R192, R190.reuse, R12 ;  /* 0x000000bec00c723c */ /* 0x080fe8000004180c */
[----:B------:R-:W-:Y:S02]  /*5df0*/  IMAD.SHL.U32 R172, R2, 0x2, RZ ;  /* 0x0000000202ac7824 */ /* 0x000fe400078e00ff */
[----:B------:R-:W-:Y:S02]  /*5e00*/  LDSM.16.MT88.2 R2, [R210+0x23c80] ;  /* 0x023c8000d202783b */ /* 0x000fe40000004100 */
[C---:B------:R-:W-:Y:S02]  /*5e10*/  HMMA.16816.F32.BF16 R16, R180.reuse, R190, R16 ;  /* 0x000000beb410723c */ /* 0x040fe40000041810 */
[----:B------:R-:W-:Y:S04]  /*5e20*/  RED.E.ADD.F32.FTZ.RN.STRONG.GPU [R184.64], R4 ;  /* 0x00000004b800798e */ /* 0x000fe8000c10e788 */
[----:B------:R-:W-:Y:S02]  /*5e30*/  RED.E.ADD.F32.FTZ.RN.STRONG.GPU [R184.64+0x400], R5 ;  /* 0x00040005b800798e */ /* 0x000fe4000c10e788 */
[-C--:B----4-:R-:W-:Y:S02]  /*5e40*/  HMMA.16816.F32.BF16 R20, R180, R196.reuse, R20 ;  /* 0x000000c4b414723c */ /* 0x090fe40000041814 */
[----:B------:R-:W-:Y:S04]  /*5e50*/  RED.E.ADD.F32.FTZ.RN.STRONG.GPU [R184.64+0x800], R6 ;  /* 0x00080006b800798e */ /* 0x000fe8000c10e788 */
[----:B------:R-:W-:Y:S02]  /*5e60*/  RED.E.ADD.F32.FTZ.RN.STRONG.GPU [R184.64+0xc00], R7 ;  /* 0x000c0007b800798e */ /* 0x000fe4000c10e788 */
[C---:B------:R-:W-:Y:S02]  /*5e70*/  HMMA.16816.F32.BF16 R24, R192.reuse, R196, R24 ;  /* 0x000000c4c018723c */ /* 0x040fe40000041818 */
[----:B------:R-:W-:Y:S04]  /*5e80*/  RED.E.ADD.F32.FTZ.RN.STRONG.GPU [R184.64+0x1000], R8 ;  /* 0x00100008b800798e */ /* 0x000fe8000c10e788 */
[----:B------:R-:W-:Y:S02]  /*5e90*/  RED.E.ADD.F32.FTZ.RN.STRONG.GPU [R184.64+0x1400], R9 ;  /* 0x00140009b800798e */ /* 0x000fe4000c10e788 */
[-C--:B------:R-:W-:Y:S02]  /*5ea0*/  HMMA.16816.F32.BF16 R88, R192, R198.reuse, R88 ;  /* 0x000000c6c058723c */ /* 0x080fe40000041858 */
[----:B------:R-:W-:Y:S04]  /*5eb0*/  RED.E.ADD.F32.FTZ.RN.STRONG.GPU [R184.64+0x1800], R10 ;  /* 0x0018000ab800798e */ /* 0x000fe8000c10e788 */
[----:B------:R-:W-:Y:S02]  /*5ec0*/  RED.E.ADD.F32.FTZ.RN.STRONG.GPU [R184.64+0x1c00], R11 ;  /* 0x001c000bb800798e */ /* 0x000fe4000c10e788 */
[C---:B------:R-:W-:Y:S02]  /*5ed0*/  HMMA.16816.F32.BF16 R92, R180.reuse, R198, R92 ;  /* 0x000000c6b45c723c */ /* 0x040fe4000004185c */
[----:B------:R-:W-:Y:S04]  /*5ee0*/  RED.E.ADD.F32.FTZ.RN.STRONG.GPU [R184.64+0x2000], R16 ;  /* 0x00200010b800798e */ /* 0x000fe8000c10e788 */
[----:B------:R-:W-:Y:S02]  /*5ef0*/  RED.E.ADD.F32.FTZ.RN.STRONG.GPU [R184.64+0x2400], R17 ;  /* 0x00240011b800798e */ /* 0x000fe4000c10e788 */
[-C--:B-1----:R-:W-:Y:S02]  /*5f00*/  HMMA.16816.F32.BF16 R96, R180, R176.reuse, R96 ;  /* 0x000000b0b460723c */ /* 0x082fe40000041860 */
[----:B------:R-:W-:Y:S04]  /*5f10*/  RED.E.ADD.F32.FTZ.RN.STRONG.GPU [R184.64+0x2800], R18 ;  /* 0x00280012b800798e */ /* 0x000fe8000c10e788 */
[----:B------:R-:W-:Y:S02]  /*5f20*/  RED.E.ADD.F32.FTZ.RN.STRONG.GPU [R184.64+0x2c00], R19 ;  /* 0x002c0013b800798e */ /* 0x000fe4000c10e788 */
[C---:B------:R-:W-:Y:S02]  /*5f30*/  HMMA.16816.F32.BF16 R100, R192.reuse, R176, R100 ;  /* 0x000000b0c064723c */ /* 0x040fe40000041864 */
[----:B------:R-:W-:Y:S04]  /*5f40*/  RED.E.ADD.F32.FTZ.RN.STRONG.GPU [R184.64+0x3000], R12 ;  /* 0x0030000cb800798e */ /* 0x000fe8000c10e788 */
[----:B------:R-:W1:Y:S02]  /*5f50*/  LDSM.16.MT88.4 R8, [R172+0xf080] ;  /* 0x00f08000ac08783b */ /* 0x000e640000004200 */
[-C--:B------:R-:W-:Y:S02]  /*5f60*/  HMMA.16816.F32.BF16 R104, R192, R178.reuse, R104 ;  /* 0x000000b2c068723c */ /* 0x080fe40000041868 */
[----:B------:R-:W-:Y:S04]  /*5f70*/  RED.E.ADD.F32.FTZ.RN.STRONG.GPU [R184.64+0x3400], R13 ;  /* 0x0034000db800798e */ /* 0x000fe8000c10e788 */
[----:B------:R-:W-:Y:S02]  /*5f80*/  RED.E.ADD.F32.FTZ.RN.STRONG.GPU [R184.64+0x3800], R14 ;  /* 0x0038000eb800798e */ /* 0x000fe4000c10e788 */
[----:B------:R-:W-:Y:S02]  /*5f90*/  HMMA.16816.F32.BF16 R108, R180, R178, R108 ;  /* 0x000000b2b46c723c */ /* 0x000fe4000004186c */
        /* <DEDUP_REMOVED lines=185> */
.L_x_952:
[----:B------:R-:W-:Y:S05]  /*6b30*/  @P0 BRA `(.L_x_964) ;  /* 0x000034f000000947 */ /* 0x000fea0003800000 */
[----:B------:R-:W-:Y:S01]  /*6b40*/  SHF.R.S32.HI R0, RZ, 0x1f, R219 ;  /* 0x0000001fff007819 */ /* 0x000fe200000114db */
[----:B------:R-:W-:Y:S01]  /*6b50*/  IMAD.SHL.U32 R3, R219, 0x80, RZ ;  /* 0x00000080db037824 */ /* 0x000fe200078e00ff */
        /* <DEDUP_REMOVED lines=611> */
[----:B------:R3:W-:Y:S04]  /*9190*/  STS.U16 [R9+0x80], R168 ;  /* 0x000080a809007388 */ /* 0x0007e80000000400 */
[----:B------:R3:W-:Y:S01]  /*91a0*/  STS.U16 [R7+0x80], R6 ;  /* 0x0000800607007388 */ /* 0x0007e20000000400 */
[----:B-1----:R-:W-:-:S03]  /*91b0*/  IMAD.MOV.U32 R2, RZ, RZ, 0x4 ;  /* 0x00000004ff027424 */ /* 0x002fc600078e00ff */
[----:B------:R3:W-:Y:S01]  /*91c0*/  STS.U16 [R5+0x80], R170 ;  /* 0x000080aa05007388 */ /* 0x0007e20000000400 */
[----:B----4-:R-:W-:-:S05]  /*91d0*/  PRMT R8, R170, 0x7632, R8 ;  /* 0x00007632aa087816 */ /* 0x010fca0000000008 */
        /* <DEDUP_REMOVED lines=15> */
.L_x_965:
        /* <DEDUP_REMOVED lines=10> */
[----:B------:R-:W-:Y:S01]  /*9370*/  ISETP.GT.AND P1, PT, R219, 0x17f, PT ;  /* 0x0000017fdb00780c */ /* 0x000fe20003f24270 */
[----:B------:R-:W-:Y:S01]  /*9380*/  IMAD.SHL.U32 R3, R2, 0x40, RZ ;  /* 0x0000004002037824 */ /* 0x000fe200078e00ff */
[----:B------:R-:W-:Y:S01]  /*9390*/  CS2R R70, SRZ ;  /* 0x0000000000467805 */ /* 0x000fe2000001ff00 */
[----:B------:R-:W-:Y:S01]  /*93a0*/  IMAD.SHL.U32 R82, R82, 0x8, RZ ;  /* 0x0000000852527824 */ /* 0x000fe200078e00ff */
[----:B------:R-:W-:Y:S01]  /*93b0*/  CS2R R68, SRZ ;  /* 0x0000000000447805 */ /* 0x000fe2000001ff00 */
[----:B------:R-:W-:Y:S01]  /*93c0*/  CS2R R74, SRZ ;  /* 0x00000000004a7805 */ /* 0x000fe2000001ff00 */
[----:B------:R-:W-:Y:S01]  /*93d0*/  LOP3.LUT R3, R3, 0x1c0, RZ, 0xc0, !PT ;  /* 0x000001c003037812 */ /* 0x000fe200078ec0ff */
[----:B------:R-:W-:Y:S01]  /*93e0*/  CS2R R72, SRZ ;  /* 0x0000000000487805 */ /* 0x000fe2000001ff00 */
[----:B------:R-:W-:Y:S01]  /*93f0*/  CS2R R54, SRZ ;  /* 0x0000000000367805 */ /* 0x000fe2000001ff00 */
[----:B------:R-:W-:Y:S01]  /*9400*/  CS2R R52, SRZ ;  /* 0x0000000000347805 */ /* 0x000fe2000001ff00 */
[----:B------:R-:W-:Y:S01]  /*9410*/  LOP3.LUT R4, R3, 0x38, R82, 0xf8, !PT ;  /* 0x0000003803047812 */ /* 0x000fe200078ef852 */
[----:B------:R-:W-:Y:S01]  /*9420*/  CS2R R58, SRZ ;  /* 0x00000000003a7805 */ /* 0x000fe2000001ff00 */
[----:B------:R-:W-:Y:S01]  /*9430*/  SHF.R.U32.HI R3, RZ, 0x3, R3 ;  /* 0x00000003ff037819 */ /* 0x000fe20000011603 */
[----:B------:R-:W-:Y:S01]  /*9440*/  CS2R R56, SRZ ;  /* 0x0000000000387805 */ /* 0x000fe2000001ff00 */
[----:B------:R-:W-:Y:S01]  /*9450*/  CS2R R62, SRZ ;  /* 0x00000000003e7805 */ /* 0x000fe2000001ff00 */
[----:B------:R-:W-:Y:S01]  /*9460*/  CS2R R60, SRZ ;  /* 0x00000000003c7805 */ /* 0x000fe2000001ff00 */
[----:B------:R-:W-:Y:S01]  /*9470*/  LOP3.LUT R3, R4, R3, RZ, 0x3c, !PT ;  /* 0x0000000304037212 */ /* 0x000fe200078e3cff */
[----:B------:R-:W-:Y:S01]  /*9480*/  CS2R R30, SRZ ;  /* 0x00000000001e7805 */ /* 0x000fe2000001ff00 */
[----:B------:R-:W-:Y:S01]  /*9490*/  CS2R R28, SRZ ;  /* 0x00000000001c7805 */ /* 0x000fe2000001ff00 */
[----:B------:R-:W-:Y:S01]  /*94a0*/  CS2R R34, SRZ ;  /* 0x0000000000227805 */ /* 0x000fe2000001ff00 */
[----:B------:R-:W-:Y:S01]  /*94b0*/  LOP3.LUT R81, R3, 0x7ffffe00, R0, 0xf8, !PT ;  /* 0x7ffffe0003517812 */ /* 0x000fe200078ef800 */
[----:B------:R-:W-:Y:S01]  /*94c0*/  CS2R R32, SRZ ;  /* 0x0000000000207805 */ /* 0x000fe2000001ff00 */
[----:B------:R-:W2:Y:S01]  /*94d0*/  S2R R3, SR_CTAID.X ;  /* 0x0000000000037919 */ /* 0x000ea20000002500 */
        /* <DEDUP_REMOVED lines=8> */
[----:B------:R-:W-:Y:S01]  /*9560*/  IMAD.SHL.U32 R81, R81, 0x2, RZ ;  /* 0x0000000251517824 */ /* 0x000fe200078e00ff */
[----:B-1----:R-:W-:Y:S01]  /*9570*/  SHF.R.S32.HI R0, RZ, 0x1f, R77 ;  /* 0x0000001fff007819 */ /* 0x002fe2000001144d */
[----:B------:R-:W-:Y:S01]  /*9580*/  CS2R R42, SRZ ;  /* 0x00000000002a7805 */ /* 0x000fe2000001ff00 */
[--C-:B------:R-:W-:Y:S01]  /*9590*/  SHF.R.S32.HI R83, RZ, 0x1f, R82.reuse ;  /* 0x0000001fff537819 */ /* 0x100fe20000011452 */
[----:B------:R-:W-:Y:S01]  /*95a0*/  CS2R R40, SRZ ;  /* 0x0000000000287805 */ /* 0x000fe2000001ff00 */
[----:B------:R1:W3:Y:S01]  /*95b0*/  @!P2 LDS.128 R64, [R81+0x7880] ;  /* 0x007880005140a984 */ /* 0x0002e20000000c00 */
[----:B------:R-:W-:Y:S01]  /*95c0*/  IMAD R80, R0, c[0x0][0x338], RZ ;  /* 0x0000ce0000507a24 */ /* 0x000fe200078e02ff */
[----:B------:R-:W-:Y:S01]  /*95d0*/  ISETP.GT.AND P0, PT, R219, 0x7f, PT ;  /* 0x0000007fdb00780c */ /* 0x000fe20003f04270 */
[C---:B------:R-:W-:Y:S01]  /*95e0*/  IMAD.WIDE.U32 R86, R77.reuse, c[0x0][0x338], R82 ;  /* 0x0000ce004d567a25 */ /* 0x040fe200078e0052 */
[----:B------:R1:W4:Y:S01]  /*95f0*/  @!P2 LDS.128 R68, [R81+0xa080] ;  /* 0x00a080005144a984 */ /* 0x0003220000000c00 */
[----:B------:R-:W-:Y:S01]  /*9600*/  CS2R R46, SRZ ;  /* 0x00000000002e7805 */ /* 0x000fe2000001ff00 */
[----:B------:R-:W-:Y:S01]  /*9610*/  CS2R R44, SRZ ;  /* 0x00000000002c7805 */ /* 0x000fe2000001ff00 */
[----:B------:R-:W-:Y:S01]  /*9620*/  IMAD R79, R77, c[0x0][0x33c], R80 ;  /* 0x0000cf004d4f7a24 */ /* 0x000fe200078e0250 */
[----:B------:R1:W1:Y:S01]  /*9630*/  @!P2 LDS.128 R72, [R81+0xc880] ;  /* 0x00c880005148a984 */ /* 0x0002620000000c00 */
[----:B------:R-:W-:Y:S01]  /*9640*/  CS2R R50, SRZ ;  /* 0x0000000000327805 */ /* 0x000fe2000001ff00 */
[----:B--2--5:R-:W-:Y:S01]  /*9650*/  IMAD R76, R3, -0x50, R76 ;  /* 0xffffffb0034c7824 */ /* 0x024fe200078e024c */
[----:B------:R-:W-:Y:S01]  /*9660*/  CS2R R48, SRZ ;  /* 0x0000000000307805 */ /* 0x000fe2000001ff00 */
[----:B------:R2:W1:Y:S01]  /*9670*/  @!P1 LDS.128 R52, [R81+0x8880] ;  /* 0x0088800051349984 */ /* 0x0004620000000c00 */
[----:B------:R-:W-:Y:S01]  /*9680*/  IMAD.IADD R87, R87, 0x1, R79 ;  /* 0x0000000157577824 */ /* 0x000fe200078e024f */
[----:B------:R-:W-:Y:S01]  /*9690*/  CS2R R6, SRZ ;  /* 0x0000000000067805 */ /* 0x000fe2000001ff00 */
[----:B------:R-:W-:Y:S01]  /*96a0*/  IMNMX R79, R76, 0x50, PT ;  /* 0x000000504c4f7817 */ /* 0x000fe20003800200 */
[----:B------:R2:W1:Y:S01]  /*96b0*/  @!P1 LDS.128 R56, [R81+0xb080] ;  /* 0x00b0800051389984 */ /* 0x0004620000000c00 */
[----:B------:R-:W-:Y:S01]  /*96c0*/  CS2R R4, SRZ ;  /* 0x0000000000047805 */ /* 0x000fe2000001ff00 */
[----:B------:R-:W-:Y:S01]  /*96d0*/  CS2R R10, SRZ ;  /* 0x00000000000a7805 */ /* 0x000fe2000001ff00 */
[----:B------:R-:W-:Y:S01]  /*96e0*/  CS2R R8, SRZ ;  /* 0x0000000000087805 */ /* 0x000fe2000001ff00 */
[----:B------:R2:W1:Y:S01]  /*96f0*/  @!P1 LDS.128 R60, [R81+0xd880] ;  /* 0x00d88000513c9984 */ /* 0x0004620000000c00 */
[----:B------:R-:W-:Y:S01]  /*9700*/  CS2R R14, SRZ ;  /* 0x00000000000e7805 */ /* 0x000fe2000001ff00 */
[----:B------:R-:W-:Y:S01]  /*9710*/  CS2R R12, SRZ ;  /* 0x00000000000c7805 */ /* 0x000fe2000001ff00 */
[----:B------:R-:W-:Y:S01]  /*9720*/  SHF.R.S32.HI R78, RZ, 0x1f, R229 ;  /* 0x0000001fff4e7819 */ /* 0x000fe200000114e5 */
[----:B------:R2:W1:Y:S01]  /*9730*/  @!P2 LDS.128 R28, [R81+0x80] ;  /* 0x00008000511ca984 */ /* 0x0004620000000c00 */
[----:B------:R-:W-:Y:S01]  /*9740*/  ISETP.GE.AND P6, PT, R2, R79, PT ;  /* 0x0000004f0200720c */ /* 0x000fe20003fc6270 */
[----:B------:R-:W-:Y:S01]  /*9750*/  BSSY B0, `(.L_x_966) ;  /* 0x0000025000007945 */ /* 0x000fe20003800000 */
[----:B------:R-:W-:Y:S01]  /*9760*/  SEL R78, R78, RZ, !P3 ;  /* 0x000000ff4e4e7207 */ /* 0x000fe20005800000 */
[----:B------:R2:W1:Y:S01]  /*9770*/  @!P2 LDS.128 R32, [R81+0x2880] ;  /* 0x002880005120a984 */ /* 0x0004620000000c00 */
[----:B------:R-:W-:-:S02]  /*9780*/  SEL R229, R229, RZ, !P3 ;  /* 0x000000ffe5e57207 */ /* 0x000fc40005800000 */
[----:B------:R-:W-:Y:S01]  /*9790*/  IADD3 R80, R82, 0x40, RZ ;  /* 0x0000004052507810 */ /* 0x000fe20007ffe0ff */
[----:B------:R2:W1:Y:S01]  /*97a0*/  @!P2 LDS.128 R36, [R81+0x5080] ;  /* 0x005080005124a984 */ /* 0x0004620000000c00 */
[----:B------:R-:W-:-:S03]  /*97b0*/  IMAD R76, R78, c[0x0][0x340], RZ ;  /* 0x0000d0004e4c7a24 */ /* 0x000fc600078e02ff */
[----:B------:R2:W1:Y:S01]  /*97c0*/  @!P1 LDS.128 R16, [R81+0x1080] ;  /* 0x0010800051109984 */ /* 0x0004620000000c00 */
[----:B------:R-:W-:-:S03]  /*97d0*/  IMAD R76, R229, c[0x0][0x344], R76 ;  /* 0x0000d100e54c7a24 */ /* 0x000fc600078e024c */
        /* <DEDUP_REMOVED lines=8> */
[----:B------:R-:W-:-:S04]  /*9860*/  IADD3 R88, P0, R2, R84, RZ ;  /* 0x0000005402587210 */ /* 0x000fc80007f1e0ff */
[----:B------:R-:W-:Y:S01]  /*9870*/  LEA.HI.X.SX32 R89, R2, R85, 0x1, P0 ;  /* 0x0000005502597211 */ /* 0x000fe200000f0eff */
[----:B------:R-:W-:-:S04]  /*9880*/  IMAD.WIDE.U32 R84, R229, c[0x0][0x340], R86 ;  /* 0x0000d000e5547a25 */ /* 0x000fc800078e0056 */
[----:B------:R-:W-:Y:S01]  /*9890*/  IMAD.WIDE R86, R3, 0x50, R88 ;  /* 0x0000005003567825 */ /* 0x000fe200078e0258 */
[----:B------:R-:W-:-:S03]  /*98a0*/  IADD3 R3, R82, 0x80, RZ ;  /* 0x0000008052037810 */ /* 0x000fc60007ffe0ff */
        /* <DEDUP_REMOVED lines=14> */
[----:B-1----:R3:W-:Y:S02]  /*9990*/  @!P1 STG.E.128 [R92.64+0x100], R72 ;  /* 0x000100485c009986 */ /* 0x0027e4000c101d08 */
.L_x_967:
[----:B---34-:R-:W-:Y:S05]  /*99a0*/  BSYNC B0 ;  /* 0x0000000000007941 */ /* 0x018fea0003800000 */
.L_x_966:
        /* <DEDUP_REMOVED lines=20> */
.L_x_969:
[----:B------:R-:W-:Y:S05]  /*9af0*/  BSYNC B0 ;  /* 0x0000000000007941 */ /* 0x000fea0003800000 */
.L_x_968:
        /* <DEDUP_REMOVED lines=20> */
.L_x_971:
[----:B------:R-:W-:Y:S05]  /*9c40*/  BSYNC B0 ;  /* 0x0000000000007941 */ /* 0x000fea0003800000 */
.L_x_970:
        /* <DEDUP_REMOVED lines=23> */
.L_x_973:
[----:B------:R-:W-:Y:S05]  /*9dc0*/  BSYNC B0 ;  /* 0x0000000000007941 */ /* 0x000fea0003800000 */
.L_x_972:
        /* <DEDUP_REMOVED lines=18> */
.L_x_975:
[----:B------:R-:W-:Y:S05]  /*9ef0*/  BSYNC B0 ;  /* 0x0000000000007941 */ /* 0x000fea0003800000 */
.L_x_974:
        /* <DEDUP_REMOVED lines=19> */
.L_x_964:
[----:B------:R-:W-:Y:S01]  /*a030*/  ISETP.NE.U32.AND P0, PT, RZ, c[0x0][0x358], PT ;  /* 0x0000d600ff007a0c */ /* 0x000fe20003f05070 */
[----:B------:R-:W-:-:S03]  /*a040*/  IMAD.MOV.U32 R0, RZ, RZ, 0x4 ;  /* 0x00000004ff007424 */ /* 0x000fc600078e00ff */
[----:B------:R-:W-:Y:S01]  /*a050*/  ISETP.NE.AND.EX P1, PT, RZ, c[0x0][0x35c], PT, P0 ;  /* 0x0000d700ff007a0c */ /* 0x000fe20003f25300 */
[----:B------:R-:W-:Y:S01]  /*a060*/  IMAD.WIDE R8, R229, R0, c[0x0][0x358] ;  /* 0x0000d600e5087625 */ /* 0x000fe200078e0200 */
[----:B------:R-:W-:-:S04]  /*a070*/  ISETP.NE.U32.AND P0, PT, RZ, c[0x0][0x360], PT ;  /* 0x0000d800ff007a0c */ /* 0x000fc80003f05070 */
[----:B------:R-:W-:Y:S01]  /*a080*/  ISETP.NE.AND.EX P0, PT, RZ, c[0x0][0x364], PT, P0 ;  /* 0x0000d900ff007a0c */ /* 0x000fe20003f05300 */
[----:B------:R-:W-:-:S06]  /*a090*/  IMAD.MOV.U32 R5, RZ, RZ, c[0x0][0x2f0] ;  /* 0x0000bc00ff057624 */ /* 0x000fcc00078e00ff */
[----:B------:R-:W2:Y:S06]  /*a0a0*/  @P1 LDG.E R3, [R8.64] ;  /* 0x0000000808031981 */ /* 0x000eac000c1e1900 */
[----:B------:R-:W-:-:S05]  /*a0b0*/  @P0 IMAD.WIDE R10, R229, R0, c[0x0][0x360] ;  /* 0x0000d800e50a0625 */ /* 0x000fca00078e0200 */
        /* <DEDUP_REMOVED lines=9> */
.L_x_976:
        /* <DEDUP_REMOVED lines=8> */
[----:B------:R-:W-:Y:S01]  /*a1d0*/  SHF.R.S32.HI R3, RZ, 0x3, R3 ;  /* 0x00000003ff037819 */ /* 0x000fe20000011403 */
[----:B------:R-:W-:Y:S01]  /*a1e0*/  IMAD R12, R4, c[0x0][0x310], RZ ;  /* 0x0000c400040c7a24 */ /* 0x000fe200078e02ff */
        /* <DEDUP_REMOVED lines=15> */
[----:B------:R-:W-:Y:S02]  /*a2e0*/  IMAD.MOV.U32 R18, RZ, RZ, R16 ;  /* 0x000000ffff127224 */ /* 0x000fe400078e0010 */
        /* <DEDUP_REMOVED lines=18> */
.L_x_978:
[----:B------:R-:W-:Y:S05]  /*a410*/  BSYNC B0 ;  /* 0x0000000000007941 */ /* 0x000fea0003800000 */
.L_x_977:
        /* <DEDUP_REMOVED lines=20> */
.L_x_980:
[----:B------:R-:W-:Y:S05]  /*a560*/  BSYNC B0 ;  /* 0x0000000000007941 */ /* 0x000fea0003800000 */
.L_x_979:
        /* <DEDUP_REMOVED lines=20> */
.L_x_982:
[----:B------:R-:W-:Y:S05]  /*a6b0*/  BSYNC B0 ;  /* 0x0000000000007941 */ /* 0x000fea0003800000 */
.L_x_981:
[----:B------:R-:W-:Y:S01]  /*a6c0*/  IMAD R3, R2, c[0x0][0x338], RZ ;  /* 0x0000ce0002037a24 */ /* 0x000fe200078e02ff */
[----:B------:R-:W-:Y:S01]  /*a6d0*/  BSSY B0, `(.L_x_983) ;  /* 0x0000016000007945 */ /* 0x000fe20003800000 */
[----:B------:R-:W-:-:S04]  /*a6e0*/  IMAD.WIDE.U32 R10, R0, c[0x0][0x338], R8 ;  /* 0x0000ce00000a7a25 */ /* 0x000fc800078e0008 */
[----:B------:R-:W-:Y:S02]  /*a6f0*/  IMAD R3, R0, c[0x0][0x33c], R3 ;  /* 0x0000cf0000037a24 */ /* 0x000fe400078e0203 */
[----:B------:R-:W-:-:S03]  /*a700*/  IMAD R0, R4, c[0x0][0x340], RZ ;  /* 0x0000d00004007a24 */ /* 0x000fc600078e02ff */
[----:B------:R-:W-:Y:S01]  /*a710*/  IADD3 R11, R11, R3, RZ ;  /* 0x000000030b0b7210 */ /* 0x000fe20007ffe0ff */
[----:B------:R-:W-:-:S04]  /*a720*/  IMAD R0, R229, c[0x0][0x344], R0 ;  /* 0x0000d100e5007a24 */ /* 0x000fc800078e0200 */
[----:B------:R-:W-:-:S05]  /*a730*/  IMAD.WIDE.U32 R10, R229, c[0x0][0x340], R10 ;  /* 0x0000d000e50a7a25 */ /* 0x000fca00078e000a */
[----:B--2---:R-:W-:Y:S01]  /*a740*/  IADD3 R13, R11, R0, RZ ;  /* 0x000000000b0d7210 */ /* 0x004fe20007ffe0ff */
        /* <DEDUP_REMOVED lines=14> */
.L_x_984:
[----:B------:R-:W-:Y:S05]  /*a830*/  BSYNC B0 ;  /* 0x0000000000007941 */ /* 0x000fea0003800000 */
.L_x_983:
        /* <DEDUP_REMOVED lines=18> */
.L_x_986:
[----:B------:R-:W-:Y:S05]  /*a960*/  BSYNC B0 ;  /* 0x0000000000007941 */ /* 0x000fea0003800000 */
.L_x_985:
        /* <DEDUP_REMOVED lines=18> */
.L_x_987:
        /* <DEDUP_REMOVED lines=15> */
.L_x_1416:


//--------------------- .text._ZN7cutlass13device_kernelIN5flash19enable_sm80_to_sm89INS1_16FlashAttnBwdSm80INS1_25CollectiveMainloopBwdSm80ILi2ELi1EN4cute5tupleIJNS5_1CILi64EEENS7_ILi80EEENS7_ILi192EEEEEENS_10bfloat16_tEfNS_4arch4Sm80ELb0ELb1ELb0ELb1ELb1ELb0ELb1ELb0ELi2ELi4ELi2ELi2ELb0EEENS1_21CollectiveEpilogueBwdISB_SC_SE_Li256ELb1ELb1ELi4EEENS1_19SingleTileSchedulerILb1ELb0ELb0ELi80EEEEEEEEEvNT_6ParamsE --------------------------
	.section	.text._ZN7cutlass13device_kernelIN5flash19enable_sm80_to_sm89INS1_16FlashAttnBwdSm80INS1_25CollectiveMainloopBwdSm80ILi2ELi1EN4cute5tupleIJNS5_1CILi64EEENS7_ILi80EEENS7_ILi192EEEEEENS_10bfloat16_tEfNS_4arch4Sm80ELb0ELb1ELb0ELb1ELb1ELb0ELb1ELb0ELi2ELi4ELi2ELi2ELb0EEENS1_21CollectiveEpilogueBwdISB_SC_SE_Li256ELb1ELb1ELi4EEENS1_19SingleTileSchedulerILb1ELb0ELb0ELi80EEEEEEEEEvNT_6ParamsE,"ax",@progbits
	.sectioninfo	@"SHI_REGISTERS=255"
	.align	128
.text._ZN7cutlass13device_kernelIN5flash19enable_sm80_to_sm89INS1_16FlashAttnBwdSm80INS1_25CollectiveMainloopBwdSm80ILi2ELi1EN4cute5tupleIJNS5_1CILi64EEENS7_ILi80EEENS7_ILi192EEEEEENS_10bfloat16_tEfNS_4arch4Sm80ELb0ELb1ELb0ELb1ELb1ELb0ELb1ELb0ELi2ELi4ELi2ELi2ELb0EEENS1_21CollectiveEpilogueBwdISB_SC_SE_Li256ELb1ELb1ELi4EEENS1_19SingleTileSchedulerILb1ELb0ELb0ELi80EEEEEEEEEvNT_6ParamsE:
        .type           _ZN7cutlass13device_kernelIN5flash19enable_sm80_to_sm89INS1_16FlashAttnBwdSm80INS1_25CollectiveMainloopBwdSm80ILi2ELi1EN4cute5tupleIJNS5_1CILi64EEENS7_ILi80EEENS7_ILi192EEEEEENS_10bfloat16_tEfNS_4arch4Sm80ELb0ELb1ELb0ELb1ELb1ELb0ELb1ELb0ELi2ELi4ELi2ELi2ELb0EEENS1_21CollectiveEpilogueBwdISB_SC_SE_Li256ELb1ELb1ELi4EEENS1_19SingleTileSchedulerILb1ELb0ELb0ELi80EEEEEEEEEvNT_6ParamsE,@function
        .size           _ZN7cutlass13device_kernelIN5flash19enable_sm80_to_sm89INS1_16FlashAttnBwdSm80INS1_25CollectiveMainloopBwdSm80ILi2ELi1EN4cute5tupleIJNS5_1CILi64EEENS7_ILi80EEENS7_ILi192EEEEEENS_10bfloat16_tEfNS_4arch4Sm80ELb0ELb1ELb0ELb1ELb1ELb0ELb1ELb0ELi2ELi4ELi2ELi2ELb0EEENS1_21CollectiveEpilogueBwdISB_SC_SE_Li256ELb1ELb1ELi4EEENS1_19SingleTileSchedulerILb1ELb0ELb0ELi80EEEEEEEEEvNT_6ParamsE,(.L_x_1417 - _ZN7cutlass13device_kernelIN5flash19enable_sm80_to_sm89INS1_16FlashAttnBwdSm80INS1_25CollectiveMainloopBwdSm80ILi2ELi1EN4cute5tupleIJNS5_1CILi64EEENS7_ILi80EEENS7_ILi192EEEEEENS_10bfloat16_tEfNS_4arch4Sm80ELb0ELb1ELb0ELb1ELb1ELb0ELb1ELb0ELi2ELi4ELi2ELi2ELb0EEENS1_21CollectiveEpilogueBwdISB_SC_SE_Li256ELb1ELb1ELi4EEENS1_19SingleTileSchedulerILb1ELb0ELb0ELi80EEEEEEEEEvNT_6ParamsE)
        .other          _ZN7cutlass13device_kernelIN5flash19enable_sm80_to_sm89INS1_16FlashAttnBwdSm80INS1_25CollectiveMainloopBwdSm80ILi2ELi1EN4cute5tupleIJNS5_1CILi64EEENS7_ILi80EEENS7_ILi192EEEEEENS_10bfloat16_tEfNS_4arch4Sm80ELb0ELb1ELb0ELb1ELb1ELb0ELb1ELb0ELi2ELi4ELi2ELi2ELb0EEENS1_21CollectiveEpilogueBwdISB_SC_SE_Li256ELb1ELb1ELi4EEENS1_19SingleTileSchedulerILb1ELb0ELb0ELi80EEEEEEEEEvNT_6ParamsE,@"STO_CUDA_ENTRY STV_DEFAULT"
_ZN7cutlass13device_kernelIN5flash19enable_sm80_to_sm89INS1_16FlashAttnBwdSm80INS1_25CollectiveMainloopBwdSm80ILi2ELi1EN4cute5tupleIJNS5_1CILi64EEENS7_ILi80EEENS7_ILi192EEEEEENS_10bfloat16_tEfNS_4arch4Sm80ELb0ELb1ELb0ELb1ELb1ELb0ELb1ELb0ELi2ELi4ELi2ELi2ELb0EEENS1_21CollectiveEpilogueBwdISB_SC_SE_Li256ELb1ELb1ELi4EEENS1_19SingleTileSchedulerILb1ELb0ELb0ELi80EEEEEEEEEvNT_6ParamsE:
        /* <DEDUP_REMOVED lines=17> */
.L_x_989:
        /* <DEDUP_REMOVED lines=8> */
.L_x_991:
[----:B------:R-:W-:Y:S02]  /*0190*/  MOV R3, c[0x0][0x3a4] ;  /* 0x0000e90000037a02 */ /* 0x000fe40000000f00 */
.L_x_990:
[----:B-1----:R-:W-:-:S05]  /*01a0*/  IMAD R2, R222, 0x50, RZ ;  /* 0x00000050de027824 */ /* 0x002fca00078e02ff */
[----:B-----5:R-:W-:-:S04]  /*01b0*/  ISETP.GE.AND P0, PT, R2, R3, PT ;  /* 0x000000030200720c */ /* 0x020fc80003f06270 */
[----:B------:R-:W-:Y:S01]  /*01c0*/  SEL R229, R229, 0xffffffff, !P0 ;  /* 0xffffffffe5e57807 */ /* 0x000fe20004000000 */
[----:B------:R-:W-:Y:S05]  /*01d0*/  BRA `(.L_x_992) ;  /* 0x0000011000007947 */ /* 0x000fea0003800000 */
.L_x_988:
[----:B---34-:R-:W-:-:S04]  /*01e0*/  ISETP.NE.U32.AND P0, PT, RZ, c[0x0][0x3c0], PT ;  /* 0x0000f000ff007a0c */ /* 0x018fc80003f05070 */
[----:B------:R-:W-:-:S13]  /*01f0*/  ISETP.NE.AND.EX P0, PT, RZ, c[0x0][0x3c4], PT, P0 ;  /* 0x0000f100ff007a0c */ /* 0x000fda0003f05300 */
[----:B------:R-:W-:Y:S05]  /*0200*/  @!P0 BRA `(.L_x_993) ;  /* 0x0000002000008947 */ /* 0x000fea0003800000 */
[----:B------:R1:W5:Y:S01]  /*0210*/  LDG.E R3, [R2.64] ;  /* 0x0000000802037981 */ /* 0x000362000c1e1900 */
[----:B------:R-:W-:Y:S05]  /*0220*/  BRA `(.L_x_994) ;  /* 0x0000009000007947 */ /* 0x000fea0003800000 */
.L_x_993:
        /* <DEDUP_REMOVED lines=8> */
.L_x_995:
[----:B------:R-:W-:Y:S02]  /*02b0*/  MOV R3, c[0x0][0x3a4] ;  /* 0x0000e90000037a02 */ /* 0x000fe40000000f00 */
.L_x_994:
[----:B-1----:R-:W-:-:S05]  /*02c0*/  IMAD R2, R222, 0x50, RZ ;  /* 0x00000050de027824 */ /* 0x002fca00078e02ff */
[----:B-----5:R-:W-:-:S04]  /*02d0*/  ISETP.GE.AND P0, PT, R2, R3, PT ;  /* 0x000000030200720c */ /* 0x020fc80003f06270 */
[----:B------:R-:W-:-:S04]  /*02e0*/  SEL R229, R229, 0xffffffff, !P0 ;  /* 0xffffffffe5e57807 */ /* 0x000fc80004000000 */
.L_x_992:
        /* <DEDUP_REMOVED lines=28> */
.L_x_996:
[----:B-1----:R-:W-:-:S04]  /*04b0*/  ISETP.NE.U32.AND P0, PT, RZ, c[0x0][0x2e0], PT ;  /* 0x0000b800ff007a0c */ /* 0x002fc80003f05070 */
[----:B------:R-:W-:-:S13]  /*04c0*/  ISETP.NE.AND.EX P0, PT, RZ, c[0x0][0x2e4], PT, P0 ;  /* 0x0000b900ff007a0c */ /* 0x000fda0003f05300 */
[----:B------:R-:W-:Y:S05]  /*04d0*/  @!P0 BRA `(.L_x_997) ;  /* 0x0000003000008947 */ /* 0x000fea0003800000 */
[----:B------:R-:W-:-:S05]  /*04e0*/  IMAD.WIDE R6, R229, R6, c[0x0][0x2e0] ;  /* 0x0000b800e5067625 */ /* 0x000fca00078e0206 */
[----:B------:R1:W5:Y:S01]  /*04f0*/  LDG.E R3, [R6.64] ;  /* 0x0000000806037981 */ /* 0x000362000c1e1900 */
[----:B------:R-:W-:Y:S05]  /*0500*/  BRA `(.L_x_998) ;  /* 0x0000004000007947 */ /* 0x000fea0003800000 */
.L_x_997:
[----:B------:R-:W-:Y:S05]  /*0510*/  @!P2 BRA `(.L_x_998) ;  /* 0x000000300000a947 */ /* 0x000fea0003800000 */
[----:B------:R-:W2:Y:S04]  /*0520*/  LDG.E R3, [R8.64] ;  /* 0x0000000808037981 */ /* 0x000ea8000c1e1900 */
[----:B------:R-:W2:Y:S02]  /*0530*/  LDG.E R6, [R8.64+0x4] ;  /* 0x0000040808067981 */ /* 0x000ea4000c1e1900 */
[----:B--2---:R-:W-:Y:S02]  /*0540*/  IADD3 R3, -R3, R6, RZ ;  /* 0x0000000603037210 */ /* 0x004fe40007ffe1ff */
.L_x_998:
        /* <DEDUP_REMOVED lines=13> */
.L_x_999:
        /* <DEDUP_REMOVED lines=585> */
.L_x_1011:
        /* <DEDUP_REMOVED lines=172> */
.L_x_1003:
[----:B------:R-:W-:Y:S11]  /*3570*/  ISETP.NE.AND P0, PT, R250, c[0x0][0x2a8], PT ;  /* 0x0000aa00fa007a0c */ /* 0x000ff60003f05270 */
[----:B------:R-:W-:Y:S02]  /*3580*/  @!UPT UIADD3 URZ, URZ, URZ, URZ ;  /* 0x0000003f3f3ff290 */ /* 0x000fe4000fffe03f */
[----:B------:R-:W-:Y:S05]  /*3590*/  @P0 IMAD.HI.U32 R2, R24, c[0x0][0x2ac], RZ ;  /* 0x0000ab0018020a27 */ /* 0x000fea00078e00ff */
[----:B------:R-:W-:Y:S02]  /*35a0*/  @P0 SHF.R.U32.HI R24, RZ, c[0x0][0x2b0], R2 ;  /* 0x0000ac00ff180a19 */ /* 0x000fe40000011602 */
.L_x_1004:
[----:B------:R-:W-:Y:S05]  /*35b0*/  BSYNC B0 ;  /* 0x0000000000007941 */ /* 0x000fea0003800000 */
.L_x_1002:
[----:B------:R-:W-:Y:S05]  /*35c0*/  IMAD R3, R24, c[0x0][0x2a8], R247 ;  /* 0x0000aa0018037a24 */ /* 0x000fea00078e02f7 */
[----:B------:R-:W-:Y:S02]  /*35d0*/  IADD3 R2, R3, c[0x0][0x2a8], RZ ;  /* 0x0000aa0003027a10 */ /* 0x000fe40007ffe0ff */
[----:B------:R-:W-:Y:S02]  /*35e0*/  IMNMX R178, R178, R3, !PT ;  /* 0x00000003b2b27217 */ /* 0x000fe40007800200 */
[----:B------:R-:W-:Y:S02]  /*35f0*/  IMNMX R179, R179, R2, PT ;  /* 0x00000002b3b37217 */ /* 0x000fe40003800200 */
.L_x_1001:
        /* <DEDUP_REMOVED lines=16> */
.L_x_1007:
[----:B------:R-:W-:Y:S11]  /*3700*/  ISETP.NE.AND P0, PT, R250, c[0x0][0x2a8], PT ;  /* 0x0000aa00fa007a0c */ /* 0x000ff60003f05270 */
[----:B------:R-:W-:Y:S02]  /*3710*/  @!UPT UIADD3 URZ, URZ, URZ, URZ ;  /* 0x0000003f3f3ff290 */ /* 0x000fe4000fffe03f */
[----:B------:R-:W-:Y:S05]  /*3720*/  @P0 IMAD.HI.U32 R2, R24, c[0x0][0x2ac], RZ ;  /* 0x0000ab0018020a27 */ /* 0x000fea00078e00ff */
[----:B------:R-:W-:Y:S02]  /*3730*/  @P0 SHF.R.U32.HI R24, RZ, c[0x0][0x2b0], R2 ;  /* 0x0000ac00ff180a19 */ /* 0x000fe40000011602 */
.L_x_1008:
[----:B------:R-:W-:Y:S05]  /*3740*/  BSYNC B0 ;  /* 0x0000000000007941 */ /* 0x000fea0003800000 */
.L_x_1006:
[----:B------:R-:W-:Y:S05]  /*3750*/  IMAD R3, R24, c[0x0][0x2a8], R247 ;  /* 0x0000aa0018037a24 */ /* 0x000fea00078e02f7 */
[----:B------:R-:W-:Y:S02]  /*3760*/  IADD3 R2, R3, c[0x0][0x2a8], RZ ;  /* 0x0000aa0003027a10 */ /* 0x000fe40007ffe0ff */
[----:B------:R-:W-:Y:S02]  /*3770*/  IMNMX R176, R176, R3, !PT ;  /* 0x00000003b0b07217 */ /* 0x000fe40007800200 */
[----:B------:R-:W-:Y:S02]  /*3780*/  IMNMX R173, R173, R2, PT ;  /* 0x00000002adad7217 */ /* 0x000fe40003800200 */
.L_x_1005:
        /* <DEDUP_REMOVED lines=70> */
.L_x_1009:
        /* <DEDUP_REMOVED lines=463> */
.L_x_1010:
        /* <DEDUP_REMOVED lines=293> */
.L_x_1000:
        /* <DEDUP_REMOVED lines=634> */
.L_x_1013:
        /* <DEDUP_REMOVED lines=109> */
.L_x_1015:
[----:B---34-:R-:W-:Y:S05]  /*99a0*/  BSYNC B0 ;  /* 0x0000000000007941 */ /* 0x018fea0003800000 */
.L_x_1014:
        /* <DEDUP_REMOVED lines=20> */
.L_x_1017:
[----:B------:R-:W-:Y:S05]  /*9af0*/  BSYNC B0 ;  /* 0x0000000000007941 */ /* 0x000fea0003800000 */
.L_x_1016:
        /* <DEDUP_REMOVED lines=20> */
.L_x_1019:
[----:B------:R-:W-:Y:S05]  /*9c40*/  BSYNC B0 ;  /* 0x0000000000007941 */ /* 0x000fea0003800000 */
.L_x_1018:
        /* <DEDUP_REMOVED lines=23> */
.L_x_1021:
[----:B------:R-:W-:Y:S05]  /*9dc0*/  BSYNC B0 ;  /* 0x0000000000007941 */ /* 0x000fea0003800000 */
.L_x_1020:
        /* <DEDUP_REMOVED lines=18> */
.L_x_1023:
[----:B------:R-:W-:Y:S05]  /*9ef0*/  BSYNC B0 ;  /* 0x0000000000007941 */ /* 0x000fea0003800000 */
.L_x_1022:
        /* <DEDUP_REMOVED lines=19> */
.L_x_1012:
        /* <DEDUP_REMOVED lines=18> */
.L_x_1024:
        /* <DEDUP_REMOVED lines=44> */
.L_x_1026:
[----:B------:R-:W-:Y:S05]  /*a410*/  BSYNC B0 ;  /* 0x0000000000007941 */ /* 0x000fea0003800000 */
.L_x_1025:
        /* <DEDUP_REMOVED lines=20> */
.L_x_1028:
[----:B------:R-:W-:Y:S05]  /*a560*/  BSYNC B0 ;  /* 0x0000000000007941 */ /* 0x000fea0003800000 */
.L_x_1027:
        /* <DEDUP_REMOVED lines=20> */
.L_x_1030:
[----:B------:R-:W-:Y:S05]  /*a6b0*/  BSYNC B0 ;  /* 0x0000000000007941 */ /* 0x000fea0003800000 */
.L_x_1029:
        /* <DEDUP_REMOVED lines=23> */
.L_x_1032:
[----:B------:R-:W-:Y:S05]  /*a830*/  BSYNC B0 ;  /* 0x0000000000007941 */ /* 0x000fea0003800000 */
.L_x_1031:
        /* <DEDUP_REMOVED lines=18> */
.L_x_1034:
[----:B------:R-:W-:Y:S05]  /*a960*/  BSYNC B0 ;  /* 0x0000000000007941 */ /* 0x000fea0003800000 */
.L_x_1033:
        /* <DEDUP_REMOVED lines=18> */
.L_x_1035:
        /* <DEDUP_REMOVED lines=15> */
.L_x_1417:


//--------------------- .text._ZN7cutlass13device_kernelIN5flash19enable_sm80_to_sm89INS1_16FlashAttnBwdSm80INS1_25CollectiveMainloopBwdSm80ILi2ELi1EN4cute5tupleIJNS5_1CILi64EEENS7_ILi80EEENS7_ILi192EEEEEENS_10bfloat16_tEfNS_4arch4Sm80ELb0ELb1ELb0ELb1ELb0ELb0ELb1ELb0ELi2ELi4ELi2ELi2ELb0EEENS1_24CollectiveEpilogueBwdGQAISB_fSE_Li256ELb1ELb0EEENS1_19SingleTileSchedulerILb1ELb0ELb0ELi80EEEEEEEEEvNT_6ParamsE --------------------------
	.section	.text._ZN7cutlass13device_kernelIN5flash19enable_sm80_to_sm89INS1_16FlashAttnBwdSm80INS1_25CollectiveMainloopBwdSm80ILi2ELi1EN4cute5tupleIJNS5_1CILi64EEENS7_ILi80EEENS7_ILi192EEEEEENS_10bfloat16_tEfNS_4arch4Sm80ELb0ELb1ELb0ELb1ELb0ELb0ELb1ELb0ELi2ELi4ELi2ELi2ELb0EEENS1_24CollectiveEpilogueBwdGQAISB_fSE_Li256ELb1ELb0EEENS1_19SingleTileSchedulerILb1ELb0ELb0ELi80EEEEEEEEEvNT_6ParamsE,"ax",@progbits
	.sectioninfo	@"SHI_REGISTERS=255"
	.align	128
.text._ZN7cutlass13device_kernelIN5flash19enable_sm80_to_sm89INS1_16FlashAttnBwdSm80INS1_25CollectiveMainloopBwdSm80ILi2ELi1EN4cute5tupleIJNS5_1CILi64EEENS7_ILi80EEENS7_ILi192EEEEEENS_10bfloat16_tEfNS_4arch4Sm80ELb0ELb1ELb0ELb1ELb0ELb0ELb1ELb0ELi2ELi4ELi2ELi2ELb0EEENS1_24CollectiveEpilogueBwdGQAISB_fSE_Li256ELb1ELb0EEENS1_19SingleTileSchedulerILb1ELb0ELb0ELi80EEEEEEEEEvNT_6ParamsE:
        .type           _ZN7cutlass13device_kernelIN5flash19enable_sm80_to_sm89INS1_16FlashAttnBwdSm80INS1_25CollectiveMainloopBwdSm80ILi2ELi1EN4cute5tupleIJNS5_1CILi64EEENS7_ILi80EEENS7_ILi192EEEEEENS_10bfloat16_tEfNS_4arch4Sm80ELb0ELb1ELb0ELb1ELb0ELb0ELb1ELb0ELi2ELi4ELi2ELi2ELb0EEENS1_24CollectiveEpilogueBwdGQAISB_fSE_Li256ELb1ELb0EEENS1_19SingleTileSchedulerILb1ELb0ELb0ELi80EEEEEEEEEvNT_6ParamsE,@function
        .size           _ZN7cutlass13device_kernelIN5flash19enable_sm80_to_sm89INS1_16FlashAttnBwdSm80INS1_25CollectiveMainloopBwdSm80ILi2ELi1EN4cute5tupleIJNS5_1CILi64EEENS7_ILi80EEENS7_ILi192EEEEEENS_10bfloat16_tEfNS_4arch4Sm80ELb0ELb1ELb0ELb1ELb0ELb0ELb1ELb0ELi2ELi4ELi2ELi2ELb0EEENS1_24CollectiveEpilogueBwdGQAISB_fSE_Li256ELb1ELb0EEENS1_19SingleTileSchedulerILb1ELb0ELb0ELi80EEEEEEEEEvNT_6ParamsE,(.L_x_1418 - _ZN7cutlass13device_kernelIN5flash19enable_sm80_to_sm89INS1_16FlashAttnBwdSm80INS1_25CollectiveMainloopBwdSm80ILi2ELi1EN4cute5tupleIJNS5_1CILi64EEENS7_ILi80EEENS7_ILi192EEEEEENS_10bfloat16_tEfNS_4arch4Sm80ELb0ELb1ELb0ELb1ELb0ELb0ELb1ELb0ELi2ELi4ELi2ELi2ELb0EEENS1_24CollectiveEpilogueBwdGQAISB_fSE_Li256ELb1ELb0EEENS1_19SingleTileSchedulerILb1ELb0ELb0ELi80EEEEEEEEEvNT_6ParamsE)
        .other          _ZN7cutlass13device_kernelIN5flash19enable_sm80_to_sm89INS1_16FlashAttnBwdSm80INS1_25CollectiveMainloopBwdSm80ILi2ELi1EN4cute5tupleIJNS5_1CILi64EEENS7_ILi80EEENS7_ILi192EEEEEENS_10bfloat16_tEfNS_4arch4Sm80ELb0ELb1ELb0ELb1ELb0ELb0ELb1ELb0ELi2ELi4ELi2ELi2ELb0EEENS1_24CollectiveEpilogueBwdGQAISB_fSE_Li256ELb1ELb0EEENS1_19SingleTileSchedulerILb1ELb0ELb0ELi80EEEEEEEEEvNT_6ParamsE,@"STO_CUDA_ENTRY STV_DEFAULT"
_ZN7cutlass13device_kernelIN5flash19enable_sm80_to_sm89INS1_16FlashAttnBwdSm80INS1_25CollectiveMainloopBwdSm80ILi2ELi1EN4cute5tupleIJNS5_1CILi64EEENS7_ILi80EEENS7_ILi192EEEEEENS_10bfloat16_tEfNS_4arch4Sm80ELb0ELb1ELb0ELb1ELb0ELb0ELb1ELb0ELi2ELi4ELi2ELi2ELb0EEENS1_24CollectiveEpilogueBwdGQAISB_fSE_Li256ELb1ELb0EEENS1_19SingleTileSchedulerILb1ELb0ELb0ELi80EEEEEEEEEvNT_6ParamsE:
[----:B------:R-:W-:Y:S02]  /*0000*/  MOV R1, c[0x0][0x28] ;  /* 0x00000a0000017a02 */ /* 0x000fe40000000f00 */
[----:B------:R-:W1:Y:S01]  /*0010*/  S2R R248, SR_TID.X ;  /* 0x0000000000f87919 */ /* 0x000e620000002100 */
[----:B------:R-:W2:Y:S01]  /*0020*/  S2UR UR12, SR_CTAID.Z ;  /* 0x00000000000c79c3 */ /* 0x000ea20000002700 */
[----:B------:R-:W-:Y:S02]  /*0030*/  UMOV UR4, 0x4 ;  /* 0x0000000400047882 */ /* 0x000fe40000000000 */
[----:B------:R-:W3:Y:S01]  /*0040*/  S2R R30, SR_CTAID.Y ;  /* 0x00000000001e7919 */ /* 0x000ee20000002600 */
[----:B------:R-:W-:Y:S02]  /*0050*/  ULDC.64 UR6, c[0x0][0x3c8] ;  /* 0x0000f20000067ab9 */ /* 0x000fe40000000a00 */
[----:B------:R-:W-:Y:S02]  /*0060*/  ULDC.64 UR16, c[0x0][0x118] ;  /* 0x0000460000107ab9 */ /* 0x000fe40000000a00 */
[----:B------:R-:W4:Y:S01]  /*0070*/  S2UR UR14, SR_CTAID.X ;  /* 0x00000000000e79c3 */ /* 0x000f220000002500 */
[----:B-1----:R-:W-:Y:S01]  /*0080*/  SHF.R.U32.HI R0, RZ, 0x5, R248 ;  /* 0x00000005ff007819 */ /* 0x002fe200000116f8 */
[----:B--2---:R-:W-:-:S05]  /*0090*/  UIMAD.WIDE UR6, UR12, UR4, UR6 ;  /* 0x000000040c0672a5 */ /* 0x004fca000f8e0206 */
[----:B------:R-:W1:Y:S02]  /*00a0*/  SHFL.IDX PT, R0, R0, RZ, 0x1f ;  /* 0x00001fff00007589 */ /* 0x000e6400000e0000 */
[----:B-1----:R-:W-:-:S13]  /*00b0*/  ISETP.NE.AND P0, PT, R0, RZ, PT ;  /* 0x000000ff0000720c */ /* 0x002fda0003f05270 */
[----:B----4-:R-:W-:Y:S05]  /*00c0*/  @!P0 BRA `(.L_x_1036) ;  /* 0x000001a000008947 */ /* 0x010fea0003800000 */
[----:B---3--:R-:W-:-:S04]  /*00d0*/  ISETP.NE.U32.AND P0, PT, RZ, c[0x0][0x3c8], PT ;  /* 0x0000f200ff007a0c */ /* 0x008fc80003f05070 */
[----:B------:R-:W-:-:S13]  /*00e0*/  ISETP.NE.AND.EX P0, PT, RZ, c[0x0][0x3cc], PT, P0 ;  /* 0x0000f300ff007a0c */ /* 0x000fda0003f05300 */
[----:B------:R-:W-:Y:S05]  /*00f0*/  @!P0 BRA `(.L_x_1037) ;  /* 0x0000005000008947 */ /* 0x000fea0003800000 */
[----:B------:R-:W-:Y:S02]  /*0100*/  MOV R2, UR6 ;  /* 0x0000000600027c02 */ /* 0x000fe40008000f00 */
[----:B------:R-:W-:-:S05]  /*0110*/  MOV R3, UR7 ;  /* 0x0000000700037c02 */ /* 0x000fca0008000f00 */
[----:B------:R-:W2:Y:S02]  /*0120*/  LDG.E R2, [R2.64] ;  /* 0x0000001002027981 */ /* 0x000ea4000c1e1900 */
[----:B--2---:R1:W2:Y:S02]  /*0130*/  R2UR UR6, R2 ;  /* 0x00000000020673c2 */ /* 0x0042a400000e0000 */
[----:B-12---:R-:W-:Y:S05]  /*0140*/  BRA `(.L_x_1038) ;  /* 0x000000e000007947 */ /* 0x006fea0003800000 */
.L_x_1037:
[----:B------:R-:W-:-:S04]  /*0150*/  ISETP.NE.U32.AND P0, PT, RZ, c[0x0][0x3c0], PT ;  /* 0x0000f000ff007a0c */ /* 0x000fc80003f05070 */
[----:B------:R-:W-:-:S13]  /*0160*/  ISETP.NE.AND.EX P0, PT, RZ, c[0x0][0x3c4], PT, P0 ;  /* 0x0000f100ff007a0c */ /* 0x000fda0003f05300 */
[----:B------:R-:W-:Y:S05]  /*0170*/  @!P0 BRA `(.L_x_1039) ;  /* 0x000000a000008947 */ /* 0x000fea0003800000 */
[----:B------:R-:W-:Y:S02]  /*0180*/  ULDC.64 UR6, c[0x0][0x3c0] ;  /* 0x0000f00000067ab9 */ /* 0x000fe40000000a00 */
[----:B------:R-:W-:-:S06]  /*0190*/  UIMAD.WIDE UR6, UR12, UR4, UR6 ;  /* 0x000000040c0672a5 */ /* 0x000fcc000f8e0206 */
[----:B------:R-:W-:Y:S02]  /*01a0*/  MOV R2, UR6 ;  /* 0x0000000600027c02 */ /* 0x000fe40008000f00 */
[----:B------:R-:W-:-:S05]  /*01b0*/  MOV R3, UR7 ;  /* 0x0000000700037c02 */ /* 0x000fca0008000f00 */
[----:B------:R1:W2:Y:S04]  /*01c0*/  LDG.E R0, [R2.64] ;  /* 0x0000001002007981 */ /* 0x0002a8000c1e1900 */
[----:B-1----:R-:W3:Y:S01]  /*01d0*/  LDG.E R2, [R2.64+0x4] ;  /* 0x0000041002027981 */ /* 0x002ee2000c1e1900 */
[----:B--2---:R-:W1:Y:S08]  /*01e0*/  R2UR UR6, R0 ;  /* 0x00000000000673c2 */ /* 0x004e7000000e0000 */
[----:B---3--:R-:W1:Y:S02]  /*01f0*/  R2UR UR5, R2 ;  /* 0x00000000020573c2 */ /* 0x008e6400000e0000 */
[----:B-1----:R-:W-:Y:S01]  /*0200*/  UIADD3 UR6, -UR6, UR5, URZ ;  /* 0x0000000506067290 */ /* 0x002fe2000fffe13f */
[----:B------:R-:W-:Y:S05]  /*0210*/  BRA `(.L_x_1038) ;  /* 0x0000001000007947 */ /* 0x000fea0003800000 */
.L_x_1039:
[----:B------:R-:W-:Y:S02]  /*0220*/  ULDC UR6, c[0x0][0x3ac] ;  /* 0x0000eb0000067ab9 */ /* 0x000fe40000000800 */
.L_x_1038:
[----:B------:R-:W-:-:S04]  /*0230*/  UIMAD UR5, UR14, 0x50, URZ ;  /* 0x000000500e0578a4 */ /* 0x000fc8000f8e023f */
[----:B------:R-:W-:-:S04]  /*0240*/  UISETP.GE.AND UP0, UPT, UR5, UR6, UPT ;  /* 0x000000060500728c */ /* 0x000fc8000bf06270 */
[----:B------:R-:W-:Y:S01]  /*0250*/  USEL UR12, UR12, 0xffffffff, !UP0 ;  /* 0xffffffff0c0c7887 */ /* 0x000fe2000c000000 */
[----:B------:R-:W-:Y:S05]  /*0260*/  BRA `(.L_x_1040) ;  /* 0x0000019000007947 */ /* 0x000fea0003800000 */
.L_x_1036:
        /* <DEDUP_REMOVED lines=8> */
.L_x_1041:
        /* <DEDUP_REMOVED lines=13> */
.L_x_1043:
[----:B------:R-:W-:Y:S02]  /*03c0*/  ULDC UR6, c[0x0][0x3ac] ;  /* 0x0000eb0000067ab9 */ /* 0x000fe40000000800 */
.L_x_1042:
[----:B------:R-:W-:-:S04]  /*03d0*/  UIMAD UR5, UR14, 0x50, URZ ;  /* 0x000000500e0578a4 */ /* 0x000fc8000f8e023f */
[----:B------:R-:W-:-:S04]  /*03e0*/  UISETP.GE.AND UP0, UPT, UR5, UR6, UPT ;  /* 0x000000060500728c */ /* 0x000fc8000bf06270 */
[----:B------:R-:W-:-:S06]  /*03f0*/  USEL UR12, UR12, 0xffffffff, !UP0 ;  /* 0xffffffff0c0c7887 */ /* 0x000fcc000c000000 */
.L_x_1040:
[----:B------:R-:W-:-:S13]  /*0400*/  ISETP.LE.AND P0, PT, RZ, UR12, PT ;  /* 0x0000000cff007c0c */ /* 0x000fda000bf03270 */
[----:B------:R-:W-:Y:S05]  /*0410*/  @!P0 EXIT ;  /* 0x000000000000894d */ /* 0x000fea0003800000 */
[----:B------:R-:W-:Y:S02]  /*0420*/  ULDC.64 UR6, c[0x0][0x2c8] ;  /* 0x0000b20000067ab9 */ /* 0x000fe40000000a00 */
[----:B------:R-:W-:Y:S02]  /*0430*/  UISETP.NE.U32.AND UP2, UPT, URZ, UR6, UPT ;  /* 0x000000063f00728c */ /* 0x000fe4000bf45070 */
[----:B------:R-:W-:Y:S02]  /*0440*/  ULDC.64 UR8, c[0x0][0x2c8] ;  /* 0x0000b20000087ab9 */ /* 0x000fe40000000a00 */
[----:B------:R-:W-:Y:S02]  /*0450*/  UISETP.NE.AND.EX UP2, UPT, URZ, UR7, UPT, UP2 ;  /* 0x000000073f00728c */ /* 0x000fe4000bf45320 */
[----:B------:R-:W-:Y:S02]  /*0460*/  UIMAD.WIDE UR8, UR12, UR4, UR8 ;  /* 0x000000040c0872a5 */ /* 0x000fe4000f8e0208 */
[----:B------:R-:W-:-:S02]  /*0470*/  ULDC.64 UR6, c[0x0][0x2d0] ;  /* 0x0000b40000067ab9 */ /* 0x000fc40000000a00 */
[----:B------:R-:W-:Y:S01]  /*0480*/  UISETP.NE.U32.AND UP1, UPT, URZ, UR6, UPT ;  /* 0x000000063f00728c */ /* 0x000fe2000bf25070 */
[----:B------:R-:W-:Y:S01]  /*0490*/  PLOP3.LUT P2, PT, PT, PT, UP2, 0x80, 0x0 ;  /* 0x000000000000781c */ /* 0x000fe20003f4f028 */
[----:B------:R-:W-:Y:S01]  /*04a0*/  IMAD.U32 R8, RZ, RZ, UR8 ;  /* 0x00000008ff087e24 */ /* 0x000fe2000f8e00ff */
[----:B------:R-:W-:Y:S01]  /*04b0*/  ULDC.64 UR10, c[0x0][0x2d0] ;  /* 0x0000b400000a7ab9 */ /* 0x000fe20000000a00 */
[----:B------:R-:W-:Y:S01]  /*04c0*/  IMAD.U32 R9, RZ, RZ, UR9 ;  /* 0x00000009ff097e24 */ /* 0x000fe2000f8e00ff */
[----:B------:R-:W-:Y:S02]  /*04d0*/  UISETP.NE.AND.EX UP1, UPT, URZ, UR7, UPT, UP1 ;  /* 0x000000073f00728c */ /* 0x000fe4000bf25310 */
[----:B------:R-:W-:Y:S02]  /*04e0*/  UIMAD.WIDE UR10, UR12, UR4, UR10 ;  /* 0x000000040c0a72a5 */ /* 0x000fe4000f8e020a */
[----:B------:R-:W-:Y:S02]  /*04f0*/  ULDC.64 UR6, c[0x0][0x2d8] ;  /* 0x0000b60000067ab9 */ /* 0x000fe40000000a00 */
[----:B------:R-:W-:Y:S01]  /*0500*/  PLOP3.LUT P1, PT, PT, PT, UP1, 0x80, 0x0 ;  /* 0x000000000000781c */ /* 0x000fe20003f2f018 */
[----:B------:R-:W-:-:S02]  /*0510*/  UISETP.NE.U32.AND UP0, UPT, URZ, UR6, UPT ;  /* 0x000000063f00728c */ /* 0x000fc4000bf05070 */
[----:B------:R-:W2:Y:S01]  /*0520*/  @P2 LDG.E R0, [R8.64] ;  /* 0x0000001008002981 */ /* 0x000ea2000c1e1900 */
[----:B------:R-:W-:Y:S01]  /*0530*/  MOV R2, UR10 ;  /* 0x0000000a00027c02 */ /* 0x000fe20008000f00 */
[----:B------:R-:W-:Y:S01]  /*0540*/  IMAD.U32 R3, RZ, RZ, UR11 ;  /* 0x0000000bff037e24 */ /* 0x000fe2000f8e00ff */
[----:B------:R-:W-:Y:S01]  /*0550*/  UISETP.NE.AND.EX UP0, UPT, URZ, UR7, UPT, UP0 ;  /* 0x000000073f00728c */ /* 0x000fe2000bf05300 */
[----:B------:R-:W3:Y:S02]  /*0560*/  @P2 LDG.E R5, [R8.64] ;  /* 0x0000001008052981 */ /* 0x000ee4000c1e1900 */
[----:B------:R-:W-:-:S03]  /*0570*/  ULDC.64 UR6, c[0x0][0x2d8] ;  /* 0x0000b60000067ab9 */ /* 0x000fc60000000a00 */
[----:B------:R-:W-:Y:S01]  /*0580*/  PLOP3.LUT P0, PT, PT, PT, UP0, 0x80, 0x0 ;  /* 0x000000000000781c */ /* 0x000fe20003f0f008 */
[----:B------:R-:W4:Y:S04]  /*0590*/  @P1 LDG.E R4, [R2.64] ;  /* 0x0000001002041981 */ /* 0x000f28000c1e1900 */
        /* <DEDUP_REMOVED lines=9> */
[----:B------:R-:W-:Y:S01]  /*0630*/  UMOV UR21, URZ ;  /* 0x0000003f00157c82 */ /* 0x000fe20008000000 */
        /* <DEDUP_REMOVED lines=11> */
[----:B------:R-:W-:-:S02]  /*06f0*/  ULDC UR10, c[0x0][0x198] ;  /* 0x00006600000a7ab9 */ /* 0x000fc40000000800 */
[----:B------:R-:W-:Y:S02]  /*0700*/  @UP2 UMOV UR21, UR7 ;  /* 0x0000000700152c82 */ /* 0x000fe40008000000 */
[----:B------:R-:W-:Y:S02]  /*0710*/  @UP1 UMOV UR18, UR8 ;  /* 0x0000000800121c82 */ /* 0x000fe40008000000 */
[----:B------:R-:W-:Y:S01]  /*0720*/  @UP1 UMOV UR19, UR5 ;  /* 0x0000000500131c82 */ /* 0x000fe20008000000 */
[----:B------:R-:W-:Y:S05]  /*0730*/  @P0 BRA `(.L_x_1044) ;  /* 0x0000006000000947 */ /* 0x000fea0003800000 */
[----:B------:R-:W-:Y:S05]  /*0740*/  @!P2 BRA `(.L_x_1044) ;  /* 0x000000500000a947 */ /* 0x000fea0003800000 */
[----:B------:R-:W3:Y:S04]  /*0750*/  LDG.E R4, [R8.64] ;  /* 0x0000001008047981 */ /* 0x000ee8000c1e1900 */
[----:B------:R-:W4:Y:S01]  /*0760*/  LDG.E R0, [R8.64+0x4] ;  /* 0x0000041008007981 */ /* 0x000f22000c1e1900 */
[----:B--23--:R-:W2:Y:S08]  /*0770*/  R2UR UR11, R4 ;  /* 0x00000000040b73c2 */ /* 0x00ceb000000e0000 */
[----:B----4-:R-:W2:Y:S02]  /*0780*/  R2UR UR5, R0 ;  /* 0x00000000000573c2 */ /* 0x010ea400000e0000 */
[----:B--2---:R-:W-:-:S06]  /*0790*/  UIADD3 UR11, -UR11, UR5, URZ ;  /* 0x000000050b0b7290 */ /* 0x004fcc000fffe13f */
.L_x_1044:
[----:B------:R-:W-:-:S04]  /*07a0*/  ISETP.NE.U32.AND P0, PT, RZ, c[0x0][0x2e0], PT ;  /* 0x0000b800ff007a0c */ /* 0x000fc80003f05070 */
[----:B------:R-:W-:-:S13]  /*07b0*/  ISETP.NE.AND.EX P0, PT, RZ, c[0x0][0x2e4], PT, P0 ;  /* 0x0000b900ff007a0c */ /* 0x000fda0003f05300 */
[----:B------:R-:W-:Y:S05]  /*07c0*/  @!P0 BRA `(.L_x_1045) ;  /* 0x0000007000008947 */ /* 0x000fea0003800000 */
[----:B------:R-:W-:Y:S02]  /*07d0*/  ULDC.64 UR8, c[0x0][0x2e0] ;  /* 0x0000b80000087ab9 */ /* 0x000fe40000000a00 */
[----:B------:R-:W-:-:S06]  /*07e0*/  UIMAD.WIDE UR8, UR12, UR4, UR8 ;  /* 0x000000040c0872a5 */ /* 0x000fcc000f8e0208 */
[----:B------:R-:W-:Y:S02]  /*07f0*/  MOV R2, UR8 ;  /* 0x0000000800027c02 */ /* 0x000fe40008000f00 */
[----:B------:R-:W-:-:S05]  /*0800*/  MOV R3, UR9 ;  /* 0x0000000900037c02 */ /* 0x000fca0008000f00 */
[----:B------:R-:W3:Y:S02]  /*0810*/  LDG.E R2, [R2.64] ;  /* 0x0000001002027981 */ /* 0x000ee4000c1e1900 */
[----:B---3--:R3:W4:Y:S02]  /*0820*/  R2UR UR10, R2 ;  /* 0x00000000020a73c2 */ /* 0x00872400000e0000 */
[----:B---34-:R-:W-:Y:S05]  /*0830*/  BRA `(.L_x_1046) ;  /* 0x0000006000007947 */ /* 0x018fea0003800000 */
.L_x_1045:
[----:B------:R-:W-:Y:S05]  /*0840*/  @!P1 BRA `(.L_x_1046) ;  /* 0x0000005000009947 */ /* 0x000fea0003800000 */
[----:B------:R3:W4:Y:S04]  /*0850*/  LDG.E R0, [R2.64] ;  /* 0x0000001002007981 */ /* 0x000728000c1e1900 */
[----:B---3--:R-:W3:Y:S01]  /*0860*/  LDG.E R2, [R2.64+0x4] ;  /* 0x0000041002027981 */ /* 0x008ee2000c1e1900 */
[----:B----4-:R-:W4:Y:S08]  /*0870*/  R2UR UR10, R0 ;  /* 0x00000000000a73c2 */ /* 0x010f3000000e0000 */
[----:B---3--:R-:W4:Y:S02]  /*0880*/  R2UR UR4, R2 ;  /* 0x00000000020473c2 */ /* 0x008f2400000e0000 */
[----:B----4-:R-:W-:-:S06]  /*0890*/  UIADD3 UR10, -UR10, UR4, URZ ;  /* 0x000000040a0a7290 */ /* 0x010fcc000fffe13f */
.L_x_1046:
        /* <DEDUP_REMOVED lines=8> */
[----:B------:R-:W-:-:S04]  /*0920*/  UIMAD UR4, UR14, 0x50, UR4 ;  /* 0x000000500e0478a4 */ /* 0x000fc8000f8e0204 */
[----:B------:R-:W-:-:S04]  /*0930*/  UIADD3 UR5, UR4, UR5, URZ ;  /* 0x0000000504057290 */ /* 0x000fc8000fffe03f */
[----:B------:R-:W-:-:S04]  /*0940*/  USHF.R.S32.HI UR4, URZ, 0x1f, UR5 ;  /* 0x0000001f3f047899 */ /* 0x000fc80008011405 */
[----:B------:R-:W-:-:S04]  /*0950*/  ULEA.HI UR4, UR4, UR5, URZ, 0x6 ;  /* 0x0000000504047291 */ /* 0x000fc8000f8f303f */
[----:B------:R-:W-:-:S04]  /*0960*/  USHF.R.S32.HI UR4, URZ, 0x6, UR4 ;  /* 0x000000063f047899 */ /* 0x000fc80008011404 */
[----:B------:R-:W-:-:S04]  /*0970*/  UISETP.LT.AND UP0, UPT, UR9, UR4, UPT ;  /* 0x000000040900728c */ /* 0x000fc8000bf01270 */
[----:B------:R-:W-:Y:S02]  /*0980*/  USEL UR9, UR9, UR4, UP0 ;  /* 0x0000000409097287 */ /* 0x000fe40008000000 */
.L_x_1047:
[----:B------:R-:W-:Y:S01]  /*0990*/  UIADD3 UR4, -UR10, UR11, URZ ;  /* 0x0000000b0a047290 */ /* 0x000fe2000fffe13f */
[----:B------:R-:W-:Y:S01]  /*09a0*/  PLOP3.LUT P1, PT, PT, PT, PT, 0x80, 0x0 ;  /* 0x000000000000781c */ /* 0x000fe20003f2f070 */
[----:B------:R-:W-:Y:S01]  /*09b0*/  ULDC UR5, c[0x0][0x2a4] ;  /* 0x0000a90000057ab9 */ /* 0x000fe20000000800 */
[----:B------:R-:W-:Y:S01]  /*09c0*/  CS2R R170, SRZ ;  /* 0x0000000000aa7805 */ /* 0x000fe2000001ff00 */
[----:B------:R-:W-:Y:S01]  /*09d0*/  UIMAD UR4, UR14, 0x50, UR4 ;  /* 0x000000500e0478a4 */ /* 0x000fe2000f8e0204 */
[----:B------:R-:W-:Y:S01]  /*09e0*/  CS2R R168, SRZ ;  /* 0x0000000000a87805 */ /* 0x000fe2000001ff00 */
[----:B------:R-:W-:Y:S01]  /*09f0*/  CS2R R166, SRZ ;  /* 0x0000000000a67805 */ /* 0x000fe2000001ff00 */
        /* <DEDUP_REMOVED lines=68> */
[----:B------:R-:W2:Y:S01]  /*0e40*/  S2R R12, SR_CTAID.X ;  /* 0x00000000000c7919 */ /* 0x000ea20000002500 */
[----:B------:R-:W-:Y:S01]  /*0e50*/  IMAD.MOV.U32 R4, RZ, RZ, R30 ;  /* 0x000000ffff047224 */ /* 0x000fe200078e001e */
[----:B------:R-:W-:Y:S01]  /*0e60*/  USHF.R.S32.HI UR13, URZ, 0x1f, UR12 ;  /* 0x0000001f3f0d7899 */ /* 0x000fe2000801140c */
[----:B------:R-:W-:Y:S01]  /*0e70*/  ISETP.NE.AND P0, PT, R0, 0x1, PT ;  /* 0x000000010000780c */ /* 0x000fe20003f05270 */
[----:B------:R-:W-:Y:S01]  /*0e80*/  USEL UR8, UR12, URZ, !UP1 ;  /* 0x0000003f0c087287 */ /* 0x000fe2000c800000 */
[----:B------:R-:W-:Y:S01]  /*0e90*/  LEA.HI R26, R22, R248, RZ, 0x3 ;  /* 0x000000f8161a7211 */ /* 0x000fe200078f18ff */
[----:B------:R-:W-:Y:S01]  /*0ea0*/  USEL UR7, UR13, URZ, !UP1 ;  /* 0x0000003f0d077287 */ /* 0x000fe2000c800000 */
[----:B------:R-:W-:Y:S01]  /*0eb0*/  IMAD.MOV.U32 R27, RZ, RZ, 0x5 ;  /* 0x00000005ff1b7424 */ /* 0x000fe200078e00ff */
[----:B------:R-:W-:Y:S01]  /*0ec0*/  ULDC.64 UR4, c[0x0][0x1e8] ;  /* 0x00007a0000047ab9 */ /* 0x000fe20000000a00 */
[----:B------:R-:W-:Y:S01]  /*0ed0*/  LOP3.LUT R0, R26, 0xfffffff8, RZ, 0xc0, !PT ;  /* 0xfffffff81a007812 */ /* 0x000fe200078ec0ff */
[----:B------:R-:W-:Y:S01]  /*0ee0*/  UIMAD UR4, UR7, UR4, URZ ;  /* 0x00000004070472a4 */ /* 0x000fe2000f8e023f */
[----:B------:R-:W-:Y:S01]  /*0ef0*/  SHF.R.S32.HI R235, RZ, 0x3, R26 ;  /* 0x00000003ffeb7819 */ /* 0x000fe2000001141a */
[----:B------:R-:W-:Y:S01]  /*0f00*/  IMAD.U32 R14, RZ, RZ, UR8 ;  /* 0x00000008ff0e7e24 */ /* 0x000fe2000f8e00ff */
[----:B------:R-:W-:Y:S01]  /*0f10*/  SHF.R.S32.HI R28, RZ, 0x1f, R30 ;  /* 0x0000001fff1c7819 */ /* 0x000fe2000001141e */
[----:B------:R-:W-:Y:S01]  /*0f20*/  IMAD.IADD R21, R248, 0x1, -R0 ;  /* 0x00000001f8157824 */ /* 0x000fe200078e0a00 */
[----:B------:R-:W-:Y:S01]  /*0f30*/  SHF.R.S32.HI R7, RZ, 0x1f, R235 ;  /* 0x0000001fff077819 */ /* 0x000fe200000114eb */
[----:B------:R-:W-:Y:S01]  /*0f40*/  @P0 IMAD.HI.U32 R2, R30, c[0x0][0x24c], RZ ;  /* 0x000093001e020a27 */ /* 0x000fe200078e00ff */
[----:B------:R-:W-:Y:S01]  /*0f50*/  USEL UR13, UR13, URZ, !UP2 ;  /* 0x0000003f0d0d7287 */ /* 0x000fe2000d000000 */
[----:B------:R-:W-:Y:S01]  /*0f60*/  CS2R R170, SRZ ;  /* 0x0000000000aa7805 */ /* 0x000fe2000001ff00 */
[----:B------:R-:W-:Y:S01]  /*0f70*/  CS2R R168, SRZ ;  /* 0x0000000000a87805 */ /* 0x000fe2000001ff00 */
[----:B------:R-:W-:Y:S01]  /*0f80*/  IMAD.SHL.U32 R10, R21, 0x8, RZ ;  /* 0x00000008150a7824 */ /* 0x000fe200078e00ff */
[----:B------:R-:W-:Y:S01]  /*0f90*/  @P0 SHF.R.U32.HI R4, RZ, c[0x0][0x250], R2 ;  /* 0x00009400ff040a19 */ /* 0x000fe20000011602 */
[----:B------:R-:W-:Y:S01]  /*0fa0*/  IMAD.MOV.U32 R29, RZ, RZ, 0x6 ;  /* 0x00000006ff1d7424 */ /* 0x000fe200078e00ff */
[----:B------:R-:W-:Y:S01]  /*0fb0*/  IADD3 R8, P0, R235, UR18, RZ ;  /* 0x00000012eb087c10 */ /* 0x000fe2000ff1e0ff */
[----:B------:R-:W-:Y:S01]  /*0fc0*/  UIMAD UR18, UR8, UR5, UR4 ;  /* 0x00000005081272a4 */ /* 0x000fe2000f8e0204 */
[----:B------:R-:W-:Y:S01]  /*0fd0*/  SHF.R.S32.HI R0, RZ, 0x1f, R4 ;  /* 0x0000001fff007819 */ /* 0x000fe20000011404 */
[----:B------:R-:W-:Y:S01]  /*0fe0*/  IMAD.SHL.U32 R31, R248, 0x4, RZ ;  /* 0x00000004f81f7824 */ /* 0x000fe200078e00ff */
[----:B------:R-:W-:Y:S01]  /*0ff0*/  SHF.R.S32.HI R11, RZ, 0x1f, R10 ;  /* 0x0000001fff0b7819 */ /* 0x000fe2000001140a */
[----:B------:R-:W-:Y:S01]  /*1000*/  ULDC.64 UR4, c[0x0][0x1b8] ;  /* 0x00006e0000047ab9 */ /* 0x000fe20000000a00 */
[----:B------:R-:W-:Y:S01]  /*1010*/  IADD3.X R9, R7, UR19, RZ, P0, !PT ;  /* 0x0000001307097c10 */ /* 0x000fe200087fe4ff */
[C---:B------:R-:W-:Y:S01]  /*1020*/  IMAD R2, R0.reuse, c[0x0][0x1e0], RZ ;  /* 0x0000780000027a24 */ /* 0x040fe200078e02ff */
[----:B------:R-:W-:Y:S01]  /*1030*/  UIMAD UR4, UR7, UR4, URZ ;  /* 0x00000004070472a4 */ /* 0x000fe2000f8e023f */
[----:B------:R-:W-:Y:S01]  /*1040*/  IMAD R5, R0, c[0x0][0x1b0], RZ ;  /* 0x00006c0000057a24 */ /* 0x000fe200078e02ff */
[----:B------:R-:W-:Y:S01]  /*1050*/  IADD3 R23, R10, 0x40, RZ ;  /* 0x000000400a177810 */ /* 0x000fe20007ffe0ff */
[C---:B------:R-:W-:Y:S01]  /*1060*/  IMAD R0, R4.reuse, c[0x0][0x1e4], R2 ;  /* 0x0000790004007a24 */ /* 0x040fe200078e0202 */
[----:B------:R-:W-:Y:S01]  /*1070*/  UIMAD UR4, UR8, UR5, UR4 ;  /* 0x00000005080472a4 */ /* 0x000fe2000f8e0204 */
[----:B------:R-:W-:Y:S01]  /*1080*/  IMAD.WIDE.U32 R2, R4, c[0x0][0x1e0], R10 ;  /* 0x0000780004027a25 */ /* 0x000fe200078e000a */
[----:B------:R-:W-:Y:S01]  /*1090*/  UIMAD UR8, UR14, -0x50, URZ ;  /* 0xffffffb00e0878a4 */ /* 0x000fe2000f8e023f */
[----:B------:R-:W-:Y:S01]  /*10a0*/  IADD3 R25, R10, 0x80, RZ ;  /* 0x000000800a197810 */ /* 0x000fe20007ffe0ff */
[----:B------:R-:W-:Y:S01]  /*10b0*/  USEL UR14, UR12, URZ, !UP2 ;  /* 0x0000003f0c0e7287 */ /* 0x000fe2000d000000 */
[----:B-1----:R-:W-:Y:S01]  /*10c0*/  IMAD R6, R4, c[0x0][0x1b4], R5 ;  /* 0x00006d0004067a24 */ /* 0x002fe200078e0205 */
[----:B------:R-:W-:Y:S01]  /*10d0*/  ISETP.GE.AND P5, PT, R10, c[0x0][0x1cc], PT ;  /* 0x000073000a007a0c */ /* 0x000fe20003fa6270 */
[----:B------:R-:W-:Y:S01]  /*10e0*/  IMAD.WIDE.U32 R4, R4, c[0x0][0x1b0], R10 ;  /* 0x00006c0004047a25 */ /* 0x000fe200078e000a */
[----:B------:R-:W-:Y:S01]  /*10f0*/  ISETP.GE.AND P4, PT, R23, c[0x0][0x1cc], PT ;  /* 0x0000730017007a0c */ /* 0x000fe20003f86270 */
[----:B------:R-:W-:Y:S01]  /*1100*/  USHF.R.S32.HI UR19, URZ, 0x1f, UR15 ;  /* 0x0000001f3f137899 */ /* 0x000fe2000801140f */
[----:B------:R-:W-:Y:S01]  /*1110*/  ISETP.GE.AND P6, PT, R25, c[0x0][0x1cc], PT ;  /* 0x0000730019007a0c */ /* 0x000fe20003fc6270 */
[----:B--2---:R-:W-:Y:S01]  /*1120*/  IMAD.WIDE R8, R12, 0x50, R8 ;  /* 0x000000500c087825 */ /* 0x004fe200078e0208 */
[----:B------:R-:W-:Y:S01]  /*1130*/  IADD3 R12, P0, R235, UR20, RZ ;  /* 0x00000014eb0c7c10 */ /* 0x000fe2000ff1e0ff */
[----:B------:R-:W-:Y:S01]  /*1140*/  UISETP.GE.AND UP1, UPT, UR8, 0x1, UPT ;  /* 0x000000010800788c */ /* 0x000fe2000bf26270 */
[----:B------:R-:W-:Y:S01]  /*1150*/  CS2R R166, SRZ ;  /* 0x0000000000a67805 */ /* 0x000fe2000001ff00 */
[----:B------:R-:W-:Y:S01]  /*1160*/  IMAD.IADD R3, R3, 0x1, R0 ;  /* 0x0000000103037824 */ /* 0x000fe200078e0200 */
[----:B------:R-:W-:Y:S01]  /*1170*/  UISETP.GE.AND UP0, UPT, UR8, 0x2, UPT ;  /* 0x000000020800788c */ /* 0x000fe2000bf06270 */
[----:B------:R-:W-:Y:S01]  /*1180*/  IMAD.IADD R5, R5, 0x1, R6 ;  /* 0x0000000105057824 */ /* 0x000fe200078e0206 */
[----:B------:R-:W-:Y:S01]  /*1190*/  IADD3.X R6, R7, UR21, RZ, P0, !PT ;  /* 0x0000001507067c10 */ /* 0x000fe200087fe4ff */
[----:B------:R-:W-:Y:S01]  /*11a0*/  IMAD.SHL.U32 R0, R235, 0x40, RZ ;  /* 0x00000040eb007824 */ /* 0x000fe200078e00ff */
[----:B------:R-:W-:Y:S01]  /*11b0*/  UIADD3 UR21, UR8, UR10, URZ ;  /* 0x0000000a08157290 */ /* 0x000fe2000fffe03f */
[----:B------:R-:W-:Y:S01]  /*11c0*/  IMAD.WIDE.U32 R2, R14, c[0x0][0x1e8], R2 ;  /* 0x00007a000e027a25 */ /* 0x000fe200078e0002 */
[----:B------:R-:W-:Y:S01]  /*11d0*/  CS2R R164, SRZ ;  /* 0x0000000000a47805 */ /* 0x000fe2000001ff00 */
[----:B------:R-:W-:Y:S01]  /*11e0*/  CS2R R162, SRZ ;  /* 0x0000000000a27805 */ /* 0x000fe2000001ff00 */
[----:B------:R-:W-:Y:S01]  /*11f0*/  LOP3.LUT R0, R0, 0x1c0, RZ, 0xc0, !PT ;  /* 0x000001c000007812 */ /* 0x000fe200078ec0ff */
[----:B------:R-:W-:Y:S01]  /*1200*/  IMAD.WIDE.U32 R14, R14, c[0x0][0x1b8], R4 ;  /* 0x00006e000e0e7a25 */ /* 0x000fe200078e0004 */
[----:B------:R-:W-:Y:S01]  /*1210*/  IADD3 R3, R3, UR18, RZ ;  /* 0x0000001203037c10 */ /* 0x000fe2000fffe0ff */
[----:B------:R-:W-:Y:S01]  /*1220*/  USHF.L.U32 UR18, UR15, 0x6, URZ ;  /* 0x000000060f127899 */ /* 0x000fe2000800063f */
[----:B------:R-:W-:Y:S01]  /*1230*/  LOP3.LUT R17, R0, 0x38, R10, 0xf8, !PT ;  /* 0x0000003800117812 */ /* 0x000fe200078ef80a */
[----:B------:R-:W-:Y:S01]  /*1240*/  IMAD R4, R6, c[0x0][0x178], RZ ;  /* 0x00005e0006047a24 */ /* 0x000fe200078e02ff */
[----:B------:R-:W-:Y:S01]  /*1250*/  SHF.R.U32.HI R0, RZ, 0x3, R0 ;  /* 0x00000003ff007819 */ /* 0x000fe20000011600 */
[----:B------:R-:W-:Y:S01]  /*1260*/  IMAD R5, R9, c[0x0][0x1d8], RZ ;  /* 0x0000760009057a24 */ /* 0x000fe200078e02ff */
[----:B------:R-:W-:Y:S01]  /*1270*/  UIADD3 UR20, -UR11, 0x1, UR21 ;  /* 0x000000010b147890 */ /* 0x000fe2000fffe115 */
[----:B------:R-:W-:Y:S01]  /*1280*/  IMAD R13, R12, c[0x0][0x17c], R4 ;  /* 0x00005f000c0d7a24 */ /* 0x000fe200078e0204 */
[----:B------:R-:W-:Y:S01]  /*1290*/  LOP3.LUT R17, R17, R0, RZ, 0x3c, !PT ;  /* 0x0000000011117212 */ /* 0x000fe200078e3cff */
[C---:B------:R-:W-:Y:S01]  /*12a0*/  IMAD R18, R8.reuse, c[0x0][0x1dc], R5 ;  /* 0x0000770008127a24 */ /* 0x040fe200078e0205 */
[----:B------:R-:W-:Y:S01]  /*12b0*/  CS2R R160, SRZ ;  /* 0x0000000000a07805 */ /* 0x000fe2000001ff00 */
[----:B------:R-:W-:Y:S01]  /*12c0*/  IMAD.WIDE.U32 R4, R8, c[0x0][0x1d8], R2 ;  /* 0x0000760008047a25 */ /* 0x000fe200078e0002 */
[----:B------:R-:W-:Y:S01]  /*12d0*/  CS2R R158, SRZ ;  /* 0x00000000009e7805 */ /* 0x000fe2000001ff00 */
[----:B------:R-:W-:Y:S01]  /*12e0*/  CS2R R156, SRZ ;  /* 0x00000000009c7805 */ /* 0x000fe2000001ff00 */
[----:B------:R-:W-:Y:S01]  /*12f0*/  CS2R R154, SRZ ;  /* 0x00000000009a7805 */ /* 0x000fe2000001ff00 */
[----:B------:R-:W-:Y:S01]  /*1300*/  IMAD.IADD R0, R5, 0x1, R18 ;  /* 0x0000000105007824 */ /* 0x000fe200078e0212 */
[----:B------:R-:W-:Y:S01]  /*1310*/  LEA R2, P0, R4, c[0x0][0x1c0], 0x1 ;  /* 0x0000700004027a11 */ /* 0x000fe200078008ff */
[----:B------:R-:W-:Y:S01]  /*1320*/  IMAD R16, R6, c[0x0][0x208], RZ ;  /* 0x0000820006107a24 */ /* 0x000fe200078e02ff */
[----:B------:R-:W-:Y:S01]  /*1330*/  CS2R R152, SRZ ;  /* 0x0000000000987805 */ /* 0x000fe2000001ff00 */
[----:B------:R-:W-:Y:S01]  /*1340*/  IMAD.WIDE.U32 R6, R12, c[0x0][0x178], R10 ;  /* 0x00005e000c067a25 */ /* 0x000fe200078e000a */
[----:B------:R-:W-:Y:S01]  /*1350*/  LEA.HI.X R3, R4, c[0x0][0x1c4], R0, 0x1, P0 ;  /* 0x0000710004037a11 */ /* 0x000fe200000f0c00 */
[----:B------:R-:W-:Y:S01]  /*1360*/  CS2R R150, SRZ ;  /* 0x0000000000967805 */ /* 0x000fe2000001ff00 */
[----:B------:R-:W-:Y:S01]  /*1370*/  LEA.HI R4, R22, R248, RZ, 0x6 ;  /* 0x000000f816047211 */ /* 0x000fe200078f30ff */
[----:B------:R-:W-:Y:S01]  /*1380*/  IMAD.U32 R0, RZ, RZ, UR10 ;  /* 0x0000000aff007e24 */ /* 0x000fe2000f8e00ff */
[----:B------:R-:W-:Y:S01]  /*1390*/  CS2R R148, SRZ ;  /* 0x0000000000947805 */ /* 0x000fe2000001ff00 */
[----:B------:R-:W-:Y:S01]  /*13a0*/  IMAD.IADD R13, R7, 0x1, R13 ;  /* 0x00000001070d7824 */ /* 0x000fe200078e020d */
[----:B------:R-:W-:Y:S01]  /*13b0*/  SHF.R.S32.HI R24, RZ, 0x6, R4 ;  /* 0x00000006ff187819 */ /* 0x000fe20000011404 */
[----:B------:R-:W-:Y:S01]  /*13c0*/  IMAD.WIDE.U32 R18, R12, c[0x0][0x208], R10 ;  /* 0x000082000c127a25 */ /* 0x000fe200078e000a */
[----:B------:R-:W-:Y:S01]  /*13d0*/  IADD3 R0, R0, UR8, -R235 ;  /* 0x0000000800007c10 */ /* 0x000fe2000fffe8eb */
[----:B------:R-:W-:Y:S01]  /*13e0*/  CS2R R146, SRZ ;  /* 0x0000000000927805 */ /* 0x000fe2000001ff00 */
[----:B------:R-:W-:Y:S01]  /*13f0*/  IADD3 R7, R15, UR4, RZ ;  /* 0x000000040f077c10 */ /* 0x000fe2000fffe0ff */
[----:B------:R-:W-:Y:S01]  /*1400*/  IMAD R5, R24, 0x200, R17 ;  /* 0x0000020018057824 */ /* 0x000fe200078e0211 */
[C---:B------:R-:W-:Y:S01]  /*1410*/  ISETP.LT.OR P3, PT, R0.reuse, 0x1, P5 ;  /* 0x000000010000780c */ /* 0x040fe20002f61670 */
[----:B------:R-:W-:Y:S01]  /*1420*/  IMAD.MOV.U32 R15, RZ, RZ, c[0x0][0x1d8] ;  /* 0x00007600ff0f7624 */ /* 0x000fe200078e00ff */
[C---:B------:R-:W-:Y:S01]  /*1430*/  ISETP.LT.OR P2, PT, R0.reuse, 0x1, P4 ;  /* 0x000000010000780c */ /* 0x040fe20002741670 */
[----:B------:R-:W-:Y:S01]  /*1440*/  IMAD.SHL.U32 R222, R5, 0x2, RZ ;  /* 0x0000000205de7824 */ /* 0x000fe200078e00ff */
[----:B------:R-:W-:Y:S01]  /*1450*/  ISETP.LT.OR P0, PT, R0, 0x1, P6 ;  /* 0x000000010000780c */ /* 0x000fe20003701670 */
[----:B------:R-:W-:Y:S01]  /*1460*/  IMAD.MOV.U32 R11, RZ, RZ, c[0x0][0x1dc] ;  /* 0x00007700ff0b7624 */ /* 0x000fe200078e00ff */
[C---:B------:R-:W-:Y:S01]  /*1470*/  LEA R4, P1, R15.reuse, R2, 0x6 ;  /* 0x000000020f047211 */ /* 0x040fe200078230ff */
[----:B------:R-:W-:Y:S01]  /*1480*/  IMAD R16, R12, c[0x0][0x20c], R16 ;  /* 0x000083000c107a24 */ /* 0x000fe200078e0210 */
[----:B------:R-:W-:Y:S01]  /*1490*/  ISETP.LT.OR P5, PT, R0, 0x21, P5 ;  /* 0x000000210000780c */ /* 0x000fe20002fa1670 */
[----:B------:R-:W-:Y:S01]  /*14a0*/  IMAD.MOV.U32 R12, RZ, RZ, R6 ;  /* 0x000000ffff0c7224 */ /* 0x000fe200078e0006 */
[----:B------:R-:W-:Y:S01]  /*14b0*/  LEA.HI.X R5, R15, R3, R11, 0x6, P1 ;  /* 0x000000030f057211 */ /* 0x000fe200008f340b */
[----:B------:R-:W-:Y:S01]  /*14c0*/  IMAD R9, R9, c[0x0][0x1a8], RZ ;  /* 0x00006a0009097a24 */ /* 0x000fe200078e02ff */
[----:B------:R-:W-:Y:S01]  /*14d0*/  ISETP.GT.AND P1, PT, R248, 0x7f, PT ;  /* 0x0000007ff800780c */ /* 0x000fe20003f24270 */
[----:B------:R-:W-:Y:S01]  /*14e0*/  @!PT LDS RZ, [RZ] ;  /* 0x00000000fffff984 */ /* 0x000fe20000000800 */
[----:B------:R-:W-:Y:S01]  /*14f0*/  @!PT LDS RZ, [RZ] ;  /* 0x00000000fffff984 */ /* 0x000fe20000000800 */
[----:B------:R-:W-:Y:S01]  /*1500*/  @!PT LDS RZ, [RZ] ;  /* 0x00000000fffff984 */ /* 0x000fe20000000800 */
[----:B------:R1:W-:Y:S01]  /*1510*/  LDGSTS.E.BYPASS.LTC128B.128 [R222+0x7880], [R2.64], !P3 ;  /* 0x0788000002de7fae */ /* 0x0003e2000d901d50 */
[----:B------:R-:W-:Y:S01]  /*1520*/  ISETP.GE.AND P3, PT, R23, c[0x0][0x16c], PT ;  /* 0x00005b0017007a0c */ /* 0x000fe20003f66270 */
[----:B------:R-:W-:Y:S01]  /*1530*/  IMAD.MOV.U32 R6, RZ, RZ, R14 ;  /* 0x000000ffff067224 */ /* 0x000fe200078e000e */
[----:B------:R-:W-:Y:S01]  /*1540*/  ISETP.LT.OR P6, PT, R0, 0x21, P6 ;  /* 0x000000210000780c */ /* 0x000fe200037c1670 */
[----:B------:R1:W-:Y:S01]  /*1550*/  LDGSTS.E.BYPASS.LTC128B.128 [R222+0xa080], [R2.64+0x80], !P2 ;  /* 0x0a08008002de7fae */ /* 0x0003e2000d101d50 */
[C---:B------:R-:W-:Y:S01]  /*1560*/  IMAD.SHL.U32 R17, R15.reuse, 0x20, RZ ;  /* 0x000000200f117824 */ /* 0x040fe200078e00ff */
[----:B------:R-:W-:Y:S01]  /*1570*/  ISETP.GE.AND P2, PT, R10, c[0x0][0x16c], PT ;  /* 0x00005b000a007a0c */ /* 0x000fe20003f46270 */
[----:B------:R-:W-:Y:S01]  /*1580*/  IMAD R14, R8, c[0x0][0x1ac], R9 ;  /* 0x00006b00080e7a24 */ /* 0x000fe200078e0209 */
[----:B------:R1:W-:Y:S01]  /*1590*/  LDGSTS.E.BYPASS.LTC128B.128 [R222+0xc880], [R2.64+0x100], !P0 ;  /* 0x0c88010002de7fae */ /* 0x0003e2000c101d50 */
[----:B------:R-:W-:Y:S01]  /*15a0*/  ISETP.LT.OR P0, PT, R0, 0x21, P4 ;  /* 0x000000210000780c */ /* 0x000fe20002701670 */
[----:B------:R-:W-:Y:S01]  /*15b0*/  IMAD.WIDE.U32 R8, R8, c[0x0][0x1a8], R6 ;  /* 0x00006a0008087a25 */ /* 0x000fe200078e0006 */
[----:B------:R-:W-:Y:S01]  /*15c0*/  SEL R7, RZ, 0x1, P2 ;  /* 0x00000001ff077807 */ /* 0x000fe20001000000 */
[----:B------:R2:W-:Y:S01]  /*15d0*/  LDGSTS.E.BYPASS.LTC128B.128 [R222+0x8880], [R4.64], !P5 ;  /* 0x0888000004de7fae */ /* 0x0005e2000e901d50 */
[----:B------:R-:W-:Y:S01]  /*15e0*/  SHF.L.U64.HI R15, R15, R27, c[0x0][0x1dc] ;  /* 0x000077000f0f7619 */ /* 0x000fe2000001021b */
[----:B------:R-:W-:Y:S01]  /*15f0*/  ULDC.64 UR4, c[0x0][0x188] ;  /* 0x0000620000047ab9 */ /* 0x000fe20000000a00 */
[C---:B------:R-:W-:Y:S01]  /*1600*/  @!P1 ISETP.GE.AND P2, PT, R0.reuse, 0x41, PT ;  /* 0x000000410000980c */ /* 0x040fe20003f46270 */
[----:B------:R-:W-:Y:S01]  /*1610*/  UIMAD UR4, UR13, UR4, URZ ;  /* 0x000000040d0472a4 */ /* 0x000fe2000f8e023f */
[----:B------:R-:W-:Y:S01]  /*1620*/  @!P1 ISETP.LT.OR P4, PT, R0, 0x41, P4 ;  /* 0x000000410000980c */ /* 0x000fe20002781670 */
[----:B------:R-:W-:Y:S01]  /*1630*/  IMAD.U32 R20, RZ, RZ, UR14 ;  /* 0x0000000eff147e24 */ /* 0x000fe2000f8e00ff */
[----:B------:R-:W-:Y:S01]  /*1640*/  @!P1 ISETP.GE.OR P5, PT, R10, c[0x0][0x1cc], !P2 ;  /* 0x000073000a009a0c */ /* 0x000fe200057a6670 */
[----:B------:R-:W-:Y:S01]  /*1650*/  UIMAD UR5, UR14, UR5, UR4 ;  /* 0x000000050e0572a4 */ /* 0x000fe2000f8e0204 */
[----:B------:R-:W-:Y:S01]  /*1660*/  @!P1 ISETP.GE.OR P2, PT, R25, c[0x0][0x1cc], !P2 ;  /* 0x0000730019009a0c */ /* 0x000fe20005746670 */
[----:B------:R2:W-:Y:S01]  /*1670*/  LDGSTS.E.BYPASS.LTC128B.128 [R222+0xb080], [R4.64+0x80], !P0 ;  /* 0x0b08008004de7fae */ /* 0x0005e2000c101d50 */
[----:B------:R-:W-:Y:S01]  /*1680*/  @!P1 LEA R6, P0, R17, R4, 0x1 ;  /* 0x0000000411069211 */ /* 0x000fe200078008ff */
[----:B------:R-:W-:Y:S01]  /*1690*/  USHF.R.S32.HI UR4, URZ, 0x1f, UR6 ;  /* 0x0000001f3f047899 */ /* 0x000fe20008011406 */
[----:B------:R-:W-:Y:S01]  /*16a0*/  IMAD.MOV.U32 R217, RZ, RZ, 0x10 ;  /* 0x00000010ffd97424 */ /* 0x000fe200078e00ff */
[----:B------:R2:W-:Y:S01]  /*16b0*/  LDGSTS.E.BYPASS.LTC128B.128 [R222+0xd880], [R4.64+0x100], !P6 ;  /* 0x0d88010004de7fae */ /* 0x0005e2000f101d50 */
[----:B------:R-:W-:Y:S01]  /*16c0*/  ISETP.GE.AND P6, PT, R23, c[0x0][0x19c], PT ;  /* 0x0000670017007a0c */ /* 0x000fe20003fc6270 */
[----:B------:R-:W-:Y:S01]  /*16d0*/  IMAD.MOV.U32 R208, RZ, RZ, 0x120 ;  /* 0x00000120ffd07424 */ /* 0x000fe200078e00ff */
[----:B------:R-:W-:Y:S01]  /*16e0*/  CS2R R144, SRZ ;  /* 0x0000000000907805 */ /* 0x000fe2000001ff00 */
[----:B------:R-:W-:Y:S01]  /*16f0*/  IMAD.MOV.U32 R249, RZ, RZ, 0x1 ;  /* 0x00000001fff97424 */ /* 0x000fe200078e00ff */
[----:B------:R-:W-:Y:S01]  /*1700*/  CS2R R142, SRZ ;  /* 0x00000000008e7805 */ /* 0x000fe2000001ff00 */
[----:B------:R-:W-:Y:S01]  /*1710*/  CS2R R140, SRZ ;  /* 0x00000000008c7805 */ /* 0x000fe2000001ff00 */
[----:B------:R-:W-:Y:S01]  /*1720*/  CS2R R138, SRZ ;  /* 0x00000000008a7805 */ /* 0x000fe2000001ff00 */
[----:B------:R-:W-:Y:S01]  /*1730*/  CS2R R136, SRZ ;  /* 0x0000000000887805 */ /* 0x000fe2000001ff00 */
[----:B-1----:R-:W-:Y:S01]  /*1740*/  SEL R2, RZ, 0xffffffff, P3 ;  /* 0xffffffffff027807 */ /* 0x002fe20001800000 */
[----:B------:R-:W-:Y:S01]  /*1750*/  IMAD.IADD R3, R9, 0x1, R14 ;  /* 0x0000000109037824 */ /* 0x000fe200078e020e */
[----:B------:R-:W-:Y:S01]  /*1760*/  CS2R R134, SRZ ;  /* 0x0000000000867805 */ /* 0x000fe2000001ff00 */
[----:B------:R-:W-:Y:S01]  /*1770*/  IMAD.MOV.U32 R9, RZ, RZ, c[0x0][0x1a8] ;  /* 0x00006a00ff097624 */ /* 0x000fe200078e00ff */
[----:B------:R-:W-:Y:S01]  /*1780*/  CS2R R132, SRZ ;  /* 0x0000000000847805 */ /* 0x000fe2000001ff00 */
[----:B------:R-:W-:Y:S01]  /*1790*/  IMAD.SHL.U32 R11, R2, 0x2, RZ ;  /* 0x00000002020b7824 */ /* 0x000fe200078e00ff */
[----:B------:R-:W-:Y:S01]  /*17a0*/  LEA R2, P3, R8, c[0x0][0x190], 0x1 ;  /* 0x0000640008027a11 */ /* 0x000fe200078608ff */
[----:B------:R-:W-:Y:S01]  /*17b0*/  CS2R R130, SRZ ;  /* 0x0000000000827805 */ /* 0x000fe2000001ff00 */
[----:B------:R-:W-:Y:S01]  /*17c0*/  CS2R R128, SRZ ;  /* 0x0000000000807805 */ /* 0x000fe2000001ff00 */
[----:B------:R-:W-:Y:S01]  /*17d0*/  CS2R R126, SRZ ;  /* 0x00000000007e7805 */ /* 0x000fe2000001ff00 */
[----:B------:R-:W-:Y:S01]  /*17e0*/  LOP3.LUT R11, R11, 0x2, R7, 0xe2, !PT ;  /* 0x000000020b0b7812 */ /* 0x000fe200078ee207 */
[----:B------:R-:W-:Y:S01]  /*17f0*/  CS2R R124, SRZ ;  /* 0x00000000007c7805 */ /* 0x000fe2000001ff00 */
[----:B------:R-:W-:Y:S01]  /*1800*/  @!P1 LEA.HI.X R7, R17, R5, R15, 0x1, P0 ;  /* 0x0000000511079211 */ /* 0x000fe200000f0c0f */
[----:B------:R-:W-:Y:S01]  /*1810*/  IMAD.MOV.U32 R17, RZ, RZ, c[0x0][0x178] ;  /* 0x00005e00ff117624 */ /* 0x000fe200078e00ff */
[----:B------:R-:W-:Y:S01]  /*1820*/  ISETP.GE.AND P0, PT, R10, c[0x0][0x19c], PT ;  /* 0x000067000a007a0c */ /* 0x000fe20003f06270 */
[----:B------:R-:W-:Y:S01]  /*1830*/  CS2R R122, SRZ ;  /* 0x00000000007a7805 */ /* 0x000fe2000001ff00 */
[----:B------:R-:W-:Y:S01]  /*1840*/  LEA.HI.X R3, R8, c[0x0][0x194], R3, 0x1, P3 ;  /* 0x0000650008037a11 */ /* 0x000fe200018f0c03 */
[----:B------:R1:W-:Y:S01]  /*1850*/  @!P1 LDGSTS.E.BYPASS.LTC128B.128 [R222+0x9880], [R6.64], !P5 ;  /* 0x0988000006de9fae */ /* 0x0003e2000e901d50 */
[----:B------:R-:W-:Y:S01]  /*1860*/  ISETP.LT.OR P3, PT, R0, 0x1, P0 ;  /* 0x000000010000780c */ /* 0x000fe20000761670 */
[----:B------:R-:W-:Y:S01]  /*1870*/  IMAD R8, R28, c[0x0][0x180], RZ ;  /* 0x000060001c087a24 */ /* 0x000fe200078e02ff */
[----:B------:R-:W-:Y:S01]  /*1880*/  ISETP.GE.AND P5, PT, R25, c[0x0][0x19c], PT ;  /* 0x0000670019007a0c */ /* 0x000fe20003fa6270 */
[----:B------:R1:W-:Y:S01]  /*1890*/  @!P1 LDGSTS.E.BYPASS.LTC128B.128 [R222+0xc080], [R6.64+0x80], !P4 ;  /* 0x0c08008006de9fae */ /* 0x0003e2000e101d50 */
[----:B--2---:R-:W-:Y:S01]  /*18a0*/  IMAD.MOV.U32 R5, RZ, RZ, c[0x0][0x1ac] ;  /* 0x00006b00ff057624 */ /* 0x004fe200078e00ff */
[----:B------:R-:W-:Y:S01]  /*18b0*/  ISETP.LT.OR P4, PT, R0, 0x1, P6 ;  /* 0x000000010000780c */ /* 0x000fe20003781670 */
[----:B------:R-:W-:Y:S01]  /*18c0*/  IMAD R8, R30, c[0x0][0x184], R8 ;  /* 0x000061001e087a24 */ /* 0x000fe200078e0208 */
[----:B------:R1:W-:Y:S01]  /*18d0*/  @!P1 LDGSTS.E.BYPASS.LTC128B.128 [R222+0xe880], [R6.64+0x100], !P2 ;  /* 0x0e88010006de9fae */ /* 0x0003e2000d101d50 */
[----:B------:R-:W-:Y:S01]  /*18e0*/  LEA R4, P2, R9, R2, 0x6 ;  /* 0x0000000209047211 */ /* 0x000fe200078430ff */
[----:B------:R-:W-:Y:S01]  /*18f0*/  CS2R R120, SRZ ;  /* 0x0000000000787805 */ /* 0x000fe2000001ff00 */
[----:B------:R-:W-:Y:S01]  /*1900*/  SHF.L.U64.HI R251, R17, R27, c[0x0][0x17c] ;  /* 0x00005f0011fb7619 */ /* 0x000fe2000001021b */
[----:B------:R-:W-:Y:S01]  /*1910*/  CS2R R118, SRZ ;  /* 0x0000000000767805 */ /* 0x000fe2000001ff00 */
[C---:B------:R-:W-:Y:S01]  /*1920*/  LEA.HI.X R5, R9.reuse, R3, R5, 0x6, P2 ;  /* 0x0000000309057211 */ /* 0x040fe200010f3405 */
[----:B------:R2:W-:Y:S01]  /*1930*/  LDGSTS.E.BYPASS.LTC128B.128 [R222+0x80], [R2.64], !P3 ;  /* 0x0008000002de7fae */ /* 0x0005e2000d901d50 */
[C---:B------:R-:W-:Y:S01]  /*1940*/  ISETP.LT.OR P3, PT, R0.reuse, 0x1, P5 ;  /* 0x000000010000780c */ /* 0x040fe20002f61670 */
[----:B------:R-:W-:Y:S01]  /*1950*/  CS2R R116, SRZ ;  /* 0x0000000000747805 */ /* 0x000fe2000001ff00 */
[----:B------:R-:W-:Y:S01]  /*1960*/  CS2R R114, SRZ ;  /* 0x0000000000727805 */ /* 0x000fe2000001ff00 */
[----:B------:R-:W-:Y:S01]  /*1970*/  CS2R R112, SRZ ;  /* 0x0000000000707805 */ /* 0x000fe2000001ff00 */
[----:B------:R2:W-:Y:S01]  /*1980*/  LDGSTS.E.BYPASS.LTC128B.128 [R222+0x2880], [R2.64+0x80], !P4 ;  /* 0x0288008002de7fae */ /* 0x0005e2000e101d50 */
[C---:B------:R-:W-:Y:S01]  /*1990*/  ISETP.LT.OR P4, PT, R0.reuse, 0x21, P0 ;  /* 0x000000210000780c */ /* 0x040fe20000781670 */
[----:B------:R-:W-:Y:S01]  /*19a0*/  CS2R R102, SRZ ;  /* 0x0000000000667805 */ /* 0x000fe2000001ff00 */
[C---:B------:R-:W-:Y:S01]  /*19b0*/  @!P1 ISETP.LT.OR P0, PT, R0.reuse, 0x41, P0 ;  /* 0x000000410000980c */ /* 0x040fe20000701670 */
[----:B------:R-:W-:Y:S01]  /*19c0*/  CS2R R100, SRZ ;  /* 0x0000000000647805 */ /* 0x000fe2000001ff00 */
[----:B------:R-:W-:Y:S01]  /*19d0*/  CS2R R98, SRZ ;  /* 0x0000000000627805 */ /* 0x000fe2000001ff00 */
[----:B------:R-:W-:Y:S01]  /*19e0*/  CS2R R96, SRZ ;  /* 0x0000000000607805 */ /* 0x000fe2000001ff00 */
[----:B------:R-:W-:Y:S01]  /*19f0*/  CS2R R94, SRZ ;  /* 0x00000000005e7805 */ /* 0x000fe2000001ff00 */
[----:B------:R-:W-:Y:S01]  /*1a00*/  CS2R R92, SRZ ;  /* 0x00000000005c7805 */ /* 0x000fe2000001ff00 */
[----:B------:R2:W-:Y:S01]  /*1a10*/  LDGSTS.E.BYPASS.LTC128B.128 [R222+0x5080], [R2.64+0x100], !P3 ;  /* 0x0508010002de7fae */ /* 0x0005e2000d901d50 */
[C---:B------:R-:W-:Y:S01]  /*1a20*/  ISETP.LT.OR P3, PT, R0.reuse, 0x21, P6 ;  /* 0x000000210000780c */ /* 0x040fe20003761670 */
[----:B------:R-:W-:Y:S01]  /*1a30*/  CS2R R90, SRZ ;  /* 0x00000000005a7805 */ /* 0x000fe2000001ff00 */
[----:B------:R-:W-:Y:S01]  /*1a40*/  @!P1 ISETP.LT.OR P6, PT, R0, 0x41, P6 ;  /* 0x000000410000980c */ /* 0x000fe200037c1670 */
[----:B------:R-:W-:Y:S01]  /*1a50*/  CS2R R88, SRZ ;  /* 0x0000000000587805 */ /* 0x000fe2000001ff00 */
[----:B------:R3:W-:Y:S01]  /*1a60*/  LDGSTS.E.BYPASS.LTC128B.128 [R222+0x1080], [R4.64], !P4 ;  /* 0x0108000004de7fae */ /* 0x0007e2000e101d50 */
[----:B------:R-:W-:Y:S01]  /*1a70*/  CS2R R86, SRZ ;  /* 0x0000000000567805 */ /* 0x000fe2000001ff00 */
[----:B-1----:R-:W-:Y:S01]  /*1a80*/  IMAD.WIDE.U32 R6, R30, c[0x0][0x180], R12 ;  /* 0x000060001e067a25 */ /* 0x002fe200078e000c */
[----:B------:R-:W-:Y:S01]  /*1a90*/  CS2R R84, SRZ ;  /* 0x0000000000547805 */ /* 0x000fe2000001ff00 */
[----:B------:R-:W-:Y:S01]  /*1aa0*/  CS2R R82, SRZ ;  /* 0x0000000000527805 */ /* 0x000fe2000001ff00 */
[----:B------:R-:W-:Y:S01]  /*1ab0*/  CS2R R80, SRZ ;  /* 0x0000000000507805 */ /* 0x000fe2000001ff00 */
[C---:B------:R-:W-:Y:S01]  /*1ac0*/  IMAD.SHL.U32 R12, R9.reuse, 0x20, RZ ;  /* 0x00000020090c7824 */ /* 0x040fe200078e00ff */
[----:B------:R-:W-:Y:S01]  /*1ad0*/  SHF.L.U64.HI R9, R9, R27, c[0x0][0x1ac] ;  /* 0x00006b0009097619 */ /* 0x000fe2000001021b */
[----:B------:R-:W-:Y:S01]  /*1ae0*/  IMAD.IADD R7, R7, 0x1, R8 ;  /* 0x0000000107077824 */ /* 0x000fe200078e0208 */
[----:B------:R3:W-:Y:S01]  /*1af0*/  LDGSTS.E.BYPASS.LTC128B.128 [R222+0x3880], [R4.64+0x80], !P3 ;  /* 0x0388008004de7fae */ /* 0x0007e2000d901d50 */
[----:B------:R-:W-:Y:S01]  /*1b00*/  CS2R R78, SRZ ;  /* 0x00000000004e7805 */ /* 0x000fe2000001ff00 */
[----:B------:R-:W-:Y:S01]  /*1b10*/  @!P1 LEA R8, P2, R12, R4, 0x1 ;  /* 0x000000040c089211 */ /* 0x000fe200078408ff */
[----:B------:R-:W-:Y:S01]  /*1b20*/  IMAD.WIDE.U32 R236, R20, c[0x0][0x188], R6 ;  /* 0x0000620014ec7a25 */ /* 0x000fe200078e0006 */
[----:B------:R-:W-:Y:S01]  /*1b30*/  CS2R R76, SRZ ;  /* 0x00000000004c7805 */ /* 0x000fe2000001ff00 */
[----:B------:R-:W-:Y:S01]  /*1b40*/  CS2R R74, SRZ ;  /* 0x00000000004a7805 */ /* 0x000fe2000001ff00 */
[----:B------:R-:W-:Y:S01]  /*1b50*/  @!P1 LEA.HI.X R9, R12, R5, R9, 0x1, P2 ;  /* 0x000000050c099211 */ /* 0x000fe200010f0c09 */
[----:B------:R-:W-:Y:S01]  /*1b60*/  IMAD.SHL.U32 R12, R17, 0x40, RZ ;  /* 0x00000040110c7824 */ /* 0x000fe200078e00ff */
[----:B------:R-:W-:Y:S01]  /*1b70*/  ISETP.GE.AND P2, PT, R25, c[0x0][0x16c], PT ;  /* 0x00005b0019007a0c */ /* 0x000fe20003f46270 */
[----:B------:R-:W-:Y:S01]  /*1b80*/  IMAD.MOV.U32 R228, RZ, RZ, R236 ;  /* 0x000000ffffe47224 */ /* 0x000fe200078e00ec */
[----:B------:R-:W-:Y:S01]  /*1b90*/  IADD3 R229, R237, UR5, RZ ;  /* 0x00000005ede57c10 */ /* 0x000fe2000fffe0ff */
[----:B------:R-:W-:Y:S01]  /*1ba0*/  UIMAD UR5, UR6, 0xc0, URZ ;  /* 0x000000c0060578a4 */ /* 0x000fe2000f8e023f */
[----:B------:R-:W-:Y:S01]  /*1bb0*/  CS2R R72, SRZ ;  /* 0x0000000000487805 */ /* 0x000fe2000001ff00 */
[----:B--2---:R-:W-:Y:S01]  /*1bc0*/  SEL R3, RZ, 0x4, P2 ;  /* 0x00000004ff037807 */ /* 0x004fe20001000000 */
[----:B------:R-:W-:Y:S01]  /*1bd0*/  CS2R R70, SRZ ;  /* 0x0000000000467805 */ /* 0x000fe2000001ff00 */
[C---:B------:R-:W-:Y:S01]  /*1be0*/  ISETP.LT.OR P2, PT, R0.reuse, 0x21, P5 ;  /* 0x000000210000780c */ /* 0x040fe20002f41670 */
[----:B------:R-:W-:Y:S01]  /*1bf0*/  CS2R R68, SRZ ;  /* 0x0000000000447805 */ /* 0x000fe2000001ff00 */
[----:B------:R-:W-:Y:S01]  /*1c00*/  SHF.L.U64.HI R2, R17, R29, c[0x0][0x17c] ;  /* 0x00005f0011027619 */ /* 0x000fe2000001021d */
[----:B------:R-:W-:Y:S01]  /*1c10*/  CS2R R66, SRZ ;  /* 0x0000000000427805 */ /* 0x000fe2000001ff00 */
[----:B------:R-:W-:Y:S01]  /*1c20*/  @!P1 ISETP.LT.OR P5, PT, R0, 0x41, P5 ;  /* 0x000000410000980c */ /* 0x000fe20002fa1670 */
[----:B------:R-:W-:Y:S01]  /*1c30*/  CS2R R64, SRZ ;  /* 0x0000000000407805 */ /* 0x000fe2000001ff00 */
[----:B------:R-:W-:Y:S01]  /*1c40*/  LOP3.LUT R0, R11, R3, RZ, 0xfc, !PT ;  /* 0x000000030b007212 */ /* 0x000fe200078efcff */
[----:B------:R-:W-:Y:S01]  /*1c50*/  IMAD R2, R2, UR15, RZ ;  /* 0x0000000f02027c24 */ /* 0x000fe2000f8e02ff */
[----:B------:R-:W-:Y:S01]  /*1c60*/  CS2R R62, SRZ ;  /* 0x00000000003e7805 */ /* 0x000fe2000001ff00 */
[----:B------:R-:W-:Y:S01]  /*1c70*/  IMAD.U32 R11, RZ, RZ, UR18 ;  /* 0x00000012ff0b7e24 */ /* 0x000fe2000f8e00ff */
[----:B------:R-:W-:Y:S01]  /*1c80*/  LOP3.LUT P4, RZ, R0, 0x1, RZ, 0xc0, !PT ;  /* 0x0000000100ff7812 */ /* 0x000fe2000788c0ff */
[----:B------:R-:W-:Y:S01]  /*1c90*/  IMAD R6, R12, UR19, R2 ;  /* 0x000000130c067c24 */ /* 0x000fe2000f8e0202 */
[----:B------:R-:W-:Y:S01]  /*1ca0*/  LOP3.LUT P3, RZ, R0, 0x2, RZ, 0xc0, !PT ;  /* 0x0000000200ff7812 */ /* 0x000fe2000786c0ff */
[----:B------:R-:W-:Y:S01]  /*1cb0*/  IMAD.WIDE.U32 R2, R12, UR15, R228 ;  /* 0x0000000f0c027c25 */ /* 0x000fe2000f8e00e4 */
[----:B------:R3:W-:Y:S01]  /*1cc0*/  LDGSTS.E.BYPASS.LTC128B.128 [R222+0x6080], [R4.64+0x100], !P2 ;  /* 0x0608010004de7fae */ /* 0x0007e2000d101d50 */
[----:B------:R-:W-:Y:S01]  /*1cd0*/  LOP3.LUT P2, RZ, R0, 0x4, RZ, 0xc0, !PT ;  /* 0x0000000400ff7812 */ /* 0x000fe2000784c0ff */
[----:B------:R-:W-:Y:S01]  /*1ce0*/  CS2R R60, SRZ ;  /* 0x00000000003c7805 */ /* 0x000fe2000001ff00 */
[----:B------:R-:W-:Y:S01]  /*1cf0*/  IMAD.IADD R0, R3, 0x1, R6 ;  /* 0x0000000103007824 */ /* 0x000fe200078e0206 */
[----:B------:R1:W-:Y:S01]  /*1d00*/  @!P1 LDGSTS.E.BYPASS.LTC128B.128 [R222+0x2080], [R8.64], !P0 ;  /* 0x0208000008de9fae */ /* 0x0003e2000c101d50 */
[----:B------:R-:W-:Y:S01]  /*1d10*/  IMAD R6, R28, c[0x0][0x270], RZ ;  /* 0x00009c001c067a24 */ /* 0x000fe200078e02ff */
[----:B------:R-:W-:Y:S01]  /*1d20*/  CS2R R58, SRZ ;  /* 0x00000000003a7805 */ /* 0x000fe2000001ff00 */
[----:B------:R-:W-:Y:S01]  /*1d30*/  CS2R R56, SRZ ;  /* 0x0000000000387805 */ /* 0x000fe2000001ff00 */
[----:B------:R1:W-:Y:S01]  /*1d40*/  @!P1 LDGSTS.E.BYPASS.LTC128B.128 [R222+0x4880], [R8.64+0x80], !P6 ;  /* 0x0488008008de9fae */ /* 0x0003e2000f101d50 */
[----:B------:R-:W-:Y:S01]  /*1d50*/  IMAD R6, R30, c[0x0][0x274], R6 ;  /* 0x00009d001e067a24 */ /* 0x000fe200078e0206 */
[----:B------:R-:W-:Y:S01]  /*1d60*/  CS2R R54, SRZ ;  /* 0x0000000000367805 */ /* 0x000fe2000001ff00 */
[----:B------:R-:W-:Y:S01]  /*1d70*/  CS2R R52, SRZ ;  /* 0x0000000000347805 */ /* 0x000fe2000001ff00 */
[----:B------:R1:W-:Y:S01]  /*1d80*/  @!P1 LDGSTS.E.BYPASS.LTC128B.128 [R222+0x7080], [R8.64+0x100], !P5 ;  /* 0x0708010008de9fae */ /* 0x0003e2000e901d50 */
[----:B------:R-:W-:Y:S01]  /*1d90*/  CS2R R50, SRZ ;  /* 0x0000000000327805 */ /* 0x000fe2000001ff00 */
[----:B------:R-:W-:Y:S01]  /*1da0*/  CS2R R48, SRZ ;  /* 0x0000000000307805 */ /* 0x000fe2000001ff00 */
[----:B------:R-:W-:Y:S01]  /*1db0*/  CS2R R46, SRZ ;  /* 0x00000000002e7805 */ /* 0x000fe2000001ff00 */
[----:B------:R-:W0:Y:S01]  /*1dc0*/  LDGDEPBAR ;  /* 0x00000000000079af */ /* 0x000e220000000000 */
[----:B------:R-:W-:Y:S01]  /*1dd0*/  CS2R R44, SRZ ;  /* 0x00000000002c7805 */ /* 0x000fe2000001ff00 */
[----:B------:R-:W-:Y:S01]  /*1de0*/  IADD3 R245, R222, 0xf080, RZ ;  /* 0x0000f080def57810 */ /* 0x000fe20007ffe0ff */
[----:B------:R-:W-:-:S02]  /*1df0*/  UISETP.GE.AND UP6, UPT, UR8, 0x21, UPT ;  /* 0x000000210800788c */ /* 0x000fc4000bfc6270 */
[----:B------:R-:W-:Y:S02]  /*1e00*/  UISETP.GE.AND UP5, UPT, UR8, 0x22, UPT ;  /* 0x000000220800788c */ /* 0x000fe4000bfa6270 */
[----:B------:R-:W-:Y:S02]  /*1e10*/  UISETP.GE.AND UP4, UPT, UR8, 0x31, UPT ;  /* 0x000000310800788c */ /* 0x000fe4000bf86270 */
[----:B------:R-:W-:Y:S01]  /*1e20*/  UISETP.GE.AND UP3, UPT, UR8, 0x32, UPT ;  /* 0x000000320800788c */ /* 0x000fe2000bf66270 */
[----:B---3--:R-:W-:Y:S01]  /*1e30*/  LEA R4, P0, R2, c[0x0][0x160], 0x1 ;  /* 0x0000580002047a11 */ /* 0x008fe200078008ff */
[----:B------:R-:W-:-:S03]  /*1e40*/  UISETP.GE.AND UP2, UPT, UR8, 0x41, UPT ;  /* 0x000000410800788c */ /* 0x000fc6000bf46270 */
[----:B------:R-:W-:Y:S02]  /*1e50*/  LEA.HI.X R5, R2, c[0x0][0x164], R0, 0x1, P0 ;  /* 0x0000590002057a11 */ /* 0x000fe400000f0c00 */
[----:B------:R-:W-:Y:S02]  /*1e60*/  IADD3 R0, -R235, UR11, -R11 ;  /* 0x0000000beb007c10 */ /* 0x000fe4000fffe90b */
[C---:B------:R-:W-:Y:S01]  /*1e70*/  IADD3 R12, P0, R31.reuse, UR6, RZ ;  /* 0x000000061f0c7c10 */ /* 0x040fe2000ff1e0ff */
[----:B------:R-:W-:Y:S01]  /*1e80*/  ULDC.64 UR6, c[0x0][0x278] ;  /* 0x00009e0000067ab9 */ /* 0x000fe20000000a00 */
[C---:B------:R-:W-:Y:S01]  /*1e90*/  ISETP.LT.OR P6, PT, R0.reuse, 0x1, !P4 ;  /* 0x000000010000780c */ /* 0x040fe200067c1670 */
[----:B------:R-:W-:Y:S01]  /*1ea0*/  UIMAD UR6, UR13, UR6, URZ ;  /* 0x000000060d0672a4 */ /* 0x000fe2000f8e023f */
[C---:B------:R-:W-:Y:S01]  /*1eb0*/  ISETP.LT.OR P5, PT, R0.reuse, 0x1, !P3 ;  /* 0x000000010000780c */ /* 0x040fe20005fa1670 */
[----:B-1----:R-:W-:Y:S01]  /*1ec0*/  IMAD.U32 R8, RZ, RZ, UR5 ;  /* 0x00000005ff087e24 */ /* 0x002fe2000f8e00ff */
[----:B------:R-:W-:Y:S01]  /*1ed0*/  ISETP.LT.OR P1, PT, R0, 0x1, !P2 ;  /* 0x000000010000780c */ /* 0x000fe20005721670 */
[----:B------:R-:W-:Y:S01]  /*1ee0*/  UIMAD UR7, UR14, UR7, UR6 ;  /* 0x000000070e0772a4 */ /* 0x000fe2000f8e0206 */
[----:B------:R-:W-:Y:S01]  /*1ef0*/  LEA.HI.X.SX32 R13, R31, UR4, 0x1, P0 ;  /* 0x000000041f0d7c11 */ /* 0x000fe200080f0eff */
[----:B------:R-:W-:Y:S01]  /*1f00*/  IMAD.SHL.U32 R31, R17, 0x20, RZ ;  /* 0x00000020111f7824 */ /* 0x000fe200078e00ff */
[----:B------:R-:W-:Y:S01]  /*1f10*/  SHF.R.S32.HI R9, RZ, 0x1f, R248 ;  /* 0x0000001fff097819 */ /* 0x000fe200000114f8 */
[----:B------:R-:W-:Y:S01]  /*1f20*/  IMAD.MOV.U32 R17, RZ, RZ, c[0x0][0x208] ;  /* 0x00008200ff117624 */ /* 0x000fe200078e00ff */
[----:B------:R-:W-:Y:S01]  /*1f30*/  IADD3 R14, P0, R248, UR5, RZ ;  /* 0x00000005f80e7c10 */ /* 0x000fe2000ff1e0ff */
[----:B------:R-:W-:Y:S01]  /*1f40*/  IMAD.WIDE.U32 R2, R30, c[0x0][0x270], R12 ;  /* 0x00009c001e027a25 */ /* 0x000fe200078e000c */
[----:B------:R-:W-:Y:S01]  /*1f50*/  ULDC.64 UR4, c[0x0][0x218] ;  /* 0x0000860000047ab9 */ /* 0x000fe20000000a00 */
[----:B------:R1:W-:Y:S01]  /*1f60*/  LDGSTS.E.BYPASS.LTC128B.128 [R222+0xf080], [R4.64], !P6 ;  /* 0x0f08000004de7fae */ /* 0x0003e2000f101d50 */
[----:B------:R-:W-:Y:S01]  /*1f70*/  LEA.HI.X.SX32 R15, R8, R9, 0x1, P0 ;  /* 0x00000009080f7211 */ /* 0x000fe200000f0eff */
[----:B------:R-:W-:Y:S01]  /*1f80*/  IMAD R9, R28, c[0x0][0x210], RZ ;  /* 0x000084001c097a24 */ /* 0x000fe200078e02ff */
[C---:B------:R-:W-:Y:S01]  /*1f90*/  ISETP.LT.OR P0, PT, R0.reuse, 0x21, !P4 ;  /* 0x000000210000780c */ /* 0x040fe20006701670 */
[----:B------:R1:W-:Y:S01]  /*1fa0*/  LDGSTS.E.BYPASS.LTC128B.128 [R222+0x11080], [R4.64+0x80], !P5 ;  /* 0x1108008004de7fae */ /* 0x0003e2000e901d50 */
[----:B------:R-:W-:Y:S01]  /*1fb0*/  IMAD.IADD R7, R3, 0x1, R6 ;  /* 0x0000000103077824 */ /* 0x000fe200078e0206 */
[----:B------:R-:W-:Y:S01]  /*1fc0*/  UIMAD UR4, UR13, UR4, URZ ;  /* 0x000000040d0472a4 */ /* 0x000fe2000f8e023f */
[----:B------:R-:W-:Y:S01]  /*1fd0*/  IMAD.MOV.U32 R6, RZ, RZ, R2 ;  /* 0x000000ffff067224 */ /* 0x000fe200078e0002 */
[----:B------:R1:W-:Y:S01]  /*1fe0*/  LDGSTS.E.BYPASS.LTC128B.128 [R222+0x13080], [R4.64+0x100], !P1 ;  /* 0x1308010004de7fae */ /* 0x0003e2000c901d50 */
[----:B------:R-:W-:Y:S01]  /*1ff0*/  LEA R8, P1, R31, R4, 0x1 ;  /* 0x000000041f087211 */ /* 0x000fe200078208ff */
[----:B------:R-:W-:Y:S01]  /*2000*/  IMAD.IADD R3, R19, 0x1, R16 ;  /* 0x0000000113037824 */ /* 0x000fe200078e0210 */
[C---:B------:R-:W-:Y:S01]  /*2010*/  ISETP.LT.OR P6, PT, R0.reuse, 0x21, !P3 ;  /* 0x000000210000780c */ /* 0x040fe20005fc1670 */
[----:B------:R-:W-:Y:S01]  /*2020*/  IMAD.MOV.U32 R2, RZ, RZ, R18 ;  /* 0x000000ffff027224 */ /* 0x000fe200078e0012 */
[----:B------:R-:W-:Y:S01]  /*2030*/  ISETP.LT.OR P5, PT, R0, 0x21, !P2 ;  /* 0x000000210000780c */ /* 0x000fe200057a1670 */
[----:B------:R-:W-:Y:S01]  /*2040*/  IMAD.WIDE.U32 R240, R20, c[0x0][0x278], R6 ;  /* 0x00009e0014f07a25 */ /* 0x000fe200078e0006 */
[----:B------:R-:W-:Y:S01]  /*2050*/  UIMAD UR4, UR14, UR5, UR4 ;  /* 0x000000050e0472a4 */ /* 0x000fe2000f8e0204 */
[----:B------:R-:W-:Y:S01]  /*2060*/  SHF.L.U64.HI R0, R17, R29, c[0x0][0x20c] ;  /* 0x0000830011007619 */ /* 0x000fe2000001021d */
[----:B------:R-:W-:Y:S01]  /*2070*/  USHF.R.S32.HI UR6, URZ, 0x1f, UR18 ;  /* 0x0000001f3f067899 */ /* 0x000fe20008011412 */
[----:B------:R-:W-:Y:S01]  /*2080*/  IMAD.WIDE.U32 R2, R30, c[0x0][0x210], R2 ;  /* 0x000084001e027a25 */ /* 0x000fe200078e0002 */
[----:B------:R-:W-:Y:S01]  /*2090*/  IADD3 R247, R241, UR7, RZ ;  /* 0x00000007f1f77c10 */ /* 0x000fe2000fffe0ff */
[----:B------:R-:W-:Y:S01]  /*20a0*/  ULDC UR7, c[0x0][0x2a0] ;  /* 0x0000a80000077ab9 */ /* 0x000fe20000000800 */
[----:B------:R-:W-:Y:S01]  /*20b0*/  P2R R16, PR, RZ, 0x10 ;  /* 0x00000010ff107803 */ /* 0x000fe20000000000 */
[----:B------:R-:W-:Y:S01]  /*20c0*/  IMAD R0, R0, UR15, RZ ;  /* 0x0000000f00007c24 */ /* 0x000fe2000f8e02ff */
[----:B------:R-:W-:Y:S01]  /*20d0*/  IADD3 R11, -R11, UR11, -R235 ;  /* 0x0000000b0b0b7c10 */ /* 0x000fe2000fffe9eb */
[C---:B------:R-:W-:Y:S01]  /*20e0*/  IMAD.SHL.U32 R252, R17.reuse, 0x20, RZ ;  /* 0x0000002011fc7824 */ /* 0x040fe200078e00ff */
[----:B------:R-:W-:Y:S01]  /*20f0*/  ISETP.GE.AND P4, PT, R10, c[0x0][0x1fc], PT ;  /* 0x00007f000a007a0c */ /* 0x000fe20003f86270 */
[----:B------:R-:W-:Y:S01]  /*2100*/  ULOP3.LUT UR7, URZ, UR7, URZ, 0x33, !UPT ;  /* 0x000000073f077292 */ /* 0x000fe2000f8e333f */
[----:B------:R-:W-:-:S02]  /*2110*/  SHF.L.U64.HI R250, R17, R27, c[0x0][0x20c] ;  /* 0x0000830011fa7619 */ /* 0x000fc4000001021b */
[CC--:B------:R-:W-:Y:S02]  /*2120*/  LEA.HI R18, R22.reuse, R248.reuse, RZ, 0x2 ;  /* 0x000000f816127211 */ /* 0x0c0fe400078f10ff */
[----:B------:R-:W-:Y:S01]  /*2130*/  LEA.HI R19, R22, R248, RZ, 0x5 ;  /* 0x000000f816137211 */ /* 0x000fe200078f28ff */
[----:B-1----:R-:W-:Y:S01]  /*2140*/  IMAD R4, R30, c[0x0][0x214], R9 ;  /* 0x000085001e047a24 */ /* 0x002fe200078e0209 */
[----:B------:R-:W-:Y:S02]  /*2150*/  LEA.HI.X R9, R31, R5, R251, 0x1, P1 ;  /* 0x000000051f097211 */ /* 0x000fe400008f0cfb */
[----:B------:R-:W-:Y:S01]  /*2160*/  ISETP.GT.AND P1, PT, R248, 0xf, PT ;  /* 0x0000000ff800780c */ /* 0x000fe20003f24270 */
[----:B------:R-:W-:Y:S02]  /*2170*/  IMAD.IADD R3, R3, 0x1, R4 ;  /* 0x0000000103037824 */ /* 0x000fe400078e0204 */
[----:B------:R1:W-:Y:S02]  /*2180*/  LDGSTS.E.BYPASS.LTC128B.128 [R222+0x10080], [R8.64], !P0 ;  /* 0x1008000008de7fae */ /* 0x0003e4000c101d50 */
[----:B------:R-:W-:-:S02]  /*2190*/  IMAD.WIDE.U32 R230, R20, c[0x0][0x218], R2 ;  /* 0x0000860014e67a25 */ /* 0x000fc400078e0002 */
[----:B------:R1:W-:Y:S01]  /*21a0*/  LDGSTS.E.BYPASS.LTC128B.128 [R222+0x12080], [R8.64+0x80], !P6 ;  /* 0x1208008008de7fae */ /* 0x0003e2000f101d50 */
[----:B------:R-:W-:Y:S01]  /*21b0*/  ISETP.GE.AND P6, PT, R23, c[0x0][0x1fc], PT ;  /* 0x00007f0017007a0c */ /* 0x000fe20003fc6270 */
[----:B------:R-:W-:Y:S01]  /*21c0*/  IMAD.SHL.U32 R2, R17, 0x40, RZ ;  /* 0x0000004011027824 */ /* 0x000fe200078e00ff */
[----:B------:R-:W-:Y:S01]  /*21d0*/  IADD3 R227, R231, UR4, RZ ;  /* 0x00000004e7e37c10 */ /* 0x000fe2000fffe0ff */
[----:B------:R-:W-:Y:S01]  /*21e0*/  IMAD.MOV.U32 R226, RZ, RZ, R230 ;  /* 0x000000ffffe27224 */ /* 0x000fe200078e00e6 */
[----:B------:R1:W-:Y:S01]  /*21f0*/  LDGSTS.E.BYPASS.LTC128B.128 [R222+0x14080], [R8.64+0x100], !P5 ;  /* 0x1408010008de7fae */ /* 0x0003e2000e901d50 */
[----:B------:R-:W-:Y:S01]  /*2200*/  @!P1 IADD3 R5, P0, R240, UR18, RZ ;  /* 0x00000012f0059c10 */ /* 0x000fe2000ff1e0ff */
[----:B------:R-:W-:Y:S01]  /*2210*/  IMAD R0, R2, UR19, R0 ;  /* 0x0000001302007c24 */ /* 0x000fe2000f8e0200 */
[----:B------:R-:W-:Y:S01]  /*2220*/  LEA.HI R17, R22, R248, RZ, 0x4 ;  /* 0x000000f816117211 */ /* 0x000fe200078f20ff */
[----:B------:R-:W-:Y:S01]  /*2230*/  IMAD.WIDE.U32 R2, R2, UR15, R226 ;  /* 0x0000000f02027c25 */ /* 0x000fe2000f8e00e2 */
[----:B------:R-:W-:Y:S01]  /*2240*/  @!P1 IADD3.X R6, R247, UR6, RZ, P0, !PT ;  /* 0x00000006f7069c10 */ /* 0x000fe200087fe4ff */
[----:B------:R-:W-:Y:S01]  /*2250*/  ULDC.64 UR4, c[0x0][0x290] ;  /* 0x0000a40000047ab9 */ /* 0x000fe20000000a00 */
[----:B------:R-:W-:Y:S01]  /*2260*/  @!P1 LEA R4, P0, R5, c[0x0][0x258], 0x2 ;  /* 0x0000960005049a11 */ /* 0x000fe200078010ff */
[----:B------:R-:W-:Y:S01]  /*2270*/  IMAD.IADD R0, R3, 0x1, R0 ;  /* 0x0000000103007824 */ /* 0x000fe200078e0200 */
[----:B------:R-:W-:Y:S01]  /*2280*/  UIMAD UR4, UR13, UR4, URZ ;  /* 0x000000040d0472a4 */ /* 0x000fe2000f8e023f */
[----:B------:R-:W-:Y:S01]  /*2290*/  @!P1 IMAD.SHL.U32 R3, R248, 0x10, RZ ;  /* 0x00000010f8039824 */ /* 0x000fe200078e00ff */
[----:B------:R-:W-:Y:S01]  /*22a0*/  @!P1 LEA.HI.X R5, R5, c[0x0][0x25c], R6, 0x2, P0 ;  /* 0x0000970005059a11 */ /* 0x000fe200000f1406 */
[----:B------:R-:W-:Y:S01]  /*22b0*/  UP2UR UR19, UPR, URZ, 0x2 ;  /* 0x000000023f137883 */ /* 0x000fe20008000000 */
[----:B------:R-:W-:Y:S01]  /*22c0*/  ISETP.LT.OR P0, PT, R11, 0x1, P4 ;  /* 0x000000010b00780c */ /* 0x000fe20002701670 */
[----:B------:R-:W-:Y:S01]  /*22d0*/  UIMAD UR4, UR14, UR5, UR4 ;  /* 0x000000050e0472a4 */ /* 0x000fe2000f8e0204 */
[----:B------:R-:W-:Y:S01]  /*22e0*/  LEA R6, P5, R2, c[0x0][0x1f0], 0x1 ;  /* 0x00007c0002067a11 */ /* 0x000fe200078a08ff */
[----:B------:R2:W-:Y:S01]  /*22f0*/  @!P1 LDGSTS.E.BYPASS.LTC128B.128 [R3+0x21080], [R4.64] ;  /* 0x2108000004039fae */ /* 0x0005e2000b901d50 */
[----:B------:R-:W-:-:S02]  /*2300*/  UISETP.GE.AND UP1, UPT, UR8, 0x11, UPT ;  /* 0x000000110800788c */ /* 0x000fc4000bf26270 */
[----:B------:R-:W-:Y:S01]  /*2310*/  LEA.HI.X R7, R2, c[0x0][0x1f4], R0, 0x1, P5 ;  /* 0x00007d0002077a11 */ /* 0x000fe200028f0c00 */
[----:B------:R-:W0:Y:S01]  /*2320*/  LDGDEPBAR ;  /* 0x00000000000079af */ /* 0x000e220000000000 */
[----:B------:R-:W-:Y:S02]  /*2330*/  ISETP.GE.AND P5, PT, R25, c[0x0][0x1fc], PT ;  /* 0x00007f0019007a0c */ /* 0x000fe40003fa6270 */
[----:B------:R-:W-:-:S03]  /*2340*/  SHF.R.S32.HI R0, RZ, 0x1f, R18 ;  /* 0x0000001fff007819 */ /* 0x000fc60000011412 */
[----:B------:R3:W-:Y:S01]  /*2350*/  LDGSTS.E.BYPASS.LTC128B.128 [R222+0x1b080], [R6.64], !P0 ;  /* 0x1b08000006de7fae */ /* 0x0007e2000c101d50 */
[C---:B------:R-:W-:Y:S01]  /*2360*/  ISETP.LT.OR P0, PT, R11.reuse, 0x1, P6 ;  /* 0x000000010b00780c */ /* 0x040fe20003701670 */
[----:B-1----:R-:W-:Y:S01]  /*2370*/  IMAD R9, R28, c[0x0][0x288], RZ ;  /* 0x0000a2001c097a24 */ /* 0x002fe200078e02ff */
[----:B------:R-:W-:-:S03]  /*2380*/  ISETP.LT.OR P6, PT, R11, 0x21, P6 ;  /* 0x000000210b00780c */ /* 0x000fc600037c1670 */
[----:B------:R-:W-:-:S08]  /*2390*/  IMAD R9, R30, c[0x0][0x28c], R9 ;  /* 0x0000a3001e097a24 */ /* 0x000fd000078e0209 */
[----:B------:R3:W-:Y:S01]  /*23a0*/  LDGSTS.E.BYPASS.LTC128B.128 [R222+0x1d080], [R6.64+0x80], !P0 ;  /* 0x1d08008006de7fae */ /* 0x0007e2000c101d50 */
[----:B--2---:R-:W-:Y:S01]  /*23b0*/  LEA R4, P0, R252, R6, 0x1 ;  /* 0x00000006fc047211 */ /* 0x004fe200078008ff */
[----:B------:R-:W-:Y:S01]  /*23c0*/  IMAD.WIDE.U32 R2, R30, c[0x0][0x288], R12 ;  /* 0x0000a2001e027a25 */ /* 0x000fe200078e000c */
[----:B------:R-:W-:Y:S02]  /*23d0*/  SHF.R.S32.HI R12, RZ, 0x4, R17 ;  /* 0x00000004ff0c7819 */ /* 0x000fe40000011411 */
[----:B------:R-:W-:Y:S01]  /*23e0*/  LEA.HI.X R5, R252, R7, R250, 0x1, P0 ;  /* 0x00000007fc057211 */ /* 0x000fe200000f0cfa */
[----:B------:R-:W-:Y:S01]  /*23f0*/  IMAD.IADD R3, R3, 0x1, R9 ;  /* 0x0000000103037824 */ /* 0x000fe200078e0209 */
[----:B------:R-:W-:Y:S02]  /*2400*/  ISETP.LT.OR P0, PT, R11, 0x1, P5 ;  /* 0x000000010b00780c */ /* 0x000fe40002f01670 */
[----:B------:R-:W-:Y:S01]  /*2410*/  LEA.HI R8, R17, R12, RZ, 0x1 ;  /* 0x0000000c11087211 */ /* 0x000fe200078f08ff */
[----:B------:R-:W-:Y:S01]  /*2420*/  IMAD.WIDE.U32 R238, R20, c[0x0][0x290], R2 ;  /* 0x0000a40014ee7a25 */ /* 0x000fe200078e0002 */
[----:B------:R-:W-:-:S02]  /*2430*/  ISETP.LT.OR P5, PT, R11, 0x21, P5 ;  /* 0x000000210b00780c */ /* 0x000fc40002fa1670 */
[----:B------:R-:W-:Y:S02]  /*2440*/  LOP3.LUT R8, R8, 0xfffffffe, RZ, 0xc0, !PT ;  /* 0xfffffffe08087812 */ /* 0x000fe400078ec0ff */
[----:B------:R-:W-:Y:S02]  /*2450*/  LOP3.LUT R3, R18, 0x3ffffffc, RZ, 0xc0, !PT ;  /* 0x3ffffffc12037812 */ /* 0x000fe400078ec0ff */
[----:B------:R-:W-:Y:S01]  /*2460*/  IADD3 R244, R239, UR4, RZ ;  /* 0x00000004eff47c10 */ /* 0x000fe2000fffe0ff */
[----:B------:R-:W-:Y:S02]  /*2470*/  ULDC.64 UR4, c[0x0][0x240] ;  /* 0x0000900000047ab9 */ /* 0x000fe40000000a00 */
[----:B------:R3:W-:Y:S01]  /*2480*/  LDGSTS.E.BYPASS.LTC128B.128 [R222+0x1f080], [R6.64+0x100], !P0 ;  /* 0x1f08010006de7fae */ /* 0x0007e2000c101d50 */
[----:B------:R-:W-:Y:S01]  /*2490*/  ISETP.LT.OR P0, PT, R11, 0x21, P4 ;  /* 0x000000210b00780c */ /* 0x000fe20002701670 */
[----:B------:R-:W-:Y:S01]  /*24a0*/  UIMAD UR4, UR13, UR4, URZ ;  /* 0x000000040d0472a4 */ /* 0x000fe2000f8e023f */
[----:B------:R-:W-:Y:S01]  /*24b0*/  ISETP.NE.AND P4, PT, R16, RZ, PT ;  /* 0x000000ff1000720c */ /* 0x000fe20003f85270 */
[----:B------:R-:W-:Y:S01]  /*24c0*/  IMAD R16, R28, c[0x0][0x238], RZ ;  /* 0x00008e001c107a24 */ /* 0x000fe200078e02ff */
[----:B------:R-:W-:-:S03]  /*24d0*/  UMOV UR13, 0x1 ;  /* 0x00000001000d7882 */ /* 0x000fc60000000000 */
[----:B------:R-:W-:-:S06]  /*24e0*/  IMAD R16, R30, c[0x0][0x23c], R16 ;  /* 0x00008f001e107a24 */ /* 0x000fcc00078e0210 */
[----:B------:R1:W-:Y:S01]  /*24f0*/  LDGSTS.E.BYPASS.LTC128B.128 [R222+0x1c080], [R4.64], !P0 ;  /* 0x1c08000004de7fae */ /* 0x0003e2000c101d50 */
[----:B------:R-:W-:Y:S02]  /*2500*/  ISETP.GE.AND P0, PT, R10, c[0x0][0x1fc], PT ;  /* 0x00007f000a007a0c */ /* 0x000fe40003f06270 */
[----:B------:R-:W-:Y:S01]  /*2510*/  SHF.R.S32.HI R10, RZ, 0x1f, R19 ;  /* 0x0000001fff0a7819 */ /* 0x000fe20000011413 */
[----:B------:R1:W-:Y:S01]  /*2520*/  LDGSTS.E.BYPASS.LTC128B.128 [R222+0x1e080], [R4.64+0x80], !P6 ;  /* 0x1e08008004de7fae */ /* 0x0003e2000f101d50 */
[----:B------:R-:W-:Y:S02]  /*2530*/  ISETP.GE.AND P6, PT, R23, c[0x0][0x1fc], PT ;  /* 0x00007f0017007a0c */ /* 0x000fe40003fc6270 */
[----:B------:R-:W-:Y:S01]  /*2540*/  SEL R23, RZ, 0x1, P0 ;  /* 0x00000001ff177807 */ /* 0x000fe20000000000 */
[----:B------:R1:W-:Y:S01]  /*2550*/  LDGSTS.E.BYPASS.LTC128B.128 [R222+0x20080], [R4.64+0x100], !P5 ;  /* 0x2008010004de7fae */ /* 0x0003e2000e901d50 */
[----:B------:R-:W-:Y:S01]  /*2560*/  ISETP.GE.AND P5, PT, R248, 0x10, PT ;  /* 0x00000010f800780c */ /* 0x000fe20003fa6270 */
[----:B---3--:R-:W-:Y:S01]  /*2570*/  IMAD.WIDE.U32 R6, R30, c[0x0][0x238], R14 ;  /* 0x00008e001e067a25 */ /* 0x008fe200078e000e */
[----:B------:R-:W-:-:S02]  /*2580*/  SHF.R.S32.HI R15, RZ, 0x2, R18 ;  /* 0x00000002ff0f7819 */ /* 0x000fc40000011412 */
[----:B------:R-:W-:Y:S01]  /*2590*/  LEA.HI R14, R22, R248, RZ, 0x7 ;  /* 0x000000f8160e7211 */ /* 0x000fe200078f38ff */
[----:B------:R-:W-:Y:S01]  /*25a0*/  IMAD.IADD R11, R7, 0x1, R16 ;  /* 0x00000001070b7824 */ /* 0x000fe200078e0210 */
[----:B------:R-:W-:Y:S02]  /*25b0*/  LEA.HI R0, R0, R15, RZ, 0x3 ;  /* 0x0000000f00007211 */ /* 0x000fe400078f18ff */
[----:B------:R-:W-:Y:S02]  /*25c0*/  SHF.R.S32.HI R22, RZ, 0x5, R19 ;  /* 0x00000005ff167819 */ /* 0x000fe40000011413 */
[----:B------:R-:W-:Y:S02]  /*25d0*/  LOP3.LUT R0, R0, 0xfffffff8, RZ, 0xc0, !PT ;  /* 0xfffffff800007812 */ /* 0x000fe400078ec0ff */
[----:B------:R-:W-:-:S03]  /*25e0*/  SHF.R.S32.HI R14, RZ, 0x7, R14 ;  /* 0x00000007ff0e7819 */ /* 0x000fc6000001140e */
[----:B------:R-:W-:Y:S02]  /*25f0*/  IMAD.IADD R15, R15, 0x1, -R0 ;  /* 0x000000010f0f7824 */ /* 0x000fe400078e0a00 */
[----:B------:R-:W-:Y:S01]  /*2600*/  IMAD.IADD R0, R12, 0x1, -R8 ;  /* 0x000000010c007824 */ /* 0x000fe200078e0a08 */
[----:B------:R-:W-:Y:S01]  /*2610*/  LEA.HI R8, R10, R22, RZ, 0x2 ;  /* 0x000000160a087211 */ /* 0x000fe200078f10ff */
[----:B------:R-:W-:Y:S01]  /*2620*/  IMAD.SHL.U32 R13, R14, 0x8, RZ ;  /* 0x000000080e0d7824 */ /* 0x000fe200078e00ff */
[----:B------:R-:W-:Y:S01]  /*2630*/  LOP3.LUT R12, R17, 0xfffffff0, RZ, 0xc0, !PT ;  /* 0xfffffff0110c7812 */ /* 0x000fe200078ec0ff */
[----:B------:R-:W-:Y:S01]  /*2640*/  IMAD.MOV.U32 R10, RZ, RZ, R6 ;  /* 0x000000ffff0a7224 */ /* 0x000fe200078e0006 */
[----:B------:R-:W-:Y:S02]  /*2650*/  LOP3.LUT R8, R8, 0xfffffffc, RZ, 0xc0, !PT ;  /* 0xfffffffc08087812 */ /* 0x000fe400078ec0ff */
[----:B------:R-:W-:Y:S01]  /*2660*/  LOP3.LUT R13, R13, 0x8, RZ, 0xc0, !PT ;  /* 0x000000080d0d7812 */ /* 0x000fe200078ec0ff */
[----:B------:R-:W-:Y:S01]  /*2670*/  IMAD.WIDE.U32 R242, R20, c[0x0][0x240], R10 ;  /* 0x0000900014f27a25 */ /* 0x000fe200078e000a */
[----:B-1----:R-:W-:Y:S01]  /*2680*/  IADD3 R5, P0, R238, UR18, RZ ;  /* 0x00000012ee057c10 */ /* 0x002fe2000ff1e0ff */
[----:B------:R-:W-:-:S02]  /*2690*/  UP2UR UR18, UPR, URZ, 0x1 ;  /* 0x000000013f127883 */ /* 0x000fc40008000000 */
[----:B------:R-:W-:Y:S01]  /*26a0*/  IMAD.IADD R16, R22, 0x1, -R8 ;  /* 0x0000000116107824 */ /* 0x000fe200078e0a08 */
[----:B------:R-:W-:Y:S01]  /*26b0*/  UISETP.GE.AND UP0, UPT, UR8, 0x12, UPT ;  /* 0x000000120800788c */ /* 0x000fe2000bf06270 */
[----:B------:R-:W-:Y:S02]  /*26c0*/  IMAD.SHL.U32 R8, R15, 0x10, RZ ;  /* 0x000000100f087824 */ /* 0x000fe400078e00ff */
[C---:B------:R-:W-:Y:S01]  /*26d0*/  IMAD.SHL.U32 R7, R16.reuse, 0x100, RZ ;  /* 0x0000010010077824 */ /* 0x040fe200078e00ff */
[----:B------:R-:W-:Y:S02]  /*26e0*/  LEA.HI R4, R16, R16, RZ, 0x1 ;  /* 0x0000001010047211 */ /* 0x000fe400078f08ff */
[----:B------:R-:W-:Y:S01]  /*26f0*/  LOP3.LUT R6, R13, 0x70, R8, 0xf8, !PT ;  /* 0x000000700d067812 */ /* 0x000fe200078ef808 */
[----:B------:R-:W-:Y:S01]  /*2700*/  IMAD.IADD R8, R248, 0x1, -R3 ;  /* 0x00000001f8087824 */ /* 0x000fe200078e0a03 */
[----:B------:R-:W-:Y:S01]  /*2710*/  IADD3.X R3, R244, UR6, RZ, P0, !PT ;  /* 0x00000006f4037c10 */ /* 0x000fe200087fe4ff */
[----:B------:R-:W-:Y:S01]  /*2720*/  IMAD.SHL.U32 R2, R4, 0x100, RZ ;  /* 0x0000010004027824 */ /* 0x000fe200078e00ff */
[----:B------:R-:W-:Y:S01]  /*2730*/  LOP3.LUT R9, R6, 0x100, R7, 0xf8, !PT ;  /* 0x0000010006097812 */ /* 0x000fe200078ef807 */
[----:B------:R-:W-:Y:S01]  /*2740*/  UIMAD UR6, UR14, UR5, UR4 ;  /* 0x000000050e0672a4 */ /* 0x000fe2000f8e0204 */
[C---:B------:R-:W-:Y:S01]  /*2750*/  LEA R4, P0, R5.reuse, c[0x0][0x280], 0x2 ;  /* 0x0000a00005047a11 */ /* 0x040fe200078010ff */
[----:B------:R-:W-:Y:S01]  /*2760*/  UIADD3 UR5, UR10, -UR11, URZ ;  /* 0x8000000b0a057290 */ /* 0x000fe2000fffe03f */
[----:B------:R-:W-:Y:S01]  /*2770*/  LOP3.LUT R7, R2, 0x7ffffe00, RZ, 0xc0, !PT ;  /* 0x7ffffe0002077812 */ /* 0x000fe200078ec0ff */
[----:B------:R-:W-:Y:S01]  /*2780*/  IMAD.IADD R2, R248, 0x1, -R12 ;  /* 0x00000001f8027824 */ /* 0x000fe200078e0a0c */
[----:B------:R-:W-:Y:S01]  /*2790*/  SHF.R.U32.HI R6, RZ, 0x3, R9 ;  /* 0x00000003ff067819 */ /* 0x000fe20000011609 */
[----:B------:R-:W-:Y:S01]  /*27a0*/  UP2UR UR14, UPR, URZ, 0x2 ;  /* 0x000000023f0e7883 */ /* 0x000fe20008000000 */
[----:B------:R-:W-:Y:S01]  /*27b0*/  LEA.HI.X R5, R5, c[0x0][0x284], R3, 0x2, P0 ;  /* 0x0000a10005057a11 */ /* 0x000fe200000f1403 */
[----:B------:R-:W-:Y:S01]  /*27c0*/  IMAD R7, R8, 0x2, R7 ;  /* 0x0000000208077824 */ /* 0x000fe200078e0207 */
[----:B------:R-:W-:Y:S01]  /*27d0*/  LOP3.LUT R3, R9, 0x28, R6, 0x78, !PT ;  /* 0x0000002809037812 */ /* 0x000fe200078e7806 */
[----:B------:R-:W-:Y:S01]  /*27e0*/  IMAD.SHL.U32 R6, R2, 0x10, RZ ;  /* 0x0000001002067824 */ /* 0x000fe200078e00ff */
[----:B------:R-:W-:Y:S01]  /*27f0*/  LOP3.LUT P0, RZ, R15, 0x1, RZ, 0xc0, !PT ;  /* 0x000000010fff7812 */ /* 0x000fe2000780c0ff */
[----:B------:R-:W-:Y:S01]  /*2800*/  @!P5 IMAD.SHL.U32 R8, R248, 0x10, RZ ;  /* 0x00000010f808d824 */ /* 0x000fe200078e00ff */
[----:B------:R-:W-:Y:S01]  /*2810*/  LEA.HI R9, R14, R14, RZ, 0x1 ;  /* 0x0000000e0e097211 */ /* 0x000fe200078f08ff */
[----:B------:R-:W-:Y:S01]  /*2820*/  IMAD.IADD R7, R7, 0x1, R3 ;  /* 0x0000000107077824 */ /* 0x000fe200078e0203 */
[----:B------:R-:W-:Y:S01]  /*2830*/  LOP3.LUT R6, R6, 0xf0, RZ, 0xc0, !PT ;  /* 0x000000f006067812 */ /* 0x000fe200078ec0ff */
[----:B------:R-:W-:Y:S01]  /*2840*/  IMAD.SHL.U32 R3, R22, 0x100, RZ ;  /* 0x0000010016037824 */ /* 0x000fe200078e00ff */
[----:B------:R1:W-:Y:S01]  /*2850*/  @!P5 LDGSTS.E.BYPASS.LTC128B.128 [R8+0x21280], [R4.64] ;  /* 0x212800000408dfae */ /* 0x0003e2000b901d50 */
[----:B------:R-:W-:Y:S01]  /*2860*/  IMAD.SHL.U32 R220, R7, 0x2, RZ ;  /* 0x0000000207dc7824 */ /* 0x000fe200078e00ff */
[----:B------:R-:W-:Y:S01]  /*2870*/  ISETP.GE.AND P5, PT, R25, c[0x0][0x1fc], PT ;  /* 0x00007f0019007a0c */ /* 0x000fe20003fa6270 */
[----:B------:R-:W-:Y:S01]  /*2880*/  IMAD.SHL.U32 R207, R2, 0x2, RZ ;  /* 0x0000000202cf7824 */ /* 0x000fe200078e00ff */
[----:B------:R-:W-:Y:S01]  /*2890*/  LOP3.LUT R12, R6, 0x100, R3, 0xf8, !PT ;  /* 0x00000100060c7812 */ /* 0x000fe200078ef803 */
[----:B------:R-:W0:Y:S01]  /*28a0*/  LDGDEPBAR ;  /* 0x00000000000079af */ /* 0x000e220000000000 */
[----:B------:R-:W-:Y:S01]  /*28b0*/  LOP3.LUT R3, R19, 0xffffffe0, RZ, 0xc0, !PT ;  /* 0xffffffe013037812 */ /* 0x000fe200078ec0ff */
[----:B------:R-:W-:Y:S01]  /*28c0*/  UMOV UR4, URZ ;  /* 0x0000003f00047c82 */ /* 0x000fe20008000000 */
[----:B------:R-:W-:Y:S01]  /*28d0*/  IADD3 R221, R220, 0x215a0, RZ ;  /* 0x000215a0dcdd7810 */ /* 0x000fe20007ffe0ff */
[----:B------:R-:W0:Y:S01]  /*28e0*/  LDGDEPBAR ;  /* 0x00000000000079af */ /* 0x000e220000000000 */
[----:B------:R-:W-:Y:S01]  /*28f0*/  SHF.R.U32.HI R210, RZ, 0x3, R12 ;  /* 0x00000003ffd27819 */ /* 0x000fe2000001160c */
[----:B------:R-:W-:Y:S01]  /*2900*/  IMAD.IADD R3, R248, 0x1, -R3 ;  /* 0x00000001f8037824 */ /* 0x000fe200078e0a03 */
[----:B------:R-:W-:Y:S01]  /*2910*/  IADD3 R246, R243, UR6, RZ ;  /* 0x00000006f3f67c10 */ /* 0x000fe2000fffe0ff */
[----:B------:R-:W-:Y:S01]  /*2920*/  UP2UR UR10, UPR, URZ, 0x1 ;  /* 0x000000013f0a7883 */ /* 0x000fe20008000000 */
[----:B------:R-:W-:Y:S01]  /*2930*/  LOP3.LUT R210, R210, 0x38, RZ, 0xc0, !PT ;  /* 0x00000038d2d27812 */ /* 0x000fe200078ec0ff */
[----:B------:R-:W-:Y:S01]  /*2940*/  UISETP.GE.AND UP1, UPT, UR8, 0x42, UPT ;  /* 0x000000420800788c */ /* 0x000fe2000bf26270 */
[----:B-1----:R-:W-:-:S02]  /*2950*/  SHF.R.S32.HI R5, RZ, 0x1f, R2 ;  /* 0x0000001fff057819 */ /* 0x002fc40000011402 */
[----:B------:R-:W-:Y:S02]  /*2960*/  IADD3 R4, R220, 0x21480, RZ ;  /* 0x00021480dc047810 */ /* 0x000fe40007ffe0ff */
[----:B------:R-:W-:Y:S02]  /*2970*/  LEA.HI R209, R5, R2, RZ, 0x3 ;  /* 0x0000000205d17211 */ /* 0x000fe400078f18ff */
[----:B------:R-:W-:Y:S02]  /*2980*/  SHF.R.S32.HI R5, RZ, 0x1f, R3 ;  /* 0x0000001fff057819 */ /* 0x000fe40000011403 */
[----:B------:R-:W-:Y:S02]  /*2990*/  @P0 IADD3 R221, R4, 0xe0, RZ ;  /* 0x000000e004dd0810 */ /* 0x000fe40007ffe0ff */
[C---:B------:R-:W-:Y:S01]  /*29a0*/  LOP3.LUT R4, R209.reuse, 0xfffffff8, RZ, 0xc0, !PT ;  /* 0xfffffff8d1047812 */ /* 0x040fe200078ec0ff */
[----:B------:R-:W-:Y:S01]  /*29b0*/  IMAD.SHL.U32 R209, R209, 0x40, RZ ;  /* 0x00000040d1d17824 */ /* 0x000fe200078e00ff */
[----:B------:R-:W-:-:S02]  /*29c0*/  LEA.HI R5, R5, R3, RZ, 0x2 ;  /* 0x0000000305057211 */ /* 0x000fc400078f10ff */
[----:B------:R-:W-:Y:S01]  /*29d0*/  LOP3.LUT R8, R6, R13, RZ, 0xfc, !PT ;  /* 0x0000000d06087212 */ /* 0x000fe200078efcff */
[C---:B------:R-:W-:Y:S01]  /*29e0*/  IMAD.IADD R7, R2.reuse, 0x1, -R4 ;  /* 0x0000000102077824 */ /* 0x040fe200078e0a04 */
[----:B------:R-:W-:Y:S01]  /*29f0*/  SEL R13, RZ, 0xffffffff, P6 ;  /* 0xffffffffff0d7807 */ /* 0x000fe20003000000 */
[----:B------:R-:W-:Y:S01]  /*2a00*/  IMAD.SHL.U32 R4, R21, 0x40, RZ ;  /* 0x0000004015047824 */ /* 0x000fe200078e00ff */
[----:B------:R-:W-:Y:S01]  /*2a10*/  LOP3.LUT P6, RZ, R2, 0x2, RZ, 0xc0, !PT ;  /* 0x0000000202ff7812 */ /* 0x000fe200078cc0ff */
[----:B------:R-:W-:Y:S01]  /*2a20*/  IMAD.SHL.U32 R6, R24, 0x8, RZ ;  /* 0x0000000818067824 */ /* 0x000fe200078e00ff */
[----:B------:R-:W-:Y:S02]  /*2a30*/  LOP3.LUT R2, R5, 0x7ffffffc, RZ, 0xc0, !PT ;  /* 0x7ffffffc05027812 */ /* 0x000fe400078ec0ff */
[----:B------:R-:W-:Y:S02]  /*2a40*/  LOP3.LUT R207, R8, 0x18, R207, 0x78, !PT ;  /* 0x0000001808cf7812 */ /* 0x000fe400078e78cf */
[----:B------:R-:W-:Y:S01]  /*2a50*/  LOP3.LUT P0, RZ, R21, 0x2, RZ, 0xc0, !PT ;  /* 0x0000000215ff7812 */ /* 0x000fe2000780c0ff */
[----:B------:R-:W-:Y:S01]  /*2a60*/  IMAD.IADD R10, R3, 0x1, -R2 ;  /* 0x00000001030a7824 */ /* 0x000fe200078e0a02 */
[----:B------:R-:W-:Y:S01]  /*2a70*/  LOP3.LUT R2, R4, 0x1c0, RZ, 0xc0, !PT ;  /* 0x000001c004027812 */ /* 0x000fe200078ec0ff */
[----:B------:R-:W-:Y:S01]  /*2a80*/  IMAD.SHL.U32 R4, R0, 0x20, RZ ;  /* 0x0000002000047824 */ /* 0x000fe200078e00ff */
[----:B------:R-:W-:Y:S01]  /*2a90*/  LOP3.LUT R209, R209, 0xfffffe00, RZ, 0xc0, !PT ;  /* 0xfffffe00d1d17812 */ /* 0x000fe200078ec0ff */
[----:B------:R-:W-:Y:S01]  /*2aa0*/  IMAD.SHL.U32 R3, R16, 0x10, RZ ;  /* 0x0000001010037824 */ /* 0x000fe200078e00ff */
[----:B------:R-:W-:Y:S01]  /*2ab0*/  LOP3.LUT R8, R2, 0x8, R26, 0xf8, !PT ;  /* 0x0000000802087812 */ /* 0x000fe200078ef81a */
[----:B------:R-:W-:Y:S01]  /*2ac0*/  IMAD.SHL.U32 R207, R207, 0x2, RZ ;  /* 0x00000002cfcf7824 */ /* 0x000fe200078e00ff */
[----:B------:R-:W-:-:S02]  /*2ad0*/  LOP3.LUT R4, R4, 0x20, RZ, 0xc0, !PT ;  /* 0x0000002004047812 */ /* 0x000fc400078ec0ff */
[----:B------:R-:W-:Y:S02]  /*2ae0*/  LEA.HI.SX32 R223, R5, R3, 0x1e ;  /* 0x0000000305df7211 */ /* 0x000fe400078ff2ff */
[----:B------:R-:W-:Y:S01]  /*2af0*/  LOP3.LUT R11, R4, 0x18, R6, 0xf8, !PT ;  /* 0x00000018040b7812 */ /* 0x000fe200078ef806 */
[----:B------:R-:W-:Y:S01]  /*2b00*/  IMAD.SHL.U32 R4, R0, 0x8, RZ ;  /* 0x0000000800047824 */ /* 0x000fe200078e00ff */
[----:B------:R-:W-:Y:S02]  /*2b10*/  LOP3.LUT R3, R2, 0x30, R3, 0xf8, !PT ;  /* 0x0000003002037812 */ /* 0x000fe400078ef803 */
[----:B------:R-:W-:Y:S02]  /*2b20*/  SHF.R.U32.HI R5, RZ, 0x3, R2 ;  /* 0x00000003ff057819 */ /* 0x000fe40000011602 */
[----:B------:R-:W-:Y:S01]  /*2b30*/  LOP3.LUT R6, R4, 0x8, RZ, 0xc0, !PT ;  /* 0x0000000804067812 */ /* 0x000fe200078ec0ff */
[----:B------:R-:W-:Y:S01]  /*2b40*/  IMAD.SHL.U32 R4, R13, 0x2, RZ ;  /* 0x000000020d047824 */ /* 0x000fe200078e00ff */
[----:B------:R-:W-:-:S02]  /*2b50*/  LOP3.LUT R2, R9, 0x1ffffffe, RZ, 0xc0, !PT ;  /* 0x1ffffffe09027812 */ /* 0x000fc400078ec0ff */
[----:B------:R-:W-:Y:S02]  /*2b60*/  LOP3.LUT R9, R3, 0x8, R26, 0xf8, !PT ;  /* 0x0000000803097812 */ /* 0x000fe400078ef81a */
[-C--:B------:R-:W-:Y:S01]  /*2b70*/  LOP3.LUT R3, R8, R5.reuse, RZ, 0x3c, !PT ;  /* 0x0000000508037212 */ /* 0x080fe200078e3cff */
[----:B------:R-:W-:Y:S01]  /*2b80*/  IMAD.IADD R2, R14, 0x1, -R2 ;  /* 0x000000010e027824 */ /* 0x000fe200078e0a02 */
[----:B------:R-:W-:Y:S01]  /*2b90*/  LOP3.LUT R8, R4, 0x2, R23, 0xe2, !PT ;  /* 0x0000000204087812 */ /* 0x000fe200078ee217 */
[----:B------:R-:W-:Y:S01]  /*2ba0*/  IMAD.SHL.U32 R4, R7, 0x40, RZ ;  /* 0x0000004007047824 */ /* 0x000fe200078e00ff */
[----:B------:R-:W-:Y:S01]  /*2bb0*/  SEL R204, R217, 0xfffffff0, !P0 ;  /* 0xfffffff0d9cc7807 */ /* 0x000fe20004000000 */
[----:B------:R-:W-:Y:S01]  /*2bc0*/  IMAD R13, R2, 0x4, R10 ;  /* 0x00000004020d7824 */ /* 0x000fe200078e020a */
[----:B------:R-:W-:Y:S01]  /*2bd0*/  LOP3.LUT R2, R9, R5, RZ, 0x3c, !PT ;  /* 0x0000000509027212 */ /* 0x000fe200078e3cff */
[----:B------:R-:W-:Y:S01]  /*2be0*/  IMAD R3, R14, 0x200, R3 ;  /* 0x000002000e037824 */ /* 0x000fe200078e0203 */
[----:B------:R-:W-:Y:S01]  /*2bf0*/  LOP3.LUT R4, R4, 0x1c0, RZ, 0xc0, !PT ;  /* 0x000001c004047812 */ /* 0x000fe200078ec0ff */
[----:B------:R-:W-:Y:S01]  /*2c00*/  IMAD.MOV.U32 R14, RZ, RZ, 0x20 ;  /* 0x00000020ff0e7424 */ /* 0x000fe200078e00ff */
[----:B------:R-:W-:Y:S01]  /*2c10*/  LOP3.LUT P0, RZ, R21, 0x4, RZ, 0xc0, !PT ;  /* 0x0000000415ff7812 */ /* 0x000fe2000780c0ff */
[----:B------:R-:W-:Y:S01]  /*2c20*/  IMAD R216, R0, 0x200, R2 ;  /* 0x0000020000d87824 */ /* 0x000fe200078e0202 */
[----:B------:R-:W-:Y:S01]  /*2c30*/  SHF.R.U32.HI R5, RZ, 0x3, R4 ;  /* 0x00000003ff057819 */ /* 0x000fe20000011604 */
[----:B------:R-:W-:Y:S01]  /*2c40*/  IMAD R2, R16, 0x400, R209 ;  /* 0x0000040010027824 */ /* 0x000fe200078e02d1 */
[----:B------:R-:W-:-:S02]  /*2c50*/  SEL R205, R14, 0xffffffe0, !P0 ;  /* 0xffffffe00ecd7807 */ /* 0x000fc40004000000 */
[----:B------:R-:W-:Y:S02]  /*2c60*/  LOP3.LUT R0, R5, R4, R6, 0x1e, !PT ;  /* 0x0000000405007212 */ /* 0x000fe400078e1e06 */
[C---:B------:R-:W-:Y:S02]  /*2c70*/  LOP3.LUT P0, RZ, R7.reuse, 0x2, RZ, 0xc0, !PT ;  /* 0x0000000207ff7812 */ /* 0x040fe4000780c0ff */
[----:B------:R-:W-:Y:S01]  /*2c80*/  SEL R10, RZ, 0x4, P5 ;  /* 0x00000004ff0a7807 */ /* 0x000fe20002800000 */
[----:B------:R-:W-:Y:S01]  /*2c90*/  IMAD.IADD R214, R2, 0x1, R0 ;  /* 0x0000000102d67824 */ /* 0x000fe200078e0200 */
[----:B------:R-:W-:Y:S01]  /*2ca0*/  LOP3.LUT P5, RZ, R7, 0x4, RZ, 0xc0, !PT ;  /* 0x0000000407ff7812 */ /* 0x000fe200078ac0ff */
[----:B------:R-:W-:Y:S01]  /*2cb0*/  IMAD.SHL.U32 R0, R3, 0x2, RZ ;  /* 0x0000000203007824 */ /* 0x000fe200078e00ff */
[----:B------:R-:W-:Y:S01]  /*2cc0*/  LOP3.LUT R4, R5, R11, R4, 0x1e, !PT ;  /* 0x0000000b05047212 */ /* 0x000fe200078e1e04 */
[----:B------:R-:W-:Y:S01]  /*2cd0*/  IMAD.SHL.U32 R212, R214, 0x2, RZ ;  /* 0x00000002d6d47824 */ /* 0x000fe200078e00ff */
[----:B------:R-:W-:Y:S01]  /*2ce0*/  SEL R217, R217, 0xfffffff0, !P0 ;  /* 0xfffffff0d9d97807 */ /* 0x000fe20004000000 */
[----:B------:R-:W-:Y:S01]  /*2cf0*/  IMAD.SHL.U32 R3, R13, 0x2, RZ ;  /* 0x000000020d037824 */ /* 0x000fe200078e00ff */
[----:B------:R-:W-:Y:S01]  /*2d00*/  LOP3.LUT R209, R4, R209, RZ, 0xfc, !PT ;  /* 0x000000d104d17212 */ /* 0x000fe200078efcff */
[--C-:B------:R-:W-:Y:S01]  /*2d10*/  IMAD R204, R204, 0x2, R0.reuse ;  /* 0x00000002cccc7824 */ /* 0x100fe200078e0200 */
[----:B------:R-:W-:Y:S01]  /*2d20*/  SEL R208, R208, 0xe0, !P6 ;  /* 0x000000e0d0d07807 */ /* 0x000fe20007000000 */
[----:B------:R-:W-:Y:S01]  /*2d30*/  IMAD.SHL.U32 R218, R217, 0x2, RZ ;  /* 0x00000002d9da7824 */ /* 0x000fe200078e00ff */
[----:B------:R-:W-:Y:S01]  /*2d40*/  SEL R2, R14, 0xffffffe0, !P5 ;  /* 0xffffffe00e027807 */ /* 0x000fe20006800000 */
[C---:B------:R-:W-:Y:S01]  /*2d50*/  IMAD R206, R205.reuse, 0x2, R0 ;  /* 0x00000002cdce7824 */ /* 0x040fe200078e0200 */
[----:B------:R-:W-:Y:S01]  /*2d60*/  IADD3 R211, R212, 0x1b080, RZ ;  /* 0x0001b080d4d37810 */ /* 0x000fe20007ffe0ff */
[----:B------:R-:W-:Y:S01]  /*2d70*/  IMAD R208, R208, 0x2, R207 ;  /* 0x00000002d0d07824 */ /* 0x000fe200078e02cf */
[----:B------:R-:W-:Y:S01]  /*2d80*/  LOP3.LUT R210, R210, R12, R6, 0x1e, !PT ;  /* 0x0000000cd2d27212 */ /* 0x000fe200078e1e06 */
[----:B------:R-:W-:Y:S01]  /*2d90*/  IMAD R205, R205, 0x2, R204 ;  /* 0x00000002cdcd7824 */ /* 0x000fe200078e02cc */
[C---:B------:R-:W-:Y:S01]  /*2da0*/  IADD3 R4, -R3.reuse, UR20, RZ ;  /* 0x0000001403047c10 */ /* 0x040fe2000fffe1ff */
[----:B------:R-:W-:Y:S01]  /*2db0*/  IMAD R211, R2, 0x2, R211 ;  /* 0x0000000202d37824 */ /* 0x000fe200078e02d3 */
[----:B------:R-:W-:Y:S01]  /*2dc0*/  LOP3.LUT R224, R8, R10, RZ, 0xfc, !PT ;  /* 0x0000000a08e07212 */ /* 0x000fe200078efcff */
[----:B------:R-:W-:Y:S01]  /*2dd0*/  IMAD.IADD R215, R214, 0x1, R2 ;  /* 0x00000001d6d77824 */ /* 0x000fe200078e0202 */
[----:B------:R-:W-:Y:S01]  /*2de0*/  LEA R210, R210, 0x23c80, 0x1 ;  /* 0x00023c80d2d27811 */ /* 0x000fe200078e08ff */
[----:B------:R-:W-:Y:S01]  /*2df0*/  IMAD.IADD R213, R212, 0x1, R218 ;  /* 0x00000001d4d57824 */ /* 0x000fe200078e02da */
[C---:B------:R-:W-:Y:S01]  /*2e00*/  IADD3 R234, -R3.reuse, UR21, RZ ;  /* 0x0000001503ea7c10 */ /* 0x040fe2000fffe1ff */
[----:B------:R-:W-:Y:S01]  /*2e10*/  IMAD.IADD R219, R214, 0x1, R217 ;  /* 0x00000001d6db7824 */ /* 0x000fe200078e02d9 */
[----:B------:R-:W-:-:S02]  /*2e20*/  IADD3 R233, -R3, UR8, RZ ;  /* 0x0000000803e97c10 */ /* 0x000fc4000fffe1ff */
[C---:B------:R-:W-:Y:S02]  /*2e30*/  IADD3 R225, R4.reuse, c[0x0][0x2a4], RZ ;  /* 0x0000a90004e17a10 */ /* 0x040fe40007ffe0ff */
[----:B------:R-:W-:Y:S02]  /*2e40*/  IADD3 R232, R4, UR7, RZ ;  /* 0x0000000704e87c10 */ /* 0x000fe4000fffe0ff */
[----:B------:R-:W-:Y:S02]  /*2e50*/  LEA R209, R209, 0x80, 0x1 ;  /* 0x00000080d1d17811 */ /* 0x000fe400078e08ff */
[----:B------:R-:W-:Y:S02]  /*2e60*/  ISETP.LE.AND P0, PT, R249, c[0x0][0x2a8], PT ;  /* 0x0000aa00f9007a0c */ /* 0x000fe40003f03270 */
.L_x_1059:
[----:B------:R-:W-:Y:S04]  /*2e70*/  DEPBAR.LE SB0, 0x1 ;  /* 0x000080400000791a */ /* 0x000fe80000000000 */
[----:B------:R-:W-:Y:S01]  /*2e80*/  BAR.SYNC.DEFER_BLOCKING 0x0 ;  /* 0x0000000000007b1d */ /* 0x000fe20000010000 */
[----:B------:R-:W-:Y:S01]  /*2e90*/  MOV R2, UR4 ;  /* 0x0000000400027c02 */ /* 0x000fe20008000f00 */
[----:B------:R-:W-:Y:S01]  /*2ea0*/  IMAD.U32 R40, RZ, RZ, UR4 ;  /* 0x00000004ff287e24 */ /* 0x000fe2000f8e00ff */
[----:B------:R-:W-:Y:S01]  /*2eb0*/  MOV R104, UR4 ;  /* 0x0000000400687c02 */ /* 0x000fe20008000f00 */
[----:B------:R-:W-:Y:S01]  /*2ec0*/  USHF.L.U32 UR20, UR15, 0x6, URZ ;  /* 0x000000060f147899 */ /* 0x000fe2000800063f */
        /* <DEDUP_REMOVED lines=10> */
[----:B------:R-:W-:Y:S03]  /*2f70*/  IADD3 R40, R215, R40, RZ ;  /* 0x00000028d7287210 */ /* 0x000fe60007ffe0ff */
[----:B------:R-:W-:Y:S02]  /*2f80*/  IMAD.SHL.U32 R4, R4, 0x2, RZ ;  /* 0x0000000204047824 */ /* 0x000fe400078e00ff */
[----:B------:R-:W-:Y:S01]  /*2f90*/  IMAD.SHL.U32 R173, R40, 0x2, RZ ;  /* 0x0000000228ad7824 */ /* 0x000fe200078e00ff */
[----:B------:R-:W-:Y:S01]  /*2fa0*/  LDSM.16.M88.2 R2, [R0+0x80] ;  /* 0x000080000002783b */ /* 0x000fe20000000100 */
[----:B------:R-:W-:Y:S03]  /*2fb0*/  UMOV UR8, UR15 ;  /* 0x0000000f00087c82 */ /* 0x000fe60008000000 */
        /* <DEDUP_REMOVED lines=131> */
[----:B------:R-:W-:Y:S01]  /*37f0*/  IADD3 R3, R223, UR20, RZ ;  /* 0x00000014df037c10 */ /* 0x000fe2000fffe0ff */
[C---:B------:R-:W-:Y:S04]  /*3800*/  HMMA.16816.F32.BF16 R8, R28.reuse, R32, R8 ;  /* 0x000000201c08723c */ /* 0x040fe80000041808 */
[----:B------:R-:W-:Y:S01]  /*3810*/  IMAD.IADD R191, R232, 0x1, R3 ;  /* 0x00000001e8bf7824 */ /* 0x000fe200078e0203 */
[----:B------:R-:W-:Y:S03]  /*3820*/  IADD3 R192, R225, R3, RZ ;  /* 0x00000003e1c07210 */ /* 0x000fe60007ffe0ff */
[C---:B------:R-:W-:Y:S04]  /*3830*/  HMMA.16816.F32.BF16 R12, R28.reuse, R104, R12 ;  /* 0x000000681c0c723c */ /* 0x040fe8000004180c */
[----:B------:R-:W-:Y:S04]  /*3840*/  IMNMX R192, R234, R192, PT ;  /* 0x000000c0eac07217 */ /* 0x000fe80003800200 */
[C---:B------:R-:W-:Y:S08]  /*3850*/  HMMA.16816.F32.BF16 R16, R28.reuse, R106, R16 ;  /* 0x0000006a1c10723c */ /* 0x040ff00000041810 */
[----:B----4-:R-:W-:Y:S01]  /*3860*/  HMMA.16816.F32.BF16 R20, R28, R108, R20 ;  /* 0x0000006c1c14723c */ /* 0x010fe20000041814 */
[----:B------:R-:W-:-:S07]  /*3870*/  @!P5 BRA `(.L_x_1049) ;  /* 0x000001400000d947 */ /* 0x000fce0003800000 */
[----:B------:R-:W-:Y:S01]  /*3880*/  IADD3 R2, R3, UR5, RZ ;  /* 0x0000000503027c10 */ /* 0x000fe2000fffe0ff */
        /* <DEDUP_REMOVED lines=10> */
.L_x_1051:
[----:B------:R-:W-:Y:S11]  /*3930*/  ISETP.NE.AND P0, PT, R249, c[0x0][0x2a8], PT ;  /* 0x0000aa00f9007a0c */ /* 0x000ff60003f05270 */
[----:B------:R-:W-:Y:S02]  /*3940*/  @!UPT UIADD3 URZ, URZ, URZ, URZ ;  /* 0x0000003f3f3ff290 */ /* 0x000fe4000fffe03f */
[----:B------:R-:W-:Y:S05]  /*3950*/  @P0 IMAD.HI.U32 R24, R2, c[0x0][0x2ac], RZ ;  /* 0x0000ab0002180a27 */ /* 0x000fea00078e00ff */
[----:B------:R-:W-:Y:S02]  /*3960*/  @P0 SHF.R.U32.HI R2, RZ, c[0x0][0x2b0], R24 ;  /* 0x0000ac00ff020a19 */ /* 0x000fe40000011618 */
.L_x_1052:
[----:B------:R-:W-:Y:S05]  /*3970*/  BSYNC B0 ;  /* 0x0000000000007941 */ /* 0x000fea0003800000 */
.L_x_1050:
[----:B------:R-:W-:Y:S05]  /*3980*/  IMAD R2, R2, c[0x0][0x2a8], R233 ;  /* 0x0000aa0002027a24 */ /* 0x000fea00078e02e9 */
[----:B------:R-:W-:Y:S02]  /*3990*/  IADD3 R24, R2, c[0x0][0x2a8], RZ ;  /* 0x0000aa0002187a10 */ /* 0x000fe40007ffe0ff */
[----:B------:R-:W-:Y:S02]  /*39a0*/  IMNMX R191, R191, R2, !PT ;  /* 0x00000002bfbf7217 */ /* 0x000fe40007800200 */
[----:B------:R-:W-:Y:S02]  /*39b0*/  IMNMX R192, R192, R24, PT ;  /* 0x00000018c0c07217 */ /* 0x000fe40003800200 */
.L_x_1049:
        /* <DEDUP_REMOVED lines=16> */
.L_x_1055:
[----:B------:R-:W-:Y:S11]  /*3ac0*/  ISETP.NE.AND P0, PT, R249, c[0x0][0x2a8], PT ;  /* 0x0000aa00f9007a0c */ /* 0x000ff60003f05270 */
[----:B------:R-:W-:Y:S02]  /*3ad0*/  @!UPT UIADD3 URZ, URZ, URZ, URZ ;  /* 0x0000003f3f3ff290 */ /* 0x000fe4000fffe03f */
[----:B------:R-:W-:Y:S05]  /*3ae0*/  @P0 IMAD.HI.U32 R3, R2, c[0x0][0x2ac], RZ ;  /* 0x0000ab0002030a27 */ /* 0x000fea00078e00ff */
[----:B------:R-:W-:Y:S02]  /*3af0*/  @P0 SHF.R.U32.HI R2, RZ, c[0x0][0x2b0], R3 ;  /* 0x0000ac00ff020a19 */ /* 0x000fe40000011603 */
.L_x_1056:
[----:B------:R-:W-:Y:S05]  /*3b00*/  BSYNC B0 ;  /* 0x0000000000007941 */ /* 0x000fea0003800000 */
.L_x_1054:
[----:B------:R-:W-:Y:S05]  /*3b10*/  IMAD R2, R2, c[0x0][0x2a8], R233 ;  /* 0x0000aa0002027a24 */ /* 0x000fea00078e02e9 */
[----:B------:R-:W-:Y:S02]  /*3b20*/  IADD3 R3, R2, c[0x0][0x2a8], RZ ;  /* 0x0000aa0002037a10 */ /* 0x000fe40007ffe0ff */
[----:B------:R-:W-:Y:S02]  /*3b30*/  IMNMX R189, R189, R2, !PT ;  /* 0x00000002bdbd7217 */ /* 0x000fe40007800200 */
[----:B------:R-:W-:Y:S02]  /*3b40*/  IMNMX R190, R190, R3, PT ;  /* 0x00000003bebe7217 */ /* 0x000fe40003800200 */
.L_x_1053:
        /* <DEDUP_REMOVED lines=18> */
[----:B--23--:R-:W-:Y:S01]  /*3c70*/  USHF.R.S32.HI UR21, URZ, 0x1f, UR15 ;  /* 0x0000001f3f157899 */ /* 0x00cfe2000801140f */
[----:B------:R-:W-:Y:S01]  /*3c80*/  IMAD.U32 R24, RZ, RZ, UR20 ;  /* 0x00000014ff187e24 */ /* 0x000fe2000f8e00ff */
[----:B------:R-:W-:Y:S01]  /*3c90*/  ULDC.64 UR6, c[0x0][0x178] ;  /* 0x00005e0000067ab9 */ /* 0x000fe20000000a00 */
[----:B------:R-:W-:Y:S01]  /*3ca0*/  IMAD.MOV.U32 R26, RZ, RZ, c[0x0][0x178] ;  /* 0x00005e00ff1a7624 */ /* 0x000fe200078e00ff */
[----:B------:R-:W-:Y:S01]  /*3cb0*/  UIMAD UR21, UR21, UR6, URZ ;  /* 0x00000006151572a4 */ /* 0x000fe2000f8e023f */
[----:B------:R-:W-:Y:S01]  /*3cc0*/  IMAD.SHL.U32 R180, R248, 0x4, RZ ;  /* 0x00000004f8b47824 */ /* 0x000fe200078e00ff */
[----:B------:R-:W-:Y:S01]  /*3cd0*/  @!P1 IADD3 R25, R24, 0x40, RZ ;  /* 0x0000004018199810 */ /* 0x000fe20007ffe0ff */
[----:B------:R-:W-:Y:S01]  /*3ce0*/  UIMAD.WIDE.U32 UR22, UR15, UR6, URZ ;  /* 0x000000060f1672a5 */ /* 0x000fe2000f8e003f */
[----:B------:R-:W-:Y:S01]  /*3cf0*/  IMAD.SHL.U32 R26, R26, 0x20, RZ ;  /* 0x000000201a1a7824 */ /* 0x000fe200078e00ff */
[----:B------:R-:W-:Y:S01]  /*3d00*/  UIMAD UR21, UR15, UR7, UR21 ;  /* 0x000000070f1572a4 */ /* 0x000fe2000f8e0215 */
[C---:B------:R-:W-:Y:S01]  /*3d10*/  @!P1 IADD3 R24, P0, R25.reuse, R240, RZ ;  /* 0x000000f019189210 */ /* 0x040fe20007f1e0ff */
[----:B------:R-:W-:Y:S02]  /*3d20*/  USHF.L.U32 UR6, UR22, 0x6, URZ ;  /* 0x0000000616067899 */ /* 0x000fe4000800063f */
[----:B------:R-:W-:Y:S01]  /*3d30*/  UIADD3 UR21, UR23, UR21, URZ ;  /* 0x0000001517157290 */ /* 0x000fe2000fffe03f */
[----:B------:R-:W-:Y:S01]  /*3d40*/  @!P1 LEA.HI.X.SX32 R25, R25, R247, 0x1, P0 ;  /* 0x000000f719199211 */ /* 0x000fe200000f0eff */
[----:B------:R-:W-:Y:S02]  /*3d50*/  UIMAD UR7, UR15, -0x40, UR11 ;  /* 0xffffffc00f0778a4 */ /* 0x000fe4000f8e020b */
[----:B------:R-:W-:Y:S01]  /*3d60*/  IADD3 R38, P5, P0, R236, UR6, R26 ;  /* 0x00000006ec267c10 */ /* 0x000fe2000f8be01a */
[----:B------:R-:W-:Y:S06]  /*3d70*/  USHF.L.U64.HI UR21, UR22, 0x6, UR21 ;  /* 0x0000000616157899 */ /* 0x000fec0008010215 */
[----:B------:R-:W-:Y:S02]  /*3d80*/  IADD3.X R39, R229, UR21, R251, P5, P0 ;  /* 0x00000015e5277c10 */ /* 0x000fe4000afe04fb */
[----:B------:R-:W-:Y:S02]  /*3d90*/  @!P1 LEA R34, P0, R24, c[0x0][0x258], 0x2 ;  /* 0x0000960018229a11 */ /* 0x000fe400078010ff */
[----:B------:R-:W-:Y:S02]  /*3da0*/  IADD3 R27, P5, R236, UR6, RZ ;  /* 0x00000006ec1b7c10 */ /* 0x000fe4000ffbe0ff */
[----:B------:R-:W-:Y:S02]  /*3db0*/  @!P1 LEA.HI.X R35, R24, c[0x0][0x25c], R25, 0x2, P0 ;  /* 0x0000970018239a11 */ /* 0x000fe400000f1419 */
[----:B------:R-:W-:Y:S02]  /*3dc0*/  LEA R30, P0, R27, c[0x0][0x160], 0x1 ;  /* 0x000058001b1e7a11 */ /* 0x000fe400078008ff */
[----:B------:R-:W-:Y:S02]  /*3dd0*/  IADD3.X R24, R229, UR21, RZ, P5, !PT ;  /* 0x00000015e5187c10 */ /* 0x000fe4000affe4ff */
[----:B------:R-:W-:Y:S02]  /*3de0*/  IADD3 R25, -R235, UR7, RZ ;  /* 0x00000007eb197c10 */ /* 0x000fe4000fffe1ff */
[C---:B------:R-:W-:Y:S02]  /*3df0*/  LEA R26, P5, R38.reuse, c[0x0][0x160], 0x1 ;  /* 0x00005800261a7a11 */ /* 0x040fe400078a08ff */
[----:B------:R-:W-:Y:S01]  /*3e00*/  LEA.HI.X R31, R27, c[0x0][0x164], R24, 0x1, P0 ;  /* 0x000059001b1f7a11 */ /* 0x000fe200000f0c18 */
[----:B------:R-:W-:Y:S01]  /*3e10*/  IMAD.U32 R24, RZ, RZ, UR13 ;  /* 0x0000000dff187e24 */ /* 0x000fe2000f8e00ff */
[C---:B------:R-:W-:Y:S02]  /*3e20*/  ISETP.LT.OR P0, PT, R25.reuse, 0x1, !P4 ;  /* 0x000000011900780c */ /* 0x040fe40006701670 */
[----:B------:R-:W-:Y:S01]  /*3e30*/  LEA.HI.X R27, R38, c[0x0][0x164], R39, 0x1, P5 ;  /* 0x00005900261b7a11 */ /* 0x000fe200028f0c27 */
[----:B------:R-:W-:Y:S01]  /*3e40*/  IMAD R24, R24, 0x6000, R245 ;  /* 0x0000600018187824 */ /* 0x000fe200078e02f5 */
[C---:B------:R-:W-:Y:S09]  /*3e50*/  ISETP.LT.OR P5, PT, R25.reuse, 0x1, !P3 ;  /* 0x000000011900780c */ /* 0x040ff20005fa1670 */
[----:B------:R-:W-:Y:S01]  /*3e60*/  @!PT LDS RZ, [RZ] ;  /* 0x00000000fffff984 */ /* 0x000fe20000000800 */
[----:B------:R-:W-:Y:S01]  /*3e70*/  @!PT LDS RZ, [RZ] ;  /* 0x00000000fffff984 */ /* 0x000fe20000000800 */
[----:B------:R-:W-:Y:S01]  /*3e80*/  @!PT LDS RZ, [RZ] ;  /* 0x00000000fffff984 */ /* 0x000fe20000000800 */
[----:B------:R2:W-:Y:S01]  /*3e90*/  LDGSTS.E.BYPASS.LTC128B.128 [R24], [R30.64], !P0 ;  /* 0x000000001e187fae */ /* 0x0005e2000c101d50 */
[C---:B------:R-:W-:Y:S03]  /*3ea0*/  ISETP.LT.OR P0, PT, R25.reuse, 0x1, !P2 ;  /* 0x000000011900780c */ /* 0x040fe60005701670 */
[----:B------:R2:W-:Y:S01]  /*3eb0*/  LDGSTS.E.BYPASS.LTC128B.128 [R24+0x2000], [R30.64+0x80], !P5 ;  /* 0x020000801e187fae */ /* 0x0005e2000e901d50 */
[C---:B------:R-:W-:Y:S09]  /*3ec0*/  ISETP.LT.OR P5, PT, R25.reuse, 0x21, !P4 ;  /* 0x000000211900780c */ /* 0x040ff200067a1670 */
[----:B------:R2:W-:Y:S01]  /*3ed0*/  LDGSTS.E.BYPASS.LTC128B.128 [R24+0x4000], [R30.64+0x100], !P0 ;  /* 0x040001001e187fae */ /* 0x0005e2000c101d50 */
[C---:B------:R-:W-:Y:S03]  /*3ee0*/  ISETP.LT.OR P0, PT, R25.reuse, 0x21, !P3 ;  /* 0x000000211900780c */ /* 0x040fe60005f01670 */
[----:B------:R2:W-:Y:S01]  /*3ef0*/  LDGSTS.E.BYPASS.LTC128B.128 [R24+0x1000], [R26.64], !P5 ;  /* 0x010000001a187fae */ /* 0x0005e2000e901d50 */
[----:B------:R-:W-:Y:S01]  /*3f00*/  ISETP.LT.OR P5, PT, R25, 0x21, !P2 ;  /* 0x000000211900780c */ /* 0x000fe200057a1670 */
[----:B------:R-:W-:Y:S04]  /*3f10*/  IMAD.U32 R25, RZ, RZ, UR13 ;  /* 0x0000000dff197e24 */ /* 0x000fe8000f8e00ff */
[----:B------:R-:W-:Y:S04]  /*3f20*/  @!P1 IMAD R25, R25, 0x40, R180 ;  /* 0x0000004019199824 */ /* 0x000fe800078e02b4 */
[----:B------:R2:W-:Y:S01]  /*3f30*/  LDGSTS.E.BYPASS.LTC128B.128 [R24+0x3000], [R26.64+0x80], !P0 ;  /* 0x030000801a187fae */ /* 0x0005e2000c101d50 */
[----:B------:R-:W-:Y:S03]  /*3f40*/  @!P1 IMAD.SHL.U32 R25, R25, 0x4, RZ ;  /* 0x0000000419199824 */ /* 0x000fe600078e00ff */
[----:B------:R2:W-:Y:S04]  /*3f50*/  LDGSTS.E.BYPASS.LTC128B.128 [R24+0x5000], [R26.64+0x100], !P5 ;  /* 0x050001001a187fae */ /* 0x0005e8000e901d50 */
[----:B------:R2:W-:Y:S02]  /*3f60*/  @!P1 LDGSTS.E.BYPASS.LTC128B.128 [R25+0x21080], [R34.64] ;  /* 0x2108000022199fae */ /* 0x0005e4000b901d50 */
.L_x_1057:
        /* <DEDUP_REMOVED lines=445> */
[----:B------:R-:W-:Y:S02]  /*5b40*/  ULDC.64 UR6, c[0x0][0x208] ;  /* 0x0000820000067ab9 */ /* 0x000fe40000000a00 */
[----:B------:R-:W-:Y:S02]  /*5b50*/  UIMAD UR20, UR20, UR6, URZ ;  /* 0x00000006141472a4 */ /* 0x000fe4000f8e023f */
[----:B------:R-:W-:Y:S02]  /*5b60*/  UIMAD.WIDE.U32 UR22, UR15, UR6, URZ ;  /* 0x000000060f1672a5 */ /* 0x000fe4000f8e003f */
[----:B------:R-:W-:Y:S02]  /*5b70*/  UIMAD UR20, UR15, UR7, UR20 ;  /* 0x000000070f1472a4 */ /* 0x000fe4000f8e0214 */
[----:B------:R-:W-:Y:S02]  /*5b80*/  USHF.L.U32 UR21, UR15, 0x6, URZ ;  /* 0x000000060f157899 */ /* 0x000fe4000800063f */
[----:B------:R-:W-:Y:S02]  /*5b90*/  USHF.L.U32 UR6, UR22, 0x6, URZ ;  /* 0x0000000616067899 */ /* 0x000fe4000800063f */
[----:B------:R-:W-:Y:S02]  /*5ba0*/  UIADD3 UR20, UR23, UR20, URZ ;  /* 0x0000001417147290 */ /* 0x000fe4000fffe03f */
[----:B------:R-:W-:Y:S01]  /*5bb0*/  IADD3 R3, P0, R238, UR21, RZ ;  /* 0x00000015ee037c10 */ /* 0x000fe2000ff1e0ff */
[----:B------:R-:W-:Y:S01]  /*5bc0*/  IMAD.U32 R5, RZ, RZ, UR21 ;  /* 0x00000015ff057e24 */ /* 0x000fe2000f8e00ff */
[----:B------:R-:W-:Y:S01]  /*5bd0*/  IADD3 R2, P5, R230, UR6, RZ ;  /* 0x00000006e6027c10 */ /* 0x000fe2000ffbe0ff */
[----:B------:R-:W-:Y:S03]  /*5be0*/  USHF.L.U64.HI UR20, UR22, 0x6, UR20 ;  /* 0x0000000616147899 */ /* 0x000fe60008010214 */
[----:B------:R-:W-:Y:S02]  /*5bf0*/  LEA.HI.X.SX32 R5, R5, R244, 0x1, P0 ;  /* 0x000000f405057211 */ /* 0x000fe400000f0eff */
[----:B------:R-:W-:Y:S02]  /*5c00*/  LEA R8, P0, R3, c[0x0][0x280], 0x2 ;  /* 0x0000a00003087a11 */ /* 0x000fe400078010ff */
[----:B------:R-:W-:Y:S02]  /*5c10*/  IADD3.X R4, R227, UR20, RZ, P5, !PT ;  /* 0x00000014e3047c10 */ /* 0x000fe4000affe4ff */
[C---:B------:R-:W-:Y:S02]  /*5c20*/  LEA R6, P5, R2.reuse, c[0x0][0x1f0], 0x1 ;  /* 0x00007c0002067a11 */ /* 0x040fe400078a08ff */
[----:B------:R-:W-:Y:S02]  /*5c30*/  LEA.HI.X R9, R3, c[0x0][0x284], R5, 0x2, P0 ;  /* 0x0000a10003097a11 */ /* 0x000fe400000f1405 */
[----:B------:R-:W-:Y:S01]  /*5c40*/  LEA.HI.X R7, R2, c[0x0][0x1f4], R4, 0x1, P5 ;  /* 0x00007d0002077a11 */ /* 0x000fe200028f0c04 */
[----:B------:R-:W-:Y:S01]  /*5c50*/  IMAD.U32 R2, RZ, RZ, UR21 ;  /* 0x00000015ff027e24 */ /* 0x000fe2000f8e00ff */
[----:B------:R-:W-:Y:S04]  /*5c60*/  IADD3 R3, P5, P0, R230, UR6, R252 ;  /* 0x00000006e6037c10 */ /* 0x000fe8000f8be0fc */
[----:B------:R-:W-:Y:S02]  /*5c70*/  IADD3.X R5, R227, UR20, R250, P5, P0 ;  /* 0x00000014e3057c10 */ /* 0x000fe4000afe04fa */
[----:B------:R-:W-:Y:S02]  /*5c80*/  LEA R4, P0, R3, c[0x0][0x1f0], 0x1 ;  /* 0x00007c0003047a11 */ /* 0x000fe400078008ff */
[----:B------:R-:W-:Y:S02]  /*5c90*/  IADD3 R2, -R235, UR11, -R2 ;  /* 0x0000000beb027c10 */ /* 0x000fe4000fffe902 */
        /* <DEDUP_REMOVED lines=18> */
[----:B------:R1:W-:Y:S04]  /*5dc0*/  LDGSTS.E.BYPASS.LTC128B.128 [R222+0x1e080], [R4.64+0x80], !P5 ;  /* 0x1e08008004de7fae */ /* 0x0003e8000e901d50 */
[----:B------:R1:W-:Y:S04]  /*5dd0*/  LDGSTS.E.BYPASS.LTC128B.128 [R222+0x20080], [R4.64+0x100], !P0 ;  /* 0x2008010004de7fae */ /* 0x0003e8000c101d50 */
[----:B------:R1:W-:Y:S02]  /*5de0*/  @!P1 LDGSTS.E.BYPASS.LTC128B.128 [R2+0x21280], [R8.64] ;  /* 0x2128000008029fae */ /* 0x0003e4000b901d50 */
.L_x_1058:
[-C--:B-1234-:R-:W-:Y:S01]  /*5df0*/  HMMA.16816.F32.BF16 R4, R108, R16.reuse, RZ ;  /* 0x000000106c04723c */ /* 0x09efe200000418ff */
[----:B------:R-:W-:Y:S01]  /*5e00*/  LDSM.16.M88.4 R196, [R210+0x1400] ;  /* 0x00140000d2c4783b */ /* 0x000fe20000000200 */
[----:B------:R-:W-:Y:S02]  /*5e10*/  UIMAD UR8, UR8, 0x3000, URZ ;  /* 0x00003000080878a4 */ /* 0x000fe4000f8e023f */
[----:B------:R-:W-:Y:S01]  /*5e20*/  IMAD.U32 R2, RZ, RZ, UR4 ;  /* 0x00000004ff027e24 */ /* 0x000fe2000f8e00ff */
[----:B------:R-:W-:Y:S01]  /*5e30*/  LDSM.16.MT88.4 R200, [R209+0x3800] ;  /* 0x00380000d1c8783b */ /* 0x000fe20000004200 */
[----:B------:R-:W-:Y:S02]  /*5e40*/  UIADD3 UR6, UR4, 0x1, URZ ;  /* 0x0000000104067890 */ /* 0x000fe4000fffe03f */
[C---:B------:R-:W-:Y:S01]  /*5e50*/  HMMA.16816.F32.BF16 R8, R104.reuse, R16, RZ ;  /* 0x000000106808723c */ /* 0x040fe200000418ff */
[----:B------:R-:W0:Y:S01]  /*5e60*/  LDGDEPBAR ;  /* 0x00000000000079af */ /* 0x000e220000000000 */
[----:B------:R-:W-:Y:S02]  /*5e70*/  UISETP.GE.AND UP0, UPT, UR4, 0x1, UPT ;  /* 0x000000010400788c */ /* 0x000fe4000bf06270 */
[----:B------:R-:W-:Y:S01]  /*5e80*/  IADD3 R3, P5, R242, UR8, RZ ;  /* 0x00000008f2037c10 */ /* 0x000fe2000ffbe0ff */
[----:B------:R-:W-:Y:S01]  /*5e90*/  IMAD R2, R2, 0x3000, R216 ;  /* 0x0000300002027824 */ /* 0x000fe200078e02d8 */
[----:B------:R-:W-:Y:S02]  /*5ea0*/  USEL UR4, UR6, URZ, !UP0 ;  /* 0x0000003f06047287 */ /* 0x000fe4000c000000 */
        /* <DEDUP_REMOVED lines=29> */
[----:B------:R-:W-:Y:S07]  /*6080*/  LDSM.16.M88.4 R184, [R210+0x1c00] ;  /* 0x001c0000d2b8783b */ /* 0x000fee0000000200 */
[----:B------:R-:W-:Y:S01]  /*6090*/  HMMA.16816.F32.BF16 R108, R176, R194, R108 ;  /* 0x000000c2b06c723c */ /* 0x000fe2000004186c */
[----:B------:R-:W-:Y:S04]  /*60a0*/  LDSM.16.M88.4 R176, [R210+0x1800] ;  /* 0x00180000d2b0783b */ /* 0x000fe80000000200 */
[----:B------:R-:W-:Y:S03]  /*60b0*/  LDSM.16.MT88.4 R192, [R209+0x4000] ;  /* 0x00400000d1c0783b */ /* 0x000fe60000004200 */
[-C--:B-1----:R-:W-:Y:S08]  /*60c0*/  HMMA.16816.F32.BF16 R4, R172, R180.reuse, R4 ;  /* 0x000000b4ac04723c */ /* 0x082ff00000041804 */
        /* <DEDUP_REMOVED lines=8> */
[----:B------:R-:W3:Y:S07]  /*6150*/  LDSM.16.MT88.4 R200, [R209+0x6800] ;  /* 0x00680000d1c8783b */ /* 0x000eee0000004200 */
[-C--:B--2---:R-:W-:Y:S08]  /*6160*/  HMMA.16816.F32.BF16 R36, R172, R188.reuse, R36 ;  /* 0x000000bcac24723c */ /* 0x084ff00000041824 */
[C---:B------:R-:W-:Y:S08]  /*6170*/  HMMA.16816.F32.BF16 R40, R196.reuse, R188, R40 ;  /* 0x000000bcc428723c */ /* 0x040ff00000041828 */
[-C--:B------:R-:W-:Y:S01]  /*6180*/  HMMA.16816.F32.BF16 R104, R196, R190.reuse, R104 ;  /* 0x000000bec468723c */ /* 0x080fe20000041868 */
[----:B------:R-:W-:Y:S07]  /*6190*/  LDSM.16.MT88.4 R196, [R209+0x4800] ;  /* 0x00480000d1c4783b */ /* 0x000fee0000004200 */
[----:B------:R-:W-:Y:S01]  /*61a0*/  HMMA.16816.F32.BF16 R108, R172, R190, R108 ;  /* 0x000000beac6c723c */ /* 0x000fe2000004186c */
[----:B------:R-:W-:Y:S04]  /*61b0*/  LDSM.16.M88.4 R172, [R210+0x2000] ;  /* 0x00200000d2ac783b */ /* 0x000fe80000000200 */
[----:B------:R-:W-:Y:S03]  /*61c0*/  LDSM.16.M88.4 R188, [R210+0x2400] ;  /* 0x00240000d2bc783b */ /* 0x000fe60000000200 */
        /* <DEDUP_REMOVED lines=12> */
[-C--:B------:R-:W-:Y:S08]  /*6290*/  HMMA.16816.F32.BF16 R104, R184, R202.reuse, R104 ;  /* 0x000000cab868723c */ /* 0x080ff00000041868 */
[----:B------:R-:W-:Y:S07]  /*62a0*/  HMMA.16816.F32.BF16 R108, R176, R202, R108 ;  /* 0x000000cab06c723c */ /* 0x000fee000004186c */
[----:B------:R-:W-:Y:S01]  /*62b0*/  IMAD.U32 R177, RZ, RZ, UR8 ;  /* 0x00000008ffb17e24 */ /* 0x000fe2000f8e00ff */
[-C--:B-1----:R-:W-:Y:S05]  /*62c0*/  HMMA.16816.F32.BF16 R4, R172, R180.reuse, R4 ;  /* 0x000000b4ac04723c */ /* 0x082fea0000041804 */
[----:B------:R-:W-:Y:S02]  /*62d0*/  LEA.HI.X.SX32 R177, R177, R246, 0x1, P5 ;  /* 0x000000f6b1b17211 */ /* 0x000fe400028f0eff */
[C---:B------:R-:W-:Y:S01]  /*62e0*/  LEA R176, P5, R3.reuse, c[0x0][0x220], 0x2 ;  /* 0x0000880003b07a11 */ /* 0x040fe200078a10ff */
[C---:B------:R-:W-:Y:S04]  /*62f0*/  HMMA.16816.F32.BF16 R8, R188.reuse, R180, R8 ;  /* 0x000000b4bc08723c */ /* 0x040fe80000041808 */
[----:B------:R-:W-:Y:S04]  /*6300*/  LEA.HI.X R177, R3, c[0x0][0x224], R177, 0x2, P5 ;  /* 0x0000890003b17a11 */ /* 0x000fe800028f14b1 */
        /* <DEDUP_REMOVED lines=213> */
.L_x_1048:
[----:B------:R-:W-:Y:S05]  /*7060*/  @P1 EXIT ;  /* 0x000000000000194d */ /* 0x000fea0003800000 */
[----:B------:R-:W-:Y:S02]  /*7070*/  ULDC.64 UR4, c[0x0][0x360] ;  /* 0x0000d80000047ab9 */ /* 0x000fe40000000a00 */
[----:B------:R-:W-:Y:S02]  /*7080*/  UISETP.NE.U32.AND UP0, UPT, URZ, UR4, UPT ;  /* 0x000000043f00728c */ /* 0x000fe4000bf05070 */
[----:B------:R-:W-:-:S02]  /*7090*/  ULDC.64 UR6, c[0x0][0x360] ;  /* 0x0000d80000067ab9 */ /* 0x000fc40000000a00 */
[----:B------:R-:W-:-:S06]  /*70a0*/  UISETP.NE.AND.EX UP0, UPT, URZ, UR5, UPT, UP0 ;  /* 0x000000053f00728c */ /* 0x000fcc000bf05300 */
[----:B------:R-:W-:-:S05]  /*70b0*/  PLOP3.LUT P0, PT, PT, PT, UP0, 0x80, 0x0 ;  /* 0x000000000000781c */ /* 0x000fca0003f0f008 */
[----:B------:R-:W-:Y:S02]  /*70c0*/  @UP0 UMOV UR4, 0x4 ;  /* 0x0000000400040882 */ /* 0x000fe40000000000 */
[----:B------:R-:W-:-:S06]  /*70d0*/  @UP0 UIMAD.WIDE UR4, UR12, UR4, UR6 ;  /* 0x000000040c0402a5 */ /* 0x000fcc000f8e0206 */
[----:B------:R-:W-:Y:S02]  /*70e0*/  IMAD.U32 R2, RZ, RZ, UR4 ;  /* 0x00000004ff027e24 */ /* 0x000fe4000f8e00ff */
[----:B------:R-:W-:-:S05]  /*70f0*/  IMAD.U32 R3, RZ, RZ, UR5 ;  /* 0x00000005ff037e24 */ /* 0x000fca000f8e00ff */
[----:B------:R2:W3:Y:S01]  /*7100*/  @P0 LDG.E R0, [R2.64] ;  /* 0x0000001002000981 */ /* 0x0004e2000c1e1900 */
[----:B------:R-:W4:Y:S01]  /*7110*/  S2UR UR6, SR_CTAID.X ;  /* 0x00000000000679c3 */ /* 0x000f220000002500 */
[----:B--2---:R-:W-:Y:S01]  /*7120*/  MOV R2, 0x1 ;  /* 0x0000000100027802 */ /* 0x004fe20000000f00 */
[----:B----4-:R-:W-:Y:S01]  /*7130*/  UIMAD UR6, UR6, 0x3c00, URZ ;  /* 0x00003c00060678a4 */ /* 0x010fe2000f8e023f */
[----:B------:R-:W-:Y:S06]  /*7140*/  BAR.SYNC.DEFER_BLOCKING 0x1, 0x100 ;  /* 0x0044000000007b1d */ /* 0x000fec0000010000 */
[----:B---3--:R2:W3:Y:S01]  /*7150*/  @P0 R2UR UR4, R0 ;  /* 0x00000000000403c2 */ /* 0x0084e200000e0000 */
[----:B------:R-:W-:Y:S01]  /*7160*/  ISETP.NE.AND P0, PT, R2, c[0x0][0x338], PT ;  /* 0x0000ce0002007a0c */ /* 0x000fe20003f05270 */
[----:B--2---:R-:W2:Y:S01]  /*7170*/  S2R R0, SR_CTAID.Y ;  /* 0x0000000000007919 */ /* 0x004ea20000002600 */
[----:B---3--:R-:W-:-:S04]  /*7180*/  @UP0 UIMAD UR4, UR12, 0x50, UR4 ;  /* 0x000000500c0408a4 */ /* 0x008fc8000f8e0204 */
[----:B------:R-:W-:-:S04]  /*7190*/  UIMAD.WIDE UR4, UR4, 0x66666667, URZ ;  /* 0x66666667040478a5 */ /* 0x000fc8000f8e023f */
[----:B------:R-:W-:-:S04]  /*71a0*/  @UP0 USHF.R.U32.HI UR4, URZ, 0x1f, UR5 ;  /* 0x0000001f3f040899 */ /* 0x000fc80008011605 */
[----:B------:R-:W-:-:S04]  /*71b0*/  @UP0 ULEA.HI.SX32 UR4, UR5, UR4, 0x1b ;  /* 0x0000000405040291 */ /* 0x000fc8000f8fda3f */
[----:B------:R-:W-:Y:S02]  /*71c0*/  @UP0 UIMAD UR8, UR4, 0x3c00, URZ ;  /* 0x00003c00040808a4 */ /* 0x000fe4000f8e023f */
[----:B------:R-:W-:Y:S02]  /*71d0*/  USHF.R.S32.HI UR4, URZ, 0x1f, UR6 ;  /* 0x0000001f3f047899 */ /* 0x000fe40008011406 */
[----:B------:R-:W-:Y:S01]  /*71e0*/  @UP0 USHF.R.S32.HI UR5, URZ, 0x1f, UR8 ;  /* 0x0000001f3f050899 */ /* 0x000fe20008011408 */
[----:B--2---:R-:W-:Y:S02]  /*71f0*/  @P0 IMAD.HI.U32 R2, R0, c[0x0][0x33c], RZ ;  /* 0x0000cf0000020a27 */ /* 0x004fe400078e00ff */
[----:B------:R-:W-:Y:S01]  /*7200*/  @!UP0 UMOV UR8, URZ ;  /* 0x0000003f00088c82 */ /* 0x000fe20008000000 */
[----:B------:R-:W-:-:S03]  /*7210*/  MOV R3, UR4 ;  /* 0x0000000400037c02 */ /* 0x000fc60008000f00 */
[----:B------:R-:W-:Y:S01]  /*7220*/  @UP0 UMOV UR9, UR5 ;  /* 0x0000000500090c82 */ /* 0x000fe20008000000 */
[----:B------:R-:W-:Y:S01]  /*7230*/  @P0 SHF.R.U32.HI R0, RZ, c[0x0][0x340], R2 ;  /* 0x0000d000ff000a19 */ /* 0x000fe20000011602 */
[----:B------:R-:W-:Y:S01]  /*7240*/  IMAD.U32 R2, RZ, RZ, UR6 ;  /* 0x00000006ff027e24 */ /* 0x000fe2000f8e00ff */
[----:B------:R-:W-:Y:S02]  /*7250*/  @!UP0 UMOV UR9, URZ ;  /* 0x0000003f00098c82 */ /* 0x000fe40008000000 */
[----:B-1----:R-:W-:Y:S01]  /*7260*/  SHF.R.S32.HI R6, RZ, 0x1f, R0 ;  /* 0x0000001fff067819 */ /* 0x002fe20000011400 */
[----:B------:R-:W-:Y:S01]  /*7270*/  ULDC.64 UR6, c[0x0][0x330] ;  /* 0x0000cc0000067ab9 */ /* 0x000fe20000000a00 */
[--C-:B------:R-:W-:Y:S01]  /*7280*/  IADD3 R2, P1, P0, R2, UR8, R248.reuse ;  /* 0x0000000802027c10 */ /* 0x100fe2000f83e0f8 */
[----:B------:R-:W-:Y:S01]  /*7290*/  USHF.R.S32.HI UR8, URZ, 0x1f, UR12 ;  /* 0x0000001f3f087899 */ /* 0x000fe2000801140c */
[----:B------:R-:W-:Y:S01]  /*72a0*/  SHF.R.S32.HI R248, RZ, 0x1f, R248 ;  /* 0x0000001ffff87819 */ /* 0x000fe200000114f8 */
[C---:B------:R-:W-:Y:S01]  /*72b0*/  IMAD R4, R6.reuse, c[0x0][0x328], RZ ;  /* 0x0000ca0006047a24 */ /* 0x040fe200078e02ff */
[----:B------:R-:W-:Y:S01]  /*72c0*/  ULDC.64 UR4, c[0x0][0x308] ;  /* 0x0000c20000047ab9 */ /* 0x000fe20000000a00 */
[----:B------:R-:W-:Y:S01]  /*72d0*/  IMAD R6, R6, c[0x0][0x300], RZ ;  /* 0x0000c00006067a24 */ /* 0x000fe200078e02ff */
[----:B------:R-:W-:Y:S01]  /*72e0*/  IADD3.X R3, R3, UR9, R248, P1, P0 ;  /* 0x0000000903037c10 */ /* 0x000fe20008fe04f8 */
[----:B------:R-:W-:Y:S01]  /*72f0*/  USEL UR9, UR12, URZ, !UP0 ;  /* 0x0000003f0c097287 */ /* 0x000fe2000c000000 */
[C---:B------:R-:W-:Y:S01]  /*7300*/  IMAD R7, R0.reuse, c[0x0][0x32c], R4 ;  /* 0x0000cb0000077a24 */ /* 0x040fe200078e0204 */
[----:B------:R-:W-:Y:S01]  /*7310*/  USEL UR8, UR8, URZ, !UP0 ;  /* 0x0000003f08087287 */ /* 0x000fe2000c000000 */
[----:B------:R-:W-:-:S02]  /*7320*/  IMAD R6, R0, c[0x0][0x304], R6 ;  /* 0x0000c10000067a24 */ /* 0x000fc400078e0206 */
[C---:B------:R-:W-:Y:S01]  /*7330*/  IMAD.WIDE.U32 R4, R0.reuse, c[0x0][0x328], R2 ;  /* 0x0000ca0000047a25 */ /* 0x040fe200078e0002 */
[----:B------:R-:W-:Y:S02]  /*7340*/  UIMAD UR6, UR8, UR6, URZ ;  /* 0x00000006080672a4 */ /* 0x000fe4000f8e023f */
[----:B------:R-:W-:Y:S01]  /*7350*/  UIMAD UR4, UR8, UR4, URZ ;  /* 0x00000004080472a4 */ /* 0x000fe2000f8e023f */
[----:B------:R-:W-:Y:S01]  /*7360*/  IMAD.IADD R5, R5, 0x1, R7 ;  /* 0x0000000105057824 */ /* 0x000fe200078e0207 */
[----:B------:R-:W-:Y:S01]  /*7370*/  UIMAD UR6, UR9, UR7, UR6 ;  /* 0x00000007090672a4 */ /* 0x000fe2000f8e0206 */
[----:B------:R-:W-:Y:S01]  /*7380*/  IMAD.U32 R8, RZ, RZ, UR9 ;  /* 0x00000009ff087e24 */ /* 0x000fe2000f8e00ff */
[----:B------:R-:W-:Y:S01]  /*7390*/  UIMAD UR4, UR9, UR5, UR4 ;  /* 0x00000005090472a4 */ /* 0x000fe2000f8e0204 */
[----:B------:R-:W-:-:S04]  /*73a0*/  IMAD.WIDE.U32 R2, R0, c[0x0][0x300], R2 ;  /* 0x0000c00000027a25 */ /* 0x000fc800078e0002 */
[----:B------:R-:W-:Y:S01]  /*73b0*/  IMAD.WIDE.U32 R8, R8, c[0x0][0x330], R4 ;  /* 0x0000cc0008087a25 */ /* 0x000fe200078e0004 */
[----:B------:R-:W-:Y:S02]  /*73c0*/  IADD3 R3, R3, R6, RZ ;  /* 0x0000000603037210 */ /* 0x000fe40007ffe0ff */
[----:B------:R-:W-:Y:S02]  /*73d0*/  MOV R6, UR9 ;  /* 0x0000000900067c02 */ /* 0x000fe40008000f00 */
[----:B------:R-:W-:Y:S02]  /*73e0*/  IADD3 R0, R9, UR6, RZ ;  /* 0x0000000609007c10 */ /* 0x000fe4000fffe0ff */
[----:B------:R-:W-:Y:S01]  /*73f0*/  LEA R4, P1, R8, c[0x0][0x310], 0x2 ;  /* 0x0000c40008047a11 */ /* 0x000fe200078210ff */
[----:B------:R-:W-:-:S03]  /*7400*/  IMAD.WIDE.U32 R6, R6, c[0x0][0x308], R2 ;  /* 0x0000c20006067a25 */ /* 0x000fc600078e0002 */
[----:B------:R-:W-:Y:S02]  /*7410*/  LEA.HI.X R5, R8, c[0x0][0x314], R0, 0x2, P1 ;  /* 0x0000c50008057a11 */ /* 0x000fe400008f1400 */
[C---:B------:R-:W-:Y:S02]  /*7420*/  LEA R2, P0, R6.reuse, c[0x0][0x2e8], 0x2 ;  /* 0x0000ba0006027a11 */ /* 0x040fe400078010ff */
[----:B------:R-:W-:Y:S01]  /*7430*/  IADD3 R3, R7, UR4, RZ ;  /* 0x0000000407037c10 */ /* 0x000fe2000fffe0ff */
        /* <DEDUP_REMOVED lines=122> */
.L_x_1060:
        /* <DEDUP_REMOVED lines=10> */
.L_x_1418:


//--------------------- .text._ZN7cutlass13device_kernelIN5flash19enable_sm80_to_sm89INS1_16FlashAttnBwdSm80INS1_25CollectiveMainloopBwdSm80ILi2ELi1EN4cute5tupleIJNS5_1CILi64EEENS7_ILi80EEENS7_ILi192EEEEEENS_10bfloat16_tEfNS_4arch4Sm80ELb0ELb1ELb0ELb1ELb1ELb0ELb1ELb0ELi2ELi4ELi2ELi2ELb0EEENS1_24CollectiveEpilogueBwdGQAISB_fSE_Li256ELb1ELb1EEENS1_19SingleTileSchedulerILb1ELb0ELb0ELi80EEEEEEEEEvNT_6ParamsE --------------------------
	.section	.text._ZN7cutlass13device_kernelIN5flash19enable_sm80_to_sm89INS1_16FlashAttnBwdSm80INS1_25CollectiveMainloopBwdSm80ILi2ELi1EN4cute5tupleIJNS5_1CILi64EEENS7_ILi80EEENS7_ILi192EEEEEENS_10bfloat16_tEfNS_4arch4Sm80ELb0ELb1ELb0ELb1ELb1ELb0ELb1ELb0ELi2ELi4ELi2ELi2ELb0EEENS1_24CollectiveEpilogueBwdGQAISB_fSE_Li256ELb1ELb1EEENS1_19SingleTileSchedulerILb1ELb0ELb0ELi80EEEEEEEEEvNT_6ParamsE,"ax",@progbits
	.sectioninfo	@"SHI_REGISTERS=255"
	.align	128
.text._ZN7cutlass13device_kernelIN5flash19enable_sm80_to_sm89INS1_16FlashAttnBwdSm80INS1_25CollectiveMainloopBwdSm80ILi2ELi1EN4cute5tupleIJNS5_1CILi64EEENS7_ILi80EEENS7_ILi192EEEEEENS_10bfloat16_tEfNS_4arch4Sm80ELb0ELb1ELb0ELb1ELb1ELb0ELb1ELb0ELi2ELi4ELi2ELi2ELb0EEENS1_24CollectiveEpilogueBwdGQAISB_fSE_Li256ELb1ELb1EEENS1_19SingleTileSchedulerILb1ELb0ELb0ELi80EEEEEEEEEvNT_6ParamsE:
        .type           _ZN7cutlass13device_kernelIN5flash19enable_sm80_to_sm89INS1_16FlashAttnBwdSm80INS1_25CollectiveMainloopBwdSm80ILi2ELi1EN4cute5tupleIJNS5_1CILi64EEENS7_ILi80EEENS7_ILi192EEEEEENS_10bfloat16_tEfNS_4arch4Sm80ELb0ELb1ELb0ELb1ELb1ELb0ELb1ELb0ELi2ELi4ELi2ELi2ELb0EEENS1_24CollectiveEpilogueBwdGQAISB_fSE_Li256ELb1ELb1EEENS1_19SingleTileSchedulerILb1ELb0ELb0ELi80EEEEEEEEEvNT_6ParamsE,@function
        .size           _ZN7cutlass13device_kernelIN5flash19enable_sm80_to_sm89INS1_16FlashAttnBwdSm80INS1_25CollectiveMainloopBwdSm80ILi2ELi1EN4cute5tupleIJNS5_1CILi64EEENS7_ILi80EEENS7_ILi192EEEEEENS_10bfloat16_tEfNS_4arch4Sm80ELb0ELb1ELb0ELb1ELb1ELb0ELb1ELb0ELi2ELi4ELi2ELi2ELb0EEENS1_24CollectiveEpilogueBwdGQAISB_fSE_Li256ELb1ELb1EEENS1_19SingleTileSchedulerILb1ELb0ELb0ELi80EEEEEEEEEvNT_6ParamsE,(.L_x_1419 - _ZN7cutlass13device_kernelIN5flash19enable_sm80_to_sm89INS1_16FlashAttnBwdSm80INS1_25CollectiveMainloopBwdSm80ILi2ELi1EN4cute5tupleIJNS5_1CILi64EEENS7_ILi80EEENS7_ILi192EEEEEENS_10bfloat16_tEfNS_4arch4Sm80ELb0ELb1ELb0ELb1ELb1ELb0ELb1ELb0ELi2ELi4ELi2ELi2ELb0EEENS1_24CollectiveEpilogueBwdGQAISB_fSE_Li256ELb1ELb1EEENS1_19SingleTileSchedulerILb1ELb0ELb0ELi80EEEEEEEEEvNT_6ParamsE)
        .other          _ZN7cutlass13device_kernelIN5flash19enable_sm80_to_sm89INS1_16FlashAttnBwdSm80INS1_25CollectiveMainloopBwdSm80ILi2ELi1EN4cute5tupleIJNS5_1CILi64EEENS7_ILi80EEENS7_ILi192EEEEEENS_10bfloat16_tEfNS_4arch4Sm80ELb0ELb1ELb0ELb1ELb1ELb0ELb1ELb0ELi2ELi4ELi2ELi2ELb0EEENS1_24CollectiveEpilogueBwdGQAISB_fSE_Li256ELb1ELb1EEENS1_19SingleTileSchedulerILb1ELb0ELb0ELi80EEEEEEEEEvNT_6ParamsE,@"STO_CUDA_ENTRY STV_DEFAULT"
_ZN7cutlass13device_kernelIN5flash19enable_sm80_to_sm89INS1_16FlashAttnBwdSm80INS1_25CollectiveMainloopBwdSm80ILi2ELi1EN4cute5tupleIJNS5_1CILi64EEENS7_ILi80EEENS7_ILi192EEEEEENS_10bfloat16_tEfNS_4arch4Sm80ELb0ELb1ELb0ELb1ELb1ELb0ELb1ELb0ELi2ELi4ELi2ELi2ELb0EEENS1_24CollectiveEpilogueBwdGQAISB_fSE_Li256ELb1ELb1EEENS1_19SingleTileSchedulerILb1ELb0ELb0ELi80EEEEEEEEEvNT_6ParamsE:
        /* <DEDUP_REMOVED lines=17> */
.L_x_1062:
        /* <DEDUP_REMOVED lines=8> */
.L_x_1064:
[----:B------:R-:W-:Y:S02]  /*0190*/  MOV R3, c[0x0][0x3ac] ;  /* 0x0000eb0000037a02 */ /* 0x000fe40000000f00 */
.L_x_1063:
[----:B-1----:R-:W-:-:S05]  /*01a0*/  IMAD R2, R222, 0x50, RZ ;  /* 0x00000050de027824 */ /* 0x002fca00078e02ff */
[----:B-----5:R-:W-:-:S04]  /*01b0*/  ISETP.GE.AND P0, PT, R2, R3, PT ;  /* 0x000000030200720c */ /* 0x020fc80003f06270 */
[----:B------:R-:W-:Y:S01]  /*01c0*/  SEL R229, R229, 0xffffffff, !P0 ;  /* 0xffffffffe5e57807 */ /* 0x000fe20004000000 */
[----:B------:R-:W-:Y:S05]  /*01d0*/  BRA `(.L_x_1065) ;  /* 0x0000011000007947 */ /* 0x000fea0003800000 */
.L_x_1061:
[----:B---34-:R-:W-:-:S04]  /*01e0*/  ISETP.NE.U32.AND P0, PT, RZ, c[0x0][0x3c8], PT ;  /* 0x0000f200ff007a0c */ /* 0x018fc80003f05070 */
[----:B------:R-:W-:-:S13]  /*01f0*/  ISETP.NE.AND.EX P0, PT, RZ, c[0x0][0x3cc], PT, P0 ;  /* 0x0000f300ff007a0c */ /* 0x000fda0003f05300 */
[----:B------:R-:W-:Y:S05]  /*0200*/  @!P0 BRA `(.L_x_1066) ;  /* 0x0000002000008947 */ /* 0x000fea0003800000 */
[----:B------:R1:W5:Y:S01]  /*0210*/  LDG.E R3, [R2.64] ;  /* 0x0000000802037981 */ /* 0x000362000c1e1900 */
[----:B------:R-:W-:Y:S05]  /*0220*/  BRA `(.L_x_1067) ;  /* 0x0000009000007947 */ /* 0x000fea0003800000 */
.L_x_1066:
        /* <DEDUP_REMOVED lines=8> */
.L_x_1068:
[----:B------:R-:W-:Y:S02]  /*02b0*/  MOV R3, c[0x0][0x3ac] ;  /* 0x0000eb0000037a02 */ /* 0x000fe40000000f00 */
.L_x_1067:
[----:B-1----:R-:W-:-:S05]  /*02c0*/  IMAD R2, R222, 0x50, RZ ;  /* 0x00000050de027824 */ /* 0x002fca00078e02ff */
[----:B-----5:R-:W-:-:S04]  /*02d0*/  ISETP.GE.AND P0, PT, R2, R3, PT ;  /* 0x000000030200720c */ /* 0x020fc80003f06270 */
[----:B------:R-:W-:-:S04]  /*02e0*/  SEL R229, R229, 0xffffffff, !P0 ;  /* 0xffffffffe5e57807 */ /* 0x000fc80004000000 */
.L_x_1065:
[----:B------:R-:W-:-:S13]  /*02f0*/  ISETP.GE.AND P0, PT, R229, RZ, PT ;  /* 0x000000ffe500720c */ /* 0x000fda0003f06270 */
[----:B------:R-:W-:Y:S05]  /*0300*/  @!P0 EXIT ;  /* 0x000000000000894d */ /* 0x000fea0003800000 */
[----:B------:R-:W-:Y:S01]  /*0310*/  ISETP.NE.U32.AND P0, PT, RZ, c[0x0][0x2c8], PT ;  /* 0x0000b200ff007a0c */ /* 0x000fe20003f05070 */
[----:B------:R-:W-:-:S03]  /*0320*/  IMAD.WIDE R16, R229, R4, c[0x0][0x2c8] ;  /* 0x0000b200e5107625 */ /* 0x000fc600078e0204 */
[----:B------:R-:W-:Y:S02]  /*0330*/  ISETP.NE.AND.EX P1, PT, RZ, c[0x0][0x2cc], PT, P0 ;  /* 0x0000b300ff007a0c */ /* 0x000fe40003f25300 */
[----:B------:R-:W-:Y:S01]  /*0340*/  ISETP.NE.U32.AND P0, PT, RZ, c[0x0][0x2d0], PT ;  /* 0x0000b400ff007a0c */ /* 0x000fe20003f05070 */
[----:B------:R-:W-:-:S04]  /*0350*/  IMAD.WIDE R14, R229, R4, c[0x0][0x2d0] ;  /* 0x0000b400e50e7625 */ /* 0x000fc800078e0204 */
[----:B------:R-:W-:Y:S01]  /*0360*/  IMAD.MOV.U32 R228, RZ, RZ, c[0x0][0x168] ;  /* 0x00005a00ffe47624 */ /* 0x000fe200078e00ff */
[----:B------:R-:W-:Y:S02]  /*0370*/  ISETP.NE.AND.EX P2, PT, RZ, c[0x0][0x2d4], PT, P0 ;  /* 0x0000b500ff007a0c */ /* 0x000fe40003f45300 */
[----:B------:R-:W-:Y:S01]  /*0380*/  ISETP.NE.U32.AND P0, PT, RZ, c[0x0][0x2d8], PT ;  /* 0x0000b600ff007a0c */ /* 0x000fe20003f05070 */
[----:B------:R-:W-:Y:S01]  /*0390*/  IMAD.MOV.U32 R3, RZ, RZ, RZ ;  /* 0x000000ffff037224 */ /* 0x000fe200078e00ff */
[----:B------:R-:W-:Y:S01]  /*03a0*/  CS2R R8, SRZ ;  /* 0x0000000000087805 */ /* 0x000fe2000001ff00 */
[----:B------:R-:W2:Y:S01]  /*03b0*/  @P1 LDG.E R6, [R16.64] ;  /* 0x0000000810061981 */ /* 0x000ea2000c1e1900 */
[----:B------:R-:W-:Y:S02]  /*03c0*/  ISETP.NE.AND.EX P0, PT, RZ, c[0x0][0x2dc], PT, P0 ;  /* 0x0000b700ff007a0c */ /* 0x000fe40003f05300 */
[----:B------:R-:W-:Y:S01]  /*03d0*/  P2R R2, PR, RZ, 0x2 ;  /* 0x00000002ff027803 */ /* 0x000fe20000000000 */
[----:B------:R-:W3:Y:S04]  /*03e0*/  @P1 LDG.E R13, [R16.64] ;  /* 0x00000008100d1981 */ /* 0x000ee8000c1e1900 */
[----:B------:R-:W4:Y:S06]  /*03f0*/  @P2 LDG.E R11, [R14.64] ;  /* 0x000000080e0b2981 */ /* 0x000f2c000c1e1900 */
[----:B------:R-:W-:-:S05]  /*0400*/  @P0 IMAD.WIDE R18, R229, R4, c[0x0][0x2d8] ;  /* 0x0000b600e5120625 */ /* 0x000fca00078e0204 */
[----:B------:R1:W5:Y:S01]  /*0410*/  @P0 LDG.E R228, [R18.64] ;  /* 0x0000000812e40981 */ /* 0x000362000c1e1900 */
[----:B--2---:R-:W-:-:S05]  /*0420*/  @P1 IMAD R6, R229, 0x40, R6 ;  /* 0x00000040e5061824 */ /* 0x004fca00078e0206 */
[----:B------:R-:W-:-:S04]  /*0430*/  @P1 SHF.R.S32.HI R5, RZ, 0x1f, R6 ;  /* 0x0000001fff051819 */ /* 0x000fc80000011406 */
[----:B------:R-:W-:Y:S02]  /*0440*/  @P1 LEA.HI R5, R5, R6, RZ, 0x6 ;  /* 0x0000000605051211 */ /* 0x000fe400078f30ff */
[----:B------:R-:W-:Y:S01]  /*0450*/  CS2R R6, SRZ ;  /* 0x0000000000067805 */ /* 0x000fe2000001ff00 */
[----:B----4-:R-:W-:Y:S01]  /*0460*/  @P2 SHF.R.S32.HI R9, RZ, 0x1f, R11 ;  /* 0x0000001fff092819 */ /* 0x010fe2000001140b */
[--C-:B---3--:R-:W-:Y:S01]  /*0470*/  @P1 IMAD.MOV.U32 R6, RZ, RZ, R13.reuse ;  /* 0x000000ffff061224 */ /* 0x108fe200078e000d */
[----:B------:R-:W-:Y:S01]  /*0480*/  @P1 LOP3.LUT R3, R5, 0xffffffc0, RZ, 0xc0, !PT ;  /* 0xffffffc005031812 */ /* 0x000fe200078ec0ff */
[----:B------:R-:W-:Y:S01]  /*0490*/  IMAD.MOV.U32 R5, RZ, RZ, c[0x0][0x198] ;  /* 0x00006600ff057624 */ /* 0x000fe200078e00ff */
[----:B------:R-:W-:Y:S01]  /*04a0*/  @P1 SHF.R.S32.HI R7, RZ, 0x1f, R13 ;  /* 0x0000001fff071819 */ /* 0x000fe2000001140d */
[----:B------:R-:W-:Y:S01]  /*04b0*/  @P2 IMAD.MOV.U32 R8, RZ, RZ, R11 ;  /* 0x000000ffff082224 */ /* 0x000fe200078e000b */
[----:B------:R-:W-:Y:S05]  /*04c0*/  @P0 BRA `(.L_x_1069) ;  /* 0x0000004000000947 */ /* 0x000fea0003800000 */
[----:B-1----:R-:W-:Y:S05]  /*04d0*/  @!P1 BRA `(.L_x_1069) ;  /* 0x0000003000009947 */ /* 0x002fea0003800000 */
[----:B-----5:R-:W2:Y:S04]  /*04e0*/  LDG.E R228, [R16.64] ;  /* 0x0000000810e47981 */ /* 0x020ea8000c1e1900 */
[----:B------:R-:W2:Y:S02]  /*04f0*/  LDG.E R11, [R16.64+0x4] ;  /* 0x00000408100b7981 */ /* 0x000ea4000c1e1900 */
[----:B--2---:R-:W-:-:S02]  /*0500*/  IADD3 R228, -R228, R11, RZ ;  /* 0x0000000be4e47210 */ /* 0x004fc40007ffe1ff */
.L_x_1069:
[----:B-1----:R-:W-:-:S04]  /*0510*/  ISETP.NE.U32.AND P0, PT, RZ, c[0x0][0x2e0], PT ;  /* 0x0000b800ff007a0c */ /* 0x002fc80003f05070 */
[----:B------:R-:W-:-:S13]  /*0520*/  ISETP.NE.AND.EX P0, PT, RZ, c[0x0][0x2e4], PT, P0 ;  /* 0x0000b900ff007a0c */ /* 0x000fda0003f05300 */
[----:B------:R-:W-:Y:S05]  /*0530*/  @!P0 BRA `(.L_x_1070) ;  /* 0x0000003000008947 */ /* 0x000fea0003800000 */
[----:B------:R-:W-:-:S06]  /*0540*/  IMAD.WIDE R4, R229, R4, c[0x0][0x2e0] ;  /* 0x0000b800e5047625 */ /* 0x000fcc00078e0204 */
[----:B------:R1:W5:Y:S01]  /*0550*/  LDG.E R5, [R4.64] ;  /* 0x0000000804057981 */ /* 0x000362000c1e1900 */
[----:B------:R-:W-:Y:S05]  /*0560*/  BRA `(.L_x_1071) ;  /* 0x0000004000007947 */ /* 0x000fea0003800000 */
.L_x_1070:
[----:B------:R-:W-:Y:S05]  /*0570*/  @!P2 BRA `(.L_x_1071) ;  /* 0x000000300000a947 */ /* 0x000fea0003800000 */
[----:B------:R-:W2:Y:S04]  /*0580*/  LDG.E R5, [R14.64] ;  /* 0x000000080e057981 */ /* 0x000ea8000c1e1900 */
[----:B------:R-:W2:Y:S02]  /*0590*/  LDG.E R4, [R14.64+0x4] ;  /* 0x000004080e047981 */ /* 0x000ea4000c1e1900 */
[----:B--2---:R-:W-:Y:S02]  /*05a0*/  IADD3 R5, -R5, R4, RZ ;  /* 0x0000000405057210 */ /* 0x004fe40007ffe1ff */
.L_x_1071:
[----:B------:R-:W-:Y:S02]  /*05b0*/  ISETP.GE.AND P0, PT, R222, RZ, PT ;  /* 0x000000ffde00720c */ /* 0x000fe40003f06270 */
[----:B-----5:R-:W-:-:S04]  /*05c0*/  IADD3 R11, R228, 0x3f, RZ ;  /* 0x0000003fe40b7810 */ /* 0x020fc80007ffe0ff */
[----:B-1----:R-:W-:-:S04]  /*05d0*/  SHF.R.S32.HI R4, RZ, 0x1f, R11 ;  /* 0x0000001fff047819 */ /* 0x002fc8000001140b */
        /* <DEDUP_REMOVED lines=10> */
.L_x_1072:
        /* <DEDUP_REMOVED lines=73> */
[----:B------:R-:W-:Y:S01]  /*0b10*/  SEL R11, R229, RZ, !P2 ;  /* 0x000000ffe50b7207 */ /* 0x000fe20005000000 */
[----:B------:R-:W-:Y:S01]  /*0b20*/  IMAD.SHL.U32 R19, R219, 0x4, RZ ;  /* 0x00000004db137824 */ /* 0x000fe200078e00ff */
[----:B------:R-:W-:Y:S01]  /*0b30*/  ISETP.NE.AND P0, PT, R10, 0x1, PT ;  /* 0x000000010a00780c */ /* 0x000fe20003f05270 */
[----:B------:R-:W-:Y:S01]  /*0b40*/  IMAD R22, R3, 0xc0, RZ ;  /* 0x000000c003167824 */ /* 0x000fe200078e02ff */
[-C--:B------:R-:W-:Y:S01]  /*0b50*/  LEA.HI R215, R14, R219.reuse, RZ, 0x3 ;  /* 0x000000db0ed77211 */ /* 0x080fe200078f18ff */
[----:B------:R-:W-:Y:S01]  /*0b60*/  ULDC.64 UR4, c[0x0][0x1d8] ;  /* 0x0000760000047ab9 */ /* 0x000fe20000000a00 */
[----:B------:R-:W-:Y:S01]  /*0b70*/  SHF.R.S32.HI R18, RZ, 0x1f, R3 ;  /* 0x0000001fff127819 */ /* 0x000fe20000011403 */
[----:B------:R-:W-:Y:S01]  /*0b80*/  USHF.L.U32 UR7, UR4, 0x5, URZ ;  /* 0x0000000504077899 */ /* 0x000fe2000800063f */
[----:B------:R-:W-:Y:S01]  /*0b90*/  LOP3.LUT R12, R215, 0xfffffff8, RZ, 0xc0, !PT ;  /* 0xfffffff8d70c7812 */ /* 0x000fe200078ec0ff */
[----:B------:R-:W-:Y:S01]  /*0ba0*/  UMOV UR6, 0x5 ;  /* 0x0000000500067882 */ /* 0x000fe20000000000 */
[----:B------:R-:W-:Y:S01]  /*0bb0*/  SHF.R.S32.HI R227, RZ, 0x3, R215 ;  /* 0x00000003ffe37819 */ /* 0x000fe200000114d7 */
[----:B------:R-:W-:Y:S01]  /*0bc0*/  USHF.L.U64.HI UR5, UR4, UR6, UR5 ;  /* 0x0000000604057299 */ /* 0x000fe20008010205 */
[-C--:B------:R-:W-:Y:S01]  /*0bd0*/  IADD3 R24, P1, R22, R219.reuse, RZ ;  /* 0x000000db16187210 */ /* 0x080fe20007f3e0ff */
[C---:B------:R-:W-:Y:S01]  /*0be0*/  IMAD.IADD R12, R219.reuse, 0x1, -R12 ;  /* 0x00000001db0c7824 */ /* 0x040fe200078e0a0c */
[----:B------:R-:W-:Y:S01]  /*0bf0*/  ISETP.GT.AND P6, PT, R219, 0x7f, PT ;  /* 0x0000007fdb00780c */ /* 0x000fe20003fc4270 */
[----:B------:R-:W-:Y:S01]  /*0c00*/  @P0 IMAD.HI.U32 R10, R0, c[0x0][0x24c], RZ ;  /* 0x00009300000a0a27 */ /* 0x000fe200078e00ff */
[----:B------:R-:W-:Y:S01]  /*0c10*/  LOP3.LUT R4, R4, 0xfffffffd, RZ, 0xc0, !PT ;  /* 0xfffffffd04047812 */ /* 0x000fe200078ec0ff */
[----:B------:R-:W-:Y:S01]  /*0c20*/  CS2R R170, SRZ ;  /* 0x0000000000aa7805 */ /* 0x000fe2000001ff00 */
[----:B------:R-:W-:Y:S01]  /*0c30*/  LEA.HI R213, R14, R219, RZ, 0x7 ;  /* 0x000000db0ed57211 */ /* 0x000fe200078f38ff */
[----:B------:R-:W-:Y:S01]  /*0c40*/  IMAD.SHL.U32 R20, R12, 0x8, RZ ;  /* 0x000000080c147824 */ /* 0x000fe200078e00ff */
[----:B------:R-:W-:Y:S01]  /*0c50*/  @P0 SHF.R.U32.HI R23, RZ, c[0x0][0x250], R10 ;  /* 0x00009400ff170a19 */ /* 0x000fe2000001160a */
[----:B------:R-:W-:Y:S01]  /*0c60*/  IMAD.MOV.U32 R214, RZ, RZ, 0x10 ;  /* 0x00000010ffd67424 */ /* 0x000fe200078e00ff */
[----:B------:R-:W-:Y:S01]  /*0c70*/  SHF.R.S32.HI R10, RZ, 0x1f, R229 ;  /* 0x0000001fff0a7819 */ /* 0x000fe200000114e5 */
[----:B------:R-:W-:Y:S01]  /*0c80*/  IMAD.MOV.U32 R212, RZ, RZ, 0x20 ;  /* 0x00000020ffd47424 */ /* 0x000fe200078e00ff */
[----:B------:R-:W-:Y:S01]  /*0c90*/  SHF.R.S32.HI R15, RZ, 0x1f, R23 ;  /* 0x0000001fff0f7819 */ /* 0x000fe20000011417 */
[----:B------:R-:W-:Y:S01]  /*0ca0*/  IMAD.MOV.U32 R250, RZ, RZ, 0x1 ;  /* 0x00000001fffa7424 */ /* 0x000fe200078e00ff */
[----:B------:R-:W-:Y:S01]  /*0cb0*/  SHF.R.S32.HI R21, RZ, 0x1f, R20 ;  /* 0x0000001fff157819 */ /* 0x000fe20000011414 */
[----:B------:R-:W-:Y:S01]  /*0cc0*/  IMAD.IADD R236, R5, 0x1, -R228 ;  /* 0x0000000105ec7824 */ /* 0x000fe200078e0ae4 */
[----:B------:R-:W-:Y:S01]  /*0cd0*/  SEL R13, R10, RZ, !P2 ;  /* 0x000000ff0a0d7207 */ /* 0x000fe20005000000 */
[----:B------:R-:W-:Y:S01]  /*0ce0*/  IMAD R28, R15, c[0x0][0x1e0], RZ ;  /* 0x000078000f1c7a24 */ /* 0x000fe200078e02ff */
[----:B------:R-:W-:Y:S01]  /*0cf0*/  IADD3 R26, P2, R19, R3, RZ ;  /* 0x00000003131a7210 */ /* 0x000fe20007f5e0ff */
[----:B------:R-:W-:Y:S01]  /*0d00*/  IMAD.WIDE.U32 R16, R23, c[0x0][0x1e0], R20 ;  /* 0x0000780017107a25 */ /* 0x000fe200078e0014 */
[----:B------:R-:W-:Y:S01]  /*0d10*/  SHF.R.S32.HI R3, RZ, 0x1f, R227 ;  /* 0x0000001fff037819 */ /* 0x000fe200000114e3 */
[----:B------:R-:W-:Y:S01]  /*0d20*/  CS2R R168, SRZ ;  /* 0x0000000000a87805 */ /* 0x000fe2000001ff00 */
[----:B------:R-:W-:Y:S01]  /*0d30*/  IADD3 R30, P0, R227, R8, RZ ;  /* 0x00000008e31e7210 */ /* 0x000fe20007f1e0ff */
[----:B------:R-:W-:Y:S01]  /*0d40*/  IMAD R28, R23, c[0x0][0x1e4], R28 ;  /* 0x00007900171c7a24 */ /* 0x000fe200078e021c */
[----:B------:R-:W-:Y:S01]  /*0d50*/  LEA.HI.X.SX32 R27, R19, R18, 0x1, P2 ;  /* 0x00000012131b7211 */ /* 0x000fe200010f0eff */
[----:B------:R-:W-:Y:S01]  /*0d60*/  IMAD R8, R15, c[0x0][0x1b0], RZ ;  /* 0x00006c000f087a24 */ /* 0x000fe200078e02ff */
[----:B------:R-:W-:Y:S01]  /*0d70*/  SHF.R.S32.HI R213, RZ, 0x7, R213 ;  /* 0x00000007ffd57819 */ /* 0x000fe200000114d5 */
[----:B------:R-:W-:Y:S01]  /*0d80*/  IMAD.IADD R29, R17, 0x1, R28 ;  /* 0x00000001111d7824 */ /* 0x000fe200078e021c */
[----:B------:R-:W-:Y:S01]  /*0d90*/  SHF.R.S32.HI R17, RZ, 0x1f, R219 ;  /* 0x0000001fff117819 */ /* 0x000fe200000114db */
[----:B------:R-:W-:Y:S01]  /*0da0*/  IMAD.MOV.U32 R28, RZ, RZ, R16 ;  /* 0x000000ffff1c7224 */ /* 0x000fe200078e0010 */
[----:B------:R-:W-:Y:S01]  /*0db0*/  CS2R R166, SRZ ;  /* 0x0000000000a67805 */ /* 0x000fe2000001ff00 */
[----:B------:R-:W-:Y:S01]  /*0dc0*/  IMAD R16, R13, c[0x0][0x1e8], RZ ;  /* 0x00007a000d107a24 */ /* 0x000fe200078e02ff */
[----:B------:R-:W-:Y:S01]  /*0dd0*/  LEA.HI.X.SX32 R25, R22, R17, 0x1, P1 ;  /* 0x0000001116197211 */ /* 0x000fe200008f0eff */
[C---:B------:R-:W-:Y:S01]  /*0de0*/  IMAD.WIDE.U32 R28, R11.reuse, c[0x0][0x1e8], R28 ;  /* 0x00007a000b1c7a25 */ /* 0x040fe200078e001c */
[----:B------:R-:W-:Y:S01]  /*0df0*/  CS2R R164, SRZ ;  /* 0x0000000000a47805 */ /* 0x000fe2000001ff00 */
[----:B------:R-:W-:Y:S01]  /*0e00*/  CS2R R162, SRZ ;  /* 0x0000000000a27805 */ /* 0x000fe2000001ff00 */
[----:B------:R-:W-:Y:S01]  /*0e10*/  CS2R R160, SRZ ;  /* 0x0000000000a07805 */ /* 0x000fe2000001ff00 */
[----:B------:R-:W-:Y:S01]  /*0e20*/  IMAD R16, R11, c[0x0][0x1ec], R16 ;  /* 0x00007b000b107a24 */ /* 0x000fe200078e0210 */
[----:B------:R-:W-:Y:S01]  /*0e30*/  CS2R R158, SRZ ;  /* 0x00000000009e7805 */ /* 0x000fe2000001ff00 */
[----:B------:R-:W-:Y:S01]  /*0e40*/  IMAD.X R31, R3, 0x1, R9, P0 ;  /* 0x00000001031f7824 */ /* 0x000fe200000e0609 */
[----:B------:R-:W-:Y:S01]  /*0e50*/  CS2R R156, SRZ ;  /* 0x00000000009c7805 */ /* 0x000fe2000001ff00 */
[----:B------:R-:W-:Y:S01]  /*0e60*/  IMAD.IADD R29, R29, 0x1, R16 ;  /* 0x000000011d1d7824 */ /* 0x000fe200078e0210 */
[----:B------:R-:W-:Y:S01]  /*0e70*/  CS2R R154, SRZ ;  /* 0x00000000009a7805 */ /* 0x000fe2000001ff00 */
[----:B------:R-:W-:Y:S01]  /*0e80*/  IMAD.WIDE R16, R222, 0x50, R30 ;  /* 0x00000050de107825 */ /* 0x000fe200078e021e */
[----:B------:R-:W-:Y:S01]  /*0e90*/  CS2R R152, SRZ ;  /* 0x0000000000987805 */ /* 0x000fe2000001ff00 */
[----:B------:R-:W-:Y:S01]  /*0ea0*/  CS2R R150, SRZ ;  /* 0x0000000000967805 */ /* 0x000fe2000001ff00 */
[----:B------:R-:W-:Y:S01]  /*0eb0*/  CS2R R148, SRZ ;  /* 0x0000000000947805 */ /* 0x000fe2000001ff00 */
[C---:B------:R-:W-:Y:S01]  /*0ec0*/  IMAD R8, R23.reuse, c[0x0][0x1b4], R8 ;  /* 0x00006d0017087a24 */ /* 0x040fe200078e0208 */
[----:B------:R-:W-:Y:S01]  /*0ed0*/  CS2R R146, SRZ ;  /* 0x0000000000927805 */ /* 0x000fe2000001ff00 */
[----:B------:R-:W-:Y:S01]  /*0ee0*/  IMAD.WIDE.U32 R30, R23, c[0x0][0x1b0], R20 ;  /* 0x00006c00171e7a25 */ /* 0x000fe200078e0014 */
[----:B------:R-:W-:Y:S01]  /*0ef0*/  IADD3 R23, P0, R227, R6, RZ ;  /* 0x00000006e3177210 */ /* 0x000fe20007f1e0ff */
[----:B------:R-:W-:Y:S01]  /*0f00*/  CS2R R144, SRZ ;  /* 0x0000000000907805 */ /* 0x000fe2000001ff00 */
[----:B------:R-:W-:Y:S01]  /*0f10*/  CS2R R142, SRZ ;  /* 0x00000000008e7805 */ /* 0x000fe2000001ff00 */
[----:B------:R-:W-:Y:S01]  /*0f20*/  IMAD R15, R17, c[0x0][0x1d8], RZ ;  /* 0x00007600110f7a24 */ /* 0x000fe200078e02ff */
[----:B------:R-:W-:Y:S01]  /*0f30*/  CS2R R140, SRZ ;  /* 0x00000000008c7805 */ /* 0x000fe2000001ff00 */
[----:B------:R-:W-:Y:S01]  /*0f40*/  IMAD.SHL.U32 R19, R227, 0x40, RZ ;  /* 0x00000040e3137824 */ /* 0x000fe200078e00ff */
[----:B------:R-:W-:Y:S01]  /*0f50*/  CS2R R138, SRZ ;  /* 0x00000000008a7805 */ /* 0x000fe2000001ff00 */
[----:B------:R-:W-:Y:S01]  /*0f60*/  IMAD.IADD R31, R31, 0x1, R8 ;  /* 0x000000011f1f7824 */ /* 0x000fe200078e0208 */
[----:B------:R-:W-:Y:S01]  /*0f70*/  CS2R R136, SRZ ;  /* 0x0000000000887805 */ /* 0x000fe2000001ff00 */
[C---:B------:R-:W-:Y:S01]  /*0f80*/  IMAD R8, R16.reuse, c[0x0][0x1dc], R15 ;  /* 0x0000770010087a24 */ /* 0x040fe200078e020f */
[----:B------:R-:W-:Y:S01]  /*0f90*/  LOP3.LUT R19, R19, 0x1c0, RZ, 0xc0, !PT ;  /* 0x000001c013137812 */ /* 0x000fe200078ec0ff */
[----:B------:R-:W-:Y:S01]  /*0fa0*/  IMAD.WIDE.U32 R28, R16, c[0x0][0x1d8], R28 ;  /* 0x00007600101c7a25 */ /* 0x000fe200078e001c */
[----:B------:R-:W-:Y:S01]  /*0fb0*/  CS2R R134, SRZ ;  /* 0x0000000000867805 */ /* 0x000fe2000001ff00 */
[----:B------:R-:W-:Y:S01]  /*0fc0*/  CS2R R132, SRZ ;  /* 0x0000000000847805 */ /* 0x000fe2000001ff00 */
[----:B------:R-:W-:Y:S01]  /*0fd0*/  LOP3.LUT R9, R19, 0x38, R20, 0xf8, !PT ;  /* 0x0000003813097812 */ /* 0x000fe200078ef814 */
[----:B------:R-:W-:Y:S01]  /*0fe0*/  IMAD.X R7, R3, 0x1, R7, P0 ;  /* 0x0000000103077824 */ /* 0x000fe200000e0607 */
[----:B------:R-:W-:Y:S01]  /*0ff0*/  LEA R32, P0, R28, c[0x0][0x1c0], 0x1 ;  /* 0x000070001c207a11 */ /* 0x000fe200078008ff */
[----:B------:R-:W-:Y:S01]  /*1000*/  IMAD.IADD R3, R29, 0x1, R8 ;  /* 0x000000011d037824 */ /* 0x000fe200078e0208 */
[----:B------:R-:W-:Y:S01]  /*1010*/  SHF.R.U32.HI R6, RZ, 0x3, R19 ;  /* 0x00000003ff067819 */ /* 0x000fe20000011613 */
[----:B------:R-:W-:Y:S01]  /*1020*/  IMAD R222, R222, -0x50, RZ ;  /* 0xffffffb0dede7824 */ /* 0x000fe200078e02ff */
[----:B------:R-:W-:Y:S01]  /*1030*/  CS2R R130, SRZ ;  /* 0x0000000000827805 */ /* 0x000fe2000001ff00 */
[----:B------:R-:W-:Y:S01]  /*1040*/  IMAD.WIDE.U32 R30, R11, c[0x0][0x1b8], R30 ;  /* 0x00006e000b1e7a25 */ /* 0x000fe200078e001e */
[----:B------:R-:W-:Y:S01]  /*1050*/  LEA.HI.X R33, R28, c[0x0][0x1c4], R3, 0x1, P0 ;  /* 0x000071001c217a11 */ /* 0x000fe200000f0c03 */
[----:B------:R-:W-:Y:S01]  /*1060*/  CS2R R128, SRZ ;  /* 0x0000000000807805 */ /* 0x000fe2000001ff00 */
[----:B------:R-:W-:Y:S01]  /*1070*/  LEA.HI R3, R14, R219, RZ, 0x6 ;  /* 0x000000db0e037211 */ /* 0x000fe200078f30ff */
[----:B------:R-:W-:Y:S01]  /*1080*/  IMAD.MOV.U32 R15, RZ, RZ, c[0x0][0x1dc] ;  /* 0x00007700ff0f7624 */ /* 0x000fe200078e00ff */
[----:B------:R-:W-:Y:S01]  /*1090*/  IADD3 R8, R222, R5, -R227 ;  /* 0x00000005de087210 */ /* 0x000fe20007ffe8e3 */
[----:B------:R-:W-:Y:S01]  /*10a0*/  IMAD.WIDE.U32 R24, R0, c[0x0][0x238], R24 ;  /* 0x00008e0000187a25 */ /* 0x000fe200078e0018 */
[----:B------:R-:W-:Y:S01]  /*10b0*/  ISETP.GE.AND P0, PT, R20, c[0x0][0x1cc], PT ;  /* 0x0000730014007a0c */ /* 0x000fe20003f06270 */
[----:B------:R-:W-:Y:S01]  /*10c0*/  CS2R R126, SRZ ;  /* 0x00000000007e7805 */ /* 0x000fe2000001ff00 */
[----:B------:R-:W-:Y:S01]  /*10d0*/  LOP3.LUT R18, R9, R6, RZ, 0x3c, !PT ;  /* 0x0000000609127212 */ /* 0x000fe200078e3cff */
[----:B------:R-:W-:Y:S01]  /*10e0*/  IMAD R6, R13, c[0x0][0x1b8], RZ ;  /* 0x00006e000d067a24 */ /* 0x000fe200078e02ff */
[----:B------:R-:W-:Y:S01]  /*10f0*/  SHF.R.S32.HI R3, RZ, 0x6, R3 ;  /* 0x00000006ff037819 */ /* 0x000fe20000011403 */
[----:B------:R-:W-:Y:S01]  /*1100*/  IMAD.SHL.U32 R210, R213, 0x8, RZ ;  /* 0x00000008d5d27824 */ /* 0x000fe200078e00ff */
[----:B------:R-:W-:Y:S01]  /*1110*/  ISETP.LT.OR P2, PT, R8, 0x1, P0 ;  /* 0x000000010800780c */ /* 0x000fe20000741670 */
[----:B------:R-:W-:Y:S01]  /*1120*/  IMAD R13, R11, c[0x0][0x1bc], R6 ;  /* 0x00006f000b0d7a24 */ /* 0x000fe200078e0206 */
[C---:B------:R-:W-:Y:S01]  /*1130*/  IADD3 R9, R20.reuse, 0x40, RZ ;  /* 0x0000004014097810 */ /* 0x040fe20007ffe0ff */
[----:B------:R-:W-:Y:S01]  /*1140*/  IMAD.MOV.U32 R11, RZ, RZ, c[0x0][0x1d8] ;  /* 0x00007600ff0b7624 */ /* 0x000fe200078e00ff */
[----:B------:R-:W-:Y:S01]  /*1150*/  IADD3 R6, R20, 0x80, RZ ;  /* 0x0000008014067810 */ /* 0x000fe20007ffe0ff */
[----:B------:R-:W-:Y:S01]  /*1160*/  IMAD R18, R3, 0x200, R18 ;  /* 0x0000020003127824 */ /* 0x000fe200078e0212 */
[----:B------:R-:W-:Y:S01]  /*1170*/  ISETP.GE.AND P4, PT, R9, c[0x0][0x1cc], PT ;  /* 0x0000730009007a0c */ /* 0x000fe20003f86270 */
[----:B------:R-:W-:Y:S01]  /*1180*/  IMAD.IADD R31, R31, 0x1, R13 ;  /* 0x000000011f1f7824 */ /* 0x000fe200078e020d */
[----:B------:R-:W-:Y:S01]  /*1190*/  LEA R28, P1, R11, R32, 0x6 ;  /* 0x000000200b1c7211 */ /* 0x000fe200078230ff */
[----:B------:R-:W-:Y:S01]  /*11a0*/  IMAD.SHL.U32 R221, R18, 0x2, RZ ;  /* 0x0000000212dd7824 */ /* 0x000fe200078e00ff */
[----:B------:R-:W-:Y:S01]  /*11b0*/  ISETP.GE.AND P3, PT, R6, c[0x0][0x1cc], PT ;  /* 0x0000730006007a0c */ /* 0x000fe20003f66270 */
[----:B------:R-:W-:Y:S01]  /*11c0*/  IMAD.U32 R13, RZ, RZ, UR7 ;  /* 0x00000007ff0d7e24 */ /* 0x000fe2000f8e00ff */
[C---:B------:R-:W-:Y:S01]  /*11d0*/  ISETP.LT.OR P5, PT, R8.reuse, 0x1, P4 ;  /* 0x000000010800780c */ /* 0x040fe200027a1670 */
[----:B------:R-:W-:Y:S01]  /*11e0*/  IMAD R18, R7, c[0x0][0x208], RZ ;  /* 0x0000820007127a24 */ /* 0x000fe200078e02ff */
[----:B------:R-:W-:Y:S01]  /*11f0*/  LEA.HI.X R29, R11, R33, R15, 0x6, P1 ;  /* 0x000000210b1d7211 */ /* 0x000fe200008f340f */
[----:B------:R-:W-:Y:S01]  /*1200*/  @!PT LDS RZ, [RZ] ;  /* 0x00000000fffff984 */ /* 0x000fe20000000800 */
[----:B------:R-:W-:Y:S01]  /*1210*/  @!PT LDS RZ, [RZ] ;  /* 0x00000000fffff984 */ /* 0x000fe20000000800 */
[----:B------:R-:W-:Y:S01]  /*1220*/  @!PT LDS RZ, [RZ] ;  /* 0x00000000fffff984 */ /* 0x000fe20000000800 */
[----:B------:R1:W-:Y:S01]  /*1230*/  LDGSTS.E.BYPASS.LTC128B.128 [R221+0x7880], [R32.64], !P2 ;  /* 0x0788000020dd7fae */ /* 0x0003e2000d101d48 */
[C---:B------:R-:W-:Y:S01]  /*1240*/  ISETP.LT.OR P1, PT, R8.reuse, 0x1, P3 ;  /* 0x000000010800780c */ /* 0x040fe20001f21670 */
[----:B------:R-:W-:Y:S01]  /*1250*/  IMAD.U32 R11, RZ, RZ, UR5 ;  /* 0x00000005ff0b7e24 */ /* 0x000fe2000f8e00ff */
[C---:B------:R-:W-:Y:S01]  /*1260*/  ISETP.LT.OR P2, PT, R8.reuse, 0x21, P0 ;  /* 0x000000210800780c */ /* 0x040fe20000741670 */
[----:B------:R-:W-:Y:S01]  /*1270*/  IMAD R15, R17, c[0x0][0x1a8], RZ ;  /* 0x00006a00110f7a24 */ /* 0x000fe200078e02ff */
[C---:B------:R-:W-:Y:S01]  /*1280*/  ISETP.LT.OR P0, PT, R8.reuse, 0x21, P4 ;  /* 0x000000210800780c */ /* 0x040fe20002701670 */
[----:B------:R-:W-:Y:S01]  /*1290*/  ULDC.64 UR4, c[0x0][0x1a8] ;  /* 0x00006a0000047ab9 */ /* 0x000fe20000000a00 */
[----:B------:R-:W-:Y:S01]  /*12a0*/  ISETP.LT.OR P3, PT, R8, 0x21, P3 ;  /* 0x000000210800780c */ /* 0x000fe20001f61670 */
[C---:B------:R-:W-:Y:S01]  /*12b0*/  IMAD R15, R16.reuse, c[0x0][0x1ac], R15 ;  /* 0x00006b00100f7a24 */ /* 0x040fe200078e020f */
[----:B------:R-:W-:Y:S01]  /*12c0*/  USHF.L.U32 UR11, UR4, 0x5, URZ ;  /* 0x00000005040b7899 */ /* 0x000fe2000800063f */
[----:B------:R1:W-:Y:S01]  /*12d0*/  LDGSTS.E.BYPASS.LTC128B.128 [R221+0xa080], [R32.64+0x80], !P5 ;  /* 0x0a08008020dd7fae */ /* 0x0003e2000e901d48 */
[----:B------:R-:W-:Y:S01]  /*12e0*/  IMAD.WIDE.U32 R16, R16, c[0x0][0x1a8], R30 ;  /* 0x00006a0010107a25 */ /* 0x000fe200078e001e */
[----:B------:R-:W-:Y:S01]  /*12f0*/  USHF.L.U64.HI UR10, UR4, UR6, UR5 ;  /* 0x00000006040a7299 */ /* 0x000fe20008010205 */
[----:B------:R-:W-:Y:S01]  /*1300*/  LOP3.LUT R210, R210, 0x8, RZ, 0xc0, !PT ;  /* 0x00000008d2d27812 */ /* 0x000fe200078ec0ff */
[----:B------:R1:W-:Y:S01]  /*1310*/  LDGSTS.E.BYPASS.LTC128B.128 [R221+0xc880], [R32.64+0x100], !P1 ;  /* 0x0c88010020dd7fae */ /* 0x0003e2000c901d48 */
[C---:B------:R-:W-:Y:S01]  /*1320*/  @!P6 ISETP.GE.AND P1, PT, R8.reuse, 0x41, PT ;  /* 0x000000410800e80c */ /* 0x040fe20003f26270 */
[----:B------:R-:W-:Y:S01]  /*1330*/  IMAD.IADD R15, R17, 0x1, R15 ;  /* 0x00000001110f7824 */ /* 0x000fe200078e020f */
[----:B------:R-:W-:Y:S01]  /*1340*/  UMOV UR7, 0x6 ;  /* 0x0000000600077882 */ /* 0x000fe20000000000 */
[----:B------:R2:W-:Y:S01]  /*1350*/  LDGSTS.E.BYPASS.LTC128B.128 [R221+0x8880], [R28.64], !P2 ;  /* 0x088800001cdd7fae */ /* 0x0005e2000d101d48 */
[----:B------:R-:W-:Y:S01]  /*1360*/  @!P6 ISETP.LT.OR P2, PT, R8, 0x41, P4 ;  /* 0x000000410800e80c */ /* 0x000fe20002741670 */
[----:B------:R-:W-:Y:S01]  /*1370*/  ULDC.64 UR4, c[0x0][0x178] ;  /* 0x00005e0000047ab9 */ /* 0x000fe20000000a00 */
[----:B------:R-:W-:Y:S01]  /*1380*/  ISETP.GT.AND P4, PT, R219, 0x7f, PT ;  /* 0x0000007fdb00780c */ /* 0x000fe20003f84270 */
[----:B------:R2:W-:Y:S01]  /*1390*/  LDGSTS.E.BYPASS.LTC128B.128 [R221+0xb080], [R28.64+0x80], !P0 ;  /* 0x0b0800801cdd7fae */ /* 0x0005e2000c101d48 */
[----:B------:R-:W-:Y:S01]  /*13a0*/  @!P6 LEA R34, P0, R13, R28, 0x1 ;  /* 0x0000001c0d22e211 */ /* 0x000fe200078008ff */
[----:B------:R-:W-:Y:S01]  /*13b0*/  USHF.L.U64.HI UR12, UR4, UR7, UR5 ;  /* 0x00000007040c7299 */ /* 0x000fe20008010205 */
[C---:B------:R-:W-:Y:S01]  /*13c0*/  @!P6 ISETP.GE.OR P5, PT, R20.reuse, c[0x0][0x1cc], !P1 ;  /* 0x000073001400ea0c */ /* 0x040fe20004fa6670 */
[----:B------:R2:W-:Y:S01]  /*13d0*/  LDGSTS.E.BYPASS.LTC128B.128 [R221+0xd880], [R28.64+0x100], !P3 ;  /* 0x0d8801001cdd7fae */ /* 0x0005e2000d901d48 */
[----:B------:R-:W-:Y:S01]  /*13e0*/  ISETP.GE.AND P6, PT, R20, c[0x0][0x19c], PT ;  /* 0x0000670014007a0c */ /* 0x000fe20003fc6270 */
[----:B------:R-:W-:Y:S01]  /*13f0*/  USHF.L.U32 UR13, UR4, 0x6, URZ ;  /* 0x00000006040d7899 */ /* 0x000fe2000800063f */
[----:B------:R-:W-:Y:S01]  /*1400*/  IMAD R18, R23, c[0x0][0x20c], R18 ;  /* 0x0000830017127a24 */ /* 0x000fe200078e0212 */
[----:B------:R-:W-:Y:S01]  /*1410*/  CS2R R124, SRZ ;  /* 0x00000000007c7805 */ /* 0x000fe2000001ff00 */
[----:B------:R-:W-:Y:S01]  /*1420*/  ISETP.LT.OR P3, PT, R8, 0x1, P6 ;  /* 0x000000010800780c */ /* 0x000fe20003761670 */
[----:B------:R-:W-:Y:S01]  /*1430*/  IMAD.SHL.U32 R3, R3, 0x8, RZ ;  /* 0x0000000803037824 */ /* 0x000fe200078e00ff */
[----:B------:R-:W-:Y:S01]  /*1440*/  CS2R R122, SRZ ;  /* 0x00000000007a7805 */ /* 0x000fe2000001ff00 */
[----:B------:R-:W-:Y:S01]  /*1450*/  @!P4 ISETP.GE.OR P1, PT, R6, c[0x0][0x1cc], !P1 ;  /* 0x000073000600ca0c */ /* 0x000fe20004f26670 */
[----:B------:R-:W-:Y:S01]  /*1460*/  IMAD.IADD R5, R222, 0x1, R5 ;  /* 0x00000001de057824 */ /* 0x000fe200078e0205 */
[----:B------:R-:W-:Y:S01]  /*1470*/  @!P4 LEA.HI.X R35, R13, R29, R11, 0x1, P0 ;  /* 0x0000001d0d23c211 */ /* 0x000fe200000f0c0b */
[----:B------:R-:W-:Y:S01]  /*1480*/  CS2R R120, SRZ ;  /* 0x0000000000787805 */ /* 0x000fe2000001ff00 */
[----:B------:R-:W-:Y:S01]  /*1490*/  SHF.R.S32.HI R11, RZ, 0x1f, R0 ;  /* 0x0000001fff0b7819 */ /* 0x000fe20000011400 */
[----:B------:R-:W-:Y:S01]  /*14a0*/  CS2R R118, SRZ ;  /* 0x0000000000767805 */ /* 0x000fe2000001ff00 */
[----:B------:R-:W-:Y:S01]  /*14b0*/  CS2R R116, SRZ ;  /* 0x0000000000747805 */ /* 0x000fe2000001ff00 */
[----:B------:R3:W-:Y:S01]  /*14c0*/  @!P4 LDGSTS.E.BYPASS.LTC128B.128 [R221+0x9880], [R34.64], !P5 ;  /* 0x0988000022ddcfae */ /* 0x0007e2000e901d48 */
[----:B------:R-:W-:Y:S01]  /*14d0*/  ISETP.GT.AND P5, PT, R219, 0x7f, PT ;  /* 0x0000007fdb00780c */ /* 0x000fe20003fa4270 */
[----:B------:R-:W-:Y:S01]  /*14e0*/  IMAD R13, R11, c[0x0][0x180], RZ ;  /* 0x000060000b0d7a24 */ /* 0x000fe200078e02ff */
[----:B-1----:R-:W-:Y:S01]  /*14f0*/  LEA R32, P0, R16, c[0x0][0x190], 0x1 ;  /* 0x0000640010207a11 */ /* 0x002fe200078008ff */
[----:B------:R-:W-:Y:S01]  /*1500*/  CS2R R114, SRZ ;  /* 0x0000000000727805 */ /* 0x000fe2000001ff00 */
[----:B------:R-:W-:Y:S01]  /*1510*/  ISETP.GE.AND P4, PT, R9, c[0x0][0x19c], PT ;  /* 0x0000670009007a0c */ /* 0x000fe20003f86270 */
[----:B------:R-:W-:Y:S01]  /*1520*/  IMAD R234, R0, c[0x0][0x184], R13 ;  /* 0x0000610000ea7a24 */ /* 0x000fe200078e020d */
[----:B------:R-:W-:Y:S01]  /*1530*/  LEA.HI.X R33, R16, c[0x0][0x194], R15, 0x1, P0 ;  /* 0x0000650010217a11 */ /* 0x000fe200000f0c0f */
[----:B------:R-:W-:Y:S01]  /*1540*/  IMAD R16, R7, c[0x0][0x178], RZ ;  /* 0x00005e0007107a24 */ /* 0x000fe200078e02ff */
[----:B------:R-:W-:Y:S01]  /*1550*/  ISETP.LT.OR P0, PT, R8, 0x1, P4 ;  /* 0x000000010800780c */ /* 0x000fe20002701670 */
[----:B------:R-:W-:Y:S01]  /*1560*/  IMAD.MOV.U32 R7, RZ, RZ, c[0x0][0x1ac] ;  /* 0x00006b00ff077624 */ /* 0x000fe200078e00ff */
[----:B------:R-:W-:Y:S01]  /*1570*/  CS2R R112, SRZ ;  /* 0x0000000000707805 */ /* 0x000fe2000001ff00 */
[C---:B------:R-:W-:Y:S01]  /*1580*/  IMAD R16, R23.reuse, c[0x0][0x17c], R16 ;  /* 0x00005f0017107a24 */ /* 0x040fe200078e0210 */
[----:B------:R-:W-:Y:S01]  /*1590*/  CS2R R86, SRZ ;  /* 0x0000000000567805 */ /* 0x000fe2000001ff00 */
[----:B------:R3:W-:Y:S01]  /*15a0*/  @!P5 LDGSTS.E.BYPASS.LTC128B.128 [R221+0xc080], [R34.64+0x80], !P2 ;  /* 0x0c08008022dddfae */ /* 0x0007e2000d101d48 */
[----:B------:R-:W-:Y:S01]  /*15b0*/  ISETP.GE.AND P2, PT, R6, c[0x0][0x19c], PT ;  /* 0x0000670006007a0c */ /* 0x000fe20003f46270 */
[----:B--2---:R-:W-:Y:S01]  /*15c0*/  IMAD.WIDE.U32 R28, R23, c[0x0][0x178], R20 ;  /* 0x00005e00171c7a25 */ /* 0x004fe200078e0014 */
[----:B------:R-:W-:Y:S01]  /*15d0*/  CS2R R84, SRZ ;  /* 0x0000000000547805 */ /* 0x000fe2000001ff00 */
[----:B------:R3:W-:Y:S01]  /*15e0*/  @!P5 LDGSTS.E.BYPASS.LTC128B.128 [R221+0xe880], [R34.64+0x100], !P1 ;  /* 0x0e88010022dddfae */ /* 0x0007e2000c901d48 */
[----:B------:R-:W-:Y:S01]  /*15f0*/  ISETP.LT.OR P1, PT, R8, 0x1, P2 ;  /* 0x000000010800780c */ /* 0x000fe20001721670 */
[----:B------:R-:W-:Y:S01]  /*1600*/  IMAD.IADD R17, R29, 0x1, R16 ;  /* 0x000000011d117824 */ /* 0x000fe200078e0210 */
[----:B------:R-:W-:Y:S01]  /*1610*/  CS2R R82, SRZ ;  /* 0x0000000000527805 */ /* 0x000fe2000001ff00 */
[----:B------:R1:W-:Y:S01]  /*1620*/  LDGSTS.E.BYPASS.LTC128B.128 [R221+0x80], [R32.64], !P3 ;  /* 0x0008000020dd7fae */ /* 0x0003e2000d901d48 */
[----:B------:R-:W-:Y:S01]  /*1630*/  ISETP.NE.AND P3, PT, R2, RZ, PT ;  /* 0x000000ff0200720c */ /* 0x000fe20003f65270 */
[----:B------:R-:W-:Y:S01]  /*1640*/  IMAD.MOV.U32 R2, RZ, RZ, c[0x0][0x1a8] ;  /* 0x00006a00ff027624 */ /* 0x000fe200078e00ff */
[----:B------:R-:W-:Y:S01]  /*1650*/  CS2R R80, SRZ ;  /* 0x0000000000507805 */ /* 0x000fe2000001ff00 */
[----:B------:R1:W-:Y:S01]  /*1660*/  LDGSTS.E.BYPASS.LTC128B.128 [R221+0x2880], [R32.64+0x80], !P0 ;  /* 0x0288008020dd7fae */ /* 0x0003e2000c101d48 */
[----:B------:R-:W-:Y:S01]  /*1670*/  SEL R230, R229, RZ, !P3 ;  /* 0x000000ffe5e67207 */ /* 0x000fe20005800000 */
[----:B------:R-:W-:Y:S01]  /*1680*/  IMAD.MOV.U32 R16, RZ, RZ, R28 ;  /* 0x000000ffff107224 */ /* 0x000fe200078e001c */
[C---:B------:R-:W-:Y:S01]  /*1690*/  LEA R30, P0, R2.reuse, R32, 0x6 ;  /* 0x00000020021e7211 */ /* 0x040fe200078030ff */
[----:B------:R-:W-:Y:S01]  /*16a0*/  IMAD R15, R251, UR12, RZ ;  /* 0x0000000cfb0f7c24 */ /* 0x000fe2000f8e02ff */
[----:B------:R-:W-:Y:S01]  /*16b0*/  CS2R R78, SRZ ;  /* 0x00000000004e7805 */ /* 0x000fe2000001ff00 */
[----:B------:R1:W-:Y:S01]  /*16c0*/  LDGSTS.E.BYPASS.LTC128B.128 [R221+0x5080], [R32.64+0x100], !P1 ;  /* 0x0508010020dd7fae */ /* 0x0003e2000c901d48 */
[----:B------:R-:W-:Y:S01]  /*16d0*/  LEA.HI.X R31, R2, R33, R7, 0x6, P0 ;  /* 0x00000021021f7211 */ /* 0x000fe200000f3407 */
[----:B------:R-:W-:Y:S01]  /*16e0*/  IMAD.WIDE.U32 R16, R0, c[0x0][0x180], R16 ;  /* 0x0000600000107a25 */ /* 0x000fe200078e0010 */
[----:B------:R-:W-:Y:S01]  /*16f0*/  ISETP.GE.AND P0, PT, R9, c[0x0][0x16c], PT ;  /* 0x00005b0009007a0c */ /* 0x000fe20003f06270 */
[----:B------:R-:W-:Y:S01]  /*1700*/  CS2R R76, SRZ ;  /* 0x00000000004c7805 */ /* 0x000fe2000001ff00 */
[----:B------:R-:W-:Y:S01]  /*1710*/  SEL R7, R10, RZ, !P3 ;  /* 0x000000ff0a077207 */ /* 0x000fe20005800000 */
[----:B------:R-:W-:Y:S01]  /*1720*/  IMAD.IADD R235, R17, 0x1, R234 ;  /* 0x0000000111eb7824 */ /* 0x000fe200078e02ea */
[----:B------:R-:W-:Y:S01]  /*1730*/  ISETP.LT.OR P3, PT, R8, 0x21, P6 ;  /* 0x000000210800780c */ /* 0x000fe20003761670 */
[----:B------:R-:W-:Y:S01]  /*1740*/  IMAD.MOV.U32 R234, RZ, RZ, R16 ;  /* 0x000000ffffea7224 */ /* 0x000fe200078e0010 */
[----:B------:R-:W-:Y:S01]  /*1750*/  SEL R2, RZ, 0xffffffff, P0 ;  /* 0xffffffffff027807 */ /* 0x000fe20000000000 */
[----:B------:R-:W-:Y:S01]  /*1760*/  IMAD R245, R7, c[0x0][0x188], RZ ;  /* 0x0000620007f57a24 */ /* 0x000fe200078e02ff */
[C---:B------:R-:W-:Y:S01]  /*1770*/  ISETP.GT.AND P0, PT, R219.reuse, 0x7f, PT ;  /* 0x0000007fdb00780c */ /* 0x040fe20003f04270 */
[----:B------:R-:W-:Y:S01]  /*1780*/  IMAD.U32 R16, RZ, RZ, UR11 ;  /* 0x0000000bff107e24 */ /* 0x000fe2000f8e00ff */
[----:B------:R-:W-:Y:S01]  /*1790*/  ISETP.GE.AND P1, PT, R20, c[0x0][0x16c], PT ;  /* 0x00005b0014007a0c */ /* 0x000fe20003f26270 */
[----:B------:R-:W-:Y:S01]  /*17a0*/  IMAD.SHL.U32 R2, R2, 0x2, RZ ;  /* 0x0000000202027824 */ /* 0x000fe200078e00ff */
[----:B------:R-:W-:Y:S01]  /*17b0*/  @!P5 ISETP.LT.OR P6, PT, R8, 0x41, P6 ;  /* 0x000000410800d80c */ /* 0x000fe200037c1670 */
[----:B------:R-:W-:Y:S01]  /*17c0*/  IMAD R245, R230, c[0x0][0x18c], R245 ;  /* 0x00006300e6f57a24 */ /* 0x000fe200078e02f5 */
[----:B------:R-:W-:Y:S01]  /*17d0*/  ISETP.LT.OR P5, PT, R8, 0x21, P4 ;  /* 0x000000210800780c */ /* 0x000fe200027a1670 */
[----:B------:R-:W-:Y:S01]  /*17e0*/  IMAD.WIDE.U32 R234, R230, c[0x0][0x188], R234 ;  /* 0x00006200e6ea7a25 */ /* 0x000fe200078e00ea */
[----:B------:R-:W-:Y:S01]  /*17f0*/  SEL R13, RZ, 0x1, P1 ;  /* 0x00000001ff0d7807 */ /* 0x000fe20000800000 */
[----:B------:R2:W-:Y:S01]  /*1800*/  LDGSTS.E.BYPASS.LTC128B.128 [R221+0x1080], [R30.64], !P3 ;  /* 0x010800001edd7fae */ /* 0x0005e2000d901d48 */
[----:B------:R-:W-:Y:S01]  /*1810*/  ISETP.GT.AND P3, PT, R219, 0x7f, PT ;  /* 0x0000007fdb00780c */ /* 0x000fe20003f64270 */
[----:B------:R-:W-:Y:S01]  /*1820*/  IMAD.IADD R245, R235, 0x1, R245 ;  /* 0x00000001ebf57824 */ /* 0x000fe200078e02f5 */
[C---:B------:R-:W-:Y:S01]  /*1830*/  ISETP.LT.OR P1, PT, R8.reuse, 0x21, P2 ;  /* 0x000000210800780c */ /* 0x040fe20001721670 */
[----:B------:R-:W-:Y:S01]  /*1840*/  IMAD.MOV.U32 R244, RZ, RZ, R234 ;  /* 0x000000fffff47224 */ /* 0x000fe200078e00ea */
[C---:B------:R-:W-:Y:S01]  /*1850*/  @!P0 ISETP.LT.OR P4, PT, R8.reuse, 0x41, P4 ;  /* 0x000000410800880c */ /* 0x040fe20002781670 */
[----:B------:R-:W-:Y:S01]  /*1860*/  IMAD.WIDE.U32 R22, R23, c[0x0][0x208], R20 ;  /* 0x0000820017167a25 */ /* 0x000fe200078e0014 */
[----:B------:R-:W-:Y:S01]  /*1870*/  @!P0 ISETP.LT.OR P2, PT, R8, 0x41, P2 ;  /* 0x000000410800880c */ /* 0x000fe20001741670 */
[----:B------:R-:W-:Y:S01]  /*1880*/  USHF.L.U32 UR11, UR4, 0x5, URZ ;  /* 0x00000005040b7899 */ /* 0x000fe2000800063f */
[----:B------:R-:W-:Y:S01]  /*1890*/  ISETP.GE.AND P0, PT, R6, c[0x0][0x16c], PT ;  /* 0x00005b0006007a0c */ /* 0x000fe20003f06270 */
[----:B------:R2:W-:Y:S01]  /*18a0*/  LDGSTS.E.BYPASS.LTC128B.128 [R221+0x3880], [R30.64+0x80], !P5 ;  /* 0x038800801edd7fae */ /* 0x0005e2000e901d48 */
[----:B------:R-:W-:Y:S01]  /*18b0*/  LOP3.LUT R2, R2, 0x2, R13, 0xe2, !PT ;  /* 0x0000000202027812 */ /* 0x000fe200078ee20d */
[----:B------:R-:W-:Y:S01]  /*18c0*/  IMAD.U32 R13, RZ, RZ, UR10 ;  /* 0x0000000aff0d7e24 */ /* 0x000fe2000f8e00ff */
[----:B------:R-:W-:Y:S01]  /*18d0*/  SEL R17, RZ, 0x4, P0 ;  /* 0x00000004ff117807 */ /* 0x000fe20000000000 */
[----:B------:R-:W-:Y:S01]  /*18e0*/  IMAD.IADD R19, R23, 0x1, R18 ;  /* 0x0000000117137824 */ /* 0x000fe200078e0212 */
[----:B------:R-:W-:Y:S01]  /*18f0*/  SHF.R.S32.HI R8, RZ, 0x1f, R251 ;  /* 0x0000001fff087819 */ /* 0x000fe200000114fb */
[----:B------:R2:W-:Y:S01]  /*1900*/  LDGSTS.E.BYPASS.LTC128B.128 [R221+0x6080], [R30.64+0x100], !P1 ;  /* 0x060801001edd7fae */ /* 0x0005e2000c901d48 */
[----:B------:R-:W-:Y:S01]  /*1910*/  @!P3 LEA R28, P0, R16, R30, 0x1 ;  /* 0x0000001e101cb211 */ /* 0x000fe200078008ff */
[----:B------:R-:W-:Y:S01]  /*1920*/  IMAD.MOV.U32 R18, RZ, RZ, R22 ;  /* 0x000000ffff127224 */ /* 0x000fe200078e0016 */
[----:B------:R-:W-:Y:S01]  /*1930*/  P2R R10, PR, RZ, 0x10 ;  /* 0x00000010ff0a7803 */ /* 0x000fe20000000000 */
[----:B------:R-:W-:Y:S01]  /*1940*/  IMAD R15, R8, UR13, R15 ;  /* 0x0000000d080f7c24 */ /* 0x000fe2000f8e020f */
[----:B------:R-:W-:Y:S01]  /*1950*/  LOP3.LUT R2, R2, R17, RZ, 0xfc, !PT ;  /* 0x0000001102027212 */ /* 0x000fe200078efcff */
[----:B------:R-:W-:Y:S01]  /*1960*/  USHF.L.U64.HI UR10, UR4, UR6, UR5 ;  /* 0x00000006040a7299 */ /* 0x000fe20008010205 */
[----:B------:R-:W-:Y:S01]  /*1970*/  @!P3 LEA.HI.X R29, R16, R31, R13, 0x1, P0 ;  /* 0x0000001f101db211 */ /* 0x000fe200000f0c0d */
[----:B------:R-:W-:Y:S01]  /*1980*/  IMAD.WIDE.U32 R16, R251, UR13, R244 ;  /* 0x0000000dfb107c25 */ /* 0x000fe2000f8e00f4 */
[----:B------:R-:W-:Y:S01]  /*1990*/  ISETP.NE.AND P1, PT, R10, RZ, PT ;  /* 0x000000ff0a00720c */ /* 0x000fe20003f25270 */
[----:B------:R-:W-:Y:S01]  /*19a0*/  ULDC.64 UR4, c[0x0][0x208] ;  /* 0x0000820000047ab9 */ /* 0x000fe20000000a00 */
[C---:B------:R-:W-:Y:S01]  /*19b0*/  LOP3.LUT P5, RZ, R2.reuse, 0x1, RZ, 0xc0, !PT ;  /* 0x0000000102ff7812 */ /* 0x040fe200078ac0ff */
[----:B------:R-:W-:Y:S01]  /*19c0*/  IMAD.IADD R10, R17, 0x1, R15 ;  /* 0x00000001110a7824 */ /* 0x000fe200078e020f */
[----:B------:R4:W-:Y:S01]  /*19d0*/  @!P3 LDGSTS.E.BYPASS.LTC128B.128 [R221+0x2080], [R28.64], !P6 ;  /* 0x020800001cddbfae */ /* 0x0009e2000f101d48 */
[----:B------:R-:W-:Y:S01]  /*19e0*/  IMAD.SHL.U32 R15, R251, 0x40, RZ ;  /* 0x00000040fb0f7824 */ /* 0x000fe200078e00ff */
[C---:B------:R-:W-:Y:S01]  /*19f0*/  LOP3.LUT P4, RZ, R2.reuse, 0x2, RZ, 0xc0, !PT ;  /* 0x0000000202ff7812 */ /* 0x040fe2000788c0ff */
[----:B------:R-:W-:Y:S01]  /*1a00*/  IMAD R13, R11, c[0x0][0x210], RZ ;  /* 0x000084000b0d7a24 */ /* 0x000fe200078e02ff */
[----:B------:R-:W-:Y:S01]  /*1a10*/  LOP3.LUT P6, RZ, R2, 0x4, RZ, 0xc0, !PT ;  /* 0x0000000402ff7812 */ /* 0x000fe200078cc0ff */
[----:B-1----:R-:W-:Y:S01]  /*1a20*/  IMAD.U32 R32, RZ, RZ, UR11 ;  /* 0x0000000bff207e24 */ /* 0x002fe2000f8e00ff */
[----:B------:R-:W-:Y:S01]  /*1a30*/  IADD3 R2, -R227, R228, -R15 ;  /* 0x000000e4e3027210 */ /* 0x000fe20007ffe90f */
[----:B------:R-:W-:Y:S01]  /*1a40*/  IMAD R232, R0, c[0x0][0x214], R13 ;  /* 0x0000850000e87a24 */ /* 0x000fe200078e020d */
[----:B------:R-:W-:Y:S01]  /*1a50*/  LEA R22, P0, R16, c[0x0][0x160], 0x1 ;  /* 0x0000580010167a11 */ /* 0x000fe200078008ff */
[----:B------:R4:W-:Y:S01]  /*1a60*/  @!P3 LDGSTS.E.BYPASS.LTC128B.128 [R221+0x4880], [R28.64+0x80], !P1 ;  /* 0x048800801cddbfae */ /* 0x0009e2000c901d48 */
[----:B------:R-:W-:Y:S01]  /*1a70*/  IMAD.U32 R13, RZ, RZ, UR11 ;  /* 0x0000000bff0d7e24 */ /* 0x000fe2000f8e00ff */
[C---:B------:R-:W-:Y:S01]  /*1a80*/  ISETP.LT.OR P1, PT, R2.reuse, 0x1, !P6 ;  /* 0x000000010200780c */ /* 0x040fe20007721670 */
[----:B------:R-:W-:Y:S01]  /*1a90*/  IMAD R17, R11, c[0x0][0x270], RZ ;  /* 0x00009c000b117a24 */ /* 0x000fe200078e02ff */
[----:B------:R4:W-:Y:S01]  /*1aa0*/  @!P3 LDGSTS.E.BYPASS.LTC128B.128 [R221+0x7080], [R28.64+0x100], !P2 ;  /* 0x070801001cddbfae */ /* 0x0009e2000d101d48 */
[----:B------:R-:W-:Y:S01]  /*1ab0*/  ISETP.LT.OR P3, PT, R2, 0x1, !P5 ;  /* 0x000000010200780c */ /* 0x000fe20006f61670 */
[----:B------:R-:W-:Y:S01]  /*1ac0*/  IMAD.WIDE.U32 R18, R0, c[0x0][0x210], R18 ;  /* 0x0000840000127a25 */ /* 0x000fe200078e0012 */
[----:B------:R-:W-:Y:S01]  /*1ad0*/  LEA.HI.X R23, R16, c[0x0][0x164], R10, 0x1, P0 ;  /* 0x0000590010177a11 */ /* 0x000fe200000f0c0a */
[----:B------:R-:W0:Y:S01]  /*1ae0*/  LDGDEPBAR ;  /* 0x00000000000079af */ /* 0x000e220000000000 */
[----:B------:R-:W-:Y:S01]  /*1af0*/  LEA R32, P0, R32, R22, 0x1 ;  /* 0x0000001620207211 */ /* 0x000fe200078008ff */
[----:B------:R-:W-:Y:S01]  /*1b00*/  IMAD.U32 R10, RZ, RZ, UR10 ;  /* 0x0000000aff0a7e24 */ /* 0x000fe2000f8e00ff */
[----:B------:R-:W-:Y:S01]  /*1b10*/  ISETP.LT.OR P2, PT, R2, 0x1, !P4 ;  /* 0x000000010200780c */ /* 0x000fe20006741670 */
[----:B------:R-:W-:Y:S01]  /*1b20*/  IMAD R240, R0, c[0x0][0x274], R17 ;  /* 0x00009d0000f07a24 */ /* 0x000fe200078e0211 */
[----:B------:R-:W-:Y:S01]  /*1b30*/  USHF.L.U64.HI UR7, UR4, UR7, UR5 ;  /* 0x0000000704077299 */ /* 0x000fe20008010205 */
[----:B------:R-:W-:Y:S01]  /*1b40*/  IMAD.IADD R233, R19, 0x1, R232 ;  /* 0x0000000113e97824 */ /* 0x000fe200078e02e8 */
[----:B------:R-:W-:Y:S01]  /*1b50*/  LEA.HI.X R33, R13, R23, R10, 0x1, P0 ;  /* 0x000000170d217211 */ /* 0x000fe200000f0c0a */
[----:B------:R-:W-:Y:S01]  /*1b60*/  IMAD R19, R7, c[0x0][0x278], RZ ;  /* 0x00009e0007137a24 */ /* 0x000fe200078e02ff */
[----:B------:R-:W-:Y:S01]  /*1b70*/  ISETP.LT.OR P0, PT, R2, 0x21, !P5 ;  /* 0x000000210200780c */ /* 0x000fe20006f01670 */
[----:B------:R1:W-:Y:S01]  /*1b80*/  LDGSTS.E.BYPASS.LTC128B.128 [R221+0xf080], [R22.64], !P3 ;  /* 0x0f08000016dd7fae */ /* 0x0003e2000d901d48 */
[----:B------:R-:W-:Y:S01]  /*1b90*/  ISETP.GT.AND P3, PT, R219, 0xf, PT ;  /* 0x0000000fdb00780c */ /* 0x000fe20003f64270 */
[----:B------:R-:W-:Y:S01]  /*1ba0*/  IMAD R19, R230, c[0x0][0x27c], R19 ;  /* 0x00009f00e6137a24 */ /* 0x000fe200078e0213 */
[----:B------:R-:W-:Y:S01]  /*1bb0*/  SHF.R.S32.HI R13, RZ, 0x1f, R15 ;  /* 0x0000001fff0d7819 */ /* 0x000fe2000001140f */
[----:B------:R-:W-:Y:S01]  /*1bc0*/  IMAD.MOV.U32 R232, RZ, RZ, R18 ;  /* 0x000000ffffe87224 */ /* 0x000fe200078e0012 */
[----:B------:R-:W-:Y:S01]  /*1bd0*/  USHF.L.U32 UR12, UR4, 0x6, URZ ;  /* 0x00000006040c7899 */ /* 0x000fe2000800063f */
[----:B------:R1:W-:Y:S01]  /*1be0*/  LDGSTS.E.BYPASS.LTC128B.128 [R221+0x11080], [R22.64+0x80], !P2 ;  /* 0x1108008016dd7fae */ /* 0x0003e2000d101d48 */
[----:B------:R-:W-:Y:S01]  /*1bf0*/  IMAD R243, R7, c[0x0][0x218], RZ ;  /* 0x0000860007f37a24 */ /* 0x000fe200078e02ff */
[----:B------:R-:W-:Y:S01]  /*1c00*/  ISETP.LT.OR P2, PT, R2, 0x21, !P6 ;  /* 0x000000210200780c */ /* 0x000fe20007741670 */
[----:B------:R-:W-:Y:S01]  /*1c10*/  IMAD.WIDE.U32 R232, R230, c[0x0][0x218], R232 ;  /* 0x00008600e6e87a25 */ /* 0x000fe200078e00e8 */
[----:B------:R1:W-:Y:S01]  /*1c20*/  LDGSTS.E.BYPASS.LTC128B.128 [R221+0x13080], [R22.64+0x100], !P1 ;  /* 0x1308010016dd7fae */ /* 0x0003e2000c901d48 */
[----:B------:R-:W-:Y:S01]  /*1c30*/  ISETP.LT.OR P1, PT, R2, 0x21, !P4 ;  /* 0x000000210200780c */ /* 0x000fe20006721670 */
[----:B------:R-:W-:Y:S01]  /*1c40*/  USHF.L.U64.HI UR5, UR4, UR6, UR5 ;  /* 0x0000000604057299 */ /* 0x000fe20008010205 */
[----:B----4-:R-:W-:Y:S01]  /*1c50*/  IMAD.WIDE.U32 R28, R0, c[0x0][0x270], R26 ;  /* 0x00009c00001c7a25 */ /* 0x010fe200078e001a */
[----:B------:R4:W-:Y:S01]  /*1c60*/  LDGSTS.E.BYPASS.LTC128B.128 [R221+0x10080], [R32.64], !P0 ;  /* 0x1008000020dd7fae */ /* 0x0009e2000c101d48 */
[----:B------:R-:W-:Y:S01]  /*1c70*/  @P3 LOP3.LUT R4, R4, 0x2, RZ, 0xfc, !PT ;  /* 0x0000000204043812 */ /* 0x000fe200078efcff */
[----:B------:R-:W-:Y:S01]  /*1c80*/  ULDC UR6, c[0x0][0x2a0] ;  /* 0x0000a80000067ab9 */ /* 0x000fe20000000800 */
[----:B------:R-:W-:Y:S01]  /*1c90*/  IMAD.IADD R241, R29, 0x1, R240 ;  /* 0x000000011df17824 */ /* 0x000fe200078e02f0 */
[----:B------:R-:W-:Y:S01]  /*1ca0*/  IADD3 R2, -R15, R228, -R227 ;  /* 0x000000e40f027210 */ /* 0x000fe20007ffe9e3 */
[----:B------:R-:W-:Y:S01]  /*1cb0*/  IMAD.MOV.U32 R240, RZ, RZ, R28 ;  /* 0x000000fffff07224 */ /* 0x000fe200078e001c */
[----:B------:R-:W-:Y:S01]  /*1cc0*/  LEA.HI R16, R14, R219, RZ, 0x2 ;  /* 0x000000db0e107211 */ /* 0x000fe200078f10ff */
[C---:B------:R-:W-:Y:S01]  /*1cd0*/  IMAD R243, R230.reuse, c[0x0][0x21c], R243 ;  /* 0x00008700e6f37a24 */ /* 0x040fe200078e02f3 */
[----:B------:R-:W-:Y:S01]  /*1ce0*/  ULOP3.LUT UR6, URZ, UR6, URZ, 0x33, !UPT ;  /* 0x000000063f067292 */ /* 0x000fe2000f8e333f */
[----:B------:R-:W-:Y:S01]  /*1cf0*/  IMAD.WIDE.U32 R240, R230, c[0x0][0x278], R240 ;  /* 0x00009e00e6f07a25 */ /* 0x000fe200078e00f0 */
[----:B------:R4:W-:Y:S01]  /*1d00*/  LDGSTS.E.BYPASS.LTC128B.128 [R221+0x12080], [R32.64+0x80], !P1 ;  /* 0x1208008020dd7fae */ /* 0x0009e2000c901d48 */
[----:B------:R-:W-:Y:S01]  /*1d10*/  SHF.R.S32.HI R21, RZ, 0x2, R16 ;  /* 0x00000002ff157819 */ /* 0x000fe20000011410 */
[----:B------:R-:W-:Y:S01]  /*1d20*/  CS2R R74, SRZ ;  /* 0x00000000004a7805 */ /* 0x000fe2000001ff00 */
[----:B------:R-:W-:Y:S01]  /*1d30*/  IMAD.IADD R218, R241, 0x1, R19 ;  /* 0x00000001f1da7824 */ /* 0x000fe200078e0213 */
[----:B------:R-:W-:Y:S01]  /*1d40*/  @!P3 IADD3 R19, P0, R15, R240, RZ ;  /* 0x000000f00f13b210 */ /* 0x000fe20007f1e0ff */
[----:B------:R-:W-:Y:S01]  /*1d50*/  IMAD R17, R251, UR7, RZ ;  /* 0x00000007fb117c24 */ /* 0x000fe2000f8e02ff */
[----:B------:R4:W-:Y:S01]  /*1d60*/  LDGSTS.E.BYPASS.LTC128B.128 [R221+0x14080], [R32.64+0x100], !P2 ;  /* 0x1408010020dd7fae */ /* 0x0009e2000d101d48 */
[----:B------:R-:W-:Y:S01]  /*1d70*/  IMAD.IADD R243, R233, 0x1, R243 ;  /* 0x00000001e9f37824 */ /* 0x000fe200078e02f3 */
[----:B------:R-:W-:Y:S01]  /*1d80*/  USHF.L.U32 UR7, UR4, 0x5, URZ ;  /* 0x0000000504077899 */ /* 0x000fe2000800063f */
[----:B------:R-:W-:Y:S01]  /*1d90*/  @!P3 IMAD.X R10, R13, 0x1, R218, P0 ;  /* 0x000000010d0ab824 */ /* 0x000fe200000e06da */
[C---:B--2---:R-:W-:Y:S01]  /*1da0*/  @!P3 LEA R30, P0, R19.reuse, c[0x0][0x258], 0x2 ;  /* 0x00009600131eba11 */ /* 0x044fe200078010ff */
[----:B------:R-:W-:Y:S01]  /*1db0*/  IMAD.MOV.U32 R242, RZ, RZ, R232 ;  /* 0x000000fffff27224 */ /* 0x000fe200078e00e8 */
[----:B------:R-:W-:Y:S01]  /*1dc0*/  ISETP.GE.AND P2, PT, R6, c[0x0][0x1fc], PT ;  /* 0x00007f0006007a0c */ /* 0x000fe20003f46270 */
[----:B------:R-:W-:Y:S01]  /*1dd0*/  IMAD R8, R8, UR12, R17 ;  /* 0x0000000c08087c24 */ /* 0x000fe2000f8e0211 */
[----:B------:R-:W-:Y:S01]  /*1de0*/  @!P3 LEA.HI.X R31, R19, c[0x0][0x25c], R10, 0x2, P0 ;  /* 0x00009700131fba11 */ /* 0x000fe200000f140a */
[----:B-1----:R-:W-:Y:S01]  /*1df0*/  IMAD.WIDE.U32 R22, R251, UR12, R242 ;  /* 0x0000000cfb167c25 */ /* 0x002fe2000f8e00f2 */
[----:B------:R-:W-:Y:S01]  /*1e00*/  P2R R17, PR, RZ, 0x20 ;  /* 0x00000020ff117803 */ /* 0x000fe20000000000 */
[----:B------:R-:W-:Y:S01]  /*1e10*/  CS2R R72, SRZ ;  /* 0x0000000000487805 */ /* 0x000fe2000001ff00 */
[----:B------:R-:W-:Y:S01]  /*1e20*/  ISETP.GE.AND P5, PT, R20, c[0x0][0x1fc], PT ;  /* 0x00007f0014007a0c */ /* 0x000fe20003fa6270 */
[----:B------:R-:W-:Y:S01]  /*1e30*/  @!P3 IMAD.SHL.U32 R10, R219, 0x10, RZ ;  /* 0x00000010db0ab824 */ /* 0x000fe200078e00ff */
[----:B------:R-:W-:Y:S01]  /*1e40*/  LEA R28, P0, R22, c[0x0][0x1f0], 0x1 ;  /* 0x00007c00161c7a11 */ /* 0x000fe200078008ff */
[----:B------:R-:W-:Y:S01]  /*1e50*/  IMAD.IADD R8, R23, 0x1, R8 ;  /* 0x0000000117087824 */ /* 0x000fe200078e0208 */
[----:B------:R-:W-:Y:S01]  /*1e60*/  ISETP.LT.OR P1, PT, R2, 0x1, P5 ;  /* 0x000000010200780c */ /* 0x000fe20002f21670 */
[----:B------:R-:W-:Y:S01]  /*1e70*/  IMAD.U32 R19, RZ, RZ, UR7 ;  /* 0x00000007ff137e24 */ /* 0x000fe2000f8e00ff */
[----:B------:R1:W-:Y:S01]  /*1e80*/  @!P3 LDGSTS.E.BYPASS.LTC128B.128 [R10+0x21080], [R30.64] ;  /* 0x210800001e0abfae */ /* 0x0003e2000b901d48 */
[----:B------:R-:W-:Y:S01]  /*1e90*/  ISETP.GE.AND P3, PT, R9, c[0x0][0x1fc], PT ;  /* 0x00007f0009007a0c */ /* 0x000fe20003f66270 */
[----:B------:R-:W-:Y:S01]  /*1ea0*/  IMAD.WIDE.U32 R26, R0, c[0x0][0x288], R26 ;  /* 0x0000a200001a7a25 */ /* 0x000fe200078e001a */
[----:B------:R-:W-:Y:S01]  /*1eb0*/  LEA.HI.X R29, R22, c[0x0][0x1f4], R8, 0x1, P0 ;  /* 0x00007d00161d7a11 */ /* 0x000fe200000f0c08 */
[----:B------:R-:W0:Y:S01]  /*1ec0*/  LDGDEPBAR ;  /* 0x00000000000079af */ /* 0x000e220000000000 */
[----:B------:R-:W-:Y:S01]  /*1ed0*/  ISETP.LT.OR P0, PT, R2, 0x1, P3 ;  /* 0x000000010200780c */ /* 0x000fe20001f01670 */
[----:B------:R-:W-:Y:S01]  /*1ee0*/  IMAD.U32 R22, RZ, RZ, UR7 ;  /* 0x00000007ff167e24 */ /* 0x000fe2000f8e00ff */
[----:B------:R-:W-:Y:S01]  /*1ef0*/  LOP3.LUT R4, R4, 0xfffffffe, RZ, 0xc0, !PT ;  /* 0xfffffffe04047812 */ /* 0x000fe200078ec0ff */
[----:B------:R-:W-:Y:S01]  /*1f00*/  IMAD.U32 R8, RZ, RZ, UR5 ;  /* 0x00000005ff087e24 */ /* 0x000fe2000f8e00ff */
[----:B------:R-:W-:Y:S01]  /*1f10*/  CS2R R70, SRZ ;  /* 0x0000000000467805 */ /* 0x000fe2000001ff00 */
[----:B------:R-:W-:Y:S01]  /*1f20*/  IMAD R237, R7, c[0x0][0x240], RZ ;  /* 0x0000900007ed7a24 */ /* 0x000fe200078e02ff */
[----:B------:R2:W-:Y:S01]  /*1f30*/  LDGSTS.E.BYPASS.LTC128B.128 [R221+0x1b080], [R28.64], !P1 ;  /* 0x1b0800001cdd7fae */ /* 0x0005e2000c901d48 */
[----:B------:R-:W-:Y:S01]  /*1f40*/  ISETP.LT.OR P1, PT, R2, 0x21, P3 ;  /* 0x000000210200780c */ /* 0x000fe20001f21670 */
[----:B------:R-:W-:Y:S01]  /*1f50*/  CS2R R68, SRZ ;  /* 0x0000000000447805 */ /* 0x000fe2000001ff00 */
[----:B------:R-:W-:Y:S01]  /*1f60*/  ISETP.GE.AND P3, PT, R219, 0x10, PT ;  /* 0x00000010db00780c */ /* 0x000fe20003f66270 */
[----:B------:R-:W-:Y:S01]  /*1f70*/  IMAD R237, R230, c[0x0][0x244], R237 ;  /* 0x00009100e6ed7a24 */ /* 0x000fe200078e02ed */
[----:B------:R-:W-:Y:S01]  /*1f80*/  CS2R R66, SRZ ;  /* 0x0000000000427805 */ /* 0x000fe2000001ff00 */
[----:B------:R-:W-:Y:S01]  /*1f90*/  CS2R R64, SRZ ;  /* 0x0000000000407805 */ /* 0x000fe2000001ff00 */
[----:B------:R2:W-:Y:S01]  /*1fa0*/  LDGSTS.E.BYPASS.LTC128B.128 [R221+0x1d080], [R28.64+0x80], !P0 ;  /* 0x1d0800801cdd7fae */ /* 0x0005e2000c101d48 */
[----:B------:R-:W-:Y:S01]  /*1fb0*/  LEA R22, P0, R22, R28, 0x1 ;  /* 0x0000001c16167211 */ /* 0x000fe200078008ff */
[----:B------:R-:W-:Y:S01]  /*1fc0*/  CS2R R62, SRZ ;  /* 0x00000000003e7805 */ /* 0x000fe2000001ff00 */
[----:B------:R-:W-:Y:S01]  /*1fd0*/  CS2R R60, SRZ ;  /* 0x00000000003c7805 */ /* 0x000fe2000001ff00 */
[----:B------:R-:W-:Y:S01]  /*1fe0*/  CS2R R58, SRZ ;  /* 0x00000000003a7805 */ /* 0x000fe2000001ff00 */
[----:B------:R-:W-:Y:S01]  /*1ff0*/  LEA.HI.X R23, R19, R29, R8, 0x1, P0 ;  /* 0x0000001d13177211 */ /* 0x000fe200000f0c08 */
[C---:B------:R-:W-:Y:S01]  /*2000*/  IMAD R19, R11.reuse, c[0x0][0x288], RZ ;  /* 0x0000a2000b137a24 */ /* 0x040fe200078e02ff */
[----:B------:R-:W-:Y:S01]  /*2010*/  ISETP.LT.OR P0, PT, R2, 0x1, P2 ;  /* 0x000000010200780c */ /* 0x000fe20001701670 */
[----:B------:R-:W-:Y:S01]  /*2020*/  IMAD R11, R11, c[0x0][0x238], RZ ;  /* 0x00008e000b0b7a24 */ /* 0x000fe200078e02ff */
[----:B-1----:R-:W-:Y:S01]  /*2030*/  LEA.HI R10, R14, R219, RZ, 0x4 ;  /* 0x000000db0e0a7211 */ /* 0x002fe200078f20ff */
[C---:B------:R-:W-:Y:S01]  /*2040*/  IMAD R238, R0.reuse, c[0x0][0x28c], R19 ;  /* 0x0000a30000ee7a24 */ /* 0x040fe200078e0213 */
[----:B------:R-:W-:Y:S01]  /*2050*/  CS2R R56, SRZ ;  /* 0x0000000000387805 */ /* 0x000fe2000001ff00 */
[----:B------:R-:W-:Y:S01]  /*2060*/  IMAD R18, R0, c[0x0][0x23c], R11 ;  /* 0x00008f0000127a24 */ /* 0x000fe200078e020b */
[----:B------:R-:W-:Y:S01]  /*2070*/  SHF.R.S32.HI R11, RZ, 0x4, R10 ;  /* 0x00000004ff0b7819 */ /* 0x000fe2000001140a */
[----:B------:R-:W-:Y:S01]  /*2080*/  IMAD.IADD R239, R27, 0x1, R238 ;  /* 0x000000011bef7824 */ /* 0x000fe200078e02ee */
[----:B------:R-:W-:Y:S01]  /*2090*/  SHF.R.S32.HI R0, RZ, 0x1f, R16 ;  /* 0x0000001fff007819 */ /* 0x000fe20000011410 */
[----:B------:R-:W-:Y:S01]  /*20a0*/  IMAD.MOV.U32 R238, RZ, RZ, R26 ;  /* 0x000000ffffee7224 */ /* 0x000fe200078e001a */
[----:B------:R-:W-:Y:S01]  /*20b0*/  LEA.HI R8, R10, R11, RZ, 0x1 ;  /* 0x0000000b0a087211 */ /* 0x000fe200078f08ff */
[----:B------:R-:W-:Y:S01]  /*20c0*/  IMAD.IADD R19, R25, 0x1, R18 ;  /* 0x0000000119137824 */ /* 0x000fe200078e0212 */
[----:B------:R-:W-:Y:S01]  /*20d0*/  LEA.HI R0, R0, R21, RZ, 0x3 ;  /* 0x0000001500007211 */ /* 0x000fe200078f18ff */
[----:B------:R2:W-:Y:S01]  /*20e0*/  LDGSTS.E.BYPASS.LTC128B.128 [R221+0x1f080], [R28.64+0x100], !P0 ;  /* 0x1f0801001cdd7fae */ /* 0x0005e2000c101d48 */
[----:B------:R-:W-:Y:S01]  /*20f0*/  ISETP.LT.OR P0, PT, R2, 0x21, P5 ;  /* 0x000000210200780c */ /* 0x000fe20002f01670 */
[----:B------:R-:W-:Y:S01]  /*2100*/  IMAD.WIDE.U32 R238, R230, c[0x0][0x290], R238 ;  /* 0x0000a400e6ee7a25 */ /* 0x000fe200078e00ee */
[----:B------:R-:W-:Y:S01]  /*2110*/  ISETP.GE.AND P5, PT, R20, c[0x0][0x1fc], PT ;  /* 0x00007f0014007a0c */ /* 0x000fe20003fa6270 */
[----:B------:R-:W-:Y:S01]  /*2120*/  CS2R R54, SRZ ;  /* 0x0000000000367805 */ /* 0x000fe2000001ff00 */
[----:B------:R-:W-:Y:S01]  /*2130*/  LEA.HI R20, R14, R219, RZ, 0x5 ;  /* 0x000000db0e147211 */ /* 0x000fe200078f28ff */
[----:B------:R-:W-:Y:S01]  /*2140*/  IMAD.MOV.U32 R18, RZ, RZ, R24 ;  /* 0x000000ffff127224 */ /* 0x000fe200078e0018 */
[----:B------:R-:W-:Y:S01]  /*2150*/  LOP3.LUT R0, R0, 0xfffffff8, RZ, 0xc0, !PT ;  /* 0xfffffff800007812 */ /* 0x000fe200078ec0ff */
[----:B------:R-:W-:Y:S01]  /*2160*/  CS2R R52, SRZ ;  /* 0x0000000000347805 */ /* 0x000fe2000001ff00 */
[----:B------:R-:W-:Y:S01]  /*2170*/  LOP3.LUT R14, R16, 0x3ffffffc, RZ, 0xc0, !PT ;  /* 0x3ffffffc100e7812 */ /* 0x000fe200078ec0ff */
[----:B------:R-:W-:Y:S01]  /*2180*/  CS2R R50, SRZ ;  /* 0x0000000000327805 */ /* 0x000fe2000001ff00 */
[----:B------:R-:W-:Y:S01]  /*2190*/  LOP3.LUT R10, R10, 0xfffffff0, RZ, 0xc0, !PT ;  /* 0xfffffff00a0a7812 */ /* 0x000fe200078ec0ff */
[----:B------:R-:W-:Y:S01]  /*21a0*/  IMAD.IADD R0, R21, 0x1, -R0 ;  /* 0x0000000115007824 */ /* 0x000fe200078e0a00 */
[----:B------:R-:W-:Y:S01]  /*21b0*/  CS2R R48, SRZ ;  /* 0x0000000000307805 */ /* 0x000fe2000001ff00 */
[----:B------:R1:W-:Y:S01]  /*21c0*/  LDGSTS.E.BYPASS.LTC128B.128 [R221+0x1c080], [R22.64], !P0 ;  /* 0x1c08000016dd7fae */ /* 0x0003e2000c101d48 */
[----:B------:R-:W-:Y:S01]  /*21d0*/  ISETP.LT.OR P0, PT, R2, 0x21, P2 ;  /* 0x000000210200780c */ /* 0x000fe20001701670 */
[----:B------:R-:W-:Y:S01]  /*21e0*/  IMAD R21, R7, c[0x0][0x290], RZ ;  /* 0x0000a40007157a24 */ /* 0x000fe200078e02ff */
[----:B------:R-:W-:Y:S01]  /*21f0*/  LOP3.LUT R2, R8, 0xfffffffe, RZ, 0xc0, !PT ;  /* 0xfffffffe08027812 */ /* 0x000fe200078ec0ff */
[----:B------:R1:W-:Y:S01]  /*2200*/  LDGSTS.E.BYPASS.LTC128B.128 [R221+0x1e080], [R22.64+0x80], !P1 ;  /* 0x1e08008016dd7fae */ /* 0x0003e2000c901d48 */
[----:B------:R-:W-:Y:S01]  /*2210*/  SHF.R.S32.HI R8, RZ, 0x5, R20 ;  /* 0x00000005ff087819 */ /* 0x000fe20000011414 */
[----:B------:R-:W-:Y:S01]  /*2220*/  IMAD R21, R230, c[0x0][0x294], R21 ;  /* 0x0000a500e6157a24 */ /* 0x000fe200078e0215 */
[----:B------:R-:W-:Y:S01]  /*2230*/  ISETP.GE.AND P1, PT, R9, c[0x0][0x1fc], PT ;  /* 0x00007f0009007a0c */ /* 0x000fe20003f26270 */
[----:B------:R-:W-:Y:S01]  /*2240*/  IMAD.IADD R2, R11, 0x1, -R2 ;  /* 0x000000010b027824 */ /* 0x000fe200078e0a02 */
[----:B------:R-:W-:Y:S01]  /*2250*/  SHF.R.S32.HI R11, RZ, 0x1f, R20 ;  /* 0x0000001fff0b7819 */ /* 0x000fe20000011414 */
[----:B------:R-:W-:Y:S01]  /*2260*/  IMAD.IADD R216, R239, 0x1, R21 ;  /* 0x00000001efd87824 */ /* 0x000fe200078e0215 */
[----:B------:R-:W-:Y:S01]  /*2270*/  ISETP.GE.AND P2, PT, R6, c[0x0][0x1fc], PT ;  /* 0x00007f0006007a0c */ /* 0x000fe20003f46270 */
[----:B------:R-:W-:Y:S01]  /*2280*/  IMAD.IADD R14, R219, 0x1, -R14 ;  /* 0x00000001db0e7824 */ /* 0x000fe200078e0a0e */
[----:B------:R-:W-:Y:S01]  /*2290*/  LEA.HI R9, R11, R8, RZ, 0x2 ;  /* 0x000000080b097211 */ /* 0x000fe200078f10ff */
[----:B------:R1:W-:Y:S01]  /*22a0*/  LDGSTS.E.BYPASS.LTC128B.128 [R221+0x20080], [R22.64+0x100], !P0 ;  /* 0x2008010016dd7fae */ /* 0x0003e2000c101d48 */
[----:B------:R-:W-:Y:S01]  /*22b0*/  SEL R11, RZ, 0x1, P5 ;  /* 0x00000001ff0b7807 */ /* 0x000fe20002800000 */
[----:B------:R-:W-:Y:S01]  /*22c0*/  IMAD.SHL.U32 R217, R2, 0x8, RZ ;  /* 0x0000000802d97824 */ /* 0x000fe200078e00ff */
[----:B------:R-:W-:Y:S01]  /*22d0*/  LOP3.LUT R9, R9, 0xfffffffc, RZ, 0xc0, !PT ;  /* 0xfffffffc09097812 */ /* 0x000fe200078ec0ff */
[----:B------:R-:W-:Y:S01]  /*22e0*/  IMAD.WIDE.U32 R230, R230, c[0x0][0x240], R18 ;  /* 0x00009000e6e67a25 */ /* 0x000fe200078e0012 */
[----:B------:R-:W-:Y:S01]  /*22f0*/  ISETP.NE.AND P5, PT, R17, RZ, PT ;  /* 0x000000ff1100720c */ /* 0x000fe20003fa5270 */
[----:B------:R-:W-:Y:S01]  /*2300*/  CS2R R46, SRZ ;  /* 0x00000000002e7805 */ /* 0x000fe2000001ff00 */
[----:B------:R-:W-:Y:S01]  /*2310*/  IADD3 R15, P0, R15, R238, RZ ;  /* 0x000000ee0f0f7210 */ /* 0x000fe20007f1e0ff */
[----:B------:R-:W-:Y:S01]  /*2320*/  IMAD.IADD R9, R8, 0x1, -R9 ;  /* 0x0000000108097824 */ /* 0x000fe200078e0a09 */
[----:B------:R-:W-:Y:S01]  /*2330*/  LOP3.LUT R20, R20, 0xffffffe0, RZ, 0xc0, !PT ;  /* 0xffffffe014147812 */ /* 0x000fe200078ec0ff */
[----:B------:R-:W-:Y:S01]  /*2340*/  IMAD.SHL.U32 R17, R0, 0x10, RZ ;  /* 0x0000001000117824 */ /* 0x000fe200078e00ff */
[----:B------:R-:W-:Y:S01]  /*2350*/  LOP3.LUT R217, R217, 0x8, RZ, 0xc0, !PT ;  /* 0x00000008d9d97812 */ /* 0x000fe200078ec0ff */
[C---:B------:R-:W-:Y:S01]  /*2360*/  IMAD.SHL.U32 R21, R9.reuse, 0x100, RZ ;  /* 0x0000010009157824 */ /* 0x040fe200078e00ff */
[----:B------:R-:W-:Y:S01]  /*2370*/  LEA.HI R16, R9, R9, RZ, 0x1 ;  /* 0x0000000909107211 */ /* 0x000fe200078f08ff */
[----:B------:R-:W-:Y:S01]  /*2380*/  IMAD.X R24, R13, 0x1, R216, P0 ;  /* 0x000000010d187824 */ /* 0x000fe200000e06d8 */
[C---:B------:R-:W-:Y:S01]  /*2390*/  LEA R26, P0, R15.reuse, c[0x0][0x280], 0x2 ;  /* 0x0000a0000f1a7a11 */ /* 0x040fe200078010ff */
[----:B------:R-:W-:Y:S01]  /*23a0*/  IMAD.SHL.U32 R8, R8, 0x100, RZ ;  /* 0x0000010008087824 */ /* 0x000fe200078e00ff */
[----:B------:R-:W-:Y:S01]  /*23b0*/  SEL R223, RZ, 0x4, P2 ;  /* 0x00000004ffdf7807 */ /* 0x000fe20001000000 */
[----:B------:R-:W-:Y:S01]  /*23c0*/  IMAD.SHL.U32 R16, R16, 0x100, RZ ;  /* 0x0000010010107824 */ /* 0x000fe200078e00ff */
[----:B------:R-:W-:Y:S01]  /*23d0*/  LEA.HI.X R27, R15, c[0x0][0x284], R24, 0x2, P0 ;  /* 0x0000a1000f1b7a11 */ /* 0x000fe200000f1418 */
[C---:B------:R-:W-:Y:S01]  /*23e0*/  @!P3 IMAD.SHL.U32 R15, R219.reuse, 0x10, RZ ;  /* 0x00000010db0fb824 */ /* 0x040fe200078e00ff */
[----:B------:R-:W-:Y:S01]  /*23f0*/  LOP3.LUT P0, RZ, R0, 0x1, RZ, 0xc0, !PT ;  /* 0x0000000100ff7812 */ /* 0x000fe2000780c0ff */
[----:B------:R-:W-:Y:S01]  /*2400*/  CS2R R44, SRZ ;  /* 0x00000000002c7805 */ /* 0x000fe2000001ff00 */
[----:B------:R-:W-:Y:S01]  /*2410*/  LOP3.LUT R13, R16, 0x7ffffe00, RZ, 0xc0, !PT ;  /* 0x7ffffe00100d7812 */ /* 0x000fe200078ec0ff */
[----:B------:R-:W-:Y:S01]  /*2420*/  CS2R R42, SRZ ;  /* 0x00000000002a7805 */ /* 0x000fe2000001ff00 */
[----:B------:R5:W-:Y:S01]  /*2430*/  @!P3 LDGSTS.E.BYPASS.LTC128B.128 [R15+0x21280], [R26.64] ;  /* 0x212800001a0fbfae */ /* 0x000be2000b901d48 */
[----:B------:R-:W-:Y:S01]  /*2440*/  CS2R R40, SRZ ;  /* 0x0000000000287805 */ /* 0x000fe2000001ff00 */
[----:B-1----:R-:W-:Y:S01]  /*2450*/  LOP3.LUT R22, R210, 0x70, R17, 0xf8, !PT ;  /* 0x00000070d2167812 */ /* 0x002fe200078ef811 */
[----:B------:R-:W-:Y:S01]  /*2460*/  IMAD.IADD R17, R219, 0x1, -R10 ;  /* 0x00000001db117824 */ /* 0x000fe200078e0a0a */
[----:B------:R-:W0:Y:S01]  /*2470*/  LDGDEPBAR ;  /* 0x00000000000079af */ /* 0x000e220000000000 */
[----:B------:R-:W-:Y:S01]  /*2480*/  IMAD R13, R14, 0x2, R13 ;  /* 0x000000020e0d7824 */ /* 0x000fe200078e020d */
[----:B------:R-:W-:Y:S01]  /*2490*/  LOP3.LUT R21, R22, 0x100, R21, 0xf8, !PT ;  /* 0x0000010016157812 */ /* 0x000fe200078ef815 */
[----:B------:R-:W-:Y:S01]  /*24a0*/  IMAD.SHL.U32 R14, R17, 0x10, RZ ;  /* 0x00000010110e7824 */ /* 0x000fe200078e00ff */
[----:B------:R-:W-:Y:S01]  /*24b0*/  SHF.R.S32.HI R208, RZ, 0x1f, R17 ;  /* 0x0000001fffd07819 */ /* 0x000fe20000011411 */
[----:B------:R-:W0:Y:S01]  /*24c0*/  LDGDEPBAR ;  /* 0x00000000000079af */ /* 0x000e220000000000 */
[----:B------:R-:W-:Y:S01]  /*24d0*/  SHF.R.U32.HI R6, RZ, 0x3, R21 ;  /* 0x00000003ff067819 */ /* 0x000fe20000011615 */
[----:B------:R-:W-:Y:S01]  /*24e0*/  CS2R R38, SRZ ;  /* 0x0000000000267805 */ /* 0x000fe2000001ff00 */
[----:B------:R-:W-:Y:S01]  /*24f0*/  LOP3.LUT R209, R14, 0xf0, RZ, 0xc0, !PT ;  /* 0x000000f00ed17812 */ /* 0x000fe200078ec0ff */
[----:B------:R-:W-:Y:S01]  /*2500*/  IMAD.SHL.U32 R14, R2, 0x20, RZ ;  /* 0x00000020020e7824 */ /* 0x000fe200078e00ff */
[----:B------:R-:W-:Y:S01]  /*2510*/  LOP3.LUT R10, R21, 0x28, R6, 0x78, !PT ;  /* 0x00000028150a7812 */ /* 0x000fe200078e7806 */
[----:B------:R-:W-:Y:S01]  /*2520*/  IMAD.IADD R6, R219, 0x1, -R20 ;  /* 0x00000001db067824 */ /* 0x000fe200078e0a14 */
[----:B------:R-:W-:Y:S01]  /*2530*/  LEA.HI R208, R208, R17, RZ, 0x3 ;  /* 0x00000011d0d07211 */ /* 0x000fe200078f18ff */
[----:B------:R-:W-:Y:S01]  /*2540*/  CS2R R36, SRZ ;  /* 0x0000000000247805 */ /* 0x000fe2000001ff00 */
[----:B------:R-:W-:Y:S01]  /*2550*/  LOP3.LUT R210, R209, R210, RZ, 0xfc, !PT ;  /* 0x000000d2d1d27212 */ /* 0x000fe200078efcff */
[----:B------:R-:W-:Y:S01]  /*2560*/  IMAD.IADD R10, R13, 0x1, R10 ;  /* 0x000000010d0a7824 */ /* 0x000fe200078e020a */
[----:B------:R-:W-:Y:S01]  /*2570*/  SHF.R.S32.HI R225, RZ, 0x1f, R6 ;  /* 0x0000001fffe17819 */ /* 0x000fe20000011406 */
[----:B---3--:R-:W-:Y:S01]  /*2580*/  CS2R R34, SRZ ;  /* 0x0000000000227805 */ /* 0x008fe2000001ff00 */
[----:B------:R-:W-:Y:S01]  /*2590*/  LOP3.LUT R209, R209, 0x100, R8, 0xf8, !PT ;  /* 0x00000100d1d17812 */ /* 0x000fe200078ef808 */
[----:B------:R-:W-:Y:S01]  /*25a0*/  IMAD.SHL.U32 R224, R10, 0x2, RZ ;  /* 0x000000020ae07824 */ /* 0x000fe200078e00ff */
[----:B------:R-:W-:Y:S01]  /*25b0*/  LEA.HI R225, R225, R6, RZ, 0x2 ;  /* 0x00000006e1e17211 */ /* 0x000fe200078f10ff */
[----:B------:R-:W-:Y:S01]  /*25c0*/  IMAD.SHL.U32 R8, R9, 0x10, RZ ;  /* 0x0000001009087824 */ /* 0x000fe200078e00ff */
[----:B------:R-:W-:Y:S01]  /*25d0*/  SEL R10, RZ, 0xffffffff, P1 ;  /* 0xffffffffff0a7807 */ /* 0x000fe20000800000 */
[----:B----4-:R-:W-:Y:S01]  /*25e0*/  CS2R R32, SRZ ;  /* 0x0000000000207805 */ /* 0x010fe2000001ff00 */
[C---:B------:R-:W-:Y:S01]  /*25f0*/  IADD3 R0, R224.reuse, 0x21480, RZ ;  /* 0x00021480e0007810 */ /* 0x040fe20007ffe0ff */
[----:B------:R-:W-:Y:S01]  /*2600*/  CS2R R30, SRZ ;  /* 0x00000000001e7805 */ /* 0x000fe2000001ff00 */
[----:B------:R-:W-:Y:S01]  /*2610*/  IADD3 R220, R224, 0x215a0, RZ ;  /* 0x000215a0e0dc7810 */ /* 0x000fe20007ffe0ff */
[----:B------:R-:W-:Y:S01]  /*2620*/  IMAD.SHL.U32 R10, R10, 0x2, RZ ;  /* 0x000000020a0a7824 */ /* 0x000fe200078e00ff */
[----:B------:R-:W-:Y:S01]  /*2630*/  @P0 IADD3 R220, R0, 0xe0, RZ ;  /* 0x000000e000dc0810 */ /* 0x000fe20007ffe0ff */
[C---:B------:R-:W-:Y:S01]  /*2640*/  IMAD.SHL.U32 R0, R12.reuse, 0x40, RZ ;  /* 0x000000400c007824 */ /* 0x040fe200078e00ff */
[----:B------:R-:W-:Y:S01]  /*2650*/  LOP3.LUT R7, R225, 0x7ffffffc, RZ, 0xc0, !PT ;  /* 0x7ffffffce1077812 */ /* 0x000fe200078ec0ff */
[----:B--2---:R-:W-:Y:S01]  /*2660*/  CS2R R28, SRZ ;  /* 0x00000000001c7805 */ /* 0x004fe2000001ff00 */
[C---:B------:R-:W-:Y:S01]  /*2670*/  LOP3.LUT P0, RZ, R12.reuse, 0x2, RZ, 0xc0, !PT ;  /* 0x000000020cff7812 */ /* 0x040fe2000780c0ff */
[----:B------:R-:W-:Y:S01]  /*2680*/  IMAD.IADD R237, R231, 0x1, R237 ;  /* 0x00000001e7ed7824 */ /* 0x000fe200078e02ed */
[----:B------:R-:W-:Y:S01]  /*2690*/  LOP3.LUT P1, RZ, R12, 0x4, RZ, 0xc0, !PT ;  /* 0x000000040cff7812 */ /* 0x000fe2000782c0ff */
[----:B------:R-:W-:Y:S01]  /*26a0*/  IMAD.IADD R6, R6, 0x1, -R7 ;  /* 0x0000000106067824 */ /* 0x000fe200078e0a07 */
[C---:B------:R-:W-:Y:S01]  /*26b0*/  LOP3.LUT R12, R208.reuse, 0xfffffff8, RZ, 0xc0, !PT ;  /* 0xfffffff8d00c7812 */ /* 0x040fe200078ec0ff */
[----:B------:R-:W-:Y:S01]  /*26c0*/  IMAD.SHL.U32 R208, R208, 0x40, RZ ;  /* 0x00000040d0d07824 */ /* 0x000fe200078e00ff */
[----:B------:R-:W-:Y:S01]  /*26d0*/  LOP3.LUT R0, R0, 0x1c0, RZ, 0xc0, !PT ;  /* 0x000001c000007812 */ /* 0x000fe200078ec0ff */
[----:B------:R-:W-:Y:S01]  /*26e0*/  UMOV UR4, URZ ;  /* 0x0000003f00047c82 */ /* 0x000fe20008000000 */
[----:B-----5:R-:W-:Y:S01]  /*26f0*/  LEA.HI R15, R213, R213, RZ, 0x1 ;  /* 0x000000d5d50f7211 */ /* 0x020fe200078f08ff */
[----:B------:R-:W-:Y:S01]  /*2700*/  IMAD.IADD R7, R17, 0x1, -R12 ;  /* 0x0000000111077824 */ /* 0x000fe200078e0a0c */
[----:B------:R-:W-:Y:S01]  /*2710*/  LEA.HI.SX32 R225, R225, R8, 0x1e ;  /* 0x00000008e1e17211 */ /* 0x000fe200078ff2ff */
[----:B------:R-:W-:Y:S01]  /*2720*/  UMOV UR13, 0x1 ;  /* 0x00000001000d7882 */ /* 0x000fe20000000000 */
[----:B------:R-:W-:-:S02]  /*2730*/  LOP3.LUT R13, R0, 0x8, R215, 0xf8, !PT ;  /* 0x00000008000d7812 */ /* 0x000fc400078ef8d7 */
[----:B------:R-:W-:Y:S02]  /*2740*/  LOP3.LUT R14, R14, 0x20, RZ, 0xc0, !PT ;  /* 0x000000200e0e7812 */ /* 0x000fe400078ec0ff */
[----:B------:R-:W-:Y:S02]  /*2750*/  LOP3.LUT R8, R0, 0x30, R8, 0xf8, !PT ;  /* 0x0000003000087812 */ /* 0x000fe400078ef808 */
[----:B------:R-:W-:Y:S02]  /*2760*/  SEL R206, R214, 0xfffffff0, !P0 ;  /* 0xfffffff0d6ce7807 */ /* 0x000fe40004000000 */
[----:B------:R-:W-:Y:S02]  /*2770*/  SHF.R.U32.HI R0, RZ, 0x3, R0 ;  /* 0x00000003ff007819 */ /* 0x000fe40000011600 */
[----:B------:R-:W-:Y:S02]  /*2780*/  LOP3.LUT R12, R15, 0x1ffffffe, RZ, 0xc0, !PT ;  /* 0x1ffffffe0f0c7812 */ /* 0x000fe400078ec0ff */
[----:B------:R-:W-:-:S02]  /*2790*/  SEL R204, R212, 0xffffffe0, !P1 ;  /* 0xffffffe0d4cc7807 */ /* 0x000fc40004800000 */
[C---:B------:R-:W-:Y:S02]  /*27a0*/  LOP3.LUT P1, RZ, R7.reuse, 0x4, RZ, 0xc0, !PT ;  /* 0x0000000407ff7812 */ /* 0x040fe4000782c0ff */
[C---:B------:R-:W-:Y:S01]  /*27b0*/  LOP3.LUT P0, RZ, R7.reuse, 0x2, RZ, 0xc0, !PT ;  /* 0x0000000207ff7812 */ /* 0x040fe2000780c0ff */
[----:B------:R-:W-:Y:S01]  /*27c0*/  IMAD.SHL.U32 R7, R7, 0x40, RZ ;  /* 0x0000004007077824 */ /* 0x000fe200078e00ff */
[----:B------:R-:W-:Y:S02]  /*27d0*/  LOP3.LUT R3, R14, 0x18, R3, 0xf8, !PT ;  /* 0x000000180e037812 */ /* 0x000fe400078ef803 */
[-C--:B------:R-:W-:Y:S01]  /*27e0*/  LOP3.LUT R14, R13, R0.reuse, RZ, 0x3c, !PT ;  /* 0x000000000d0e7212 */ /* 0x080fe200078e3cff */
[----:B------:R-:W-:Y:S01]  /*27f0*/  IMAD.IADD R13, R213, 0x1, -R12 ;  /* 0x00000001d50d7824 */ /* 0x000fe200078e0a0c */
[----:B------:R-:W-:Y:S02]  /*2800*/  SHF.R.U32.HI R12, RZ, 0x3, R209 ;  /* 0x00000003ff0c7819 */ /* 0x000fe400000116d1 */
[----:B------:R-:W-:Y:S01]  /*2810*/  LOP3.LUT R7, R7, 0x1c0, RZ, 0xc0, !PT ;  /* 0x000001c007077812 */ /* 0x000fe200078ec0ff */
[----:B------:R-:W-:Y:S01]  /*2820*/  IMAD R6, R13, 0x4, R6 ;  /* 0x000000040d067824 */ /* 0x000fe200078e0206 */
[----:B------:R-:W-:Y:S01]  /*2830*/  LOP3.LUT R215, R8, 0x8, R215, 0xf8, !PT ;  /* 0x0000000808d77812 */ /* 0x000fe200078ef8d7 */
[----:B------:R-:W-:Y:S01]  /*2840*/  IMAD R213, R213, 0x200, R14 ;  /* 0x00000200d5d57824 */ /* 0x000fe200078e020e */
[----:B------:R-:W-:Y:S01]  /*2850*/  LOP3.LUT R12, R12, 0x38, RZ, 0xc0, !PT ;  /* 0x000000380c0c7812 */ /* 0x000fe200078ec0ff */
[----:B------:R-:W-:Y:S01]  /*2860*/  IMAD.SHL.U32 R247, R6, 0x2, RZ ;  /* 0x0000000206f77824 */ /* 0x000fe200078e00ff */
[----:B------:R-:W-:Y:S01]  /*2870*/  LOP3.LUT R208, R208, 0xfffffe00, RZ, 0xc0, !PT ;  /* 0xfffffe00d0d07812 */ /* 0x000fe200078ec0ff */
[----:B------:R-:W-:Y:S01]  /*2880*/  IMAD.SHL.U32 R213, R213, 0x2, RZ ;  /* 0x00000002d5d57824 */ /* 0x000fe200078e00ff */
[----:B------:R-:W-:Y:S01]  /*2890*/  SHF.R.U32.HI R8, RZ, 0x3, R7 ;  /* 0x00000003ff087819 */ /* 0x000fe20000011607 */
[----:B------:R-:W-:Y:S01]  /*28a0*/  IMAD.IADD R246, R5, 0x1, -R247 ;  /* 0x0000000105f67824 */ /* 0x000fe200078e0af7 */
[----:B------:R-:W-:Y:S01]  /*28b0*/  LOP3.LUT R209, R12, R209, R217, 0x1e, !PT ;  /* 0x000000d10cd17212 */ /* 0x000fe200078e1ed9 */
[----:B------:R-:W-:Y:S01]  /*28c0*/  IMAD R206, R206, 0x2, R213 ;  /* 0x00000002cece7824 */ /* 0x000fe200078e02d5 */
[----:B------:R-:W-:Y:S01]  /*28d0*/  LOP3.LUT R215, R215, R0, RZ, 0x3c, !PT ;  /* 0x00000000d7d77212 */ /* 0x000fe200078e3cff */
[----:B------:R-:W-:Y:S01]  /*28e0*/  IMAD R0, R9, 0x400, R208 ;  /* 0x0000040009007824 */ /* 0x000fe200078e02d0 */
[----:B------:R-:W-:Y:S01]  /*28f0*/  LOP3.LUT R217, R8, R7, R217, 0x1e, !PT ;  /* 0x0000000708d97212 */ /* 0x000fe200078e1ed9 */
[----:B------:R-:W-:Y:S01]  /*2900*/  IMAD R205, R204, 0x2, R213 ;  /* 0x00000002cccd7824 */ /* 0x000fe200078e02d5 */
[C---:B------:R-:W-:Y:S01]  /*2910*/  LOP3.LUT P3, RZ, R17.reuse, 0x2, RZ, 0xc0, !PT ;  /* 0x0000000211ff7812 */ /* 0x040fe2000786c0ff */
[----:B------:R-:W-:Y:S01]  /*2920*/  IMAD.SHL.U32 R17, R17, 0x2, RZ ;  /* 0x0000000211117824 */ /* 0x000fe200078e00ff */
[----:B------:R-:W-:Y:S01]  /*2930*/  LOP3.LUT R3, R8, R3, R7, 0x1e, !PT ;  /* 0x0000000308037212 */ /* 0x000fe200078e1e07 */
[----:B------:R-:W-:Y:S01]  /*2940*/  IMAD.IADD R217, R0, 0x1, R217 ;  /* 0x0000000100d97824 */ /* 0x000fe200078e02d9 */
[----:B------:R-:W-:Y:S01]  /*2950*/  SEL R214, R214, 0xfffffff0, !P0 ;  /* 0xfffffff0d6d67807 */ /* 0x000fe20004000000 */
[----:B------:R-:W-:Y:S01]  /*2960*/  IMAD R215, R2, 0x200, R215 ;  /* 0x0000020002d77824 */ /* 0x000fe200078e02d7 */
[----:B------:R-:W-:Y:S01]  /*2970*/  ISETP.LE.AND P0, PT, R250, c[0x0][0x2a8], PT ;  /* 0x0000aa00fa007a0c */ /* 0x000fe20003f03270 */
[----:B------:R-:W-:Y:S01]  /*2980*/  IMAD.SHL.U32 R211, R217, 0x2, RZ ;  /* 0x00000002d9d37824 */ /* 0x000fe200078e00ff */
[----:B------:R-:W-:Y:S01]  /*2990*/  LOP3.LUT R208, R3, R208, RZ, 0xfc, !PT ;  /* 0x000000d003d07212 */ /* 0x000fe200078efcff */
[----:B------:R-:W-:Y:S01]  /*29a0*/  IMAD.MOV.U32 R3, RZ, RZ, 0x120 ;  /* 0x00000120ff037424 */ /* 0x000fe200078e00ff */
[----:B------:R-:W-:Y:S01]  /*29b0*/  IADD3 R2, -R228, 0x1, R5 ;  /* 0x00000001e4027810 */ /* 0x000fe20007ffe105 */
[----:B------:R-:W-:Y:S01]  /*29c0*/  IMAD R204, R204, 0x2, R206 ;  /* 0x00000002cccc7824 */ /* 0x000fe200078e02ce */
[----:B------:R-:W-:Y:S01]  /*29d0*/  LOP3.LUT R210, R210, 0x18, R17, 0x78, !PT ;  /* 0x00000018d2d27812 */ /* 0x000fe200078e7811 */
[----:B------:R-:W-:Y:S01]  /*29e0*/  IMAD.IADD R207, R217, 0x1, R214 ;  /* 0x00000001d9cf7824 */ /* 0x000fe200078e02d6 */
[----:B------:R-:W-:Y:S01]  /*29f0*/  SEL R212, R212, 0xffffffe0, !P1 ;  /* 0xffffffe0d4d47807 */ /* 0x000fe20004800000 */
[--C-:B------:R-:W-:Y:S01]  /*2a00*/  IMAD.IADD R2, R2, 0x1, -R247.reuse ;  /* 0x0000000102027824 */ /* 0x100fe200078e0af7 */
[----:B------:R-:W-:Y:S01]  /*2a10*/  IADD3 R211, R211, 0x1b080, RZ ;  /* 0x0001b080d3d37810 */ /* 0x000fe20007ffe0ff */
[----:B------:R-:W-:Y:S01]  /*2a20*/  IMAD.SHL.U32 R210, R210, 0x2, RZ ;  /* 0x00000002d2d27824 */ /* 0x000fe200078e00ff */
[----:B------:R-:W-:Y:S01]  /*2a30*/  SEL R3, R3, 0xe0, !P3 ;  /* 0x000000e003037807 */ /* 0x000fe20005800000 */
[----:B------:R-:W-:Y:S01]  /*2a40*/  IMAD.IADD R247, R222, 0x1, -R247 ;  /* 0x00000001def77824 */ /* 0x000fe200078e0af7 */
[----:B------:R-:W-:Y:S01]  /*2a50*/  LOP3.LUT R10, R10, 0x2, R11, 0xe2, !PT ;  /* 0x000000020a0a7812 */ /* 0x000fe200078ee20b */
[----:B------:R-:W-:Y:S01]  /*2a60*/  IMAD R211, R212, 0x2, R211 ;  /* 0x00000002d4d37824 */ /* 0x000fe200078e02d3 */
[----:B------:R-:W-:Y:S01]  /*2a70*/  LEA R209, R209, 0x23c80, 0x1 ;  /* 0x00023c80d1d17811 */ /* 0x000fe200078e08ff */
[----:B------:R-:W-:Y:S01]  /*2a80*/  IMAD R0, R3, 0x2, R210 ;  /* 0x0000000203007824 */ /* 0x000fe200078e02d2 */
[----:B------:R-:W-:Y:S01]  /*2a90*/  LOP3.LUT R223, R10, R223, RZ, 0xfc, !PT ;  /* 0x000000df0adf7212 */ /* 0x000fe200078efcff */
[----:B------:R-:W-:Y:S01]  /*2aa0*/  IMAD.IADD R212, R217, 0x1, R212 ;  /* 0x00000001d9d47824 */ /* 0x000fe200078e02d4 */
[----:B------:R-:W-:-:S02]  /*2ab0*/  IADD3 R249, R2, c[0x0][0x2a4], RZ ;  /* 0x0000a90002f97a10 */ /* 0x000fc40007ffe0ff */
[----:B------:R-:W-:Y:S02]  /*2ac0*/  IADD3 R248, R2, UR6, RZ ;  /* 0x0000000602f87c10 */ /* 0x000fe4000fffe0ff */
[----:B------:R-:W-:Y:S02]  /*2ad0*/  LEA R208, R208, 0x80, 0x1 ;  /* 0x00000080d0d07811 */ /* 0x000fe400078e08ff */
[----:B------:R-:W-:Y:S02]  /*2ae0*/  @P0 LOP3.LUT R4, R4, 0x1, RZ, 0xfc, !PT ;  /* 0x0000000104040812 */ /* 0x000fe400078efcff */
.L_x_1084:
        /* <DEDUP_REMOVED lines=172> */
.L_x_1076:
[----:B------:R-:W-:Y:S11]  /*35b0*/  ISETP.NE.AND P0, PT, R250, c[0x0][0x2a8], PT ;  /* 0x0000aa00fa007a0c */ /* 0x000ff60003f05270 */
[----:B------:R-:W-:Y:S02]  /*35c0*/  @!UPT UIADD3 URZ, URZ, URZ, URZ ;  /* 0x0000003f3f3ff290 */ /* 0x000fe4000fffe03f */
[----:B------:R-:W-:Y:S05]  /*35d0*/  @P0 IMAD.HI.U32 R2, R24, c[0x0][0x2ac], RZ ;  /* 0x0000ab0018020a27 */ /* 0x000fea00078e00ff */
[----:B------:R-:W-:Y:S02]  /*35e0*/  @P0 SHF.R.U32.HI R24, RZ, c[0x0][0x2b0], R2 ;  /* 0x0000ac00ff180a19 */ /* 0x000fe40000011602 */
.L_x_1077:
[----:B------:R-:W-:Y:S05]  /*35f0*/  BSYNC B0 ;  /* 0x0000000000007941 */ /* 0x000fea0003800000 */
.L_x_1075:
[----:B------:R-:W-:Y:S05]  /*3600*/  IMAD R3, R24, c[0x0][0x2a8], R247 ;  /* 0x0000aa0018037a24 */ /* 0x000fea00078e02f7 */
[----:B------:R-:W-:Y:S02]  /*3610*/  IADD3 R2, R3, c[0x0][0x2a8], RZ ;  /* 0x0000aa0003027a10 */ /* 0x000fe40007ffe0ff */
[----:B------:R-:W-:Y:S02]  /*3620*/  IMNMX R178, R178, R3, !PT ;  /* 0x00000003b2b27217 */ /* 0x000fe40007800200 */
[----:B------:R-:W-:Y:S02]  /*3630*/  IMNMX R179, R179, R2, PT ;  /* 0x00000002b3b37217 */ /* 0x000fe40003800200 */
.L_x_1074:
        /* <DEDUP_REMOVED lines=16> */
.L_x_1080:
[----:B------:R-:W-:Y:S11]  /*3740*/  ISETP.NE.AND P0, PT, R250, c[0x0][0x2a8], PT ;  /* 0x0000aa00fa007a0c */ /* 0x000ff60003f05270 */
[----:B------:R-:W-:Y:S02]  /*3750*/  @!UPT UIADD3 URZ, URZ, URZ, URZ ;  /* 0x0000003f3f3ff290 */ /* 0x000fe4000fffe03f */
[----:B------:R-:W-:Y:S05]  /*3760*/  @P0 IMAD.HI.U32 R2, R24, c[0x0][0x2ac], RZ ;  /* 0x0000ab0018020a27 */ /* 0x000fea00078e00ff */
[----:B------:R-:W-:Y:S02]  /*3770*/  @P0 SHF.R.U32.HI R24, RZ, c[0x0][0x2b0], R2 ;  /* 0x0000ac00ff180a19 */ /* 0x000fe40000011602 */
.L_x_1081:
[----:B------:R-:W-:Y:S05]  /*3780*/  BSYNC B0 ;  /* 0x0000000000007941 */ /* 0x000fea0003800000 */
.L_x_1079:
[----:B------:R-:W-:Y:S05]  /*3790*/  IMAD R3, R24, c[0x0][0x2a8], R247 ;  /* 0x0000aa0018037a24 */ /* 0x000fea00078e02f7 */
[----:B------:R-:W-:Y:S02]  /*37a0*/  IADD3 R2, R3, c[0x0][0x2a8], RZ ;  /* 0x0000aa0003027a10 */ /* 0x000fe40007ffe0ff */
[----:B------:R-:W-:Y:S02]  /*37b0*/  IMNMX R176, R176, R3, !PT ;  /* 0x00000003b0b07217 */ /* 0x000fe40007800200 */
[----:B------:R-:W-:Y:S02]  /*37c0*/  IMNMX R173, R173, R2, PT ;  /* 0x00000002adad7217 */ /* 0x000fe40003800200 */
.L_x_1078:
        /* <DEDUP_REMOVED lines=70> */
.L_x_1082:
        /* <DEDUP_REMOVED lines=463> */
.L_x_1083:
        /* <DEDUP_REMOVED lines=293> */
.L_x_1073:
[----:B------:R-:W-:Y:S05]  /*6b70*/  @P0 EXIT ;  /* 0x000000000000094d */ /* 0x000fea0003800000 */
[----:B------:R-:W-:-:S04]  /*6b80*/  ISETP.NE.U32.AND P0, PT, RZ, c[0x0][0x360], PT ;  /* 0x0000d800ff007a0c */ /* 0x000fc80003f05070 */
[----:B------:R-:W-:-:S13]  /*6b90*/  ISETP.NE.AND.EX P0, PT, RZ, c[0x0][0x364], PT, P0 ;  /* 0x0000d900ff007a0c */ /* 0x000fda0003f05300 */
[----:B------:R-:W-:-:S04]  /*6ba0*/  @P0 IMAD.MOV.U32 R0, RZ, RZ, 0x4 ;  /* 0x00000004ff000424 */ /* 0x000fc800078e00ff */
[----:B------:R-:W-:-:S06]  /*6bb0*/  @P0 IMAD.WIDE R4, R229, R0, c[0x0][0x360] ;  /* 0x0000d800e5040625 */ /* 0x000fcc00078e0200 */
[----:B------:R1:W2:Y:S01]  /*6bc0*/  @P0 LDG.E R4, [R4.64] ;  /* 0x0000000804040981 */ /* 0x0002a2000c1e1900 */
[----:B------:R-:W3:Y:S01]  /*6bd0*/  S2UR UR6, SR_CTAID.X ;  /* 0x00000000000679c3 */ /* 0x000ee20000002500 */
[----:B------:R-:W-:Y:S01]  /*6be0*/  IMAD.MOV.U32 R0, RZ, RZ, 0x1 ;  /* 0x00000001ff007424 */ /* 0x000fe200078e00ff */
[----:B------:R-:W-:Y:S01]  /*6bf0*/  ULDC UR5, c[0x0][0x358] ;  /* 0x0000d60000057ab9 */ /* 0x000fe20000000800 */
[----:B------:R-:W4:Y:S01]  /*6c00*/  S2R R2, SR_CTAID.Y ;  /* 0x0000000000027919 */ /* 0x000f220000002600 */
[----:B------:R-:W-:Y:S01]  /*6c10*/  ULDC UR4, c[0x0][0x2f4] ;  /* 0x0000bd0000047ab9 */ /* 0x000fe20000000800 */
[----:B------:R-:W-:Y:S02]  /*6c20*/  IMAD R3, R229, c[0x0][0x2f4], RZ ;  /* 0x0000bd00e5037a24 */ /* 0x000fe400078e02ff */
[----:B------:R-:W-:Y:S01]  /*6c30*/  BAR.SYNC.DEFER_BLOCKING 0x1, 0x100 ;  /* 0x0044000000007b1d */ /* 0x000fe20000010000 */
[----:B------:R-:W-:-:S05]  /*6c40*/  ISETP.NE.AND P1, PT, R0, c[0x0][0x338], PT ;  /* 0x0000ce0000007a0c */ /* 0x000fca0003f25270 */
[----:B------:R-:W-:Y:S01]  /*6c50*/  BSSY B0, `(.L_x_1085) ;  /* 0x0000023000007945 */ /* 0x000fe20003800000 */
[----:B---3--:R-:W-:-:S07]  /*6c60*/  UIMAD UR5, UR6, UR5, URZ ;  /* 0x00000005060572a4 */ /* 0x008fce000f8e023f */
[----:B----4-:R-:W-:Y:S01]  /*6c70*/  @P1 IMAD.HI.U32 R0, R2, c[0x0][0x33c], RZ ;  /* 0x0000cf0002001a27 */ /* 0x010fe200078e00ff */
[----:B------:R-:W-:-:S03]  /*6c80*/  UIMAD UR5, UR5, UR4, URZ ;  /* 0x00000004050572a4 */ /* 0x000fc6000f8e023f */
[----:B------:R-:W-:Y:S01]  /*6c90*/  IMAD.MOV.U32 R8, RZ, RZ, R2 ;  /* 0x000000ffff087224 */ /* 0x000fe200078e0002 */
[----:B------:R-:W-:Y:S01]  /*6ca0*/  @P1 SHF.R.U32.HI R8, RZ, c[0x0][0x340], R0 ;  /* 0x0000d000ff081a19 */ /* 0x000fe20000011600 */
[----:B------:R-:W-:Y:S01]  /*6cb0*/  USHF.R.S32.HI UR4, URZ, 0x1f, UR5 ;  /* 0x0000001f3f047899 */ /* 0x000fe20008011405 */
[----:B------:R-:W-:Y:S02]  /*6cc0*/  SHF.R.S32.HI R0, RZ, 0x1f, R229 ;  /* 0x0000001fff007819 */ /* 0x000fe400000114e5 */
[----:B-1----:R-:W-:Y:S02]  /*6cd0*/  SHF.R.S32.HI R5, RZ, 0x1f, R8 ;  /* 0x0000001fff057819 */ /* 0x002fe40000011408 */
[----:B------:R-:W-:Y:S01]  /*6ce0*/  SEL R0, R0, RZ, !P0 ;  /* 0x000000ff00007207 */ /* 0x000fe20004000000 */
[----:B--2---:R-:W-:Y:S01]  /*6cf0*/  @P0 IMAD R7, R229, 0x50, R4 ;  /* 0x00000050e5070824 */ /* 0x004fe200078e0204 */
[----:B------:R-:W-:Y:S02]  /*6d00*/  SHF.R.S32.HI R4, RZ, 0x1f, R3 ;  /* 0x0000001fff047819 */ /* 0x000fe40000011403 */
[----:B------:R-:W-:Y:S01]  /*6d10*/  IADD3 R3, P2, P1, R3, UR5, R8 ;  /* 0x0000000503037c10 */ /* 0x000fe2000f95e008 */
[----:B------:R-:W-:Y:S01]  /*6d20*/  @P0 IMAD.HI R7, R7, 0x66666667, RZ ;  /* 0x6666666707070827 */ /* 0x000fe200078e02ff */
[----:B------:R-:W-:-:S02]  /*6d30*/  SEL R229, R229, RZ, !P0 ;  /* 0x000000ffe5e57207 */ /* 0x000fc40004000000 */
[----:B------:R-:W-:Y:S02]  /*6d40*/  IADD3.X R4, R4, UR4, R5, P2, P1 ;  /* 0x0000000404047c10 */ /* 0x000fe400097e2405 */
[----:B------:R-:W-:Y:S02]  /*6d50*/  @P0 SHF.R.U32.HI R6, RZ, 0x1f, R7 ;  /* 0x0000001fff060819 */ /* 0x000fe40000011607 */
[----:B------:R-:W-:Y:S02]  /*6d60*/  ISETP.NE.AND P2, PT, R219, RZ, PT ;  /* 0x000000ffdb00720c */ /* 0x000fe40003f45270 */
[----:B------:R-:W-:Y:S01]  /*6d70*/  @P0 LEA.HI.SX32 R6, R7, R6, 0x1b ;  /* 0x0000000607060211 */ /* 0x000fe200078fdaff */
[----:B------:R-:W-:Y:S01]  /*6d80*/  IMAD.MOV R7, RZ, RZ, -R8 ;  /* 0x000000ffff077224 */ /* 0x000fe200078e0a08 */
[C---:B------:R-:W-:Y:S01]  /*6d90*/  SHF.L.U64.HI R4, R3.reuse, 0x2, R4 ;  /* 0x0000000203047819 */ /* 0x040fe20000010204 */
[----:B------:R-:W-:Y:S02]  /*6da0*/  IMAD.SHL.U32 R3, R3, 0x4, RZ ;  /* 0x0000000403037824 */ /* 0x000fe400078e00ff */
[----:B------:R-:W-:-:S02]  /*6db0*/  @P0 IMAD R6, R6, 0x3c00, RZ ;  /* 0x00003c0006060824 */ /* 0x000fc400078e02ff */
[----:B------:R-:W-:Y:S01]  /*6dc0*/  IMAD R7, R7, c[0x0][0x338], R2 ;  /* 0x0000ce0007077a24 */ /* 0x000fe200078e0202 */
[----:B------:R-:W-:Y:S01]  /*6dd0*/  IADD3 R10, P1, R3, c[0x0][0x350], RZ ;  /* 0x0000d400030a7a10 */ /* 0x000fe20007f3e0ff */
[--C-:B------:R-:W-:Y:S01]  /*6de0*/  @P0 IMAD.MOV.U32 R12, RZ, RZ, R6.reuse ;  /* 0x000000ffff0c0224 */ /* 0x100fe200078e0006 */
[----:B------:R-:W-:Y:S01]  /*6df0*/  @P0 SHF.R.S32.HI R13, RZ, 0x1f, R6 ;  /* 0x0000001fff0d0819 */ /* 0x000fe20000011406 */
[----:B------:R-:W-:Y:S01]  /*6e00*/  @!P0 CS2R R12, SRZ ;  /* 0x00000000000c8805 */ /* 0x000fe2000001ff00 */
[----:B------:R-:W-:Y:S01]  /*6e10*/  IADD3.X R11, R4, c[0x0][0x354], RZ, P1, !PT ;  /* 0x0000d500040b7a10 */ /* 0x000fe20000ffe4ff */
[----:B------:R-:W-:Y:S05]  /*6e20*/  @P2 BRA `(.L_x_1086) ;  /* 0x0000005000002947 */ /* 0x000fea0003800000 */
.L_x_1087:
[----:B------:R-:W2:Y:S01]  /*6e30*/  LDG.E.STRONG.GPU R2, [R10.64] ;  /* 0x000000080a027981 */ /* 0x000ea2000c1ef900 */
[----:B------:R-:W-:Y:S01]  /*6e40*/  YIELD ;  /* 0x0000000000007946 */ /* 0x000fe20003800000 */
[----:B--2---:R-:W-:Y:S01]  /*6e50*/  ISETP.NE.AND P0, PT, R2, R7, PT ;  /* 0x000000070200720c */ /* 0x004fe20003f05270 */
[----:B------:R-:W-:-:S12]  /*6e60*/  CCTL.IVALL ;  /* 0x00000000ff00798f */ /* 0x000fd80002000000 */
[----:B------:R-:W-:Y:S05]  /*6e70*/  @P0 BRA `(.L_x_1087) ;  /* 0xffffffb000000947 */ /* 0x000fea000383ffff */
.L_x_1086:
[----:B------:R-:W-:Y:S05]  /*6e80*/  BSYNC B0 ;  /* 0x0000000000007941 */ /* 0x000fea0003800000 */
.L_x_1085:
[----:B------:R-:W-:Y:S01]  /*6e90*/  MOV R2, 0xffffffff ;  /* 0xffffffff00027802 */ /* 0x000fe20000000f00 */
[----:B------:R-:W-:Y:S05]  /*6ea0*/  BRA.CONV ~URZ, `(.L_x_1088) ;  /* 0x000000237f007947 */ /* 0x000fea000b800000 */
[----:B------:R-:W-:Y:S02]  /*6eb0*/  MOV R6, 0x6ed0 ;  /* 0x00006ed000067802 */ /* 0x000fe40000000f00 */
[----:B------:R-:W-:Y:S05]  /*6ec0*/  CALL.REL.NOINC `($__internal_9_$__cuda_sm70_warpsync) ;  /* 0x00000c1000007944 */ /* 0x000fea0003c00000 */
.L_x_1088:
[----:B------:R-:W-:Y:S01]  /*6ed0*/  UIMAD UR5, UR6, 0x3c00, URZ ;  /* 0x00003c00060578a4 */ /* 0x000fe2000f8e023f */
[----:B------:R-:W-:Y:S01]  /*6ee0*/  SHF.R.S32.HI R9, RZ, 0x1f, R219 ;  /* 0x0000001fff097819 */ /* 0x000fe200000114db */
[----:B------:R-:W-:Y:S01]  /*6ef0*/  IMAD R15, R5, c[0x0][0x328], RZ ;  /* 0x0000ca00050f7a24 */ /* 0x000fe200078e02ff */
[----:B------:R-:W-:-:S06]  /*6f00*/  NOP ;  /* 0x0000000000007918 */ /* 0x000fcc0000000000 */
[----:B------:R-:W-:Y:S01]  /*6f10*/  USHF.R.S32.HI UR4, URZ, 0x1f, UR5 ;  /* 0x0000001f3f047899 */ /* 0x000fe20008011405 */
[----:B------:R-:W-:Y:S01]  /*6f20*/  IADD3 R12, P1, P0, R12, UR5, R219 ;  /* 0x000000050c0c7c10 */ /* 0x000fe2000f83e0db */
[----:B------:R-:W-:Y:S02]  /*6f30*/  IMAD R15, R8, c[0x0][0x32c], R15 ;  /* 0x0000cb00080f7a24 */ /* 0x000fe400078e020f */
[----:B------:R-:W-:Y:S02]  /*6f40*/  IMAD R6, R0, c[0x0][0x330], RZ ;  /* 0x0000cc0000067a24 */ /* 0x000fe400078e02ff */
[----:B------:R-:W-:Y:S02]  /*6f50*/  IADD3.X R13, R13, UR4, R9, P1, P0 ;  /* 0x000000040d0d7c10 */ /* 0x000fe40008fe0409 */
[----:B------:R-:W-:-:S03]  /*6f60*/  IMAD R6, R229, c[0x0][0x334], R6 ;  /* 0x0000cd00e5067a24 */ /* 0x000fc600078e0206 */
[----:B------:R-:W-:-:S05]  /*6f70*/  IMAD.WIDE.U32 R16, R8, c[0x0][0x328], R12 ;  /* 0x0000ca0008107a25 */ /* 0x000fca00078e000c */
        /* <DEDUP_REMOVED lines=67> */
[----:B-1----:R-:W-:Y:S05]  /*73b0*/  CALL.REL.NOINC `($__internal_9_$__cuda_sm70_warpsync) ;  /* 0x0000072000007944 */ /* 0x002fea0003c00000 */
.L_x_1089:
        /* <DEDUP_REMOVED lines=12> */
.L_x_1091:
[----:B------:R-:W-:Y:S05]  /*7480*/  BSYNC B0 ;  /* 0x0000000000007941 */ /* 0x000fea0003800000 */
.L_x_1090:
[----:B--2---:R-:W-:Y:S01]  /*7490*/  IADD3 R10, P0, R3, c[0x0][0x348], RZ ;  /* 0x0000d200030a7a10 */ /* 0x004fe20007f1e0ff */
[----:B------:R-:W-:Y:S03]  /*74a0*/  BSSY B0, `(.L_x_1092) ;  /* 0x0000008000007945 */ /* 0x000fe60003800000 */
[----:B------:R-:W-:Y:S01]  /*74b0*/  IADD3.X R11, R4, c[0x0][0x34c], RZ, P0, !PT ;  /* 0x0000d300040b7a10 */ /* 0x000fe200007fe4ff */
[----:B------:R-:W-:Y:S05]  /*74c0*/  @P2 BRA `(.L_x_1093) ;  /* 0x0000005000002947 */ /* 0x000fea0003800000 */
.L_x_1094:
[----:B------:R-:W2:Y:S01]  /*74d0*/  LDG.E.STRONG.GPU R4, [R10.64] ;  /* 0x000000080a047981 */ /* 0x000ea2000c1ef900 */
[----:B------:R-:W-:Y:S01]  /*74e0*/  YIELD ;  /* 0x0000000000007946 */ /* 0x000fe20003800000 */
[----:B--2---:R-:W-:Y:S01]  /*74f0*/  ISETP.NE.AND P0, PT, R4, R7, PT ;  /* 0x000000070400720c */ /* 0x004fe20003f05270 */
[----:B------:R-:W-:-:S12]  /*7500*/  CCTL.IVALL ;  /* 0x00000000ff00798f */ /* 0x000fd80002000000 */
[----:B------:R-:W-:Y:S05]  /*7510*/  @P0 BRA `(.L_x_1094) ;  /* 0xffffffb000000947 */ /* 0x000fea000383ffff */
.L_x_1093:
[----:B------:R-:W-:Y:S05]  /*7520*/  BSYNC B0 ;  /* 0x0000000000007941 */ /* 0x000fea0003800000 */
.L_x_1092:
[----:B------:R-:W-:Y:S05]  /*7530*/  BRA.CONV ~URZ, `(.L_x_1095) ;  /* 0x000000237f007947 */ /* 0x000fea000b800000 */
[----:B------:R-:W-:Y:S02]  /*7540*/  MOV R6, 0x7560 ;  /* 0x0000756000067802 */ /* 0x000fe40000000f00 */
[----:B-1----:R-:W-:Y:S05]  /*7550*/  CALL.REL.NOINC `($__internal_9_$__cuda_sm70_warpsync) ;  /* 0x0000058000007944 */ /* 0x002fea0003c00000 */
.L_x_1095:
        /* <DEDUP_REMOVED lines=75> */
[----:B-12---:R-:W-:Y:S05]  /*7a10*/  CALL.REL.NOINC `($__internal_9_$__cuda_sm70_warpsync) ;  /* 0x000000c000007944 */ /* 0x006fea0003c00000 */
.L_x_1096:
        /* <DEDUP_REMOVED lines=12> */
        .weak           $__internal_9_$__cuda_sm70_warpsync
        .type           $__internal_9_$__cuda_sm70_warpsync,@function
        .size           $__internal_9_$__cuda_sm70_warpsync,(.L_x_1419 - $__internal_9_$__cuda_sm70_warpsync)
$__internal_9_$__cuda_sm70_warpsync:
[----:B------:R-:W-:Y:S01]  /*7ae0*/  MOV R14, R6 ;  /* 0x00000006000e7202 */ /* 0x000fe20000000f00 */
[----:B------:R-:W-:Y:S04]  /*7af0*/  WARPSYNC R2 ;  /* 0x0000000200007348 */ /* 0x000fe80003800000 */
[----:B------:R-:W-:-:S04]  /*7b00*/  MOV R15, 0x0 ;  /* 0x00000000000f7802 */ /* 0x000fc80000000f00 */
[----:B------:R-:W-:Y:S05]  /*7b10*/  RET.REL.NODEC R14 `(_ZN7cutlass13device_kernelIN5flash19enable_sm80_to_sm89INS1_16FlashAttnBwdSm80INS1_25CollectiveMainloopBwdSm80ILi2ELi1EN4cute5tupleIJNS5_1CILi64EEENS7_ILi80EEENS7_ILi192EEEEEENS_10bfloat16_tEfNS_4arch4Sm80ELb0ELb1ELb0ELb1ELb1ELb0ELb1ELb0ELi2ELi4ELi2ELi2ELb0EEENS1_24CollectiveEpilogueBwdGQAISB_fSE_Li256ELb1ELb1EEENS1_19SingleTileSchedulerILb1ELb0ELb0ELi80EEEEEEEEEvNT_6ParamsE) ;  /* 0xffff84e00e007950 */ /* 0x000fea0003c3ffff */
.L_x_1097:
        /* <DEDUP_REMOVED lines=14> */
.L_x_1419:


//--------------------- .text._ZN7cutlass13device_kernelIN5flash19enable_sm80_to_sm89INS1_16FlashAttnBwdSm80INS1_25CollectiveMainloopBwdSm80ILi2ELi1EN4cute5tupleIJNS5_1CILi64EEENS7_ILi80EEENS7_ILi192EEEEEENS_10bfloat16_tEfNS_4arch4Sm80ELb1ELb0ELb0ELb0ELb0ELb0ELb1ELb0ELi2ELi4ELi2ELi2ELb0EEENS1_21CollectiveEpilogueBwdISB_SC_SE_Li256ELb0ELb1ELi4EEENS1_25SingleTileBwdLPTSchedulerILb0ELi80ELb0EEEEEEEEEvNT_6ParamsE --------------------------
	.section	.text._ZN7cutlass13device_kernelIN5flash19enable_sm80_to_sm89INS1_16FlashAttnBwdSm80INS1_25CollectiveMainloopBwdSm80ILi2ELi1EN4cute5tupleIJNS5_1CILi64EEENS7_ILi80EEENS7_ILi192EEEEEENS_10bfloat16_tEfNS_4arch4Sm80ELb1ELb0ELb0ELb0ELb0ELb0ELb1ELb0ELi2ELi4ELi2ELi2ELb0EEENS1_21CollectiveEpilogueBwdISB_SC_SE_Li256ELb0ELb1ELi4EEENS1_25SingleTileBwdLPTSchedulerILb0ELi80ELb0EEEEEEEEEvNT_6ParamsE,"ax",@progbits
	.sectioninfo	@"SHI_REGISTERS=255"
	.align	128
.text._ZN7cutlass13device_kernelIN5flash19enable_sm80_to_sm89INS1_16FlashAttnBwdSm80INS1_25CollectiveMainloopBwdSm80ILi2ELi1EN4cute5tupleIJNS5_1CILi64EEENS7_ILi80EEENS7_ILi192EEEEEENS_10bfloat16_tEfNS_4arch4Sm80ELb1ELb0ELb0ELb0ELb0ELb0ELb1ELb0ELi2ELi4ELi2ELi2ELb0EEENS1_21CollectiveEpilogueBwdISB_SC_SE_Li256ELb0ELb1ELi4EEENS1_25SingleTileBwdLPTSchedulerILb0ELi80ELb0EEEEEEEEEvNT_6ParamsE:
        .type           _ZN7cutlass13device_kernelIN5flash19enable_sm80_to_sm89INS1_16FlashAttnBwdSm80INS1_25CollectiveMainloopBwdSm80ILi2ELi1EN4cute5tupleIJNS5_1CILi64EEENS7_ILi80EEENS7_ILi192EEEEEENS_10bfloat16_tEfNS_4arch4Sm80ELb1ELb0ELb0ELb0ELb0ELb0ELb1ELb0ELi2ELi4ELi2ELi2ELb0EEENS1_21CollectiveEpilogueBwdISB_SC_SE_Li256ELb0ELb1ELi4EEENS1_25SingleTileBwdLPTSchedulerILb0ELi80ELb0EEEEEEEEEvNT_6ParamsE,@function
        .size           _ZN7cutlass13device_kernelIN5flash19enable_sm80_to_sm89INS1_16FlashAttnBwdSm80INS1_25CollectiveMainloopBwdSm80ILi2ELi1EN4cute5tupleIJNS5_1CILi64EEENS7_ILi80EEENS7_ILi192EEEEEENS_10bfloat16_tEfNS_4arch4Sm80ELb1ELb0ELb0ELb0ELb0ELb0ELb1ELb0ELi2ELi4ELi2ELi2ELb0EEENS1_21CollectiveEpilogueBwdISB_SC_SE_Li256ELb0ELb1ELi4EEENS1_25SingleTileBwdLPTSchedulerILb0ELi80ELb0EEEEEEEEEvNT_6ParamsE,(.L_x_1421 - _ZN7cutlass13device_kernelIN5flash19enable_sm80_to_sm89INS1_16FlashAttnBwdSm80INS1_25CollectiveMainloopBwdSm80ILi2ELi1EN4cute5tupleIJNS5_1CILi64EEENS7_ILi80EEENS7_ILi192EEEEEENS_10bfloat16_tEfNS_4arch4Sm80ELb1ELb0ELb0ELb0ELb0ELb0ELb1ELb0ELi2ELi4ELi2ELi2ELb0EEENS1_21CollectiveEpilogueBwdISB_SC_SE_Li256ELb0ELb1ELi4EEENS1_25SingleTileBwdLPTSchedulerILb0ELi80ELb0EEEEEEEEEvNT_6ParamsE)
        .other          _ZN7cutlass13device_kernelIN5flash19enable_sm80_to_sm89INS1_16FlashAttnBwdSm80INS1_25CollectiveMainloopBwdSm80ILi2ELi1EN4cute5tupleIJNS5_1CILi64EEENS7_ILi80EEENS7_ILi192EEEEEENS_10bfloat16_tEfNS_4arch4Sm80ELb1ELb0ELb0ELb0ELb0ELb0ELb1ELb0ELi2ELi4ELi2ELi2ELb0EEENS1_21CollectiveEpilogueBwdISB_SC_SE_Li256ELb0ELb1ELi4EEENS1_25SingleTileBwdLPTSchedulerILb0ELi80ELb0EEEEEEEEEvNT_6ParamsE,@"STO_CUDA_ENTRY STV_DEFAULT"
_ZN7cutlass13device_kernelIN5flash19enable_sm80_to_sm89INS1_16FlashAttnBwdSm80INS1_25CollectiveMainloopBwdSm80ILi2ELi1EN4cute5tupleIJNS5_1CILi64EEENS7_ILi80EEENS7_ILi192EEEEEENS_10bfloat16_tEfNS_4arch4Sm80ELb1ELb0ELb0ELb0ELb0ELb0ELb1ELb0ELi2ELi4ELi2ELi2ELb0EEENS1_21CollectiveEpilogueBwdISB_SC_SE_Li256ELb0ELb1ELi4EEENS1_25SingleTileBwdLPTSchedulerILb0ELi80ELb0EEEEEEEEEvNT_6ParamsE:
[----:B------:R-:W-:Y:S02]  /*0000*/  MOV R1, c[0x0][0x28] ;  /* 0x00000a0000017a02 */ /* 0x000fe40000000f00 */
[----:B------:R-:W1:Y:S04]  /*0010*/  S2R R242, SR_TID.X ;  /* 0x0000000000f27919 */ /* 0x000e680000002100 */
[----:B------:R-:W2:Y:S01]  /*0020*/  S2R R0, SR_CTAID.X ;  /* 0x0000000000007919 */ /* 0x000ea20000002500 */
[----:B-1----:R-:W-:-:S06]  /*0030*/  SHF.R.U32.HI R2, RZ, 0x5, R242 ;  /* 0x00000005ff027819 */ /* 0x002fcc00000116f2 */
[----:B------:R-:W1:Y:S02]  /*0040*/  SHFL.IDX PT, R2, R2, RZ, 0x1f ;  /* 0x00001fff02027589 */ /* 0x000e6400000e0000 */
[----:B-1----:R-:W-:-:S13]  /*0050*/  ISETP.NE.AND P0, PT, R2, RZ, PT ;  /* 0x000000ff0200720c */ /* 0x002fda0003f05270 */
[----:B------:R-:W-:Y:S05]  /*0060*/  @!P0 BRA `(.L_x_1098) ;  /* 0x0000020000008947 */ /* 0x000fea0003800000 */
[----:B--2---:R-:W-:Y:S01]  /*0070*/  IMAD.MOV.U32 R2, RZ, RZ, c[0x0][0x3b8] ;  /* 0x0000ee00ff027624 */ /* 0x004fe200078e00ff */
[----:B------:R-:W-:-:S04]  /*0080*/  MOV R4, R0 ;  /* 0x0000000000047202 */ /* 0x000fc80000000f00 */
[----:B------:R-:W-:-:S13]  /*0090*/  ISETP.NE.AND P0, PT, R2, 0x1, PT ;  /* 0x000000010200780c */ /* 0x000fda0003f05270 */
[----:B------:R-:W-:-:S05]  /*00a0*/  @P0 IMAD.HI.U32 R2, R0, c[0x0][0x3bc], RZ ;  /* 0x0000ef0000020a27 */ /* 0x000fca00078e00ff */
[----:B------:R-:W-:-:S04]  /*00b0*/  @P0 SHF.R.U32.HI R4, RZ, c[0x0][0x3c0], R2 ;  /* 0x0000f000ff040a19 */ /* 0x000fc80000011602 */
[----:B------:R-:W-:Y:S01]  /*00c0*/  ISETP.GE.AND P0, PT, R4, c[0x0][0x3d0], PT ;  /* 0x0000f40004007a0c */ /* 0x000fe20003f06270 */
[----:B------:R-:W-:-:S04]  /*00d0*/  IMAD.MOV R2, RZ, RZ, -R4 ;  /* 0x000000ffff027224 */ /* 0x000fc800078e0a04 */
[----:B------:R-:W-:-:S08]  /*00e0*/  IMAD R0, R2, c[0x0][0x3b8], R0 ;  /* 0x0000ee0002007a24 */ /* 0x000fd000078e0200 */
[----:B------:R-:W-:Y:S05]  /*00f0*/  @!P0 BRA `(.L_x_1099) ;  /* 0x0000007000008947 */ /* 0x000fea0003800000 */
[----:B------:R-:W-:Y:S02]  /*0100*/  MOV R2, c[0x0][0x3c4] ;  /* 0x0000f10000027a02 */ /* 0x000fe40000000f00 */
[----:B------:R-:W-:Y:S02]  /*0110*/  MOV R231, R0 ;  /* 0x0000000000e77202 */ /* 0x000fe40000000f00 */
[----:B------:R-:W-:-:S13]  /*0120*/  ISETP.NE.AND P0, PT, R2, 0x1, PT ;  /* 0x000000010200780c */ /* 0x000fda0003f05270 */
[----:B------:R-:W-:-:S05]  /*0130*/  @P0 IMAD.HI.U32 R2, R0, c[0x0][0x3c8], RZ ;  /* 0x0000f20000020a27 */ /* 0x000fca00078e00ff */
[----:B------:R-:W-:-:S05]  /*0140*/  @P0 SHF.R.U32.HI R231, RZ, c[0x0][0x3cc], R2 ;  /* 0x0000f300ffe70a19 */ /* 0x000fca0000011602 */
[----:B------:R-:W-:Y:S01]  /*0150*/  IMAD R3, R231, c[0x0][0x3c4], RZ ;  /* 0x0000f100e7037a24 */ /* 0x000fe200078e02ff */
[----:B------:R-:W-:Y:S05]  /*0160*/  BRA `(.L_x_1100) ;  /* 0x0000006000007947 */ /* 0x000fea0003800000 */
.L_x_1099:
[----:B------:R-:W-:Y:S02]  /*0170*/  MOV R2, c[0x0][0x3ac] ;  /* 0x0000eb0000027a02 */ /* 0x000fe40000000f00 */
[----:B------:R-:W-:Y:S02]  /*0180*/  MOV R231, R0 ;  /* 0x0000000000e77202 */ /* 0x000fe40000000f00 */
[----:B------:R-:W-:-:S13]  /*0190*/  ISETP.NE.AND P0, PT, R2, 0x1, PT ;  /* 0x000000010200780c */ /* 0x000fda0003f05270 */
[----:B------:R-:W-:-:S05]  /*01a0*/  @P0 IMAD.HI.U32 R2, R0, c[0x0][0x3b0], RZ ;  /* 0x0000ec0000020a27 */ /* 0x000fca00078e00ff */
[----:B------:R-:W-:-:S05]  /*01b0*/  @P0 SHF.R.U32.HI R231, RZ, c[0x0][0x3b4], R2 ;  /* 0x0000ed00ffe70a19 */ /* 0x000fca0000011602 */
[----:B------:R-:W-:-:S03]  /*01c0*/  IMAD R3, R231, c[0x0][0x3ac], RZ ;  /* 0x0000eb00e7037a24 */ /* 0x000fc600078e02ff */
.L_x_1100:
[----:B------:R-:W-:Y:S02]  /*01d0*/  MOV R2, c[0x0][0x3a0] ;  /* 0x0000e80000027a02 */ /* 0x000fe40000000f00 */
[----:B------:R-:W-:Y:S02]  /*01e0*/  IADD3 R3, R0, -R3, RZ ;  /* 0x8000000300037210 */ /* 0x000fe40007ffe0ff */
[----:B------:R-:W-:-:S03]  /*01f0*/  ISETP.NE.AND P0, PT, R2, 0x1, PT ;  /* 0x000000010200780c */ /* 0x000fc60003f05270 */
[----:B------:R-:W-:-:S05]  /*0200*/  IMAD R4, R4, c[0x0][0x3ac], R3 ;  /* 0x0000eb0004047a24 */ /* 0x000fca00078e0203 */
[----:B------:R-:W-:-:S05]  /*0210*/  MOV R230, R4 ;  /* 0x0000000400e67202 */ /* 0x000fca0000000f00 */
[----:B------:R-:W-:-:S05]  /*0220*/  @P0 IMAD.HI.U32 R0, R4, c[0x0][0x3a4], RZ ;  /* 0x0000e90004000a27 */ /* 0x000fca00078e00ff */
[----:B------:R-:W-:-:S04]  /*0230*/  @P0 SHF.R.U32.HI R230, RZ, c[0x0][0x3a8], R0 ;  /* 0x0000ea00ffe60a19 */ /* 0x000fc80000011600 */
[----:B------:R-:W-:-:S05]  /*0240*/  IADD3 R229, -R230, RZ, RZ ;  /* 0x000000ffe6e57210 */ /* 0x000fca0007ffe1ff */
[----:B------:R-:W-:Y:S01]  /*0250*/  IMAD R229, R229, c[0x0][0x3a0], R4 ;  /* 0x0000e800e5e57a24 */ /* 0x000fe200078e0204 */
[----:B------:R-:W-:Y:S05]  /*0260*/  BRA `(.L_x_1101) ;  /* 0x000001f000007947 */ /* 0x000fea0003800000 */
.L_x_1098:
        /* <DEDUP_REMOVED lines=16> */
.L_x_1102:
[----:B------:R-:W-:Y:S02]  /*0370*/  MOV R0, c[0x0][0x3ac] ;  /* 0x0000eb0000007a02 */ /* 0x000fe40000000f00 */
[----:B------:R-:W-:Y:S02]  /*0380*/  MOV R231, R2 ;  /* 0x0000000200e77202 */ /* 0x000fe40000000f00 */
[----:B------:R-:W-:-:S13]  /*0390*/  ISETP.NE.AND P0, PT, R0, 0x1, PT ;  /* 0x000000010000780c */ /* 0x000fda0003f05270 */
[----:B------:R-:W-:-:S05]  /*03a0*/  @P0 IMAD.HI.U32 R0, R2, c[0x0][0x3b0], RZ ;  /* 0x0000ec0002000a27 */ /* 0x000fca00078e00ff */
[----:B------:R-:W-:-:S05]  /*03b0*/  @P0 SHF.R.U32.HI R231, RZ, c[0x0][0x3b4], R0 ;  /* 0x0000ed00ffe70a19 */ /* 0x000fca0000011600 */
[----:B------:R-:W-:-:S03]  /*03c0*/  IMAD R3, R231, c[0x0][0x3ac], RZ ;  /* 0x0000eb00e7037a24 */ /* 0x000fc600078e02ff */
.L_x_1103:
        /* <DEDUP_REMOVED lines=8> */
[----:B------:R-:W-:Y:S02]  /*0450*/  IMAD R229, R229, c[0x0][0x3a0], R4 ;  /* 0x0000e800e5e57a24 */ /* 0x000fe400078e0204 */
.L_x_1101:
[----:B------:R-:W-:-:S13]  /*0460*/  ISETP.GE.AND P0, PT, R230, RZ, PT ;  /* 0x000000ffe600720c */ /* 0x000fda0003f06270 */
[----:B------:R-:W-:Y:S05]  /*0470*/  @!P0 EXIT ;  /* 0x000000000000894d */ /* 0x000fea0003800000 */
[----:B------:R-:W-:Y:S01]  /*0480*/  IMAD.MOV.U32 R2, RZ, RZ, c[0x0][0x168] ;  /* 0x00005a00ff027624 */ /* 0x000fe200078e00ff */
[----:B------:R-:W-:Y:S01]  /*0490*/  ULDC.64 UR4, c[0x0][0x118] ;  /* 0x0000460000047ab9 */ /* 0x000fe20000000a00 */
[----:B------:R-:W-:Y:S01]  /*04a0*/  PLOP3.LUT P1, PT, PT, PT, PT, 0x80, 0x0 ;  /* 0x000000000000781c */ /* 0x000fe20003f2f070 */
[----:B------:R-:W-:Y:S01]  /*04b0*/  CS2R R170, SRZ ;  /* 0x0000000000aa7805 */ /* 0x000fe2000001ff00 */
[----:B------:R-:W-:Y:S01]  /*04c0*/  IMAD R0, R231, 0x50, R2 ;  /* 0x00000050e7007824 */ /* 0x000fe200078e0202 */
[----:B------:R-:W-:Y:S01]  /*04d0*/  IADD3 R2, R2, 0x3f, RZ ;  /* 0x0000003f02027810 */ /* 0x000fe20007ffe0ff */
[----:B------:R-:W-:Y:S01]  /*04e0*/  CS2R R168, SRZ ;  /* 0x0000000000a87805 */ /* 0x000fe2000001ff00 */
[----:B------:R-:W-:Y:S01]  /*04f0*/  CS2R R166, SRZ ;  /* 0x0000000000a67805 */ /* 0x000fe2000001ff00 */
[----:B------:R-:W-:Y:S01]  /*0500*/  CS2R R164, SRZ ;  /* 0x0000000000a47805 */ /* 0x000fe2000001ff00 */
[----:B------:R-:W-:Y:S01]  /*0510*/  IADD3 R0, R0, -c[0x0][0x198], RZ ;  /* 0x8000660000007a10 */ /* 0x000fe20007ffe0ff */
[----:B------:R-:W-:Y:S01]  /*0520*/  CS2R R162, SRZ ;  /* 0x0000000000a27805 */ /* 0x000fe2000001ff00 */
[----:B------:R-:W-:Y:S01]  /*0530*/  SHF.R.S32.HI R228, RZ, 0x1f, R2 ;  /* 0x0000001fffe47819 */ /* 0x000fe20000011402 */
[----:B------:R-:W-:Y:S01]  /*0540*/  CS2R R160, SRZ ;  /* 0x0000000000a07805 */ /* 0x000fe2000001ff00 */
[----:B------:R-:W-:Y:S01]  /*0550*/  IADD3 R0, R0, -c[0x0][0x2a4], RZ ;  /* 0x8000a90000007a10 */ /* 0x000fe20007ffe0ff */
[----:B------:R-:W-:Y:S01]  /*0560*/  CS2R R150, SRZ ;  /* 0x0000000000967805 */ /* 0x000fe2000001ff00 */
[----:B------:R-:W-:Y:S01]  /*0570*/  LEA.HI R228, R228, R2, RZ, 0x6 ;  /* 0x00000002e4e47211 */ /* 0x000fe200078f30ff */
[----:B------:R-:W-:Y:S01]  /*0580*/  CS2R R148, SRZ ;  /* 0x0000000000947805 */ /* 0x000fe2000001ff00 */
[----:B------:R-:W-:Y:S01]  /*0590*/  SHF.R.S32.HI R252, RZ, 0x1f, R0 ;  /* 0x0000001ffffc7819 */ /* 0x000fe20000011400 */
[----:B------:R-:W-:Y:S01]  /*05a0*/  CS2R R154, SRZ ;  /* 0x00000000009a7805 */ /* 0x000fe2000001ff00 */
[----:B------:R-:W-:Y:S01]  /*05b0*/  SHF.R.S32.HI R228, RZ, 0x6, R228 ;  /* 0x00000006ffe47819 */ /* 0x000fe200000114e4 */
        /* <DEDUP_REMOVED lines=59> */
[----:B------:R-:W-:Y:S01]  /*0970*/  CS2R R170, SRZ ;  /* 0x0000000000aa7805 */ /* 0x000fe2000001ff00 */
[----:B------:R-:W-:Y:S01]  /*0980*/  IMAD.MOV.U32 R221, RZ, RZ, 0x5 ;  /* 0x00000005ffdd7424 */ /* 0x000fe200078e00ff */
[----:B------:R-:W-:Y:S01]  /*0990*/  ISETP.NE.AND P0, PT, R0, 0x1, PT ;  /* 0x000000010000780c */ /* 0x000fe20003f05270 */
[----:B------:R-:W-:Y:S01]  /*09a0*/  IMAD.MOV.U32 R219, RZ, RZ, c[0x0][0x178] ;  /* 0x00005e00ffdb7624 */ /* 0x000fe200078e00ff */
[----:B------:R-:W-:Y:S01]  /*09b0*/  LEA.HI R215, R213, R242, RZ, 0x3 ;  /* 0x000000f2d5d77211 */ /* 0x000fe200078f18ff */
[----:B------:R-:W-:Y:S01]  /*09c0*/  IMAD.MOV.U32 R212, RZ, RZ, 0x20 ;  /* 0x00000020ffd47424 */ /* 0x000fe200078e00ff */
[----:B------:R-:W-:Y:S01]  /*09d0*/  CS2R R168, SRZ ;  /* 0x0000000000a87805 */ /* 0x000fe2000001ff00 */
[----:B------:R-:W-:Y:S01]  /*09e0*/  IMAD.SHL.U32 R220, R219, 0x20, RZ ;  /* 0x00000020dbdc7824 */ /* 0x000fe200078e00ff */
[----:B------:R-:W-:Y:S01]  /*09f0*/  LOP3.LUT R7, R215, 0xfffffff8, RZ, 0xc0, !PT ;  /* 0xfffffff8d7077812 */ /* 0x000fe200078ec0ff */
[----:B------:R-:W-:Y:S01]  /*0a00*/  IMAD.MOV.U32 R214, RZ, RZ, 0x10 ;  /* 0x00000010ffd67424 */ /* 0x000fe200078e00ff */
[----:B------:R-:W-:Y:S01]  /*0a10*/  SHF.R.S32.HI R248, RZ, 0x3, R215 ;  /* 0x00000003fff87819 */ /* 0x000fe200000114d7 */
[----:B------:R-:W-:Y:S01]  /*0a20*/  IMAD.MOV.U32 R200, RZ, RZ, 0x120 ;  /* 0x00000120ffc87424 */ /* 0x000fe200078e00ff */
[----:B------:R-:W-:Y:S01]  /*0a30*/  CS2R R166, SRZ ;  /* 0x0000000000a67805 */ /* 0x000fe2000001ff00 */
[----:B------:R-:W-:Y:S01]  /*0a40*/  IMAD.IADD R7, R242, 0x1, -R7 ;  /* 0x00000001f2077824 */ /* 0x000fe200078e0a07 */
[----:B------:R-:W-:Y:S01]  /*0a50*/  SHF.R.S32.HI R249, RZ, 0x1f, R248 ;  /* 0x0000001ffff97819 */ /* 0x000fe200000114f8 */
[----:B------:R-:W-:Y:S01]  /*0a60*/  @P0 IMAD.HI.U32 R0, R229, c[0x0][0x24c], RZ ;  /* 0x00009300e5000a27 */ /* 0x000fe200078e00ff */
[----:B------:R-:W-:Y:S01]  /*0a70*/  CS2R R164, SRZ ;  /* 0x0000000000a47805 */ /* 0x000fe2000001ff00 */
[----:B------:R-:W-:Y:S01]  /*0a80*/  CS2R R162, SRZ ;  /* 0x0000000000a27805 */ /* 0x000fe2000001ff00 */
[----:B------:R-:W-:Y:S01]  /*0a90*/  CS2R R160, SRZ ;  /* 0x0000000000a07805 */ /* 0x000fe2000001ff00 */
[----:B------:R-:W-:Y:S01]  /*0aa0*/  IMAD.SHL.U32 R12, R7, 0x8, RZ ;  /* 0x00000008070c7824 */ /* 0x000fe200078e00ff */
[----:B------:R-:W-:Y:S01]  /*0ab0*/  @P0 SHF.R.U32.HI R2, RZ, c[0x0][0x250], R0 ;  /* 0x00009400ff020a19 */ /* 0x000fe20000011600 */
[----:B------:R-:W-:Y:S01]  /*0ac0*/  IMAD.WIDE R14, R231, 0x50, R248 ;  /* 0x00000050e70e7825 */ /* 0x000fe200078e02f8 */
[----:B------:R-:W-:Y:S01]  /*0ad0*/  SHF.R.S32.HI R0, RZ, 0x1f, R230 ;  /* 0x0000001fff007819 */ /* 0x000fe200000114e6 */
[----:B------:R-:W-:Y:S01]  /*0ae0*/  CS2R R158, SRZ ;  /* 0x00000000009e7805 */ /* 0x000fe2000001ff00 */
[----:B------:R-:W-:Y:S01]  /*0af0*/  SHF.R.S32.HI R8, RZ, 0x1f, R2 ;  /* 0x0000001fff087819 */ /* 0x000fe20000011402 */
[----:B------:R-:W-:Y:S01]  /*0b00*/  IMAD.SHL.U32 R224, R248, 0x40, RZ ;  /* 0x00000040f8e07824 */ /* 0x000fe200078e00ff */
[--C-:B------:R-:W-:Y:S01]  /*0b10*/  SHF.R.S32.HI R13, RZ, 0x1f, R12.reuse ;  /* 0x0000001fff0d7819 */ /* 0x100fe2000001140c */
[----:B------:R-:W-:Y:S01]  /*0b20*/  IMAD R4, R0, c[0x0][0x1e8], RZ ;  /* 0x00007a0000047a24 */ /* 0x000fe200078e02ff */
[----:B------:R-:W-:Y:S01]  /*0b30*/  ISETP.GE.AND P2, PT, R12, c[0x0][0x1cc], PT ;  /* 0x000073000c007a0c */ /* 0x000fe20003f46270 */
[----:B------:R-:W-:Y:S01]  /*0b40*/  IMAD R3, R8, c[0x0][0x1e0], RZ ;  /* 0x0000780008037a24 */ /* 0x000fe200078e02ff */
[----:B------:R-:W-:Y:S01]  /*0b50*/  LOP3.LUT R224, R224, 0x1c0, RZ, 0xc0, !PT ;  /* 0x000001c0e0e07812 */ /* 0x000fe200078ec0ff */
[----:B------:R-:W-:Y:S01]  /*0b60*/  IMAD.WIDE.U32 R10, R2, c[0x0][0x1e0], R12 ;  /* 0x00007800020a7a25 */ /* 0x000fe200078e000c */
[----:B------:R-:W-:Y:S01]  /*0b70*/  IADD3 R6, R12, 0x80, RZ ;  /* 0x000000800c067810 */ /* 0x000fe20007ffe0ff */
[----:B------:R-:W-:Y:S01]  /*0b80*/  CS2R R156, SRZ ;  /* 0x00000000009c7805 */ /* 0x000fe2000001ff00 */
[----:B------:R-:W-:Y:S01]  /*0b90*/  CS2R R154, SRZ ;  /* 0x00000000009a7805 */ /* 0x000fe2000001ff00 */
[----:B------:R-:W-:Y:S01]  /*0ba0*/  IMAD R3, R2, c[0x0][0x1e4], R3 ;  /* 0x0000790002037a24 */ /* 0x000fe200078e0203 */
[----:B------:R-:W-:Y:S01]  /*0bb0*/  ISETP.GE.AND P5, PT, R6, c[0x0][0x1cc], PT ;  /* 0x0000730006007a0c */ /* 0x000fe20003fa6270 */
[----:B------:R-:W-:Y:S01]  /*0bc0*/  IMAD R8, R8, c[0x0][0x1b0], RZ ;  /* 0x00006c0008087a24 */ /* 0x000fe200078e02ff */
[----:B------:R-:W-:Y:S01]  /*0bd0*/  CS2R R152, SRZ ;  /* 0x0000000000987805 */ /* 0x000fe2000001ff00 */
[----:B------:R-:W-:Y:S01]  /*0be0*/  IMAD.IADD R11, R11, 0x1, R3 ;  /* 0x000000010b0b7824 */ /* 0x000fe200078e0203 */
[----:B------:R-:W-:Y:S01]  /*0bf0*/  CS2R R150, SRZ ;  /* 0x0000000000967805 */ /* 0x000fe2000001ff00 */
[C---:B------:R-:W-:Y:S01]  /*0c00*/  IMAD R8, R2.reuse, c[0x0][0x1b4], R8 ;  /* 0x00006d0002087a24 */ /* 0x040fe200078e0208 */
[----:B------:R-:W-:Y:S01]  /*0c10*/  CS2R R148, SRZ ;  /* 0x0000000000947805 */ /* 0x000fe2000001ff00 */
[----:B------:R-:W-:Y:S01]  /*0c20*/  IMAD.WIDE.U32 R2, R2, c[0x0][0x1b0], R12 ;  /* 0x00006c0002027a25 */ /* 0x000fe200078e000c */
        /* <DEDUP_REMOVED lines=10> */
[----:B------:R-:W-:Y:S01]  /*0cd0*/  LOP3.LUT R3, R224, 0x38, R12, 0xf8, !PT ;  /* 0x00000038e0037812 */ /* 0x000fe200078ef80c */
[----:B------:R-:W-:Y:S01]  /*0ce0*/  IMAD.IADD R5, R11, 0x1, R4 ;  /* 0x000000010b057824 */ /* 0x000fe200078e0204 */
[----:B------:R-:W-:Y:S01]  /*0cf0*/  SHF.R.U32.HI R224, RZ, 0x3, R224 ;  /* 0x00000003ffe07819 */ /* 0x000fe200000116e0 */
[----:B------:R-:W-:Y:S01]  /*0d00*/  IMAD.MOV.U32 R8, RZ, RZ, R2 ;  /* 0x000000ffff087224 */ /* 0x000fe200078e0002 */
[----:B------:R-:W-:Y:S01]  /*0d10*/  CS2R R132, SRZ ;  /* 0x0000000000847805 */ /* 0x000fe2000001ff00 */
[----:B------:R-:W-:Y:S01]  /*0d20*/  IMAD R2, R15, c[0x0][0x1d8], RZ ;  /* 0x000076000f027a24 */ /* 0x000fe200078e02ff */
[----:B------:R-:W-:Y:S01]  /*0d30*/  LOP3.LUT R224, R3, R224, RZ, 0x3c, !PT ;  /* 0x000000e003e07212 */ /* 0x000fe200078e3cff */
        /* <DEDUP_REMOVED lines=11> */
[----:B------:R-:W-:Y:S01]  /*0df0*/  IADD3 R5, R12, 0x40, RZ ;  /* 0x000000400c057810 */ /* 0x000fe20007ffe0ff */
[----:B------:R-:W-:Y:S01]  /*0e00*/  IMAD.WIDE.U32 R8, R230, c[0x0][0x1b8], R8 ;  /* 0x00006e00e6087a25 */ /* 0x000fe200078e0008 */
[----:B------:R-:W-:Y:S01]  /*0e10*/  LEA.HI.X R19, R4, c[0x0][0x1c4], R2, 0x1, P0 ;  /* 0x0000710004137a11 */ /* 0x000fe200000f0c02 */
[----:B------:R-:W-:Y:S01]  /*0e20*/  CS2R R120, SRZ ;  /* 0x0000000000787805 */ /* 0x000fe2000001ff00 */
[----:B------:R-:W-:Y:S01]  /*0e30*/  IADD3 R2, -R248, c[0x0][0x198], RZ ;  /* 0x00006600f8027a10 */ /* 0x000fe20007ffe1ff */
[----:B------:R-:W-:Y:S01]  /*0e40*/  IMAD R16, R230, c[0x0][0x1bc], R16 ;  /* 0x00006f00e6107a24 */ /* 0x000fe200078e0210 */
[----:B------:R-:W-:Y:S01]  /*0e50*/  LEA.HI R4, R213, R242, RZ, 0x6 ;  /* 0x000000f2d5047211 */ /* 0x000fe200078f30ff */
[----:B------:R-:W-:Y:S01]  /*0e60*/  IMAD.MOV.U32 R3, RZ, RZ, c[0x0][0x1dc] ;  /* 0x00007700ff037624 */ /* 0x000fe200078e00ff */
[----:B------:R-:W-:Y:S01]  /*0e70*/  ISETP.GT.AND P0, PT, R242, 0x7f, PT ;  /* 0x0000007ff200780c */ /* 0x000fe20003f04270 */
[----:B------:R-:W-:Y:S01]  /*0e80*/  IMAD.IADD R17, R9, 0x1, R16 ;  /* 0x0000000109117824 */ /* 0x000fe200078e0210 */
[----:B------:R-:W-:Y:S01]  /*0e90*/  SHF.R.S32.HI R4, RZ, 0x6, R4 ;  /* 0x00000006ff047819 */ /* 0x000fe20000011404 */
[----:B------:R-:W-:Y:S01]  /*0ea0*/  IMAD R2, R231, -0x50, R2 ;  /* 0xffffffb0e7027824 */ /* 0x000fe200078e0202 */
[----:B------:R-:W-:Y:S01]  /*0eb0*/  ISETP.GE.AND P6, PT, R5, c[0x0][0x1cc], PT ;  /* 0x0000730005007a0c */ /* 0x000fe20003fc6270 */
[----:B------:R-:W-:Y:S01]  /*0ec0*/  IMAD.MOV.U32 R16, RZ, RZ, R8 ;  /* 0x000000ffff107224 */ /* 0x000fe200078e0008 */
[----:B------:R-:W-:Y:S01]  /*0ed0*/  CS2R R118, SRZ ;  /* 0x0000000000767805 */ /* 0x000fe2000001ff00 */
[----:B------:R-:W-:Y:S01]  /*0ee0*/  IMAD.MOV.U32 R8, RZ, RZ, c[0x0][0x1d8] ;  /* 0x00007600ff087624 */ /* 0x000fe200078e00ff */
[----:B------:R-:W-:Y:S01]  /*0ef0*/  ISETP.LT.OR P1, PT, R2, 0x1, P2 ;  /* 0x000000010200780c */ /* 0x000fe20001721670 */
[----:B------:R-:W-:Y:S01]  /*0f00*/  IMAD R224, R4, 0x200, R224 ;  /* 0x0000020004e07824 */ /* 0x000fe200078e02e0 */
[----:B------:R-:W-:Y:S01]  /*0f10*/  ISETP.LT.OR P4, PT, R2, 0x1, P6 ;  /* 0x000000010200780c */ /* 0x000fe20003781670 */
[C---:B------:R-:W-:Y:S01]  /*0f20*/  IMAD.SHL.U32 R9, R8.reuse, 0x20, RZ ;  /* 0x0000002008097824 */ /* 0x040fe200078e00ff */
[----:B------:R-:W-:Y:S01]  /*0f30*/  LEA R10, P3, R8, R18, 0x6 ;  /* 0x00000012080a7211 */ /* 0x000fe200078630ff */
[----:B------:R-:W-:Y:S01]  /*0f40*/  IMAD.SHL.U32 R224, R224, 0x2, RZ ;  /* 0x00000002e0e07824 */ /* 0x000fe200078e00ff */
[----:B------:R-:W-:Y:S01]  /*0f50*/  ISETP.LT.OR P2, PT, R2, 0x21, P2 ;  /* 0x000000210200780c */ /* 0x000fe20001741670 */
[----:B------:R-:W-:Y:S01]  /*0f60*/  IMAD.WIDE.U32 R24, R14, c[0x0][0x1a8], R16 ;  /* 0x00006a000e187a25 */ /* 0x000fe200078e0010 */
[----:B------:R-:W-:Y:S01]  /*0f70*/  LEA.HI.X R11, R8, R19, R3, 0x6, P3 ;  /* 0x00000013080b7211 */ /* 0x000fe200018f3403 */
[----:B------:R-:W-:Y:S01]  /*0f80*/  CS2R R116, SRZ ;  /* 0x0000000000747805 */ /* 0x000fe2000001ff00 */
[----:B------:R-:W-:Y:S01]  /*0f90*/  ISETP.LT.OR P3, PT, R2, 0x1, P5 ;  /* 0x000000010200780c */ /* 0x000fe20002f61670 */
[----:B------:R-:W-:Y:S01]  /*0fa0*/  IMAD R3, R15, c[0x0][0x1a8], RZ ;  /* 0x00006a000f037a24 */ /* 0x000fe200078e02ff */
[----:B------:R-:W-:Y:S01]  /*0fb0*/  SHF.L.U64.HI R8, R8, R221, c[0x0][0x1dc] ;  /* 0x0000770008087619 */ /* 0x000fe200000102dd */
[----:B------:R-:W-:Y:S01]  /*0fc0*/  @!PT LDS RZ, [RZ] ;  /* 0x00000000fffff984 */ /* 0x000fe20000000800 */
[----:B------:R-:W-:Y:S01]  /*0fd0*/  @!PT LDS RZ, [RZ] ;  /* 0x00000000fffff984 */ /* 0x000fe20000000800 */
[----:B------:R-:W-:Y:S01]  /*0fe0*/  @!PT LDS RZ, [RZ] ;  /* 0x00000000fffff984 */ /* 0x000fe20000000800 */
[----:B------:R1:W-:Y:S01]  /*0ff0*/  LDGSTS.E.BYPASS.LTC128B.128 [R224+0x7880], [R18.64], !P1 ;  /* 0x0788000012e07fae */ /* 0x0003e2000c901d44 */
[C---:B------:R-:W-:Y:S01]  /*1000*/  @!P0 LEA R20, P1, R9.reuse, R10, 0x1 ;  /* 0x0000000a09148211 */ /* 0x040fe200078208ff */
[----:B------:R-:W-:Y:S01]  /*1010*/  IMAD R3, R14, c[0x0][0x1ac], R3 ;  /* 0x00006b000e037a24 */ /* 0x000fe200078e0203 */
[C---:B------:R-:W-:Y:S01]  /*1020*/  ISETP.LT.OR P5, PT, R2.reuse, 0x21, P5 ;  /* 0x000000210200780c */ /* 0x040fe20002fa1670 */
[----:B------:R1:W-:Y:S01]  /*1030*/  LDGSTS.E.BYPASS.LTC128B.128 [R224+0xa080], [R18.64+0x80], !P4 ;  /* 0x0a08008012e07fae */ /* 0x0003e2000e101d44 */
[----:B------:R-:W-:Y:S01]  /*1040*/  @!P0 LEA.HI.X R21, R9, R11, R8, 0x1, P1 ;  /* 0x0000000b09158211 */ /* 0x000fe200008f0c08 */
[----:B------:R-:W-:Y:S01]  /*1050*/  IMAD.IADD R3, R25, 0x1, R3 ;  /* 0x0000000119037824 */ /* 0x000fe200078e0203 */
[----:B------:R-:W-:Y:S01]  /*1060*/  @!P0 ISETP.GE.AND P1, PT, R2, 0x41, PT ;  /* 0x000000410200880c */ /* 0x000fe20003f26270 */
[----:B------:R-:W-:Y:S01]  /*1070*/  IMAD.MOV.U32 R8, RZ, RZ, c[0x0][0x1a8] ;  /* 0x00006a00ff087624 */ /* 0x000fe200078e00ff */
[----:B------:R-:W-:Y:S01]  /*1080*/  LEA R16, P4, R24, c[0x0][0x190], 0x1 ;  /* 0x0000640018107a11 */ /* 0x000fe200078808ff */
[----:B------:R1:W-:Y:S01]  /*1090*/  LDGSTS.E.BYPASS.LTC128B.128 [R224+0xc880], [R18.64+0x100], !P3 ;  /* 0x0c88010012e07fae */ /* 0x0003e2000d901d44 */
[C---:B------:R-:W-:Y:S01]  /*10a0*/  ISETP.LT.OR P3, PT, R2.reuse, 0x21, P6 ;  /* 0x000000210200780c */ /* 0x040fe20003761670 */
[----:B------:R-:W-:Y:S01]  /*10b0*/  IMAD.MOV.U32 R9, RZ, RZ, c[0x0][0x1ac] ;  /* 0x00006b00ff097624 */ /* 0x000fe200078e00ff */
[----:B------:R-:W-:Y:S01]  /*10c0*/  @!P0 ISETP.LT.OR P6, PT, R2, 0x41, P6 ;  /* 0x000000410200880c */ /* 0x000fe200037c1670 */
[----:B------:R2:W-:Y:S01]  /*10d0*/  LDGSTS.E.BYPASS.LTC128B.128 [R224+0x8880], [R10.64], !P2 ;  /* 0x088800000ae07fae */ /* 0x0005e2000d101d44 */
[----:B------:R-:W-:Y:S01]  /*10e0*/  @!P0 ISETP.GE.OR P2, PT, R12, c[0x0][0x1cc], !P1 ;  /* 0x000073000c008a0c */ /* 0x000fe20004f46670 */
[----:B------:R-:W-:Y:S01]  /*10f0*/  IMAD R14, R249, c[0x0][0x178], RZ ;  /* 0x00005e00f90e7a24 */ /* 0x000fe200078e02ff */
[----:B------:R-:W-:Y:S01]  /*1100*/  @!P0 ISETP.GE.OR P1, PT, R6, c[0x0][0x1cc], !P1 ;  /* 0x0000730006008a0c */ /* 0x000fe20004f26670 */
[----:B------:R-:W-:Y:S01]  /*1110*/  IMAD.WIDE.U32 R22, R248, c[0x0][0x178], R12 ;  /* 0x00005e00f8167a25 */ /* 0x000fe200078e000c */
[----:B------:R-:W-:Y:S01]  /*1120*/  LEA.HI.X R17, R24, c[0x0][0x194], R3, 0x1, P4 ;  /* 0x0000650018117a11 */ /* 0x000fe200020f0c03 */
[----:B------:R-:W-:Y:S01]  /*1130*/  CS2R R114, SRZ ;  /* 0x0000000000727805 */ /* 0x000fe2000001ff00 */
[----:B------:R-:W-:Y:S01]  /*1140*/  SHF.R.S32.HI R3, RZ, 0x1f, R229 ;  /* 0x0000001fff037819 */ /* 0x000fe200000114e5 */
[----:B------:R-:W-:Y:S01]  /*1150*/  IMAD R14, R248, c[0x0][0x17c], R14 ;  /* 0x00005f00f80e7a24 */ /* 0x000fe200078e020e */
[----:B------:R-:W-:Y:S01]  /*1160*/  CS2R R112, SRZ ;  /* 0x0000000000707805 */ /* 0x000fe2000001ff00 */
[----:B------:R2:W-:Y:S01]  /*1170*/  LDGSTS.E.BYPASS.LTC128B.128 [R224+0xb080], [R10.64+0x80], !P3 ;  /* 0x0b0800800ae07fae */ /* 0x0005e2000d901d44 */
[C---:B------:R-:W-:Y:S01]  /*1180*/  ISETP.GE.AND P3, PT, R12.reuse, c[0x0][0x16c], PT ;  /* 0x00005b000c007a0c */ /* 0x040fe20003f66270 */
[----:B------:R-:W-:Y:S01]  /*1190*/  IMAD.IADD R23, R23, 0x1, R14 ;  /* 0x0000000117177824 */ /* 0x000fe200078e020e */
[----:B------:R-:W-:Y:S01]  /*11a0*/  CS2R R102, SRZ ;  /* 0x0000000000667805 */ /* 0x000fe2000001ff00 */
[----:B------:R2:W-:Y:S01]  /*11b0*/  LDGSTS.E.BYPASS.LTC128B.128 [R224+0xd880], [R10.64+0x100], !P5 ;  /* 0x0d8801000ae07fae */ /* 0x0005e2000e901d44 */
[----:B------:R-:W-:Y:S01]  /*11c0*/  ISETP.GE.AND P5, PT, R5, c[0x0][0x19c], PT ;  /* 0x0000670005007a0c */ /* 0x000fe20003fa6270 */
[----:B------:R-:W-:Y:S01]  /*11d0*/  IMAD R234, R3, c[0x0][0x180], RZ ;  /* 0x0000600003ea7a24 */ /* 0x000fe200078e02ff */
[----:B------:R-:W-:Y:S01]  /*11e0*/  CS2R R100, SRZ ;  /* 0x0000000000647805 */ /* 0x000fe2000001ff00 */
[----:B------:R3:W-:Y:S01]  /*11f0*/  @!P0 LDGSTS.E.BYPASS.LTC128B.128 [R224+0x9880], [R20.64], !P2 ;  /* 0x0988000014e08fae */ /* 0x0007e2000d101d44 */
[----:B------:R-:W-:Y:S01]  /*1200*/  ISETP.GE.AND P2, PT, R5, c[0x0][0x16c], PT ;  /* 0x00005b0005007a0c */ /* 0x000fe20003f46270 */
[C---:B------:R-:W-:Y:S01]  /*1210*/  IMAD R234, R229.reuse, c[0x0][0x184], R234 ;  /* 0x00006100e5ea7a24 */ /* 0x040fe200078e02ea */
[----:B------:R-:W-:Y:S01]  /*1220*/  CS2R R98, SRZ ;  /* 0x0000000000627805 */ /* 0x000fe2000001ff00 */
[----:B------:R3:W-:Y:S01]  /*1230*/  @!P0 LDGSTS.E.BYPASS.LTC128B.128 [R224+0xc080], [R20.64+0x80], !P6 ;  /* 0x0c08008014e08fae */ /* 0x0007e2000f101d44 */
[----:B-1----:R-:W-:Y:S01]  /*1240*/  SEL R18, RZ, 0xffffffff, P2 ;  /* 0xffffffffff127807 */ /* 0x002fe20001000000 */
[----:B------:R-:W-:Y:S01]  /*1250*/  IMAD.WIDE.U32 R22, R229, c[0x0][0x180], R22 ;  /* 0x00006000e5167a25 */ /* 0x000fe200078e0016 */
[----:B------:R-:W-:Y:S01]  /*1260*/  CS2R R96, SRZ ;  /* 0x0000000000607805 */ /* 0x000fe2000001ff00 */
[----:B------:R3:W-:Y:S01]  /*1270*/  @!P0 LDGSTS.E.BYPASS.LTC128B.128 [R224+0xe880], [R20.64+0x100], !P1 ;  /* 0x0e88010014e08fae */ /* 0x0007e2000c901d44 */
[----:B------:R-:W-:Y:S01]  /*1280*/  ISETP.GE.AND P1, PT, R12, c[0x0][0x19c], PT ;  /* 0x000067000c007a0c */ /* 0x000fe20003f26270 */
[----:B------:R-:W-:Y:S01]  /*1290*/  IMAD.SHL.U32 R18, R18, 0x2, RZ ;  /* 0x0000000212127824 */ /* 0x000fe200078e00ff */
[----:B------:R-:W-:Y:S01]  /*12a0*/  CS2R R94, SRZ ;  /* 0x00000000005e7805 */ /* 0x000fe2000001ff00 */
[----:B------:R-:W-:Y:S01]  /*12b0*/  IMAD.IADD R235, R23, 0x1, R234 ;  /* 0x0000000117eb7824 */ /* 0x000fe200078e02ea */
[----:B------:R-:W-:Y:S01]  /*12c0*/  ISETP.LT.OR P4, PT, R2, 0x1, P1 ;  /* 0x000000010200780c */ /* 0x000fe20000f81670 */
[----:B------:R-:W-:Y:S01]  /*12d0*/  IMAD.MOV.U32 R234, RZ, RZ, R22 ;  /* 0x000000ffffea7224 */ /* 0x000fe200078e0016 */
        /* <DEDUP_REMOVED lines=8> */
[----:B--2---:R-:W-:Y:S01]  /*1360*/  SEL R10, RZ, 0x1, P3 ;  /* 0x00000001ff0a7807 */ /* 0x004fe20001800000 */
[----:B------:R-:W-:Y:S01]  /*1370*/  IMAD.WIDE.U32 R234, R230, c[0x0][0x188], R234 ;  /* 0x00006200e6ea7a25 */ /* 0x000fe200078e00ea */
[----:B------:R-:W-:Y:S01]  /*1380*/  ISETP.LT.OR P3, PT, R2, 0x1, P5 ;  /* 0x000000010200780c */ /* 0x000fe20002f61670 */
[----:B------:R1:W-:Y:S01]  /*1390*/  LDGSTS.E.BYPASS.LTC128B.128 [R224+0x80], [R16.64], !P4 ;  /* 0x0008000010e07fae */ /* 0x0003e2000e101d44 */
[----:B------:R-:W-:Y:S01]  /*13a0*/  LOP3.LUT R18, R18, 0x2, R10, 0xe2, !PT ;  /* 0x0000000212127812 */ /* 0x000fe200078ee20a */
[----:B------:R-:W-:Y:S01]  /*13b0*/  IMAD.IADD R247, R235, 0x1, R246 ;  /* 0x00000001ebf77824 */ /* 0x000fe200078e02f6 */
[----:B------:R-:W-:Y:S01]  /*13c0*/  SHF.R.S32.HI R11, RZ, 0x1f, R252 ;  /* 0x0000001fff0b7819 */ /* 0x000fe200000114fc */
[----:B------:R-:W-:Y:S01]  /*13d0*/  IMAD.MOV.U32 R246, RZ, RZ, R234 ;  /* 0x000000fffff67224 */ /* 0x000fe200078e00ea */
[----:B------:R-:W-:Y:S01]  /*13e0*/  CS2R R82, SRZ ;  /* 0x0000000000527805 */ /* 0x000fe2000001ff00 */
[C---:B------:R-:W-:Y:S01]  /*13f0*/  IMAD R244, R0.reuse, c[0x0][0x218], RZ ;  /* 0x0000860000f47a24 */ /* 0x040fe200078e02ff */
[----:B------:R-:W-:Y:S01]  /*1400*/  CS2R R80, SRZ ;  /* 0x0000000000507805 */ /* 0x000fe2000001ff00 */
[----:B------:R-:W-:Y:S01]  /*1410*/  IMAD R218, R0, c[0x0][0x278], RZ ;  /* 0x00009e0000da7a24 */ /* 0x000fe200078e02ff */
[----:B---3--:R-:W-:Y:S01]  /*1420*/  LEA R20, P6, R8, R16, 0x6 ;  /* 0x0000001008147211 */ /* 0x008fe200078c30ff */
[----:B------:R-:W-:Y:S01]  /*1430*/  IMAD R244, R230, c[0x0][0x21c], R244 ;  /* 0x00008700e6f47a24 */ /* 0x000fe200078e02f4 */
[----:B------:R-:W-:Y:S01]  /*1440*/  CS2R R78, SRZ ;  /* 0x00000000004e7805 */ /* 0x000fe2000001ff00 */
[----:B------:R1:W-:Y:S01]  /*1450*/  LDGSTS.E.BYPASS.LTC128B.128 [R224+0x2880], [R16.64+0x80], !P3 ;  /* 0x0288008010e07fae */ /* 0x0003e2000d901d44 */
[C---:B------:R-:W-:Y:S01]  /*1460*/  LEA.HI.X R21, R8.reuse, R17, R9, 0x6, P6 ;  /* 0x0000001108157211 */ /* 0x040fe200030f3409 */
[----:B------:R-:W-:Y:S01]  /*1470*/  IMAD.SHL.U32 R9, R8, 0x20, RZ ;  /* 0x0000002008097824 */ /* 0x000fe200078e00ff */
[----:B------:R-:W-:Y:S01]  /*1480*/  ISETP.GE.AND P6, PT, R6, c[0x0][0x19c], PT ;  /* 0x0000670006007a0c */ /* 0x000fe20003fc6270 */
[----:B------:R-:W-:Y:S01]  /*1490*/  IMAD R218, R230, c[0x0][0x27c], R218 ;  /* 0x00009f00e6da7a24 */ /* 0x000fe200078e02da */
[----:B------:R-:W-:Y:S01]  /*14a0*/  SHF.L.U64.HI R8, R8, R221, c[0x0][0x1ac] ;  /* 0x00006b0008087619 */ /* 0x000fe200000102dd */
[----:B------:R-:W-:Y:S01]  /*14b0*/  IMAD R236, R3, c[0x0][0x288], RZ ;  /* 0x0000a20003ec7a24 */ /* 0x000fe200078e02ff */
[----:B------:R-:W-:Y:S01]  /*14c0*/  ISETP.LT.OR P4, PT, R2, 0x1, P6 ;  /* 0x000000010200780c */ /* 0x000fe20003781670 */
[----:B------:R-:W-:Y:S01]  /*14d0*/  IMAD R217, R0, c[0x0][0x290], RZ ;  /* 0x0000a40000d97a24 */ /* 0x000fe200078e02ff */
[----:B------:R-:W-:Y:S01]  /*14e0*/  @!P0 LEA R14, P2, R9, R20, 0x1 ;  /* 0x00000014090e8211 */ /* 0x000fe200078408ff */
[----:B------:R-:W-:Y:S01]  /*14f0*/  IMAD R236, R229, c[0x0][0x28c], R236 ;  /* 0x0000a300e5ec7a24 */ /* 0x000fe200078e02ec */
[----:B------:R-:W-:Y:S01]  /*1500*/  ISETP.LT.OR P3, PT, R2, 0x21, P5 ;  /* 0x000000210200780c */ /* 0x000fe20002f61670 */
[----:B------:R-:W-:Y:S01]  /*1510*/  IMAD R217, R230, c[0x0][0x294], R217 ;  /* 0x0000a500e6d97a24 */ /* 0x000fe200078e02d9 */
[----:B------:R-:W-:Y:S01]  /*1520*/  @!P0 LEA.HI.X R15, R9, R21, R8, 0x1, P2 ;  /* 0x00000015090f8211 */ /* 0x000fe200010f0c08 */
[----:B------:R-:W-:Y:S01]  /*1530*/  IMAD.MOV.U32 R8, RZ, RZ, 0x6 ;  /* 0x00000006ff087424 */ /* 0x000fe200078e00ff */
[----:B------:R-:W-:Y:S01]  /*1540*/  ISETP.GE.AND P2, PT, R6, c[0x0][0x16c], PT ;  /* 0x00005b0006007a0c */ /* 0x000fe20003f46270 */
[C---:B------:R-:W-:Y:S01]  /*1550*/  IMAD.SHL.U32 R9, R219.reuse, 0x40, RZ ;  /* 0x00000040db097824 */ /* 0x040fe200078e00ff */
[----:B------:R-:W-:Y:S01]  /*1560*/  @!P0 ISETP.LT.OR P5, PT, R2, 0x41, P5 ;  /* 0x000000410200880c */ /* 0x000fe20002fa1670 */
[----:B------:R-:W-:Y:S01]  /*1570*/  IMAD.SHL.U32 R4, R4, 0x8, RZ ;  /* 0x0000000804047824 */ /* 0x000fe200078e00ff */
[----:B------:R-:W-:Y:S01]  /*1580*/  SEL R13, RZ, 0x4, P2 ;  /* 0x00000004ff0d7807 */ /* 0x000fe20001000000 */
[----:B------:R1:W-:Y:S01]  /*1590*/  LDGSTS.E.BYPASS.LTC128B.128 [R224+0x5080], [R16.64+0x100], !P4 ;  /* 0x0508010010e07fae */ /* 0x0003e2000e101d44 */
[C---:B------:R-:W-:Y:S01]  /*15a0*/  ISETP.LT.OR P4, PT, R2.reuse, 0x21, P1 ;  /* 0x000000210200780c */ /* 0x040fe20000f81670 */
[----:B------:R-:W-:Y:S01]  /*15b0*/  IMAD.MOV.U32 R250, RZ, RZ, -0x50 ;  /* 0xffffffb0fffa7424 */ /* 0x000fe200078e00ff */
[----:B------:R-:W-:Y:S01]  /*15c0*/  SHF.L.U64.HI R10, R219, R8, c[0x0][0x17c] ;  /* 0x00005f00db0a7619 */ /* 0x000fe20000010208 */
[----:B------:R-:W-:Y:S01]  /*15d0*/  IMAD.MOV.U32 R205, RZ, RZ, RZ ;  /* 0x000000ffffcd7224 */ /* 0x000fe200078e00ff */
[C---:B------:R-:W-:Y:S01]  /*15e0*/  ISETP.LT.OR P2, PT, R2.reuse, 0x21, P6 ;  /* 0x000000210200780c */ /* 0x040fe20003741670 */
[----:B------:R-:W-:Y:S01]  /*15f0*/  IMAD R250, R231, R250, c[0x0][0x198] ;  /* 0x00006600e7fa7624 */ /* 0x000fe200078e02fa */
[----:B------:R-:W-:Y:S01]  /*1600*/  @!P0 ISETP.LT.OR P1, PT, R2, 0x41, P1 ;  /* 0x000000410200880c */ /* 0x000fe20000f21670 */
[----:B------:R-:W-:Y:S01]  /*1610*/  IMAD R10, R10, R252, RZ ;  /* 0x000000fc0a0a7224 */ /* 0x000fe200078e02ff */
[----:B------:R-:W-:Y:S01]  /*1620*/  @!P0 ISETP.LT.OR P6, PT, R2, 0x41, P6 ;  /* 0x000000410200880c */ /* 0x000fe200037c1670 */
[----:B------:R-:W-:Y:S01]  /*1630*/  IMAD.MOV.U32 R240, RZ, RZ, 0x1 ;  /* 0x00000001fff07424 */ /* 0x000fe200078e00ff */
[----:B------:R-:W-:Y:S01]  /*1640*/  LOP3.LUT R2, R18, R13, RZ, 0xfc, !PT ;  /* 0x0000000d12027212 */ /* 0x000fe200078efcff */
[----:B------:R-:W-:Y:S01]  /*1650*/  IMAD R13, R11, R9, R10 ;  /* 0x000000090b0d7224 */ /* 0x000fe200078e020a */
[----:B------:R-:W-:Y:S01]  /*1660*/  SHF.L.U64.HI R219, R219, R221, c[0x0][0x17c] ;  /* 0x00005f00dbdb7619 */ /* 0x000fe200000102dd */
[----:B------:R2:W-:Y:S01]  /*1670*/  LDGSTS.E.BYPASS.LTC128B.128 [R224+0x1080], [R20.64], !P4 ;  /* 0x0108000014e07fae */ /* 0x0005e2000e101d44 */
[C---:B------:R-:W-:Y:S01]  /*1680*/  LOP3.LUT P4, RZ, R2.reuse, 0x1, RZ, 0xc0, !PT ;  /* 0x0000000102ff7812 */ /* 0x040fe2000788c0ff */
[----:B------:R-:W-:Y:S01]  /*1690*/  CS2R R76, SRZ ;  /* 0x00000000004c7805 */ /* 0x000fe2000001ff00 */
[----:B------:R-:W-:Y:S01]  /*16a0*/  CS2R R74, SRZ ;  /* 0x00000000004a7805 */ /* 0x000fe2000001ff00 */
[----:B------:R2:W-:Y:S01]  /*16b0*/  LDGSTS.E.BYPASS.LTC128B.128 [R224+0x3880], [R20.64+0x80], !P3 ;  /* 0x0388008014e07fae */ /* 0x0005e2000d901d44 */
[C---:B------:R-:W-:Y:S01]  /*16c0*/  LOP3.LUT P3, RZ, R2.reuse, 0x2, RZ, 0xc0, !PT ;  /* 0x0000000202ff7812 */ /* 0x040fe2000786c0ff */
[----:B------:R-:W-:Y:S01]  /*16d0*/  CS2R R72, SRZ ;  /* 0x0000000000487805 */ /* 0x000fe2000001ff00 */
[----:B------:R-:W-:Y:S01]  /*16e0*/  CS2R R70, SRZ ;  /* 0x0000000000467805 */ /* 0x000fe2000001ff00 */
[----:B------:R2:W-:Y:S01]  /*16f0*/  LDGSTS.E.BYPASS.LTC128B.128 [R224+0x6080], [R20.64+0x100], !P2 ;  /* 0x0608010014e07fae */ /* 0x0005e2000d101d44 */
[----:B------:R-:W-:Y:S01]  /*1700*/  LOP3.LUT P2, RZ, R2, 0x4, RZ, 0xc0, !PT ;  /* 0x0000000402ff7812 */ /* 0x000fe2000784c0ff */
[----:B------:R-:W-:Y:S01]  /*1710*/  IMAD R2, R3, c[0x0][0x210], RZ ;  /* 0x0000840003027a24 */ /* 0x000fe200078e02ff */
[----:B------:R-:W-:Y:S01]  /*1720*/  CS2R R68, SRZ ;  /* 0x0000000000447805 */ /* 0x000fe2000001ff00 */
[----:B------:R3:W-:Y:S01]  /*1730*/  @!P0 LDGSTS.E.BYPASS.LTC128B.128 [R224+0x2080], [R14.64], !P1 ;  /* 0x020800000ee08fae */ /* 0x0007e2000c901d44 */
[----:B-1----:R-:W-:Y:S01]  /*1740*/  IMAD R16, R249, c[0x0][0x208], RZ ;  /* 0x00008200f9107a24 */ /* 0x002fe200078e02ff */
[----:B------:R-:W-:Y:S01]  /*1750*/  CS2R R66, SRZ ;  /* 0x0000000000427805 */ /* 0x000fe2000001ff00 */
[----:B------:R-:W-:Y:S01]  /*1760*/  IMAD R2, R229, c[0x0][0x214], R2 ;  /* 0x00008500e5027a24 */ /* 0x000fe200078e0202 */
[----:B------:R3:W-:Y:S01]  /*1770*/  @!P0 LDGSTS.E.BYPASS.LTC128B.128 [R224+0x4880], [R14.64+0x80], !P5 ;  /* 0x048800800ee08fae */ /* 0x0007e2000e901d44 */
[----:B------:R-:W-:Y:S01]  /*1780*/  IMAD R16, R248, c[0x0][0x20c], R16 ;  /* 0x00008300f8107a24 */ /* 0x000fe200078e0210 */
[----:B------:R-:W-:Y:S01]  /*1790*/  CS2R R64, SRZ ;  /* 0x0000000000407805 */ /* 0x000fe2000001ff00 */
[----:B------:R-:W-:Y:S01]  /*17a0*/  CS2R R62, SRZ ;  /* 0x00000000003e7805 */ /* 0x000fe2000001ff00 */
[----:B------:R3:W-:Y:S01]  /*17b0*/  @!P0 LDGSTS.E.BYPASS.LTC128B.128 [R224+0x7080], [R14.64+0x100], !P6 ;  /* 0x070801000ee08fae */ /* 0x0007e2000f101d44 */
[----:B------:R-:W-:Y:S01]  /*17c0*/  IMAD.IADD R17, R23, 0x1, R16 ;  /* 0x0000000117117824 */ /* 0x000fe200078e0210 */
[----:B------:R-:W-:Y:S01]  /*17d0*/  CS2R R60, SRZ ;  /* 0x00000000003c7805 */ /* 0x000fe2000001ff00 */
[----:B------:R-:W-:Y:S01]  /*17e0*/  IMAD.MOV.U32 R16, RZ, RZ, R22 ;  /* 0x000000ffff107224 */ /* 0x000fe200078e0016 */
[----:B------:R-:W0:Y:S01]  /*17f0*/  LDGDEPBAR ;  /* 0x00000000000079af */ /* 0x000e220000000000 */
[C---:B------:R-:W-:Y:S01]  /*1800*/  IMAD.WIDE.U32 R22, R252.reuse, R9, R246 ;  /* 0x00000009fc167225 */ /* 0x040fe200078e00f6 */
[----:B------:R-:W-:Y:S01]  /*1810*/  CS2R R58, SRZ ;  /* 0x00000000003a7805 */ /* 0x000fe2000001ff00 */
[----:B------:R-:W-:Y:S01]  /*1820*/  CS2R R56, SRZ ;  /* 0x0000000000387805 */ /* 0x000fe2000001ff00 */
[----:B------:R-:W-:Y:S01]  /*1830*/  CS2R R54, SRZ ;  /* 0x0000000000367805 */ /* 0x000fe2000001ff00 */
[----:B------:R-:W-:Y:S01]  /*1840*/  IMAD.SHL.U32 R9, R252, 0x40, RZ ;  /* 0x00000040fc097824 */ /* 0x000fe200078e00ff */
[----:B------:R-:W-:Y:S01]  /*1850*/  LEA R18, P1, R22, c[0x0][0x160], 0x1 ;  /* 0x0000580016127a11 */ /* 0x000fe200078208ff */
[----:B------:R-:W-:Y:S01]  /*1860*/  IMAD.IADD R13, R23, 0x1, R13 ;  /* 0x00000001170d7824 */ /* 0x000fe200078e020d */
[----:B------:R-:W-:Y:S01]  /*1870*/  CS2R R52, SRZ ;  /* 0x0000000000347805 */ /* 0x000fe2000001ff00 */
[----:B------:R-:W-:Y:S01]  /*1880*/  IMAD.WIDE.U32 R16, R229, c[0x0][0x210], R16 ;  /* 0x00008400e5107a25 */ /* 0x000fe200078e0010 */
[----:B------:R-:W-:Y:S01]  /*1890*/  IADD3 R10, -R248, c[0x0][0x168], -R9 ;  /* 0x00005a00f80a7a10 */ /* 0x000fe20007ffe909 */
[----:B------:R-:W-:Y:S01]  /*18a0*/  CS2R R50, SRZ ;  /* 0x0000000000327805 */ /* 0x000fe2000001ff00 */
[----:B------:R-:W-:Y:S01]  /*18b0*/  LEA.HI.X R19, R22, c[0x0][0x164], R13, 0x1, P1 ;  /* 0x0000590016137a11 */ /* 0x000fe200008f0c0d */
[----:B------:R-:W-:Y:S01]  /*18c0*/  IMAD.MOV.U32 R232, RZ, RZ, R16 ;  /* 0x000000ffffe87224 */ /* 0x000fe200078e0010 */
[----:B------:R-:W-:Y:S01]  /*18d0*/  ISETP.LT.OR P5, PT, R10, 0x1, !P4 ;  /* 0x000000010a00780c */ /* 0x000fe200067a1670 */
[----:B------:R-:W-:Y:S01]  /*18e0*/  IMAD.SHL.U32 R16, R242, 0x4, RZ ;  /* 0x00000004f2107824 */ /* 0x000fe200078e00ff */
[C---:B------:R-:W-:Y:S01]  /*18f0*/  ISETP.LT.OR P1, PT, R10.reuse, 0x1, !P3 ;  /* 0x000000010a00780c */ /* 0x040fe20005f21670 */
[----:B------:R-:W-:Y:S01]  /*1900*/  IMAD.IADD R233, R17, 0x1, R2 ;  /* 0x0000000111e97824 */ /* 0x000fe200078e0202 */
[C---:B------:R-:W-:Y:S01]  /*1910*/  ISETP.LT.OR P0, PT, R10.reuse, 0x1, !P2 ;  /* 0x000000010a00780c */ /* 0x040fe20005701670 */
[----:B------:R-:W-:Y:S01]  /*1920*/  CS2R R48, SRZ ;  /* 0x0000000000307805 */ /* 0x000fe2000001ff00 */
[----:B------:R-:W-:Y:S01]  /*1930*/  ISETP.LT.OR P6, PT, R10, 0x21, !P4 ;  /* 0x000000210a00780c */ /* 0x000fe200067c1670 */
[----:B------:R-:W-:Y:S01]  /*1940*/  IMAD.WIDE.U32 R232, R230, c[0x0][0x218], R232 ;  /* 0x00008600e6e87a25 */ /* 0x000fe200078e00e8 */
[----:B------:R-:W-:Y:S01]  /*1950*/  SHF.R.S32.HI R17, RZ, 0x1f, R16 ;  /* 0x0000001fff117819 */ /* 0x000fe20000011410 */
[----:B------:R-:W-:Y:S01]  /*1960*/  CS2R R46, SRZ ;  /* 0x00000000002e7805 */ /* 0x000fe2000001ff00 */
[----:B------:R-:W-:Y:S01]  /*1970*/  P2R R2, PR, RZ, 0x10 ;  /* 0x00000010ff027803 */ /* 0x000fe20000000000 */
[----:B---3--:R-:W-:Y:S01]  /*1980*/  IMAD R14, R3, c[0x0][0x270], RZ ;  /* 0x00009c00030e7a24 */ /* 0x008fe200078e02ff */
[----:B------:R-:W-:Y:S01]  /*1990*/  ISETP.GE.AND P4, PT, R12, c[0x0][0x1fc], PT ;  /* 0x00007f000c007a0c */ /* 0x000fe20003f86270 */
[----:B------:R1:W-:Y:S01]  /*19a0*/  LDGSTS.E.BYPASS.LTC128B.128 [R224+0xf080], [R18.64], !P5 ;  /* 0x0f08000012e07fae */ /* 0x0003e2000e901d44 */
[C---:B------:R-:W-:Y:S01]  /*19b0*/  ISETP.LT.OR P5, PT, R10.reuse, 0x21, !P3 ;  /* 0x000000210a00780c */ /* 0x040fe20005fa1670 */
[C---:B------:R-:W-:Y:S01]  /*19c0*/  IMAD R14, R229.reuse, c[0x0][0x274], R14 ;  /* 0x00009d00e50e7a24 */ /* 0x040fe200078e020e */
[----:B------:R-:W-:Y:S01]  /*19d0*/  CS2R R44, SRZ ;  /* 0x00000000002c7805 */ /* 0x000fe2000001ff00 */
[----:B------:R1:W-:Y:S01]  /*19e0*/  LDGSTS.E.BYPASS.LTC128B.128 [R224+0x11080], [R18.64+0x80], !P1 ;  /* 0x1108008012e07fae */ /* 0x0003e2000c901d44 */
[----:B------:R-:W-:Y:S01]  /*19f0*/  ISETP.LT.OR P1, PT, R10, 0x21, !P2 ;  /* 0x000000210a00780c */ /* 0x000fe20005721670 */
[----:B------:R-:W-:Y:S01]  /*1a00*/  IMAD.MOV.U32 R10, RZ, RZ, c[0x0][0x208] ;  /* 0x00008200ff0a7624 */ /* 0x000fe200078e00ff */
[----:B------:R-:W-:Y:S01]  /*1a10*/  SHF.R.S32.HI R243, RZ, 0x1f, R242 ;  /* 0x0000001ffff37819 */ /* 0x000fe200000114f2 */
[----:B------:R1:W-:Y:S01]  /*1a20*/  LDGSTS.E.BYPASS.LTC128B.128 [R224+0x13080], [R18.64+0x100], !P0 ;  /* 0x1308010012e07fae */ /* 0x0003e2000c101d44 */
[----:B--2---:R-:W-:Y:S01]  /*1a30*/  IMAD.WIDE.U32 R20, R229, c[0x0][0x270], R16 ;  /* 0x00009c00e5147a25 */ /* 0x004fe200078e0010 */
[----:B------:R-:W-:-:S02]  /*1a40*/  LEA R22, P0, R220, R18, 0x1 ;  /* 0x00000012dc167211 */ /* 0x000fc400078008ff */
[----:B------:R-:W-:Y:S01]  /*1a50*/  SHF.L.U64.HI R13, R10, R8, c[0x0][0x20c] ;  /* 0x000083000a0d7619 */ /* 0x000fe20000010208 */
[----:B------:R-:W-:Y:S01]  /*1a60*/  IMAD.IADD R15, R21, 0x1, R14 ;  /* 0x00000001150f7824 */ /* 0x000fe200078e020e */
[----:B------:R-:W-:Y:S01]  /*1a70*/  LEA.HI.X R23, R220, R19, R219, 0x1, P0 ;  /* 0x00000013dc177211 */ /* 0x000fe200000f0cdb */
[----:B------:R-:W-:Y:S01]  /*1a80*/  IMAD.IADD R245, R233, 0x1, R244 ;  /* 0x00000001e9f57824 */ /* 0x000fe200078e02f4 */
[C---:B------:R-:W-:Y:S01]  /*1a90*/  SHF.L.U64.HI R221, R10.reuse, R221, c[0x0][0x20c] ;  /* 0x000083000add7619 */ /* 0x040fe200000102dd */
[----:B------:R-:W-:Y:S02]  /*1aa0*/  IMAD.SHL.U32 R8, R10, 0x40, RZ ;  /* 0x000000400a087824 */ /* 0x000fe400078e00ff */
[----:B------:R-:W-:Y:S01]  /*1ab0*/  IMAD R13, R13, R252, RZ ;  /* 0x000000fc0d0d7224 */ /* 0x000fe200078e02ff */
[----:B------:R2:W-:Y:S01]  /*1ac0*/  LDGSTS.E.BYPASS.LTC128B.128 [R224+0x10080], [R22.64], !P6 ;  /* 0x1008000016e07fae */ /* 0x0005e2000f101d44 */
[----:B------:R-:W-:Y:S01]  /*1ad0*/  IMAD.MOV.U32 R14, RZ, RZ, R20 ;  /* 0x000000ffff0e7224 */ /* 0x000fe200078e0014 */
[----:B------:R-:W-:Y:S01]  /*1ae0*/  ISETP.GE.AND P6, PT, R5, c[0x0][0x1fc], PT ;  /* 0x00007f0005007a0c */ /* 0x000fe20003fc6270 */
[----:B------:R-:W-:Y:S01]  /*1af0*/  IMAD.MOV.U32 R244, RZ, RZ, R232 ;  /* 0x000000fffff47224 */ /* 0x000fe200078e00e8 */
[----:B------:R2:W-:Y:S01]  /*1b00*/  LDGSTS.E.BYPASS.LTC128B.128 [R224+0x12080], [R22.64+0x80], !P5 ;  /* 0x1208008016e07fae */ /* 0x0005e2000e901d44 */
[----:B------:R-:W-:Y:S01]  /*1b10*/  IMAD R13, R11, R8, R13 ;  /* 0x000000080b0d7224 */ /* 0x000fe200078e020d */
[----:B------:R-:W-:Y:S01]  /*1b20*/  IADD3 R11, -R9, c[0x0][0x168], -R248 ;  /* 0x00005a00090b7a10 */ /* 0x000fe20007ffe9f8 */
[----:B------:R-:W-:Y:S01]  /*1b30*/  IMAD.WIDE.U32 R238, R230, c[0x0][0x278], R14 ;  /* 0x00009e00e6ee7a25 */ /* 0x000fe200078e000e */
[----:B------:R2:W-:Y:S01]  /*1b40*/  LDGSTS.E.BYPASS.LTC128B.128 [R224+0x14080], [R22.64+0x100], !P1 ;  /* 0x1408010016e07fae */ /* 0x0005e2000c901d44 */
[----:B------:R-:W-:-:S02]  /*1b50*/  ISETP.GT.AND P1, PT, R242, 0xf, PT ;  /* 0x0000000ff200780c */ /* 0x000fc40003f24270 */
[----:B------:R-:W-:Y:S01]  /*1b60*/  IMAD.IADD R218, R239, 0x1, R218 ;  /* 0x00000001efda7824 */ /* 0x000fe200078e02da */
[----:B------:R-:W-:Y:S01]  /*1b70*/  IADD3 R14, P5, R9, R238, RZ ;  /* 0x000000ee090e7210 */ /* 0x000fe20007fbe0ff */
[----:B------:R-:W-:Y:S01]  /*1b80*/  IMAD.SHL.U32 R222, R10, 0x20, RZ ;  /* 0x000000200ade7824 */ /* 0x000fe200078e00ff */
[----:B------:R-:W-:Y:S01]  /*1b90*/  LEA.HI R15, R213, R242, RZ, 0x5 ;  /* 0x000000f2d50f7211 */ /* 0x000fe200078f28ff */
[----:B-1----:R-:W-:Y:S01]  /*1ba0*/  IMAD.WIDE.U32 R18, R8, R252, R244 ;  /* 0x000000fc08127225 */ /* 0x002fe200078e00f4 */
[----:B------:R-:W-:-:S03]  /*1bb0*/  SHF.R.S32.HI R8, RZ, 0x1f, R9 ;  /* 0x0000001fff087819 */ /* 0x000fc60000011409 */
[----:B------:R-:W-:Y:S01]  /*1bc0*/  IMAD.IADD R13, R19, 0x1, R13 ;  /* 0x00000001130d7824 */ /* 0x000fe200078e020d */
[----:B------:R-:W-:-:S04]  /*1bd0*/  LEA R20, P0, R18, c[0x0][0x1f0], 0x1 ;  /* 0x00007c0012147a11 */ /* 0x000fc800078008ff */
[----:B------:R-:W-:Y:S01]  /*1be0*/  LEA.HI.X R21, R18, c[0x0][0x1f4], R13, 0x1, P0 ;  /* 0x00007d0012157a11 */ /* 0x000fe200000f0c0d */
[----:B------:R-:W-:Y:S01]  /*1bf0*/  IMAD.X R13, R8, 0x1, R218, P5 ;  /* 0x00000001080d7824 */ /* 0x000fe200028e06da */
[----:B------:R-:W-:Y:S02]  /*1c00*/  ISETP.LT.OR P0, PT, R11, 0x1, P4 ;  /* 0x000000010b00780c */ /* 0x000fe40002701670 */
[----:B------:R-:W-:-:S04]  /*1c10*/  LEA R18, P5, R14, c[0x0][0x258], 0x2 ;  /* 0x000096000e127a11 */ /* 0x000fc800078a10ff */
[----:B------:R-:W-:Y:S01]  /*1c20*/  LEA.HI.X R19, R14, c[0x0][0x25c], R13, 0x2, P5 ;  /* 0x000097000e137a11 */ /* 0x000fe200028f140d */
[----:B------:R-:W-:Y:S01]  /*1c30*/  @!P1 IMAD.SHL.U32 R13, R242, 0x10, RZ ;  /* 0x00000010f20d9824 */ /* 0x000fe200078e00ff */
[----:B------:R-:W-:Y:S02]  /*1c40*/  ISETP.GE.AND P5, PT, R6, c[0x0][0x1fc], PT ;  /* 0x00007f0006007a0c */ /* 0x000fe40003fa6270 */
[----:B------:R-:W-:Y:S02]  /*1c50*/  LEA.HI R14, R213, R242, RZ, 0x2 ;  /* 0x000000f2d50e7211 */ /* 0x000fe400078f10ff */
[----:B------:R1:W-:Y:S02]  /*1c60*/  @!P1 LDGSTS.E.BYPASS.LTC128B.128 [R13+0x21080], [R18.64] ;  /* 0x21080000120d9fae */ /* 0x0003e4000b901d44 */
[----:B------:R-:W-:Y:S02]  /*1c70*/  SHF.R.S32.HI R10, RZ, 0x2, R14 ;  /* 0x00000002ff0a7819 */ /* 0x000fe4000001140e */
[----:B------:R-:W0:Y:S04]  /*1c80*/  LDGDEPBAR ;  /* 0x00000000000079af */ /* 0x000e280000000000 */
[----:B------:R3:W-:Y:S01]  /*1c90*/  LDGSTS.E.BYPASS.LTC128B.128 [R224+0x1b080], [R20.64], !P0 ;  /* 0x1b08000014e07fae */ /* 0x0007e2000c101d44 */
[----:B------:R-:W-:-:S02]  /*1ca0*/  ISETP.LT.OR P0, PT, R11, 0x1, P6 ;  /* 0x000000010b00780c */ /* 0x000fc40003701670 */
[----:B------:R-:W-:-:S11]  /*1cb0*/  ISETP.LT.OR P6, PT, R11, 0x21, P6 ;  /* 0x000000210b00780c */ /* 0x000fd600037c1670 */
[----:B------:R3:W-:Y:S01]  /*1cc0*/  LDGSTS.E.BYPASS.LTC128B.128 [R224+0x1d080], [R20.64+0x80], !P0 ;  /* 0x1d08008014e07fae */ /* 0x0007e2000c101d44 */
[C---:B-1----:R-:W-:Y:S02]  /*1cd0*/  LEA R18, P0, R222.reuse, R20, 0x1 ;  /* 0x00000014de127211 */ /* 0x042fe400078008ff */
[----:B------:R-:W-:Y:S02]  /*1ce0*/  SHF.R.S32.HI R13, RZ, 0x1f, R14 ;  /* 0x0000001fff0d7819 */ /* 0x000fe4000001140e */
[----:B------:R-:W-:Y:S02]  /*1cf0*/  LEA.HI.X R19, R222, R21, R221, 0x1, P0 ;  /* 0x00000015de137211 */ /* 0x000fe400000f0cdd */
[----:B------:R-:W-:Y:S02]  /*1d00*/  ISETP.LT.OR P0, PT, R11, 0x1, P5 ;  /* 0x000000010b00780c */ /* 0x000fe40002f01670 */
[----:B------:R-:W-:Y:S02]  /*1d10*/  LEA.HI R13, R13, R10, RZ, 0x3 ;  /* 0x0000000a0d0d7211 */ /* 0x000fe400078f18ff */
[----:B------:R-:W-:-:S02]  /*1d20*/  ISETP.LT.OR P5, PT, R11, 0x21, P5 ;  /* 0x000000210b00780c */ /* 0x000fc40002fa1670 */
[----:B------:R-:W-:Y:S02]  /*1d30*/  LOP3.LUT R13, R13, 0xfffffff8, RZ, 0xc0, !PT ;  /* 0xfffffff80d0d7812 */ /* 0x000fe400078ec0ff */
[----:B------:R-:W-:-:S03]  /*1d40*/  LOP3.LUT R14, R14, 0x3ffffffc, RZ, 0xc0, !PT ;  /* 0x3ffffffc0e0e7812 */ /* 0x000fc600078ec0ff */
[----:B------:R-:W-:Y:S01]  /*1d50*/  IMAD.IADD R13, R10, 0x1, -R13 ;  /* 0x000000010a0d7824 */ /* 0x000fe200078e0a0d */
[----:B------:R-:W-:Y:S01]  /*1d60*/  SHF.R.S32.HI R10, RZ, 0x1f, R15 ;  /* 0x0000001fff0a7819 */ /* 0x000fe2000001140f */
[----:B------:R3:W-:Y:S01]  /*1d70*/  LDGSTS.E.BYPASS.LTC128B.128 [R224+0x1f080], [R20.64+0x100], !P0 ;  /* 0x1f08010014e07fae */ /* 0x0007e2000c101d44 */
[----:B------:R-:W-:Y:S01]  /*1d80*/  ISETP.LT.OR P0, PT, R11, 0x21, P4 ;  /* 0x000000210b00780c */ /* 0x000fe20002701670 */
[----:B------:R-:W-:Y:S01]  /*1d90*/  IMAD.IADD R14, R242, 0x1, -R14 ;  /* 0x00000001f20e7824 */ /* 0x000fe200078e0a0e */
[----:B------:R-:W-:-:S11]  /*1da0*/  ISETP.NE.AND P4, PT, R2, RZ, PT ;  /* 0x000000ff0200720c */ /* 0x000fd60003f85270 */
[----:B------:R1:W-:Y:S01]  /*1db0*/  LDGSTS.E.BYPASS.LTC128B.128 [R224+0x1c080], [R18.64], !P0 ;  /* 0x1c08000012e07fae */ /* 0x0003e2000c101d44 */
[----:B------:R-:W-:-:S03]  /*1dc0*/  ISETP.GE.AND P0, PT, R12, c[0x0][0x1fc], PT ;  /* 0x00007f000c007a0c */ /* 0x000fc60003f06270 */
[----:B------:R1:W-:Y:S01]  /*1dd0*/  LDGSTS.E.BYPASS.LTC128B.128 [R224+0x1e080], [R18.64+0x80], !P6 ;  /* 0x1e08008012e07fae */ /* 0x0003e2000f101d44 */
[----:B------:R-:W-:Y:S02]  /*1de0*/  ISETP.GE.AND P6, PT, R5, c[0x0][0x1fc], PT ;  /* 0x00007f0005007a0c */ /* 0x000fe40003fc6270 */
[----:B------:R-:W-:Y:S01]  /*1df0*/  SEL R5, RZ, 0x1, P0 ;  /* 0x00000001ff057807 */ /* 0x000fe20000000000 */
[----:B------:R1:W-:Y:S01]  /*1e00*/  LDGSTS.E.BYPASS.LTC128B.128 [R224+0x20080], [R18.64+0x100], !P5 ;  /* 0x2008010012e07fae */ /* 0x0003e2000e901d44 */
[----:B------:R-:W-:Y:S01]  /*1e10*/  ISETP.GE.AND P5, PT, R242, 0x10, PT ;  /* 0x00000010f200780c */ /* 0x000fe20003fa6270 */
[----:B---3--:R-:W-:Y:S01]  /*1e20*/  IMAD.WIDE.U32 R20, R229, c[0x0][0x288], R16 ;  /* 0x0000a200e5147a25 */ /* 0x008fe200078e0010 */
[CC--:B------:R-:W-:Y:S02]  /*1e30*/  LEA.HI R16, R213.reuse, R242.reuse, RZ, 0x4 ;  /* 0x000000f2d5107211 */ /* 0x0c0fe400078f20ff */
[----:B------:R-:W-:Y:S01]  /*1e40*/  LEA.HI R213, R213, R242, RZ, 0x7 ;  /* 0x000000f2d5d57211 */ /* 0x000fe200078f38ff */
[----:B------:R-:W-:Y:S01]  /*1e50*/  IMAD.IADD R237, R21, 0x1, R236 ;  /* 0x0000000115ed7824 */ /* 0x000fe200078e02ec */
[----:B------:R-:W-:Y:S01]  /*1e60*/  SHF.R.S32.HI R3, RZ, 0x4, R16 ;  /* 0x00000004ff037819 */ /* 0x000fe20000011410 */
[----:B------:R-:W-:Y:S01]  /*1e70*/  IMAD.MOV.U32 R236, RZ, RZ, R20 ;  /* 0x000000ffffec7224 */ /* 0x000fe200078e0014 */
[----:B------:R-:W-:-:S02]  /*1e80*/  SHF.R.S32.HI R213, RZ, 0x7, R213 ;  /* 0x00000007ffd57819 */ /* 0x000fc400000114d5 */
[----:B------:R-:W-:Y:S01]  /*1e90*/  LEA.HI R2, R16, R3, RZ, 0x1 ;  /* 0x0000000310027211 */ /* 0x000fe200078f08ff */
[----:B------:R-:W-:Y:S01]  /*1ea0*/  IMAD.WIDE.U32 R236, R230, c[0x0][0x290], R236 ;  /* 0x0000a400e6ec7a25 */ /* 0x000fe200078e00ec */
[C---:B------:R-:W-:Y:S02]  /*1eb0*/  LEA.HI R241, R213.reuse, R213, RZ, 0x1 ;  /* 0x000000d5d5f17211 */ /* 0x040fe400078f08ff */
[----:B------:R-:W-:Y:S01]  /*1ec0*/  LOP3.LUT R2, R2, 0xfffffffe, RZ, 0xc0, !PT ;  /* 0xfffffffe02027812 */ /* 0x000fe200078ec0ff */
[----:B------:R-:W-:Y:S01]  /*1ed0*/  IMAD.SHL.U32 R208, R213, 0x8, RZ ;  /* 0x00000008d5d07824 */ /* 0x000fe200078e00ff */
[----:B------:R-:W-:Y:S01]  /*1ee0*/  IADD3 R9, P0, R9, R236, RZ ;  /* 0x000000ec09097210 */ /* 0x000fe20007f1e0ff */
[----:B------:R-:W-:Y:S01]  /*1ef0*/  IMAD.IADD R217, R237, 0x1, R217 ;  /* 0x00000001edd97824 */ /* 0x000fe200078e02d9 */
[----:B------:R-:W-:Y:S01]  /*1f00*/  LOP3.LUT R241, R241, 0x1ffffffe, RZ, 0xc0, !PT ;  /* 0x1ffffffef1f17812 */ /* 0x000fe200078ec0ff */
[----:B------:R-:W-:Y:S01]  /*1f10*/  IMAD.IADD R2, R3, 0x1, -R2 ;  /* 0x0000000103027824 */ /* 0x000fe200078e0a02 */
[----:B------:R-:W-:Y:S01]  /*1f20*/  SHF.R.S32.HI R3, RZ, 0x5, R15 ;  /* 0x00000005ff037819 */ /* 0x000fe2000001140f */
[----:B------:R-:W-:Y:S01]  /*1f30*/  IMAD.X R8, R8, 0x1, R217, P0 ;  /* 0x0000000108087824 */ /* 0x000fe200000e06d9 */
[----:B------:R-:W-:Y:S01]  /*1f40*/  LOP3.LUT R208, R208, 0x8, RZ, 0xc0, !PT ;  /* 0x00000008d0d07812 */ /* 0x000fe200078ec0ff */
[----:B------:R-:W-:Y:S01]  /*1f50*/  IMAD.SHL.U32 R216, R2, 0x8, RZ ;  /* 0x0000000802d87824 */ /* 0x000fe200078e00ff */
[----:B------:R-:W-:Y:S01]  /*1f60*/  LEA.HI R0, R10, R3, RZ, 0x2 ;  /* 0x000000030a007211 */ /* 0x000fe200078f10ff */
[----:B------:R-:W-:Y:S01]  /*1f70*/  IMAD.SHL.U32 R10, R13, 0x10, RZ ;  /* 0x000000100d0a7824 */ /* 0x000fe200078e00ff */
[----:B-1----:R-:W-:Y:S01]  /*1f80*/  LEA R18, P0, R9, c[0x0][0x280], 0x2 ;  /* 0x0000a00009127a11 */ /* 0x002fe200078010ff */
[----:B------:R-:W-:Y:S01]  /*1f90*/  IMAD.IADD R241, R213, 0x1, -R241 ;  /* 0x00000001d5f17824 */ /* 0x000fe200078e0af1 */
[----:B------:R-:W-:-:S02]  /*1fa0*/  LOP3.LUT R0, R0, 0xfffffffc, RZ, 0xc0, !PT ;  /* 0xfffffffc00007812 */ /* 0x000fc400078ec0ff */
[----:B------:R-:W-:Y:S02]  /*1fb0*/  LOP3.LUT R10, R208, 0x70, R10, 0xf8, !PT ;  /* 0x00000070d00a7812 */ /* 0x000fe400078ef80a */
[----:B------:R-:W-:Y:S01]  /*1fc0*/  LEA.HI.X R19, R9, c[0x0][0x284], R8, 0x2, P0 ;  /* 0x0000a10009137a11 */ /* 0x000fe200000f1408 */
[----:B------:R-:W-:Y:S01]  /*1fd0*/  IMAD.IADD R0, R3, 0x1, -R0 ;  /* 0x0000000103007824 */ /* 0x000fe200078e0a00 */
[----:B------:R-:W-:Y:S02]  /*1fe0*/  LOP3.LUT R9, R15, 0xffffffe0, RZ, 0xc0, !PT ;  /* 0xffffffe00f097812 */ /* 0x000fe400078ec0ff */
[----:B------:R-:W-:Y:S01]  /*1ff0*/  LOP3.LUT P0, RZ, R13, 0x1, RZ, 0xc0, !PT ;  /* 0x000000010dff7812 */ /* 0x000fe2000780c0ff */
[C---:B------:R-:W-:Y:S01]  /*2000*/  IMAD.SHL.U32 R11, R0.reuse, 0x100, RZ ;  /* 0x00000100000b7824 */ /* 0x040fe200078e00ff */
[----:B------:R-:W-:Y:S01]  /*2010*/  LEA.HI R12, R0, R0, RZ, 0x1 ;  /* 0x00000000000c7211 */ /* 0x000fe200078f08ff */
[----:B------:R-:W-:Y:S01]  /*2020*/  IMAD.IADD R9, R242, 0x1, -R9 ;  /* 0x00000001f2097824 */ /* 0x000fe200078e0a09 */
[----:B------:R-:W-:-:S02]  /*2030*/  LOP3.LUT R13, R16, 0xfffffff0, RZ, 0xc0, !PT ;  /* 0xfffffff0100d7812 */ /* 0x000fc400078ec0ff */
[----:B------:R-:W-:Y:S01]  /*2040*/  LOP3.LUT R10, R10, 0x100, R11, 0xf8, !PT ;  /* 0x000001000a0a7812 */ /* 0x000fe200078ef80b */
[----:B------:R-:W-:Y:S01]  /*2050*/  IMAD.SHL.U32 R12, R12, 0x100, RZ ;  /* 0x000001000c0c7824 */ /* 0x000fe200078e00ff */
[----:B------:R-:W-:Y:S01]  /*2060*/  SHF.R.S32.HI R227, RZ, 0x1f, R9 ;  /* 0x0000001fffe37819 */ /* 0x000fe20000011409 */
[----:B------:R-:W-:Y:S01]  /*2070*/  IMAD.IADD R13, R242, 0x1, -R13 ;  /* 0x00000001f20d7824 */ /* 0x000fe200078e0a0d */
[----:B------:R-:W-:Y:S01]  /*2080*/  SHF.R.U32.HI R8, RZ, 0x3, R10 ;  /* 0x00000003ff087819 */ /* 0x000fe2000001160a */
[----:B------:R-:W-:Y:S01]  /*2090*/  IMAD.SHL.U32 R11, R0, 0x10, RZ ;  /* 0x00000010000b7824 */ /* 0x000fe200078e00ff */
[----:B------:R-:W-:Y:S02]  /*20a0*/  LOP3.LUT R12, R12, 0x7ffffe00, RZ, 0xc0, !PT ;  /* 0x7ffffe000c0c7812 */ /* 0x000fe400078ec0ff */
[----:B------:R-:W-:Y:S01]  /*20b0*/  LOP3.LUT R8, R10, 0x28, R8, 0x78, !PT ;  /* 0x000000280a087812 */ /* 0x000fe200078e7808 */
[----:B------:R-:W-:Y:S01]  /*20c0*/  @!P5 IMAD.SHL.U32 R10, R242, 0x10, RZ ;  /* 0x00000010f20ad824 */ /* 0x000fe200078e00ff */
[----:B------:R-:W-:Y:S01]  /*20d0*/  LEA.HI R227, R227, R9, RZ, 0x2 ;  /* 0x00000009e3e37211 */ /* 0x000fe200078f10ff */
[----:B------:R-:W-:Y:S01]  /*20e0*/  IMAD R12, R14, 0x2, R12 ;  /* 0x000000020e0c7824 */ /* 0x000fe200078e020c */
[----:B------:R-:W-:-:S02]  /*20f0*/  SHF.R.S32.HI R206, RZ, 0x1f, R13 ;  /* 0x0000001fffce7819 */ /* 0x000fc4000001140d */
[----:B------:R1:W-:Y:S01]  /*2100*/  @!P5 LDGSTS.E.BYPASS.LTC128B.128 [R10+0x21280], [R18.64] ;  /* 0x21280000120adfae */ /* 0x0003e2000b901d44 */
[----:B------:R-:W-:Y:S01]  /*2110*/  IMAD.IADD R8, R12, 0x1, R8 ;  /* 0x000000010c087824 */ /* 0x000fe200078e0208 */
[----:B------:R-:W-:Y:S01]  /*2120*/  ISETP.GE.AND P5, PT, R6, c[0x0][0x1fc], PT ;  /* 0x00007f0006007a0c */ /* 0x000fe20003fa6270 */
[----:B------:R-:W-:Y:S01]  /*2130*/  IMAD.SHL.U32 R12, R2, 0x20, RZ ;  /* 0x00000020020c7824 */ /* 0x000fe200078e00ff */
[----:B------:R-:W-:Y:S01]  /*2140*/  LOP3.LUT R6, R227, 0x7ffffffc, RZ, 0xc0, !PT ;  /* 0x7ffffffce3067812 */ /* 0x000fe200078ec0ff */
[----:B------:R-:W-:Y:S01]  /*2150*/  IMAD.SHL.U32 R226, R8, 0x2, RZ ;  /* 0x0000000208e27824 */ /* 0x000fe200078e00ff */
[----:B------:R-:W-:Y:S01]  /*2160*/  LEA.HI R206, R206, R13, RZ, 0x3 ;  /* 0x0000000dcece7211 */ /* 0x000fe200078f18ff */
[----:B------:R-:W-:Y:S01]  /*2170*/  IMAD.SHL.U32 R8, R3, 0x100, RZ ;  /* 0x0000010003087824 */ /* 0x000fe200078e00ff */
[----:B------:R-:W-:Y:S01]  /*2180*/  SEL R225, RZ, 0x4, P5 ;  /* 0x00000004ffe17807 */ /* 0x000fe20002800000 */
[----:B------:R-:W-:Y:S01]  /*2190*/  IMAD.IADD R9, R9, 0x1, -R6 ;  /* 0x0000000109097824 */ /* 0x000fe200078e0a06 */
[----:B------:R-:W-:Y:S01]  /*21a0*/  IADD3 R3, R226, 0x21480, RZ ;  /* 0x00021480e2037810 */ /* 0x000fe20007ffe0ff */
[----:B------:R-:W0:Y:S01]  /*21b0*/  LDGDEPBAR ;  /* 0x00000000000079af */ /* 0x000e220000000000 */
[C---:B------:R-:W-:Y:S01]  /*21c0*/  LOP3.LUT R6, R206.reuse, 0xfffffff8, RZ, 0xc0, !PT ;  /* 0xfffffff8ce067812 */ /* 0x040fe200078ec0ff */
[----:B------:R-:W-:Y:S01]  /*21d0*/  IMAD.SHL.U32 R206, R206, 0x40, RZ ;  /* 0x00000040cece7824 */ /* 0x000fe200078e00ff */
[----:B------:R-:W-:Y:S01]  /*21e0*/  IADD3 R223, R226, 0x215a0, RZ ;  /* 0x000215a0e2df7810 */ /* 0x000fe20007ffe0ff */
[----:B------:R-:W0:Y:S01]  /*21f0*/  LDGDEPBAR ;  /* 0x00000000000079af */ /* 0x000e220000000000 */
[----:B------:R-:W-:Y:S01]  /*2200*/  @P0 IADD3 R223, R3, 0xe0, RZ ;  /* 0x000000e003df0810 */ /* 0x000fe20007ffe0ff */
[----:B------:R-:W-:Y:S01]  /*2210*/  IMAD.IADD R6, R13, 0x1, -R6 ;  /* 0x000000010d067824 */ /* 0x000fe200078e0a06 */
[----:B------:R-:W-:Y:S01]  /*2220*/  LOP3.LUT P0, RZ, R7, 0x4, RZ, 0xc0, !PT ;  /* 0x0000000407ff7812 */ /* 0x000fe2000780c0ff */
[----:B------:R-:W-:Y:S01]  /*2230*/  IMAD R241, R241, 0x4, R9 ;  /* 0x00000004f1f17824 */ /* 0x000fe200078e0209 */
[----:B------:R-:W-:-:S02]  /*2240*/  SEL R3, RZ, 0xffffffff, P6 ;  /* 0xffffffffff037807 */ /* 0x000fc40003000000 */
[----:B------:R-:W-:Y:S01]  /*2250*/  SEL R201, R212, 0xffffffe0, !P0 ;  /* 0xffffffe0d4c97807 */ /* 0x000fe20004000000 */
[----:B------:R-:W-:Y:S01]  /*2260*/  IMAD.SHL.U32 R241, R241, 0x2, RZ ;  /* 0x00000002f1f17824 */ /* 0x000fe200078e00ff */
[C---:B------:R-:W-:Y:S01]  /*2270*/  LOP3.LUT P5, RZ, R6.reuse, 0x4, RZ, 0xc0, !PT ;  /* 0x0000000406ff7812 */ /* 0x040fe200078ac0ff */
[----:B------:R-:W-:Y:S01]  /*2280*/  IMAD.SHL.U32 R3, R3, 0x2, RZ ;  /* 0x0000000203037824 */ /* 0x000fe200078e00ff */
[C---:B------:R-:W-:Y:S01]  /*2290*/  LOP3.LUT P0, RZ, R6.reuse, 0x2, RZ, 0xc0, !PT ;  /* 0x0000000206ff7812 */ /* 0x040fe2000780c0ff */
[----:B-1----:R-:W-:Y:S01]  /*22a0*/  IMAD.SHL.U32 R10, R13, 0x10, RZ ;  /* 0x000000100d0a7824 */ /* 0x002fe200078e00ff */
[C---:B------:R-:W-:Y:S01]  /*22b0*/  LOP3.LUT P6, RZ, R7.reuse, 0x2, RZ, 0xc0, !PT ;  /* 0x0000000207ff7812 */ /* 0x040fe200078cc0ff */
[----:B------:R-:W-:Y:S01]  /*22c0*/  IMAD.SHL.U32 R6, R6, 0x40, RZ ;  /* 0x0000004006067824 */ /* 0x000fe200078e00ff */
[----:B------:R-:W-:Y:S01]  /*22d0*/  LOP3.LUT R216, R216, 0x8, RZ, 0xc0, !PT ;  /* 0x00000008d8d87812 */ /* 0x000fe200078ec0ff */
[----:B------:R-:W-:Y:S01]  /*22e0*/  IMAD.SHL.U32 R7, R7, 0x40, RZ ;  /* 0x0000004007077824 */ /* 0x000fe200078e00ff */
[----:B------:R-:W-:Y:S01]  /*22f0*/  LOP3.LUT R10, R10, 0xf0, RZ, 0xc0, !PT ;  /* 0x000000f00a0a7812 */ /* 0x000fe200078ec0ff */
[----:B------:R-:W-:Y:S01]  /*2300*/  IMAD.IADD R250, R250, 0x1, -R241 ;  /* 0x00000001fafa7824 */ /* 0x000fe200078e0af1 */
[----:B------:R-:W-:-:S02]  /*2310*/  LOP3.LUT R6, R6, 0x1c0, RZ, 0xc0, !PT ;  /* 0x000001c006067812 */ /* 0x000fc400078ec0ff */
[----:B------:R-:W-:Y:S02]  /*2320*/  LOP3.LUT R8, R10, 0x100, R8, 0xf8, !PT ;  /* 0x000001000a087812 */ /* 0x000fe400078ef808 */
[----:B------:R-:W-:Y:S02]  /*2330*/  LOP3.LUT R7, R7, 0x1c0, RZ, 0xc0, !PT ;  /* 0x000001c007077812 */ /* 0x000fe400078ec0ff */
[----:B------:R-:W-:Y:S02]  /*2340*/  SHF.R.U32.HI R207, RZ, 0x3, R8 ;  /* 0x00000003ffcf7819 */ /* 0x000fe40000011608 */
[----:B------:R-:W-:Y:S02]  /*2350*/  LOP3.LUT R3, R3, 0x2, R5, 0xe2, !PT ;  /* 0x0000000203037812 */ /* 0x000fe400078ee205 */
[----:B------:R-:W-:Y:S02]  /*2360*/  LOP3.LUT R207, R207, 0x38, RZ, 0xc0, !PT ;  /* 0x00000038cfcf7812 */ /* 0x000fe400078ec0ff */
[----:B------:R-:W-:-:S02]  /*2370*/  LOP3.LUT R206, R206, 0xfffffe00, RZ, 0xc0, !PT ;  /* 0xfffffe00cece7812 */ /* 0x000fc400078ec0ff */
[----:B------:R-:W-:Y:S02]  /*2380*/  SHF.R.U32.HI R5, RZ, 0x3, R6 ;  /* 0x00000003ff057819 */ /* 0x000fe40000011606 */
[----:B------:R-:W-:Y:S01]  /*2390*/  LOP3.LUT R208, R10, R208, RZ, 0xfc, !PT ;  /* 0x000000d00ad07212 */ /* 0x000fe200078efcff */
[----:B------:R-:W-:Y:S01]  /*23a0*/  IMAD R0, R0, 0x400, R206 ;  /* 0x0000040000007824 */ /* 0x000fe200078e02ce */
[----:B------:R-:W-:Y:S02]  /*23b0*/  LEA.HI.SX32 R227, R227, R11, 0x1e ;  /* 0x0000000be3e37211 */ /* 0x000fe400078ff2ff */
[C---:B------:R-:W-:Y:S02]  /*23c0*/  LOP3.LUT R10, R7.reuse, 0x8, R215, 0xf8, !PT ;  /* 0x00000008070a7812 */ /* 0x040fe400078ef8d7 */
[----:B------:R-:W-:Y:S02]  /*23d0*/  LOP3.LUT R11, R7, 0x30, R11, 0xf8, !PT ;  /* 0x00000030070b7812 */ /* 0x000fe400078ef80b */
[----:B------:R-:W-:-:S02]  /*23e0*/  SHF.R.U32.HI R7, RZ, 0x3, R7 ;  /* 0x00000003ff077819 */ /* 0x000fc40000011607 */
[--C-:B------:R-:W-:Y:S02]  /*23f0*/  LOP3.LUT R207, R207, R8, R216.reuse, 0x1e, !PT ;  /* 0x00000008cfcf7212 */ /* 0x100fe400078e1ed8 */
[----:B------:R-:W-:Y:S02]  /*2400*/  LOP3.LUT R216, R5, R6, R216, 0x1e, !PT ;  /* 0x0000000605d87212 */ /* 0x000fe400078e1ed8 */
[----:B------:R-:W-:Y:S02]  /*2410*/  LOP3.LUT R10, R10, R7, RZ, 0x3c, !PT ;  /* 0x000000070a0a7212 */ /* 0x000fe400078e3cff */
[----:B------:R-:W-:Y:S01]  /*2420*/  SEL R203, R214, 0xfffffff0, !P6 ;  /* 0xfffffff0d6cb7807 */ /* 0x000fe20007000000 */
[----:B------:R-:W-:Y:S01]  /*2430*/  IMAD.IADD R216, R0, 0x1, R216 ;  /* 0x0000000100d87824 */ /* 0x000fe200078e02d8 */
[----:B------:R-:W-:Y:S01]  /*2440*/  LOP3.LUT R12, R12, 0x20, RZ, 0xc0, !PT ;  /* 0x000000200c0c7812 */ /* 0x000fe200078ec0ff */
[----:B------:R-:W-:Y:S01]  /*2450*/  IMAD R213, R213, 0x200, R10 ;  /* 0x00000200d5d57824 */ /* 0x000fe200078e020a */
[C---:B------:R-:W-:Y:S01]  /*2460*/  LOP3.LUT P6, RZ, R13.reuse, 0x2, RZ, 0xc0, !PT ;  /* 0x000000020dff7812 */ /* 0x040fe200078cc0ff */
[----:B------:R-:W-:Y:S01]  /*2470*/  IMAD.SHL.U32 R13, R13, 0x2, RZ ;  /* 0x000000020d0d7824 */ /* 0x000fe200078e00ff */
[----:B------:R-:W-:Y:S01]  /*2480*/  LOP3.LUT R4, R12, 0x18, R4, 0xf8, !PT ;  /* 0x000000180c047812 */ /* 0x000fe200078ef804 */
[----:B------:R-:W-:Y:S01]  /*2490*/  IMAD.SHL.U32 R211, R216, 0x2, RZ ;  /* 0x00000002d8d37824 */ /* 0x000fe200078e00ff */
[----:B------:R-:W-:Y:S01]  /*24a0*/  LOP3.LUT R215, R11, 0x8, R215, 0xf8, !PT ;  /* 0x000000080bd77812 */ /* 0x000fe200078ef8d7 */
[----:B------:R-:W-:Y:S01]  /*24b0*/  IMAD.SHL.U32 R213, R213, 0x2, RZ ;  /* 0x00000002d5d57824 */ /* 0x000fe200078e00ff */
[----:B------:R-:W-:-:S02]  /*24c0*/  LOP3.LUT R208, R208, 0x18, R13, 0x78, !PT ;  /* 0x00000018d0d07812 */ /* 0x000fc400078e780d */
[----:B------:R-:W-:Y:S01]  /*24d0*/  SEL R214, R214, 0xfffffff0, !P0 ;  /* 0xfffffff0d6d67807 */ /* 0x000fe20004000000 */
[--C-:B------:R-:W-:Y:S01]  /*24e0*/  IMAD R203, R203, 0x2, R213.reuse ;  /* 0x00000002cbcb7824 */ /* 0x100fe200078e02d5 */
[----:B------:R-:W-:Y:S01]  /*24f0*/  LOP3.LUT R4, R5, R4, R6, 0x1e, !PT ;  /* 0x0000000405047212 */ /* 0x000fe200078e1e06 */
[----:B------:R-:W-:Y:S01]  /*2500*/  IMAD.SHL.U32 R208, R208, 0x2, RZ ;  /* 0x00000002d0d07824 */ /* 0x000fe200078e00ff */
[----:B------:R-:W-:Y:S01]  /*2510*/  SEL R212, R212, 0xffffffe0, !P5 ;  /* 0xffffffe0d4d47807 */ /* 0x000fe20006800000 */
[----:B------:R-:W-:Y:S01]  /*2520*/  IMAD.SHL.U32 R210, R214, 0x2, RZ ;  /* 0x00000002d6d27824 */ /* 0x000fe200078e00ff */
[----:B------:R-:W-:Y:S01]  /*2530*/  IADD3 R209, R211, 0x1b080, RZ ;  /* 0x0001b080d3d17810 */ /* 0x000fe20007ffe0ff */
[----:B------:R-:W-:Y:S01]  /*2540*/  IMAD R202, R201, 0x2, R213 ;  /* 0x00000002c9ca7824 */ /* 0x000fe200078e02d5 */
[----:B------:R-:W-:Y:S01]  /*2550*/  LOP3.LUT R215, R215, R7, RZ, 0x3c, !PT ;  /* 0x00000007d7d77212 */ /* 0x000fe200078e3cff */
[----:B------:R-:W-:Y:S01]  /*2560*/  IMAD R201, R201, 0x2, R203 ;  /* 0x00000002c9c97824 */ /* 0x000fe200078e02cb */
        /* <DEDUP_REMOVED lines=10> */
[----:B--2---:R-:W-:Y:S02]  /*2610*/  IMAD.IADD R204, R216, 0x1, R214 ;  /* 0x00000001d8cc7824 */ /* 0x004fe400078e02d6 */
.L_x_1107:
[----:B------:R-:W-:Y:S04]  /*2620*/  DEPBAR.LE SB0, 0x1 ;  /* 0x000080400000791a */ /* 0x000fe80000000000 */
[----:B------:R-:W-:Y:S01]  /*2630*/  BAR.SYNC.DEFER_BLOCKING 0x0 ;  /* 0x0000000000007b1d */ /* 0x000fe20000010000 */
[C---:B------:R-:W-:Y:S01]  /*2640*/  IMAD R108, R205.reuse, 0x3000, R216 ;  /* 0x00003000cd6c7824 */ /* 0x040fe200078e02d8 */
[C---:B------:R-:W-:Y:S01]  /*2650*/  LEA R186, R205.reuse, R227, 0x6 ;  /* 0x000000e3cdba7211 */ /* 0x040fe200078e30ff */
[C---:B------:R-:W-:Y:S01]  /*2660*/  IMAD R42, R205.reuse, 0x3000, R214 ;  /* 0x00003000cd2a7824 */ /* 0x040fe200078e02d6 */
[----:B------:R-:W-:Y:S01]  /*2670*/  IADD3 R251, R252, 0x1, RZ ;  /* 0x00000001fcfb7810 */ /* 0x000fe20007ffe0ff */
[----:B------:R-:W-:Y:S01]  /*2680*/  IMAD R110, R205, 0x3000, R212 ;  /* 0x00003000cd6e7824 */ /* 0x000fe200078e02d4 */
[----:B------:R-:W-:Y:S01]  /*2690*/  SHF.L.U32 R108, R108, 0x1, RZ ;  /* 0x000000016c6c7819 */ /* 0x000fe200000006ff */
[----:B------:R-:W-:Y:S01]  /*26a0*/  IMAD.IADD R28, R216, 0x1, R42 ;  /* 0x00000001d81c7824 */ /* 0x000fe200078e022a */
[----:B------:R-:W-:Y:S01]  /*26b0*/  IADD3 R172, R212, R42, RZ ;  /* 0x0000002ad4ac7210 */ /* 0x000fe20007ffe0ff */
[----:B------:R-:W-:Y:S01]  /*26c0*/  IMAD.SHL.U32 R110, R110, 0x2, RZ ;  /* 0x000000026e6e7824 */ /* 0x000fe200078e00ff */
[----:B------:R-:W-:Y:S01]  /*26d0*/  ISETP.GE.AND P0, PT, R251, R228, PT ;  /* 0x000000e4fb00720c */ /* 0x000fe20003f06270 */
[----:B------:R-:W-:Y:S01]  /*26e0*/  IMAD R109, R205, 0x3000, R204 ;  /* 0x00003000cd6d7824 */ /* 0x000fe200078e02cc */
[----:B------:R-:W-:Y:S01]  /*26f0*/  SHF.L.U32 R28, R28, 0x1, RZ ;  /* 0x000000011c1c7819 */ /* 0x000fe200000006ff */
[----:B------:R-:W-:Y:S03]  /*2700*/  IMAD.SHL.U32 R172, R172, 0x2, RZ ;  /* 0x00000002acac7824 */ /* 0x000fe600078e00ff */
        /* <DEDUP_REMOVED lines=17> */
[----:B------:R-:W-:Y:S01]  /*2820*/  LDSM.16.M88.4 R104, [R172+0x11080] ;  /* 0x01108000ac68783b */ /* 0x000fe20000000200 */
        /* <DEDUP_REMOVED lines=15> */
[----:B------:R-:W-:Y:S04]  /*2920*/  LDSM.16.M88.2 R24, [R201+0x80] ;  /* 0x00008000c918783b */ /* 0x000fe80000000100 */
[----:B------:R-:W2:Y:S03]  /*2930*/  LDSM.16.M88.4 R28, [R172+0xf080] ;  /* 0x00f08000ac1c783b */ /* 0x000ea60000000200 */
[C---:B---3--:R-:W-:Y:S01]  /*2940*/  HMMA.16816.F32.BF16 R4, R36.reuse, R26, R4 ;  /* 0x0000001a2404723c */ /* 0x048fe20000041804 */
[----:B------:R-:W3:Y:S07]  /*2950*/  LDSM.16.M88.2 R26, [R201+0x880] ;  /* 0x00088000c91a783b */ /* 0x000eee0000000100 */
[C---:B------:R-:W-:Y:S01]  /*2960*/  HMMA.16816.F32.BF16 R8, R36.reuse, R40, R8 ;  /* 0x000000282408723c */ /* 0x040fe20000041808 */
[----:B------:R-:W-:Y:S07]  /*2970*/  LDSM.16.M88.2 R40, [R213+0x4880] ;  /* 0x00488000d528783b */ /* 0x000fee0000000100 */
[C---:B-1----:R-:W-:Y:S01]  /*2980*/  HMMA.16816.F32.BF16 R12, R36.reuse, R2, R12 ;  /* 0x00000002240c723c */ /* 0x042fe2000004180c */
[----:B------:R-:W1:Y:S07]  /*2990*/  LDSM.16.M88.2 R2, [R201+0x1080] ;  /* 0x00108000c902783b */ /* 0x000e6e0000000100 */
[C---:B----4-:R-:W-:Y:S01]  /*29a0*/  HMMA.16816.F32.BF16 R16, R36.reuse, R32, R16 ;  /* 0x000000202410723c */ /* 0x050fe20000041810 */
[----:B------:R-:W4:Y:S07]  /*29b0*/  LDSM.16.M88.2 R32, [R201+0x1880] ;  /* 0x00188000c920783b */ /* 0x000f2e0000000100 */
[----:B-----5:R-:W-:Y:S01]  /*29c0*/  HMMA.16816.F32.BF16 R20, R36, R34, R20 ;  /* 0x000000222414723c */ /* 0x020fe20000041814 */
[----:B------:R-:W5:Y:S04]  /*29d0*/  LDSM.16.M88.2 R34, [R201+0x2080] ;  /* 0x00208000c922783b */ /* 0x000f680000000100 */
[----:B------:R-:W-:Y:S03]  /*29e0*/  LDSM.16.M88.4 R36, [R108+0x11080] ;  /* 0x011080006c24783b */ /* 0x000fe60000000200 */
[C---:B--2---:R-:W-:Y:S01]  /*29f0*/  HMMA.16816.F32.BF16 R4, R28.reuse, R24, R4 ;  /* 0x000000181c04723c */ /* 0x044fe20000041804 */
[----:B------:R-:W2:Y:S07]  /*2a00*/  LDSM.16.M88.2 R24, [R213+0x2880] ;  /* 0x00288000d518783b */ /* 0x000eae0000000100 */
[C---:B---3--:R-:W-:Y:S01]  /*2a10*/  HMMA.16816.F32.BF16 R8, R28.reuse, R26, R8 ;  /* 0x0000001a1c08723c */ /* 0x048fe20000041808 */
[----:B------:R-:W3:Y:S07]  /*2a20*/  LDSM.16.M88.2 R26, [R213+0x3080] ;  /* 0x00308000d51a783b */ /* 0x000eee0000000100 */
[C---:B-1----:R-:W-:Y:S01]  /*2a30*/  HMMA.16816.F32.BF16 R12, R28.reuse, R2, R12 ;  /* 0x000000021c0c723c */ /* 0x042fe2000004180c */
[----:B------:R-:W1:Y:S07]  /*2a40*/  LDSM.16.M88.2 R2, [R213+0x3880] ;  /* 0x00388000d502783b */ /* 0x000e6e0000000100 */
[C---:B----4-:R-:W-:Y:S01]  /*2a50*/  HMMA.16816.F32.BF16 R16, R28.reuse, R32, R16 ;  /* 0x000000201c10723c */ /* 0x050fe20000041810 */
[----:B------:R-:W4:Y:S07]  /*2a60*/  LDSM.16.M88.2 R32, [R213+0x4080] ;  /* 0x00408000d520783b */ /* 0x000f2e0000000100 */
[----:B-----5:R-:W-:Y:S01]  /*2a70*/  HMMA.16816.F32.BF16 R20, R28, R34, R20 ;  /* 0x000000221c14723c */ /* 0x020fe20000041814 */
[----:B------:R-:W-:Y:S04]  /*2a80*/  LDSM.16.M88.2 R34, [R203+0x2880] ;  /* 0x00288000cb22783b */ /* 0x000fe80000000100 */
[----:B------:R-:W5:Y:S03]  /*2a90*/  LDSM.16.M88.4 R28, [R109+0x11080] ;  /* 0x011080006d1c783b */ /* 0x000f660000000200 */
        /* <DEDUP_REMOVED lines=8> */
[----:B------:R-:W-:Y:S01]  /*2b20*/  HMMA.16816.F32.BF16 R20, R36, R40, R20 ;  /* 0x000000282414723c */ /* 0x000fe20000041814 */
[----:B------:R-:W-:Y:S04]  /*2b30*/  LDSM.16.M88.2 R40, [R202+0x2880] ;  /* 0x00288000ca28783b */ /* 0x000fe80000000100 */
[----:B------:R-:W4:Y:S03]  /*2b40*/  LDSM.16.M88.4 R36, [R110+0x11080] ;  /* 0x011080006e24783b */ /* 0x000f260000000200 */
[C---:B-----5:R-:W-:Y:S01]  /*2b50*/  HMMA.16816.F32.BF16 R4, R28.reuse, R34, R4 ;  /* 0x000000221c04723c */ /* 0x060fe20000041804 */
[----:B------:R-:W5:Y:S07]  /*2b60*/  LDSM.16.M88.2 R34, [R202+0x3880] ;  /* 0x00388000ca22783b */ /* 0x000f6e0000000100 */
[C---:B--2---:R-:W-:Y:S01]  /*2b70*/  HMMA.16816.F32.BF16 R8, R28.reuse, R24, R8 ;  /* 0x000000181c08723c */ /* 0x044fe20000041808 */
[----:B------:R-:W2:Y:S07]  /*2b80*/  LDSM.16.M88.2 R24, [R202+0x4080] ;  /* 0x00408000ca18783b */ /* 0x000eae0000000100 */
[C---:B---3--:R-:W-:Y:S01]  /*2b90*/  HMMA.16816.F32.BF16 R12, R28.reuse, R26, R12 ;  /* 0x0000001a1c0c723c */ /* 0x048fe2000004180c */
[----:B------:R-:W3:Y:S07]  /*2ba0*/  LDSM.16.M88.2 R26, [R202+0x4880] ;  /* 0x00488000ca1a783b */ /* 0x000eee0000000100 */
[C---:B-1----:R-:W-:Y:S01]  /*2bb0*/  HMMA.16816.F32.BF16 R16, R28.reuse, R2, R16 ;  /* 0x000000021c10723c */ /* 0x042fe20000041810 */
[----:B------:R-:W1:Y:S07]  /*2bc0*/  LDSM.16.M88.2 R2, [R201+0x2880] ;  /* 0x00288000c902783b */ /* 0x000e6e0000000100 */
[----:B----4-:R-:W-:Y:S01]  /*2bd0*/  HMMA.16816.F32.BF16 R20, R28, R32, R20 ;  /* 0x000000201c14723c */ /* 0x010fe20000041814 */
[----:B------:R-:W4:Y:S04]  /*2be0*/  LDSM.16.M88.2 R28, [R201+0x3080] ;  /* 0x00308000c91c783b */ /* 0x000f280000000100 */
[----:B------:R-:W1:Y:S03]  /*2bf0*/  LDSM.16.M88.2 R30, [R201+0x3880] ;  /* 0x00388000c91e783b */ /* 0x000e660000000100 */
[C---:B------:R-:W-:Y:S08]  /*2c00*/  HMMA.16816.F32.BF16 R4, R36.reuse, R40, R4 ;  /* 0x000000282404723c */ /* 0x040ff00000041804 */
[C---:B------:R-:W-:Y:S01]  /*2c10*/  HMMA.16816.F32.BF16 R8, R36.reuse, R42, R8 ;  /* 0x0000002a2408723c */ /* 0x040fe20000041808 */
[----:B------:R-:W-:Y:S07]  /*2c20*/  LDSM.16.M88.4 R40, [R109+0x13080] ;  /* 0x013080006d28783b */ /* 0x000fee0000000200 */
[C---:B-----5:R-:W-:Y:S01]  /*2c30*/  HMMA.16816.F32.BF16 R12, R36.reuse, R34, R12 ;  /* 0x00000022240c723c */ /* 0x060fe2000004180c */
[----:B------:R-:W-:Y:S04]  /*2c40*/  LDSM.16.M88.4 R32, [R108+0x13080] ;  /* 0x013080006c20783b */ /* 0x000fe80000000200 */
[----:B------:R-:W-:Y:S03]  /*2c50*/  LDSM.16.M88.2 R108, [R203+0x5880] ;  /* 0x00588000cb6c783b */ /* 0x000fe60000000100 */
[C---:B--2---:R-:W-:Y:S01]  /*2c60*/  HMMA.16816.F32.BF16 R16, R36.reuse, R24, R16 ;  /* 0x000000182410723c */ /* 0x044fe20000041810 */
[----:B------:R-:W2:Y:S07]  /*2c70*/  LDSM.16.M88.2 R24, [R201+0x4080] ;  /* 0x00408000c918783b */ /* 0x000eae0000000100 */
[----:B---3--:R-:W-:Y:S01]  /*2c80*/  HMMA.16816.F32.BF16 R20, R36, R26, R20 ;  /* 0x0000001a2414723c */ /* 0x008fe20000041814 */
[----:B------:R-:W3:Y:S04]  /*2c90*/  LDSM.16.M88.2 R26, [R201+0x4880] ;  /* 0x00488000c91a783b */ /* 0x000ee80000000100 */
[----:B------:R-:W-:Y:S03]  /*2ca0*/  LDSM.16.M88.2 R36, [R213+0x5880] ;  /* 0x00588000d524783b */ /* 0x000fe60000000100 */
[C---:B-1----:R-:W-:Y:S01]  /*2cb0*/  HMMA.16816.F32.BF16 R4, R104.reuse, R2, R4 ;  /* 0x000000026804723c */ /* 0x042fe20000041804 */
[----:B------:R-:W1:Y:S04]  /*2cc0*/  LDSM.16.M88.2 R2, [R213+0x5080] ;  /* 0x00508000d502783b */ /* 0x000e680000000100 */
[----:B------:R-:W5:Y:S03]  /*2cd0*/  LDSM.16.M88.2 R38, [R213+0x6080] ;  /* 0x00608000d526783b */ /* 0x000f660000000100 */
[C---:B----4-:R-:W-:Y:S01]  /*2ce0*/  HMMA.16816.F32.BF16 R8, R104.reuse, R28, R8 ;  /* 0x0000001c6808723c */ /* 0x050fe20000041808 */
[----:B------:R-:W4:Y:S07]  /*2cf0*/  LDSM.16.M88.2 R28, [R213+0x6880] ;  /* 0x00688000d51c783b */ /* 0x000f2e0000000100 */
[C---:B------:R-:W-:Y:S01]  /*2d00*/  HMMA.16816.F32.BF16 R12, R104.reuse, R30, R12 ;  /* 0x0000001e680c723c */ /* 0x040fe2000004180c */
[----:B------:R-:W-:Y:S07]  /*2d10*/  LDSM.16.M88.2 R30, [R203+0x5080] ;  /* 0x00508000cb1e783b */ /* 0x000fee0000000100 */
[C---:B--2---:R-:W-:Y:S01]  /*2d20*/  HMMA.16816.F32.BF16 R16, R104.reuse, R24, R16 ;  /* 0x000000186810723c */ /* 0x044fe20000041810 */
[----:B------:R-:W2:Y:S07]  /*2d30*/  LDSM.16.M88.2 R24, [R213+0x7080] ;  /* 0x00708000d518783b */ /* 0x000eae0000000100 */
[----:B---3--:R-:W-:Y:S01]  /*2d40*/  HMMA.16816.F32.BF16 R20, R104, R26, R20 ;  /* 0x0000001a6814723c */ /* 0x008fe20000041814 */
[----:B------:R-:W3:Y:S04]  /*2d50*/  LDSM.16.M88.2 R26, [R203+0x6080] ;  /* 0x00608000cb1a783b */ /* 0x000ee80000000100 */
[----:B------:R-:W-:Y:S03]  /*2d60*/  LDSM.16.M88.2 R104, [R202+0x5080] ;  /* 0x00508000ca68783b */ /* 0x000fe60000000100 */
[C---:B-1----:R-:W-:Y:S01]  /*2d70*/  HMMA.16816.F32.BF16 R4, R32.reuse, R2, R4 ;  /* 0x000000022004723c */ /* 0x042fe20000041804 */
[----:B------:R-:W1:Y:S04]  /*2d80*/  LDSM.16.M88.2 R2, [R203+0x6880] ;  /* 0x00688000cb02783b */ /* 0x000e680000000100 */
[----:B------:R-:W-:Y:S03]  /*2d90*/  LDSM.16.M88.2 R106, [R202+0x5880] ;  /* 0x00588000ca6a783b */ /* 0x000fe60000000100 */
[C---:B------:R-:W-:Y:S08]  /*2da0*/  HMMA.16816.F32.BF16 R8, R32.reuse, R36, R8 ;  /* 0x000000242008723c */ /* 0x040ff00000041808 */
[C---:B-----5:R-:W-:Y:S01]  /*2db0*/  HMMA.16816.F32.BF16 R12, R32.reuse, R38, R12 ;  /* 0x00000026200c723c */ /* 0x060fe2000004180c */
[----:B------:R-:W-:Y:S04]  /*2dc0*/  LDSM.16.M88.4 R36, [R110+0x13080] ;  /* 0x013080006e24783b */ /* 0x000fe80000000200 */
[----:B------:R-:W-:Y:S03]  /*2dd0*/  LDSM.16.M88.2 R110, [R202+0x6080] ;  /* 0x00608000ca6e783b */ /* 0x000fe60000000100 */
[C---:B----4-:R-:W-:Y:S01]  /*2de0*/  HMMA.16816.F32.BF16 R16, R32.reuse, R28, R16 ;  /* 0x0000001c2010723c */ /* 0x050fe20000041810 */
[----:B------:R-:W4:Y:S07]  /*2df0*/  LDSM.16.M88.2 R28, [R203+0x7080] ;  /* 0x00708000cb1c783b */ /* 0x000f2e0000000100 */
[----:B--2---:R-:W-:Y:S01]  /*2e00*/  HMMA.16816.F32.BF16 R20, R32, R24, R20 ;  /* 0x000000182014723c */ /* 0x004fe20000041814 */
[----:B------:R-:W2:Y:S04]  /*2e10*/  LDSM.16.M88.2 R24, [R202+0x6880] ;  /* 0x00688000ca18783b */ /* 0x000ea80000000100 */
[----:B------:R-:W-:Y:S03]  /*2e20*/  LDSM.16.M88.2 R32, [R201+0x5880] ;  /* 0x00588000c920783b */ /* 0x000fe60000000100 */
[C---:B------:R-:W-:Y:S01]  /*2e30*/  HMMA.16816.F32.BF16 R4, R40.reuse, R30, R4 ;  /* 0x0000001e2804723c */ /* 0x040fe20000041804 */
[----:B------:R-:W-:Y:S07]  /*2e40*/  LDSM.16.M88.2 R34, [R201+0x6080] ;  /* 0x00608000c922783b */ /* 0x000fee0000000100 */
[C---:B------:R-:W-:Y:S08]  /*2e50*/  HMMA.16816.F32.BF16 R8, R40.reuse, R108, R8 ;  /* 0x0000006c2808723c */ /* 0x040ff00000041808 */
[C---:B---3--:R-:W-:Y:S01]  /*2e60*/  HMMA.16816.F32.BF16 R12, R40.reuse, R26, R12 ;  /* 0x0000001a280c723c */ /* 0x048fe2000004180c */
[----:B------:R-:W3:Y:S07]  /*2e70*/  LDSM.16.M88.2 R26, [R202+0x7080] ;  /* 0x00708000ca1a783b */ /* 0x000eee0000000100 */
[C---:B-1----:R-:W-:Y:S01]  /*2e80*/  HMMA.16816.F32.BF16 R16, R40.reuse, R2, R16 ;  /* 0x000000022810723c */ /* 0x042fe20000041810 */
[----:B------:R-:W-:Y:S07]  /*2e90*/  LDSM.16.M88.2 R2, [R201+0x5080] ;  /* 0x00508000c902783b */ /* 0x000fee0000000100 */
[----:B----4-:R-:W-:Y:S01]  /*2ea0*/  HMMA.16816.F32.BF16 R20, R40, R28, R20 ;  /* 0x0000001c2814723c */ /* 0x010fe20000041814 */
[----:B------:R-:W1:Y:S04]  /*2eb0*/  LDSM.16.M88.4 R28, [R172+0x13080] ;  /* 0x01308000ac1c783b */ /* 0x000e680000000200 */
[----:B------:R-:W4:Y:S03]  /*2ec0*/  LDSM.16.M88.2 R40, [R201+0x6880] ;  /* 0x00688000c928783b */ /* 0x000f260000000100 */
[C---:B------:R-:W-:Y:S01]  /*2ed0*/  HMMA.16816.F32.BF16 R4, R36.reuse, R104, R4 ;  /* 0x000000682404723c */ /* 0x040fe20000041804 */
[----:B------:R-:W5:Y:S01]  /*2ee0*/  LDSM.16.M88.2 R42, [R201+0x7080] ;  /* 0x00708000c92a783b */ /* 0x000f620000000100 */
[----:B------:R-:W-:Y:S04]  /*2ef0*/  DEPBAR.LE SB0, 0x0 ;  /* 0x000080000000791a */ /* 0x000fe80000000000 */
[----:B------:R-:W-:Y:S02]  /*2f00*/  BAR.SYNC.DEFER_BLOCKING 0x0 ;  /* 0x0000000000007b1d */ /* 0x000fe40000010000 */
[C---:B------:R-:W-:Y:S08]  /*2f10*/  HMMA.16816.F32.BF16 R8, R36.reuse, R106, R8 ;  /* 0x0000006a2408723c */ /* 0x040ff00000041808 */
[C---:B------:R-:W-:Y:S08]  /*2f20*/  HMMA.16816.F32.BF16 R12, R36.reuse, R110, R12 ;  /* 0x0000006e240c723c */ /* 0x040ff0000004180c */
[C---:B--2---:R-:W-:Y:S01]  /*2f30*/  HMMA.16816.F32.BF16 R16, R36.reuse, R24, R16 ;  /* 0x000000182410723c */ /* 0x044fe20000041810 */
[----:B------:R2:W2:Y:S07]  /*2f40*/  LDSM.16.M88.2 R24, [R213+0x7880] ;  /* 0x00788000d518783b */ /* 0x0004ae0000000100 */
[----:B---3--:R-:W-:Y:S01]  /*2f50*/  HMMA.16816.F32.BF16 R20, R36, R26, R20 ;  /* 0x0000001a2414723c */ /* 0x008fe20000041814 */
[----:B------:R3:W2:Y:S04]  /*2f60*/  LDSM.16.M88.2 R108, [R213+0x8080] ;  /* 0x00808000d56c783b */ /* 0x0006a80000000100 */
[----:B------:R3:W2:Y:S03]  /*2f70*/  LDSM.16.M88.2 R36, [R213+0x8880] ;  /* 0x00888000d524783b */ /* 0x0006a60000000100 */
[C---:B-1----:R-:W-:Y:S01]  /*2f80*/  HMMA.16816.F32.BF16 R4, R28.reuse, R2, R4 ;  /* 0x000000021c04723c */ /* 0x042fe20000041804 */
[----:B------:R3:W1:Y:S04]  /*2f90*/  LDSM.16.M88.2 R38, [R213+0x9080] ;  /* 0x00908000d526783b */ /* 0x0006680000000100 */
[----:B------:R3:W1:Y:S03]  /*2fa0*/  LDSM.16.M88.2 R110, [R213+0x9880] ;  /* 0x00988000d56e783b */ /* 0x0006660000000100 */
[C---:B------:R-:W-:Y:S01]  /*2fb0*/  HMMA.16816.F32.BF16 R8, R28.reuse, R32, R8 ;  /* 0x000000201c08723c */ /* 0x040fe20000041808 */
[----:B------:R3:W1:Y:S04]  /*2fc0*/  LDSM.16.M88.2 R176, [R203+0x7880] ;  /* 0x00788000cbb0783b */ /* 0x0006680000000100 */
[----:B------:R3:W1:Y:S03]  /*2fd0*/  LDSM.16.M88.2 R178, [R203+0x8080] ;  /* 0x00808000cbb2783b */ /* 0x0006660000000100 */
[C---:B------:R-:W-:Y:S01]  /*2fe0*/  HMMA.16816.F32.BF16 R12, R28.reuse, R34, R12 ;  /* 0x000000221c0c723c */ /* 0x040fe2000004180c */
[----:B------:R3:W1:Y:S04]  /*2ff0*/  LDSM.16.M88.2 R180, [R203+0x8880] ;  /* 0x00888000cbb4783b */ /* 0x0006680000000100 */
[----:B------:R3:W1:Y:S03]  /*3000*/  LDSM.16.M88.2 R182, [R203+0x9080] ;  /* 0x00908000cbb6783b */ /* 0x0006660000000100 */
[C---:B----4-:R-:W-:Y:S01]  /*3010*/  HMMA.16816.F32.BF16 R16, R28.reuse, R40, R16 ;  /* 0x000000281c10723c */ /* 0x050fe20000041810 */
[----:B------:R3:W4:Y:S04]  /*3020*/  LDSM.16.M88.2 R184, [R203+0x9880] ;  /* 0x00988000cbb8783b */ /* 0x0007280000000100 */
[----:B------:R3:W1:Y:S03]  /*3030*/  LDSM.16.M88.4 R104, [R211+0x1b080] ;  /* 0x01b08000d368783b */ /* 0x0006660000000200 */
[----:B-----5:R-:W-:Y:S01]  /*3040*/  HMMA.16816.F32.BF16 R20, R28, R42, R20 ;  /* 0x0000002a1c14723c */ /* 0x020fe20000041814 */
[----:B------:R3:W5:Y:S01]  /*3050*/  LDSM.16.M88.4 R172, [R0+0x1b080] ;  /* 0x01b0800000ac783b */ /* 0x0007620000000200 */
[----:B------:R-:W-:-:S06]  /*3060*/  @P0 BRA `(.L_x_1105) ;  /* 0x000002c000000947 */ /* 0x000fcc0003800000 */
[----:B------:R-:W-:Y:S01]  /*3070*/  SHF.R.S32.HI R3, RZ, 0x1f, R251 ;  /* 0x0000001fff037819 */ /* 0x000fe200000114fb */
[----:B------:R-:W-:Y:S01]  /*3080*/  IMAD.WIDE.U32 R32, R251, c[0x0][0x178], RZ ;  /* 0x00005e00fb207a25 */ /* 0x000fe200078e00ff */
[----:B------:R-:W-:Y:S03]  /*3090*/  @!P1 LEA R29, R252, 0x40, 0x6 ;  /* 0x00000040fc1d9811 */ /* 0x000fe600078e30ff */
[----:B------:R-:W-:Y:S01]  /*30a0*/  IMAD R3, R3, c[0x0][0x178], RZ ;  /* 0x00005e0003037a24 */ /* 0x000fe200078e02ff */
[----:B------:R-:W-:Y:S01]  /*30b0*/  @!P1 IADD3 R30, P5, R29, R238, RZ ;  /* 0x000000ee1d1e9210 */ /* 0x000fe20007fbe0ff */
[----:B------:R-:W-:Y:S02]  /*30c0*/  IMAD.SHL.U32 R26, R32, 0x40, RZ ;  /* 0x00000040201a7824 */ /* 0x000fe400078e00ff */
[----:B------:R-:W-:Y:S01]  /*30d0*/  IMAD R3, R251, c[0x0][0x17c], R3 ;  /* 0x00005f00fb037a24 */ /* 0x000fe200078e0203 */
[----:B------:R-:W-:Y:S01]  /*30e0*/  @!P1 LEA.HI.X.SX32 R29, R29, R218, 0x1, P5 ;  /* 0x000000da1d1d9211 */ /* 0x000fe200028f0eff */
[----:B------:R-:W-:Y:S01]  /*30f0*/  IMAD.MOV.U32 R2, RZ, RZ, -0x40 ;  /* 0xffffffc0ff027424 */ /* 0x000fe200078e00ff */
[----:B------:R-:W-:Y:S01]  /*3100*/  IADD3 R28, P6, P5, R234, R26, R220 ;  /* 0x0000001aea1c7210 */ /* 0x000fe20007dde0dc */
[----:B------:R-:W-:Y:S02]  /*3110*/  IMAD.IADD R3, R33, 0x1, R3 ;  /* 0x0000000121037824 */ /* 0x000fe400078e0203 */
[----:B------:R-:W-:Y:S03]  /*3120*/  IMAD R2, R251, R2, c[0x0][0x168] ;  /* 0x00005a00fb027624 */ /* 0x000fe600078e0202 */
[----:B------:R-:W-:Y:S01]  /*3130*/  SHF.L.U64.HI R3, R32, 0x6, R3 ;  /* 0x0000000620037819 */ /* 0x000fe20000010203 */
[----:B------:R-:W-:Y:S03]  /*3140*/  IMAD.IADD R2, R2, 0x1, -R248 ;  /* 0x0000000102027824 */ /* 0x000fe600078e0af8 */
[----:B------:R-:W-:Y:S02]  /*3150*/  IADD3.X R27, R247, R3, R219, P6, P5 ;  /* 0x00000003f71b7210 */ /* 0x000fe400037ea4db */
[----:B------:R-:W-:Y:S02]  /*3160*/  IADD3 R26, P6, R26, R234, RZ ;  /* 0x000000ea1a1a7210 */ /* 0x000fe40007fde0ff */
[C---:B------:R-:W-:Y:S03]  /*3170*/  @!P1 LEA R32, P5, R30.reuse, c[0x0][0x258], 0x2 ;  /* 0x000096001e209a11 */ /* 0x040fe600078a10ff */
[----:B------:R-:W-:Y:S01]  /*3180*/  IMAD.X R3, R3, 0x1, R247, P6 ;  /* 0x0000000103037824 */ /* 0x000fe200030e06f7 */
[----:B------:R-:W-:Y:S02]  /*3190*/  @!P1 LEA.HI.X R33, R30, c[0x0][0x25c], R29, 0x2, P5 ;  /* 0x000097001e219a11 */ /* 0x000fe400028f141d */
[----:B------:R-:W-:Y:S02]  /*31a0*/  LEA R34, P5, R26, c[0x0][0x160], 0x1 ;  /* 0x000058001a227a11 */ /* 0x000fe400078a08ff */
[----:B------:R-:W-:Y:S02]  /*31b0*/  LEA R30, P6, R28, c[0x0][0x160], 0x1 ;  /* 0x000058001c1e7a11 */ /* 0x000fe400078c08ff */
[----:B------:R-:W-:Y:S02]  /*31c0*/  LEA.HI.X R35, R26, c[0x0][0x164], R3, 0x1, P5 ;  /* 0x000059001a237a11 */ /* 0x000fe400028f0c03 */
[----:B------:R-:W-:Y:S02]  /*31d0*/  ISETP.LT.OR P5, PT, R2, 0x1, !P4 ;  /* 0x000000010200780c */ /* 0x000fe400067a1670 */
[----:B------:R-:W-:Y:S02]  /*31e0*/  IADD3 R3, R224, 0xf080, RZ ;  /* 0x0000f080e0037810 */ /* 0x000fe40007ffe0ff */
[----:B------:R-:W-:Y:S02]  /*31f0*/  LEA.HI.X R31, R28, c[0x0][0x164], R27, 0x1, P6 ;  /* 0x000059001c1f7a11 */ /* 0x000fe400030f0c1b */
[----:B------:R-:W-:Y:S01]  /*3200*/  ISETP.LT.OR P6, PT, R2, 0x1, !P3 ;  /* 0x000000010200780c */ /* 0x000fe20005fc1670 */
[----:B------:R-:W-:Y:S06]  /*3210*/  IMAD R3, R240, 0x6000, R3 ;  /* 0x00006000f0037824 */ /* 0x000fec00078e0203 */
[----:B------:R-:W-:Y:S01]  /*3220*/  @!PT LDS RZ, [RZ] ;  /* 0x00000000fffff984 */ /* 0x000fe20000000800 */
[----:B------:R-:W-:Y:S01]  /*3230*/  @!PT LDS RZ, [RZ] ;  /* 0x00000000fffff984 */ /* 0x000fe20000000800 */
[----:B------:R-:W-:Y:S01]  /*3240*/  @!PT LDS RZ, [RZ] ;  /* 0x00000000fffff984 */ /* 0x000fe20000000800 */
[----:B------:R3:W-:Y:S01]  /*3250*/  LDGSTS.E.BYPASS.LTC128B.128 [R3], [R34.64], !P5 ;  /* 0x0000000022037fae */ /* 0x0007e2000e901d44 */
[C---:B------:R-:W-:Y:S05]  /*3260*/  ISETP.LT.OR P5, PT, R2.reuse, 0x1, !P2 ;  /* 0x000000010200780c */ /* 0x040fea00057a1670 */
[----:B------:R3:W-:Y:S01]  /*3270*/  LDGSTS.E.BYPASS.LTC128B.128 [R3+0x2000], [R34.64+0x80], !P6 ;  /* 0x0200008022037fae */ /* 0x0007e2000f101d44 */
[C---:B------:R-:W-:Y:S07]  /*3280*/  ISETP.LT.OR P6, PT, R2.reuse, 0x21, !P4 ;  /* 0x000000210200780c */ /* 0x040fee00067c1670 */
[----:B------:R3:W-:Y:S01]  /*3290*/  LDGSTS.E.BYPASS.LTC128B.128 [R3+0x4000], [R34.64+0x100], !P5 ;  /* 0x0400010022037fae */ /* 0x0007e2000e901d44 */
[C---:B------:R-:W-:Y:S05]  /*32a0*/  ISETP.LT.OR P5, PT, R2.reuse, 0x21, !P3 ;  /* 0x000000210200780c */ /* 0x040fea0005fa1670 */
[----:B------:R3:W-:Y:S01]  /*32b0*/  LDGSTS.E.BYPASS.LTC128B.128 [R3+0x1000], [R30.64], !P6 ;  /* 0x010000001e037fae */ /* 0x0007e2000f101d44 */
[----:B------:R-:W-:Y:S01]  /*32c0*/  ISETP.LT.OR P6, PT, R2, 0x21, !P2 ;  /* 0x000000210200780c */ /* 0x000fe200057c1670 */
[----:B------:R-:W-:Y:S04]  /*32d0*/  IMAD.SHL.U32 R2, R242, 0x4, RZ ;  /* 0x00000004f2027824 */ /* 0x000fe800078e00ff */
[----:B------:R-:W-:Y:S02]  /*32e0*/  @!P1 IMAD R2, R240, 0x40, R2 ;  /* 0x00000040f0029824 */ /* 0x000fe400078e0202 */
[----:B------:R3:W-:Y:S02]  /*32f0*/  LDGSTS.E.BYPASS.LTC128B.128 [R3+0x3000], [R30.64+0x80], !P5 ;  /* 0x030000801e037fae */ /* 0x0007e4000e901d44 */
[----:B------:R-:W-:Y:S04]  /*3300*/  @!P1 IMAD.SHL.U32 R2, R2, 0x4, RZ ;  /* 0x0000000402029824 */ /* 0x000fe800078e00ff */
[----:B------:R3:W-:Y:S04]  /*3310*/  LDGSTS.E.BYPASS.LTC128B.128 [R3+0x5000], [R30.64+0x100], !P6 ;  /* 0x050001001e037fae */ /* 0x0007e8000f101d44 */
[----:B------:R3:W-:Y:S02]  /*3320*/  @!P1 LDGSTS.E.BYPASS.LTC128B.128 [R2+0x21080], [R32.64] ;  /* 0x2108000020029fae */ /* 0x0007e4000b901d44 */
.L_x_1105:
[C---:B-12---:R-:W-:Y:S01]  /*3330*/  HMMA.16816.F32.BF16 R24, R104.reuse, R24, RZ ;  /* 0x000000186818723c */ /* 0x046fe200000418ff */
[----:B---3--:R-:W-:Y:S04]  /*3340*/  LDSM.16.M88.2 R2, [R202+0x7880] ;  /* 0x00788000ca02783b */ /* 0x008fe80000000100 */
[----:B------:R-:W1:Y:S03]  /*3350*/  LDSM.16.M88.4 R188, [R209] ;  /* 0x00000000d1bc783b */ /* 0x000e660000000200 */
[C---:B------:R-:W-:Y:S01]  /*3360*/  HMMA.16816.F32.BF16 R28, R104.reuse, R108, RZ ;  /* 0x0000006c681c723c */ /* 0x040fe200000418ff */
[----:B------:R-:W-:Y:S04]  /*3370*/  LDSM.16.M88.2 R108, [R202+0x9080] ;  /* 0x00908000ca6c783b */ /* 0x000fe80000000100 */
[----:B------:R-:W0:Y:S03]  /*3380*/  LDGDEPBAR ;  /* 0x00000000000079af */ /* 0x000e260000000000 */
[C---:B------:R-:W-:Y:S08]  /*3390*/  HMMA.16816.F32.BF16 R32, R104.reuse, R36, RZ ;  /* 0x000000246820723c */ /* 0x040ff000000418ff */
[C---:B------:R-:W-:Y:S08]  /*33a0*/  HMMA.16816.F32.BF16 R36, R104.reuse, R38, RZ ;  /* 0x000000266824723c */ /* 0x040ff000000418ff */
[----:B------:R-:W-:Y:S01]  /*33b0*/  HMMA.16816.F32.BF16 R40, R104, R110, RZ ;  /* 0x0000006e6828723c */ /* 0x000fe200000418ff */
[----:B------:R-:W2:Y:S04]  /*33c0*/  LDSM.16.M88.2 R104, [R202+0x8080] ;  /* 0x00808000ca68783b */ /* 0x000ea80000000100 */
[----:B------:R-:W3:Y:S03]  /*33d0*/  LDSM.16.M88.2 R106, [R202+0x8880] ;  /* 0x00888000ca6a783b */ /* 0x000ee60000000100 */
[C---:B-----5:R-:W-:Y:S01]  /*33e0*/  HMMA.16816.F32.BF16 R24, R172.reuse, R176, R24 ;  /* 0x000000b0ac18723c */ /* 0x060fe20000041818 */
[----:B------:R-:W5:Y:S04]  /*33f0*/  LDSM.16.M88.2 R110, [R202+0x9880] ;  /* 0x00988000ca6e783b */ /* 0x000f680000000100 */
[----:B------:R-:W-:Y:S03]  /*3400*/  LDSM.16.M88.2 R176, [R201+0x8080] ;  /* 0x00808000c9b0783b */ /* 0x000fe60000000100 */
[C---:B------:R-:W-:Y:S08]  /*3410*/  HMMA.16816.F32.BF16 R28, R172.reuse, R178, R28 ;  /* 0x000000b2ac1c723c */ /* 0x040ff0000004181c */
[C---:B------:R-:W-:Y:S08]  /*3420*/  HMMA.16816.F32.BF16 R32, R172.reuse, R180, R32 ;  /* 0x000000b4ac20723c */ /* 0x040ff00000041820 */
[C---:B------:R-:W-:Y:S01]  /*3430*/  HMMA.16816.F32.BF16 R36, R172.reuse, R182, R36 ;  /* 0x000000b6ac24723c */ /* 0x040fe20000041824 */
[----:B------:R-:W-:Y:S07]  /*3440*/  LDSM.16.M88.4 R180, [R211+0x1d080] ;  /* 0x01d08000d3b4783b */ /* 0x000fee0000000200 */
[----:B----4-:R-:W-:Y:S07]  /*3450*/  HMMA.16816.F32.BF16 R40, R172, R184, R40 ;  /* 0x000000b8ac28723c */ /* 0x010fee0000041828 */
[----:B------:R-:W-:Y:S01]  /*3460*/  IMAD.IADD R184, R210, 0x1, R209 ;  /* 0x00000001d2b87824 */ /* 0x000fe200078e02d1 */
[C---:B-1----:R-:W-:Y:S01]  /*3470*/  HMMA.16816.F32.BF16 R24, R188.reuse, R2, R24 ;  /* 0x00000002bc18723c */ /* 0x042fe20000041818 */
[----:B------:R-:W-:Y:S04]  /*3480*/  LDSM.16.M88.2 R2, [R201+0x7880] ;  /* 0x00788000c902783b */ /* 0x000fe80000000100 */
[----:B------:R-:W1:Y:S03]  /*3490*/  LDSM.16.M88.4 R172, [R184] ;  /* 0x00000000b8ac783b */ /* 0x000e660000000200 */
[C---:B--2---:R-:W-:Y:S01]  /*34a0*/  HMMA.16816.F32.BF16 R28, R188.reuse, R104, R28 ;  /* 0x00000068bc1c723c */ /* 0x044fe2000004181c */
[----:B------:R-:W2:Y:S07]  /*34b0*/  LDSM.16.M88.2 R104, [R201+0x8880] ;  /* 0x00888000c968783b */ /* 0x000eae0000000100 */
[C---:B---3--:R-:W-:Y:S01]  /*34c0*/  HMMA.16816.F32.BF16 R32, R188.reuse, R106, R32 ;  /* 0x0000006abc20723c */ /* 0x048fe20000041820 */
[----:B------:R-:W3:Y:S07]  /*34d0*/  LDSM.16.M88.2 R106, [R201+0x9080] ;  /* 0x00908000c96a783b */ /* 0x000eee0000000100 */
[C---:B------:R-:W-:Y:S01]  /*34e0*/  HMMA.16816.F32.BF16 R36, R188.reuse, R108, R36 ;  /* 0x0000006cbc24723c */ /* 0x040fe20000041824 */
[----:B------:R-:W4:Y:S07]  /*34f0*/  LDSM.16.M88.2 R108, [R201+0x9880] ;  /* 0x00988000c96c783b */ /* 0x000f2e0000000100 */
[----:B-----5:R-:W-:Y:S01]  /*3500*/  HMMA.16816.F32.BF16 R40, R188, R110, R40 ;  /* 0x0000006ebc28723c */ /* 0x020fe20000041828 */
[----:B------:R-:W5:Y:S07]  /*3510*/  LDSM.16.M88.2 R110, [R213+0xa080] ;  /* 0x00a08000d56e783b */ /* 0x000f6e0000000100 */
[C---:B-1----:R-:W-:Y:S01]  /*3520*/  HMMA.16816.F32.BF16 R24, R172.reuse, R2, R24 ;  /* 0x00000002ac18723c */ /* 0x042fe20000041818 */
[----:B------:R-:W1:Y:S07]  /*3530*/  LDSM.16.M88.2 R2, [R213+0xa880] ;  /* 0x00a88000d502783b */ /* 0x000e6e0000000100 */
[C---:B------:R-:W-:Y:S01]  /*3540*/  HMMA.16816.F32.BF16 R28, R172.reuse, R176, R28 ;  /* 0x000000b0ac1c723c */ /* 0x040fe2000004181c */
[----:B------:R-:W-:Y:S07]  /*3550*/  LDSM.16.M88.2 R176, [R203+0xa880] ;  /* 0x00a88000cbb0783b */ /* 0x000fee0000000100 */
        /* <DEDUP_REMOVED lines=20> */
[C---:B------:R-:W-:Y:S01]  /*36a0*/  HMMA.16816.F32.BF16 R28, R172.reuse, R176, R28 ;  /* 0x000000b0ac1c723c */ /* 0x040fe2000004181c */
        /* <DEDUP_REMOVED lines=8> */
[C---:B----4-:R-:W-:Y:S01]  /*3730*/  HMMA.16816.F32.BF16 R24, R180.reuse, R108, R24 ;  /* 0x0000006cb418723c */ /* 0x050fe20000041818 */
[----:B------:R-:W4:Y:S07]  /*3740*/  LDSM.16.M88.2 R108, [R201+0xa080] ;  /* 0x00a08000c96c783b */ /* 0x000f2e0000000100 */
[C---:B-----5:R-:W-:Y:S01]  /*3750*/  HMMA.16816.F32.BF16 R28, R180.reuse, R110, R28 ;  /* 0x0000006eb41c723c */ /* 0x060fe2000004181c */
[----:B------:R-:W5:Y:S07]  /*3760*/  LDSM.16.M88.2 R110, [R201+0xa880] ;  /* 0x00a88000c96e783b */ /* 0x000f6e0000000100 */
[C---:B-1----:R-:W-:Y:S01]  /*3770*/  HMMA.16816.F32.BF16 R32, R180.reuse, R2, R32 ;  /* 0x00000002b420723c */ /* 0x042fe20000041820 */
[----:B------:R-:W1:Y:S07]  /*3780*/  LDSM.16.M88.2 R2, [R201+0xb080] ;  /* 0x00b08000c902783b */ /* 0x000e6e0000000100 */
[C---:B--2---:R-:W-:Y:S01]  /*3790*/  HMMA.16816.F32.BF16 R36, R180.reuse, R104, R36 ;  /* 0x00000068b424723c */ /* 0x044fe20000041824 */
[----:B------:R-:W2:Y:S07]  /*37a0*/  LDSM.16.M88.2 R104, [R201+0xb880] ;  /* 0x00b88000c968783b */ /* 0x000eae0000000100 */
[----:B---3--:R-:W-:Y:S01]  /*37b0*/  HMMA.16816.F32.BF16 R40, R180, R106, R40 ;  /* 0x0000006ab428723c */ /* 0x008fe20000041828 */
[----:B------:R-:W3:Y:S06]  /*37c0*/  LDSM.16.M88.2 R106, [R201+0xc080] ;  /* 0x00c08000c96a783b */ /* 0x000eec0000000100 */
[----:B------:R-:W-:Y:S01]  /*37d0*/  IMAD.MOV.U32 R180, RZ, RZ, -0x50 ;  /* 0xffffffb0ffb47424 */ /* 0x000fe200078e00ff */
[C---:B----4-:R-:W-:Y:S01]  /*37e0*/  HMMA.16816.F32.BF16 R24, R172.reuse, R108, R24 ;  /* 0x0000006cac18723c */ /* 0x050fe20000041818 */
[----:B------:R-:W4:Y:S04]  /*37f0*/  LDSM.16.M88.2 R108, [R213+0xc880] ;  /* 0x00c88000d56c783b */ /* 0x000f280000000100 */
[----:B------:R-:W-:Y:S03]  /*3800*/  IMAD R180, R231, R180, c[0x0][0x198] ;  /* 0x00006600e7b47624 */ /* 0x000fe600078e02b4 */
[C---:B-----5:R-:W-:Y:S01]  /*3810*/  HMMA.16816.F32.BF16 R28, R172.reuse, R110, R28 ;  /* 0x0000006eac1c723c */ /* 0x060fe2000004181c */
[----:B------:R-:W5:Y:S03]  /*3820*/  LDSM.16.M88.2 R110, [R213+0xd080] ;  /* 0x00d08000d56e783b */ /* 0x000f660000000100 */
[----:B------:R-:W-:Y:S04]  /*3830*/  LEA R180, R252, R180, 0x6 ;  /* 0x000000b4fcb47211 */ /* 0x000fe800078e30ff */
[C---:B-1----:R-:W-:Y:S01]  /*3840*/  HMMA.16816.F32.BF16 R32, R172.reuse, R2, R32 ;  /* 0x00000002ac20723c */ /* 0x042fe20000041820 */
[----:B------:R-:W1:Y:S07]  /*3850*/  LDSM.16.M88.2 R2, [R213+0xd880] ;  /* 0x00d88000d502783b */ /* 0x000e6e0000000100 */
[C---:B--2---:R-:W-:Y:S01]  /*3860*/  HMMA.16816.F32.BF16 R36, R172.reuse, R104, R36 ;  /* 0x00000068ac24723c */ /* 0x044fe20000041824 */
[----:B------:R-:W2:Y:S07]  /*3870*/  LDSM.16.M88.2 R104, [R213+0xe080] ;  /* 0x00e08000d568783b */ /* 0x000eae0000000100 */
[----:B---3--:R-:W-:Y:S01]  /*3880*/  HMMA.16816.F32.BF16 R40, R172, R106, R40 ;  /* 0x0000006aac28723c */ /* 0x008fe20000041828 */
[----:B------:R-:W3:Y:S06]  /*3890*/  LDSM.16.M88.2 R106, [R213+0xe880] ;  /* 0x00e88000d56a783b */ /* 0x000eec0000000100 */
[----:B------:R-:W-:Y:S01]  /*38a0*/  IMAD.MOV.U32 R172, RZ, RZ, 0x1 ;  /* 0x00000001ffac7424 */ /* 0x000fe200078e00ff */
[C---:B----4-:R-:W-:Y:S01]  /*38b0*/  HMMA.16816.F32.BF16 R24, R176.reuse, R108, R24 ;  /* 0x0000006cb018723c */ /* 0x050fe20000041818 */
[----:B------:R-:W-:Y:S04]  /*38c0*/  LDSM.16.M88.2 R108, [R203+0xc880] ;  /* 0x00c88000cb6c783b */ /* 0x000fe80000000100 */
[----:B------:R-:W-:Y:S02]  /*38d0*/  IADD3 R180, R180, -c[0x0][0x168], R172 ;  /* 0x80005a00b4b47a10 */ /* 0x000fe40007ffe0ac */
[----:B------:R-:W4:Y:S01]  /*38e0*/  LDSM.16.M88.4 R172, [R0+0x1f080] ;  /* 0x01f0800000ac783b */ /* 0x000f220000000200 */
[C---:B-----5:R-:W-:Y:S04]  /*38f0*/  HMMA.16816.F32.BF16 R28, R176.reuse, R110, R28 ;  /* 0x0000006eb01c723c */ /* 0x060fe8000004181c */
[----:B------:R-:W-:Y:S04]  /*3900*/  IADD3 R182, -R241, R227, R180 ;  /* 0x000000e3f1b67210 */ /* 0x000fe80007ffe1b4 */
[----:B------:R-:W-:Y:S01]  /*3910*/  IMNMX R183, R250, R182, PT ;  /* 0x000000b6fab77217 */ /* 0x000fe20003800200 */
[C---:B-1----:R-:W-:Y:S01]  /*3920*/  HMMA.16816.F32.BF16 R32, R176.reuse, R2, R32 ;  /* 0x00000002b020723c */ /* 0x042fe20000041820 */
[----:B------:R-:W1:Y:S02]  /*3930*/  LDSM.16.M88.2 R2, [R203+0xd080] ;  /* 0x00d08000cb02783b */ /* 0x000e640000000100 */
[C---:B------:R-:W-:Y:S02]  /*3940*/  ISETP.GT.AND P5, PT, R183.reuse, RZ, PT ;  /* 0x000000ffb700720c */ /* 0x040fe40003fa4270 */
[----:B------:R-:W-:Y:S02]  /*3950*/  IADD3 R182, R182, 0x8, RZ ;  /* 0x00000008b6b67810 */ /* 0x000fe40007ffe0ff */
[----:B------:R-:W-:Y:S01]  /*3960*/  FSEL R4, R4, -INF , P5 ;  /* 0xff80000004047808 */ /* 0x000fe20002800000 */
[C---:B--2---:R-:W-:Y:S01]  /*3970*/  HMMA.16816.F32.BF16 R36, R176.reuse, R104, R36 ;  /* 0x00000068b024723c */ /* 0x044fe20000041824 */
[----:B------:R-:W-:Y:S02]  /*3980*/  LDSM.16.M88.2 R104, [R203+0xe080] ;  /* 0x00e08000cb68783b */ /* 0x000fe40000000100 */
[----:B------:R-:W-:Y:S01]  /*3990*/  ISETP.GT.AND P5, PT, R183, 0x1, PT ;  /* 0x00000001b700780c */ /* 0x000fe20003fa4270 */
[--C-:B------:R-:W-:Y:S03]  /*39a0*/  FFMA.FTZ R4, R4, c[0x0][0x29c], -R187.reuse ;  /* 0x0000a70004047a23 */ /* 0x100fe600000108bb */
[----:B------:R-:W-:Y:S01]  /*39b0*/  FSEL R110, R5, -INF , P5 ;  /* 0xff800000056e7808 */ /* 0x000fe20002800000 */
[----:B---3--:R-:W-:Y:S01]  /*39c0*/  HMMA.16816.F32.BF16 R40, R176, R106, R40 ;  /* 0x0000006ab028723c */ /* 0x008fe20000041828 */
[----:B------:R2:W-:Y:S02]  /*39d0*/  MUFU.EX2 R180, R4 ;  /* 0x0000000400b47308 */ /* 0x0005e40000000800 */
[C---:B------:R-:W-:Y:S01]  /*39e0*/  ISETP.GT.AND P5, PT, R183.reuse, 0x10, PT ;  /* 0x00000010b700780c */ /* 0x040fe20003fa4270 */
[--C-:B------:R-:W-:Y:S03]  /*39f0*/  FFMA.FTZ R110, R110, c[0x0][0x29c], -R187.reuse ;  /* 0x0000a7006e6e7a23 */ /* 0x100fe600000108bb */
[----:B------:R-:W-:Y:S02]  /*3a00*/  FSEL R8, R8, -INF , P5 ;  /* 0xff80000008087808 */ /* 0x000fe40002800000 */
[----:B------:R-:W-:Y:S02]  /*3a10*/  ISETP.GT.AND P5, PT, R183, 0x11, PT ;  /* 0x00000011b700780c */ /* 0x000fe40003fa4270 */
[----:B------:R3:W-:Y:S01]  /*3a20*/  MUFU.EX2 R181, R110 ;  /* 0x0000006e00b57308 */ /* 0x0007e20000000800 */
[--C-:B------:R-:W-:Y:S01]  /*3a30*/  FFMA.FTZ R8, R8, c[0x0][0x29c], -R187.reuse ;  /* 0x0000a70008087a23 */ /* 0x100fe200000108bb */
[----:B------:R-:W-:Y:S01]  /*3a40*/  FSEL R106, R9, -INF , P5 ;  /* 0xff800000096a7808 */ /* 0x000fe20002800000 */
[C---:B----4-:R-:W-:Y:S05]  /*3a50*/  HMMA.16816.F32.BF16 R24, R172.reuse, R108, R24 ;  /* 0x0000006cac18723c */ /* 0x050fea0000041818 */
[--C-:B------:R-:W-:Y:S01]  /*3a60*/  FFMA.FTZ R106, R106, c[0x0][0x29c], -R187.reuse ;  /* 0x0000a7006a6a7a23 */ /* 0x100fe200000108bb */
[C---:B------:R-:W-:Y:S01]  /*3a70*/  ISETP.GT.AND P5, PT, R183.reuse, 0x20, PT ;  /* 0x00000020b700780c */ /* 0x040fe20003fa4270 */
[----:B------:R4:W-:Y:S01]  /*3a80*/  MUFU.EX2 R176, R8 ;  /* 0x0000000800b07308 */ /* 0x0009e20000000800 */
[C---:B-1----:R-:W-:Y:S01]  /*3a90*/  HMMA.16816.F32.BF16 R28, R172.reuse, R2, R28 ;  /* 0x00000002ac1c723c */ /* 0x042fe2000004181c */
[----:B--2---:R-:W1:Y:S03]  /*3aa0*/  LDSM.16.M88.2 R4, [R203+0xd880] ;  /* 0x00d88000cb04783b */ /* 0x004e660000000100 */
[----:B------:R-:W-:Y:S02]  /*3ab0*/  FSEL R12, R12, -INF , P5 ;  /* 0xff8000000c0c7808 */ /* 0x000fe40002800000 */
[----:B------:R-:W-:Y:S03]  /*3ac0*/  ISETP.GT.AND P5, PT, R183, 0x21, PT ;  /* 0x00000021b700780c */ /* 0x000fe60003fa4270 */
[----:B------:R2:W-:Y:S01]  /*3ad0*/  MUFU.EX2 R177, R106 ;  /* 0x0000006a00b17308 */ /* 0x0005e20000000800 */
[----:B------:R-:W-:Y:S02]  /*3ae0*/  LDSM.16.M88.2 R2, [R202+0xd080] ;  /* 0x00d08000ca02783b */ /* 0x000fe40000000100 */
[--C-:B------:R-:W-:Y:S01]  /*3af0*/  FFMA.FTZ R12, R12, c[0x0][0x29c], -R187.reuse ;  /* 0x0000a7000c0c7a23 */ /* 0x100fe200000108bb */
[----:B------:R-:W-:Y:S01]  /*3b00*/  FSEL R13, R13, -INF , P5 ;  /* 0xff8000000d0d7808 */ /* 0x000fe20002800000 */
[----:B---3--:R-:W-:Y:S01]  /*3b10*/  LDSM.16.M88.4 R108, [R209+0x4000] ;  /* 0x00400000d16c783b */ /* 0x008fe20000000200 */
[----:B------:R-:W-:Y:S03]  /*3b20*/  ISETP.GT.AND P5, PT, R183, 0x30, PT ;  /* 0x00000030b700780c */ /* 0x000fe60003fa4270 */
[--C-:B------:R-:W-:Y:S01]  /*3b30*/  FFMA.FTZ R13, R13, c[0x0][0x29c], -R187.reuse ;  /* 0x0000a7000d0d7a23 */ /* 0x100fe200000108bb */
[----:B------:R-:W-:Y:S01]  /*3b40*/  MUFU.EX2 R178, R12 ;  /* 0x0000000c00b27308 */ /* 0x000fe20000000800 */
[----:B------:R-:W-:Y:S02]  /*3b50*/  FSEL R16, R16, -INF , P5 ;  /* 0xff80000010107808 */ /* 0x000fe40002800000 */
[----:B------:R-:W-:Y:S01]  /*3b60*/  ISETP.GT.AND P5, PT, R183, 0x31, PT ;  /* 0x00000031b700780c */ /* 0x000fe20003fa4270 */
[----:B----4-:R-:W3:Y:S02]  /*3b70*/  LDSM.16.M88.2 R8, [R203+0xe880] ;  /* 0x00e88000cb08783b */ /* 0x010ee40000000100 */
[--C-:B------:R-:W-:Y:S01]  /*3b80*/  FFMA.FTZ R16, R16, c[0x0][0x29c], -R187.reuse ;  /* 0x0000a70010107a23 */ /* 0x100fe200000108bb */
[----:B------:R-:W-:Y:S02]  /*3b90*/  FSEL R17, R17, -INF , P5 ;  /* 0xff80000011117808 */ /* 0x000fe40002800000 */
[----:B------:R-:W-:Y:S01]  /*3ba0*/  ISETP.GT.AND P5, PT, R183, 0x40, PT ;  /* 0x00000040b700780c */ /* 0x000fe20003fa4270 */
[----:B------:R4:W-:Y:S02]  /*3bb0*/  MUFU.EX2 R179, R13 ;  /* 0x0000000d00b37308 */ /* 0x0009e40000000800 */
[--C-:B------:R-:W-:Y:S01]  /*3bc0*/  FFMA.FTZ R17, R17, c[0x0][0x29c], -R187.reuse ;  /* 0x0000a70011117a23 */ /* 0x100fe200000108bb */
[----:B------:R-:W-:Y:S01]  /*3bd0*/  FSEL R20, R20, -INF , P5 ;  /* 0xff80000014147808 */ /* 0x000fe20002800000 */
[----:B--2---:R-:W2:Y:S01]  /*3be0*/  LDSM.16.M88.2 R106, [R202+0xc880] ;  /* 0x00c88000ca6a783b */ /* 0x004ea20000000100 */
[----:B------:R-:W-:Y:S03]  /*3bf0*/  ISETP.GT.AND P5, PT, R183, 0x41, PT ;  /* 0x00000041b700780c */ /* 0x000fe60003fa4270 */
[--C-:B------:R-:W-:Y:S02]  /*3c00*/  FFMA.FTZ R20, R20, c[0x0][0x29c], -R187.reuse ;  /* 0x0000a70014147a23 */ /* 0x100fe400000108bb */
[----:B------:R-:W-:Y:S01]  /*3c10*/  MUFU.EX2 R185, R16 ;  /* 0x0000001000b97308 */ /* 0x000fe20000000800 */
[C---:B-1----:R-:W-:Y:S01]  /*3c20*/  HMMA.16816.F32.BF16 R32, R172.reuse, R4, R32 ;  /* 0x00000004ac20723c */ /* 0x042fe20000041820 */
[----:B------:R-:W1:Y:S08]  /*3c30*/  LDSM.16.M88.2 R4, [R202+0xd880] ;  /* 0x00d88000ca04783b */ /* 0x000e700000000100 */
[----:B------:R-:W-:Y:S01]  /*3c40*/  MUFU.EX2 R20, R20 ;  /* 0x0000001400147308 */ /* 0x000fe20000000800 */
[C---:B------:R-:W-:Y:S01]  /*3c50*/  HMMA.16816.F32.BF16 R36, R172.reuse, R104, R36 ;  /* 0x00000068ac24723c */ /* 0x040fe20000041824 */
[----:B----4-:R-:W4:Y:S07]  /*3c60*/  LDSM.16.M88.2 R12, [R202+0xe080] ;  /* 0x00e08000ca0c783b */ /* 0x010f2e0000000100 */
[----:B---3--:R-:W-:Y:S01]  /*3c70*/  HMMA.16816.F32.BF16 R40, R172, R8, R40 ;  /* 0x00000008ac28723c */ /* 0x008fe20000041828 */
[----:B------:R-:W3:Y:S01]  /*3c80*/  LDSM.16.M88.2 R8, [R202+0xe880] ;  /* 0x00e88000ca08783b */ /* 0x000ee20000000100 */
[----:B------:R5:W-:Y:S05]  /*3c90*/  MUFU.EX2 R172, R17 ;  /* 0x0000001100ac7308 */ /* 0x000bea0000000800 */
[----:B------:R-:W-:Y:S02]  /*3ca0*/  FSEL R173, R21, -INF , P5 ;  /* 0xff80000015ad7808 */ /* 0x000fe40002800000 */
[----:B------:R-:W-:Y:S01]  /*3cb0*/  IMNMX R21, R250, R182, PT ;  /* 0x000000b6fa157217 */ /* 0x000fe20003800200 */
[C---:B--2---:R-:W-:Y:S01]  /*3cc0*/  HMMA.16816.F32.BF16 R24, R108.reuse, R106, R24 ;  /* 0x0000006a6c18723c */ /* 0x044fe20000041818 */
[----:B------:R-:W-:Y:S04]  /*3cd0*/  LDSM.16.M88.4 R104, [R184+0x4000] ;  /* 0x00400000b868783b */ /* 0x000fe80000000200 */
[----:B------:R-:W-:Y:S01]  /*3ce0*/  ISETP.GT.AND P5, PT, R21, RZ, PT ;  /* 0x000000ff1500720c */ /* 0x000fe20003fa4270 */
[----:B------:R-:W-:Y:S01]  /*3cf0*/  FFMA.FTZ R187, R173, c[0x0][0x29c], -R187 ;  /* 0x0000a700adbb7a23 */ /* 0x000fe200000108bb */
[C---:B------:R-:W-:Y:S01]  /*3d00*/  ISETP.GT.AND P6, PT, R21.reuse, 0x30, PT ;  /* 0x000000301500780c */ /* 0x040fe20003fc4270 */
[C---:B------:R-:W-:Y:S01]  /*3d10*/  HMMA.16816.F32.BF16 R28, R108.reuse, R2, R28 ;  /* 0x000000026c1c723c */ /* 0x040fe2000004181c */
[----:B------:R-:W-:Y:S03]  /*3d20*/  LDSM.16.M88.2 R2, [R201+0xd080] ;  /* 0x00d08000c902783b */ /* 0x000fe60000000100 */
[----:B------:R-:W-:Y:S01]  /*3d30*/  MUFU.EX2 R187, R187 ;  /* 0x000000bb00bb7308 */ /* 0x000fe20000000800 */
[----:B------:R-:W-:Y:S02]  /*3d40*/  FSEL R6, R6, -INF , P5 ;  /* 0xff80000006067808 */ /* 0x000fe40002800000 */
[----:B------:R-:W-:Y:S01]  /*3d50*/  ISETP.GT.AND P5, PT, R21, 0x1, PT ;  /* 0x000000011500780c */ /* 0x000fe20003fa4270 */
[C---:B-1----:R-:W-:Y:S01]  /*3d60*/  HMMA.16816.F32.BF16 R32, R108.reuse, R4, R32 ;  /* 0x000000046c20723c */ /* 0x042fe20000041820 */
[----:B-----5:R-:W1:Y:S03]  /*3d70*/  LDSM.16.M88.2 R16, [R201+0xc880] ;  /* 0x00c88000c910783b */ /* 0x020e660000000100 */
[----:B------:R-:W-:Y:S01]  /*3d80*/  FSEL R174, R7, -INF , P5 ;  /* 0xff80000007ae7808 */ /* 0x000fe20002800000 */
[----:B------:R-:W2:Y:S01]  /*3d90*/  LDSM.16.M88.2 R4, [R201+0xd880] ;  /* 0x00d88000c904783b */ /* 0x000ea20000000100 */
[C---:B------:R-:W-:Y:S01]  /*3da0*/  ISETP.GT.AND P5, PT, R21.reuse, 0x10, PT ;  /* 0x000000101500780c */ /* 0x040fe20003fa4270 */
[--C-:B------:R-:W-:Y:S01]  /*3db0*/  FFMA.FTZ R6, R6, c[0x0][0x29c], -R186.reuse ;  /* 0x0000a70006067a23 */ /* 0x100fe200000108ba */
[C---:B----4-:R-:W-:Y:S03]  /*3dc0*/  HMMA.16816.F32.BF16 R36, R108.reuse, R12, R36 ;  /* 0x0000000c6c24723c */ /* 0x050fe60000041824 */
[----:B------:R4:W-:Y:S01]  /*3dd0*/  MUFU.EX2 R173, R6 ;  /* 0x0000000600ad7308 */ /* 0x0009e20000000800 */
[----:B------:R-:W-:Y:S02]  /*3de0*/  FSEL R10, R10, -INF , P5 ;  /* 0xff8000000a0a7808 */ /* 0x000fe40002800000 */
[----:B------:R-:W-:Y:S01]  /*3df0*/  ISETP.GT.AND P5, PT, R21, 0x11, PT ;  /* 0x000000111500780c */ /* 0x000fe20003fa4270 */
[--C-:B------:R-:W-:Y:S01]  /*3e00*/  FFMA.FTZ R12, R174, c[0x0][0x29c], -R186.reuse ;  /* 0x0000a700ae0c7a23 */ /* 0x100fe200000108ba */
[----:B---3--:R-:W-:Y:S01]  /*3e10*/  HMMA.16816.F32.BF16 R40, R108, R8, R40 ;  /* 0x000000086c28723c */ /* 0x008fe20000041828 */
[----:B------:R-:W-:Y:S03]  /*3e20*/  LDSM.16.M88.2 R8, [R201+0xe880] ;  /* 0x00e88000c908783b */ /* 0x000fe60000000100 */
[--C-:B------:R-:W-:Y:S01]  /*3e30*/  FFMA.FTZ R10, R10, c[0x0][0x29c], -R186.reuse ;  /* 0x0000a7000a0a7a23 */ /* 0x100fe200000108ba */
[----:B------:R-:W-:Y:S01]  /*3e40*/  FSEL R13, R11, -INF , P5 ;  /* 0xff8000000b0d7808 */ /* 0x000fe20002800000 */
[----:B------:R-:W3:Y:S01]  /*3e50*/  MUFU.EX2 R12, R12 ;  /* 0x0000000c000c7308 */ /* 0x000ee20000000800 */
[----:B------:R-:W-:Y:S05]  /*3e60*/  ISETP.GT.AND P5, PT, R21, 0x20, PT ;  /* 0x000000201500780c */ /* 0x000fea0003fa4270 */
[--C-:B------:R-:W-:Y:S04]  /*3e70*/  FFMA.FTZ R13, R13, c[0x0][0x29c], -R186.reuse ;  /* 0x0000a7000d0d7a23 */ /* 0x100fe800000108ba */
[----:B------:R5:W-:Y:S01]  /*3e80*/  MUFU.EX2 R11, R10 ;  /* 0x0000000a000b7308 */ /* 0x000be20000000800 */
[----:B----4-:R-:W4:Y:S01]  /*3e90*/  LDSM.16.M88.2 R6, [R201+0xe080] ;  /* 0x00e08000c906783b */ /* 0x010f220000000100 */
[C---:B-1----:R-:W-:Y:S08]  /*3ea0*/  HMMA.16816.F32.BF16 R24, R104.reuse, R16, R24 ;  /* 0x000000106818723c */ /* 0x042ff00000041818 */
[C---:B------:R-:W-:Y:S01]  /*3eb0*/  HMMA.16816.F32.BF16 R28, R104.reuse, R2, R28 ;  /* 0x00000002681c723c */ /* 0x040fe2000004181c */
[----:B------:R-:W1:Y:S01]  /*3ec0*/  MUFU.EX2 R2, R13 ;  /* 0x0000000d00027308 */ /* 0x000e620000000800 */
[----:B-----5:R-:W5:Y:S06]  /*3ed0*/  LDS R10, [R227.X4+0x21280] ;  /* 0x02128000e30a7984 */ /* 0x020f6c0000004800 */
[C---:B--2---:R-:W-:Y:S04]  /*3ee0*/  HMMA.16816.F32.BF16 R32, R104.reuse, R4, R32 ;  /* 0x000000046820723c */ /* 0x044fe80000041820 */
[----:B------:R-:W-:Y:S02]  /*3ef0*/  FSEL R3, R14, -INF , P5 ;  /* 0xff8000000e037808 */ /* 0x000fe40002800000 */
[----:B------:R-:W-:Y:S02]  /*3f00*/  ISETP.GT.AND P5, PT, R21, 0x21, PT ;  /* 0x000000211500780c */ /* 0x000fe40003fa4270 */
[----:B------:R-:W-:Y:S01]  /*3f10*/  FSEL R5, R18, -INF , P6 ;  /* 0xff80000012057808 */ /* 0x000fe20003000000 */
[--C-:B------:R-:W-:Y:S01]  /*3f20*/  FFMA.FTZ R3, R3, c[0x0][0x29c], -R186.reuse ;  /* 0x0000a70003037a23 */ /* 0x100fe200000108ba */
[----:B------:R-:W-:Y:S02]  /*3f30*/  ISETP.GT.AND P6, PT, R21, 0x40, PT ;  /* 0x000000401500780c */ /* 0x000fe40003fc4270 */
[----:B------:R-:W-:Y:S01]  /*3f40*/  FSEL R4, R15, -INF , P5 ;  /* 0xff8000000f047808 */ /* 0x000fe20002800000 */
[--C-:B------:R-:W-:Y:S01]  /*3f50*/  FFMA.FTZ R5, R5, c[0x0][0x29c], -R186.reuse ;  /* 0x0000a70005057a23 */ /* 0x100fe200000108ba */
[----:B------:R-:W-:Y:S01]  /*3f60*/  ISETP.GT.AND P5, PT, R21, 0x31, PT ;  /* 0x000000311500780c */ /* 0x000fe20003fa4270 */
[----:B------:R-:W-:Y:S01]  /*3f70*/  MUFU.EX2 R3, R3 ;  /* 0x0000000300037308 */ /* 0x000fe20000000800 */
[----:B------:R-:W-:Y:S01]  /*3f80*/  FSEL R22, R22, -INF , P6 ;  /* 0xff80000016167808 */ /* 0x000fe20003000000 */
[--C-:B------:R-:W-:Y:S01]  /*3f90*/  FFMA.FTZ R4, R4, c[0x0][0x29c], -R186.reuse ;  /* 0x0000a70004047a23 */ /* 0x100fe200000108ba */
[C---:B----4-:R-:W-:Y:S01]  /*3fa0*/  HMMA.16816.F32.BF16 R36, R104.reuse, R6, R36 ;  /* 0x000000066824723c */ /* 0x050fe20000041824 */
[----:B------:R-:W2:Y:S02]  /*3fb0*/  LDS R6, [R227.X4+0x212a0] ;  /* 0x0212a000e3067984 */ /* 0x000ea40000004800 */
[----:B------:R-:W-:Y:S01]  /*3fc0*/  FSEL R19, R19, -INF , P5 ;  /* 0xff80000013137808 */ /* 0x000fe20002800000 */
[--C-:B------:R-:W-:Y:S01]  /*3fd0*/  FFMA.FTZ R22, R22, c[0x0][0x29c], -R186.reuse ;  /* 0x0000a70016167a23 */ /* 0x100fe200000108ba */
[----:B------:R-:W-:Y:S02]  /*3fe0*/  ISETP.GT.AND P5, PT, R21, 0x41, PT ;  /* 0x000000411500780c */ /* 0x000fe40003fa4270 */
[----:B---3--:R-:W-:Y:S01]  /*3ff0*/  F2FP.BF16.PACK_AB R7, R12, R173 ;  /* 0x000000ad0c07723e */ /* 0x008fe200000010ff */
[----:B------:R-:W-:Y:S01]  /*4000*/  HMMA.16816.F32.BF16 R40, R104, R8, R40 ;  /* 0x000000086828723c */ /* 0x000fe20000041828 */
[----:B------:R-:W3:Y:S03]  /*4010*/  MUFU.EX2 R4, R4 ;  /* 0x0000000400047308 */ /* 0x000ee60000000800 */
[--C-:B------:R-:W-:Y:S01]  /*4020*/  FFMA.FTZ R19, R19, c[0x0][0x29c], -R186.reuse ;  /* 0x0000a70013137a23 */ /* 0x100fe200000108ba */
[----:B------:R-:W-:Y:S02]  /*4030*/  FSEL R23, R23, -INF , P5 ;  /* 0xff80000017177808 */ /* 0x000fe40002800000 */
[----:B-1----:R-:W-:Y:S04]  /*4040*/  F2FP.BF16.PACK_AB R8, R2, R11 ;  /* 0x0000000b0208723e */ /* 0x002fe800000010ff */
[----:B------:R-:W-:Y:S01]  /*4050*/  MUFU.EX2 R5, R5 ;  /* 0x0000000500057308 */ /* 0x000fe20000000800 */
[----:B------:R-:W-:Y:S02]  /*4060*/  FFMA.FTZ R186, R23, c[0x0][0x29c], -R186 ;  /* 0x0000a70017ba7a23 */ /* 0x000fe400000108ba */
[--C-:B-----5:R-:W-:Y:S02]  /*4070*/  FADD.FTZ R24, R24, -R10.reuse ;  /* 0x8000000a18187221 */ /* 0x120fe40000010000 */
[--C-:B------:R-:W-:Y:S02]  /*4080*/  FADD.FTZ R28, R28, -R10.reuse ;  /* 0x8000000a1c1c7221 */ /* 0x100fe40000010000 */
[----:B------:R-:W-:Y:S01]  /*4090*/  FMUL.FTZ R24, R180, R24 ;  /* 0x00000018b4187220 */ /* 0x000fe20000410000 */
[----:B------:R-:W-:Y:S01]  /*40a0*/  F2FP.BF16.PACK_AB R180, R181, R180 ;  /* 0x000000b4b5b4723e */ /* 0x000fe200000010ff */
[----:B------:R-:W-:Y:S01]  /*40b0*/  FMUL.FTZ R28, R176, R28 ;  /* 0x0000001cb01c7220 */ /* 0x000fe20000410000 */
[----:B------:R-:W-:Y:S01]  /*40c0*/  F2FP.BF16.PACK_AB R176, R177, R176 ;  /* 0x000000b0b1b0723e */ /* 0x000fe200000010ff */
[--C-:B------:R-:W-:Y:S01]  /*40d0*/  FADD.FTZ R32, R32, -R10.reuse ;  /* 0x8000000a20207221 */ /* 0x100fe20000010000 */
[----:B------:R-:W1:Y:S01]  /*40e0*/  MUFU.EX2 R19, R19 ;  /* 0x0000001300137308 */ /* 0x000e620000000800 */
[----:B------:R-:W-:Y:S01]  /*40f0*/  STS [R226+0x21480], R180 ;  /* 0x021480b4e2007388 */ /* 0x000fe20000000800 */
[--C-:B------:R-:W-:Y:S02]  /*4100*/  FADD.FTZ R36, R36, -R10.reuse ;  /* 0x8000000a24247221 */ /* 0x100fe40000010000 */
[----:B------:R-:W-:Y:S01]  /*4110*/  FMUL.FTZ R32, R178, R32 ;  /* 0x00000020b2207220 */ /* 0x000fe20000410000 */
[----:B------:R3:W-:Y:S01]  /*4120*/  STS [R223], R7 ;  /* 0x00000007df007388 */ /* 0x0007e20000000800 */
[----:B------:R-:W-:Y:S01]  /*4130*/  F2FP.BF16.PACK_AB R178, R179, R178 ;  /* 0x000000b2b3b2723e */ /* 0x000fe200000010ff */
[----:B------:R-:W-:Y:S01]  /*4140*/  FMUL.FTZ R36, R185, R36 ;  /* 0x00000024b9247220 */ /* 0x000fe20000410000 */
[----:B------:R-:W-:Y:S01]  /*4150*/  F2FP.BF16.PACK_AB R185, R172, R185 ;  /* 0x000000b9acb9723e */ /* 0x000fe200000010ff */
[----:B------:R-:W-:Y:S01]  /*4160*/  STS [R226+0x21c80], R176 ;  /* 0x021c80b0e2007388 */ /* 0x000fe20000000800 */
[----:B------:R-:W-:Y:S01]  /*4170*/  MUFU.EX2 R22, R22 ;  /* 0x0000001600167308 */ /* 0x000fe20000000800 */
[--C-:B------:R-:W-:Y:S02]  /*4180*/  FADD.FTZ R40, R40, -R10.reuse ;  /* 0x8000000a28287221 */ /* 0x100fe40000010000 */
[----:B------:R1:W-:Y:S01]  /*4190*/  STS [R223+0x800], R8 ;  /* 0x00080008df007388 */ /* 0x0003e20000000800 */
[----:B------:R-:W-:Y:S02]  /*41a0*/  FADD.FTZ R25, R25, -R10 ;  /* 0x8000000a19197221 */ /* 0x000fe40000010000 */
[----:B------:R-:W-:Y:S01]  /*41b0*/  FMUL.FTZ R40, R20, R40 ;  /* 0x0000002814287220 */ /* 0x000fe20000410000 */
[----:B------:R-:W-:Y:S01]  /*41c0*/  STS [R226+0x22480], R178 ;  /* 0x022480b2e2007388 */ /* 0x000fe20000000800 */
[----:B------:R-:W-:Y:S01]  /*41d0*/  F2FP.BF16.PACK_AB R20, R187, R20 ;  /* 0x00000014bb14723e */ /* 0x000fe200000010ff */
[----:B------:R-:W-:Y:S01]  /*41e0*/  FMUL.FTZ R25, R181, R25 ;  /* 0x00000019b5197220 */ /* 0x000fe20000410000 */
[----:B------:R-:W4:Y:S01]  /*41f0*/  MUFU.EX2 R186, R186 ;  /* 0x000000ba00ba7308 */ /* 0x000f220000000800 */
[--C-:B--2---:R-:W-:Y:S02]  /*4200*/  FADD.FTZ R26, R26, -R6.reuse ;  /* 0x800000061a1a7221 */ /* 0x104fe40000010000 */
[----:B------:R-:W-:Y:S01]  /*4210*/  FADD.FTZ R27, R27, -R6 ;  /* 0x800000061b1b7221 */ /* 0x000fe20000010000 */
[----:B------:R-:W-:Y:S01]  /*4220*/  F2FP.BF16.PACK_AB R24, R25, R24 ;  /* 0x000000181918723e */ /* 0x000fe200000010ff */
[----:B------:R-:W-:Y:S02]  /*4230*/  FADD.FTZ R29, R29, -R10 ;  /* 0x8000000a1d1d7221 */ /* 0x000fe40000010000 */
[----:B------:R-:W-:Y:S02]  /*4240*/  FMUL.FTZ R26, R173, R26 ;  /* 0x0000001aad1a7220 */ /* 0x000fe40000410000 */
[----:B------:R-:W-:Y:S01]  /*4250*/  FMUL.FTZ R27, R12, R27 ;  /* 0x0000001b0c1b7220 */ /* 0x000fe20000410000 */
[----:B---3--:R-:W-:Y:S01]  /*4260*/  F2FP.BF16.PACK_AB R7, R4, R3 ;  /* 0x000000030407723e */ /* 0x008fe200000010ff */
[----:B------:R-:W-:Y:S02]  /*4270*/  FMUL.FTZ R29, R177, R29 ;  /* 0x0000001db11d7220 */ /* 0x000fe40000410000 */
[--C-:B------:R-:W-:Y:S01]  /*4280*/  FADD.FTZ R30, R30, -R6.reuse ;  /* 0x800000061e1e7221 */ /* 0x100fe20000010000 */
[----:B------:R-:W-:Y:S01]  /*4290*/  F2FP.BF16.PACK_AB R26, R27, R26 ;  /* 0x0000001a1b1a723e */ /* 0x000fe200000010ff */
[----:B------:R4:W-:Y:S01]  /*42a0*/  STS [R223+0x1000], R7 ;  /* 0x00100007df007388 */ /* 0x0009e20000000800 */
[----:B------:R-:W-:Y:S01]  /*42b0*/  FADD.FTZ R31, R31, -R6 ;  /* 0x800000061f1f7221 */ /* 0x000fe20000010000 */
[----:B------:R-:W-:Y:S01]  /*42c0*/  F2FP.BF16.PACK_AB R28, R29, R28 ;  /* 0x0000001c1d1c723e */ /* 0x000fe200000010ff */
[----:B------:R-:W-:Y:S01]  /*42d0*/  FADD.FTZ R33, R33, -R10 ;  /* 0x8000000a21217221 */ /* 0x000fe20000010000 */
[----:B-1----:R-:W-:Y:S01]  /*42e0*/  F2FP.BF16.PACK_AB R8, R19, R5 ;  /* 0x000000051308723e */ /* 0x002fe200000010ff */
[----:B------:R-:W-:Y:S01]  /*42f0*/  STS [R226+0x22c80], R185 ;  /* 0x022c80b9e2007388 */ /* 0x000fe20000000800 */
[----:B------:R-:W-:Y:S02]  /*4300*/  FMUL.FTZ R30, R11, R30 ;  /* 0x0000001e0b1e7220 */ /* 0x000fe40000410000 */
[----:B------:R-:W-:Y:S01]  /*4310*/  FMUL.FTZ R31, R2, R31 ;  /* 0x0000001f021f7220 */ /* 0x000fe20000410000 */
[----:B------:R-:W-:Y:S01]  /*4320*/  STS [R223+0x1800], R8 ;  /* 0x00180008df007388 */ /* 0x000fe20000000800 */
[----:B------:R-:W-:Y:S02]  /*4330*/  FMUL.FTZ R33, R179, R33 ;  /* 0x00000021b3217220 */ /* 0x000fe40000410000 */
[--C-:B------:R-:W-:Y:S01]  /*4340*/  FADD.FTZ R34, R34, -R6.reuse ;  /* 0x8000000622227221 */ /* 0x100fe20000010000 */
[----:B------:R-:W-:Y:S01]  /*4350*/  STS [R226+0x23480], R20 ;  /* 0x02348014e2007388 */ /* 0x000fe20000000800 */
[----:B------:R-:W-:Y:S01]  /*4360*/  FADD.FTZ R35, R35, -R6 ;  /* 0x8000000623237221 */ /* 0x000fe20000010000 */
[----:B------:R-:W-:Y:S01]  /*4370*/  F2FP.BF16.PACK_AB R30, R31, R30 ;  /* 0x0000001e1f1e723e */ /* 0x000fe200000010ff */
[----:B------:R-:W-:Y:S01]  /*4380*/  FADD.FTZ R37, R37, -R10 ;  /* 0x8000000a25257221 */ /* 0x000fe20000010000 */
[----:B------:R-:W-:Y:S01]  /*4390*/  F2FP.BF16.PACK_AB R32, R33, R32 ;  /* 0x000000202120723e */ /* 0x000fe200000010ff */
[----:B------:R-:W-:Y:S02]  /*43a0*/  FMUL.FTZ R34, R3, R34 ;  /* 0x0000002203227220 */ /* 0x000fe40000410000 */
[----:B------:R-:W-:Y:S02]  /*43b0*/  FMUL.FTZ R35, R4, R35 ;  /* 0x0000002304237220 */ /* 0x000fe40000410000 */
[----:B------:R-:W-:Y:S02]  /*43c0*/  FMUL.FTZ R37, R172, R37 ;  /* 0x00000025ac257220 */ /* 0x000fe40000410000 */
[--C-:B------:R-:W-:Y:S01]  /*43d0*/  FADD.FTZ R38, R38, -R6.reuse ;  /* 0x8000000626267221 */ /* 0x100fe20000010000 */
[----:B----4-:R-:W-:Y:S01]  /*43e0*/  F2FP.BF16.PACK_AB R7, R186, R22 ;  /* 0x00000016ba07723e */ /* 0x010fe200000010ff */
[----:B------:R-:W-:Y:S01]  /*43f0*/  FADD.FTZ R39, R39, -R6 ;  /* 0x8000000627277221 */ /* 0x000fe20000010000 */
[----:B------:R-:W-:Y:S01]  /*4400*/  F2FP.BF16.PACK_AB R34, R35, R34 ;  /* 0x000000222322723e */ /* 0x000fe200000010ff */
[----:B------:R-:W-:Y:S01]  /*4410*/  FADD.FTZ R41, R41, -R10 ;  /* 0x8000000a29297221 */ /* 0x000fe20000010000 */
[----:B------:R-:W-:Y:S01]  /*4420*/  F2FP.BF16.PACK_AB R36, R37, R36 ;  /* 0x000000242524723e */ /* 0x000fe200000010ff */
[----:B------:R-:W-:Y:S01]  /*4430*/  STS [R223+0x2000], R7 ;  /* 0x00200007df007388 */ /* 0x000fe20000000800 */
[----:B------:R-:W-:Y:S02]  /*4440*/  FMUL.FTZ R38, R5, R38 ;  /* 0x0000002605267220 */ /* 0x000fe40000410000 */
[----:B------:R-:W-:Y:S01]  /*4450*/  FMUL.FTZ R39, R19, R39 ;  /* 0x0000002713277220 */ /* 0x000fe20000410000 */
[----:B------:R-:W-:Y:S01]  /*4460*/  BAR.SYNC.DEFER_BLOCKING 0x0 ;  /* 0x0000000000007b1d */ /* 0x000fe20000010000 */
[----:B------:R-:W-:Y:S02]  /*4470*/  FMUL.FTZ R41, R187, R41 ;  /* 0x00000029bb297220 */ /* 0x000fe40000410000 */
[--C-:B------:R-:W-:Y:S01]  /*4480*/  FADD.FTZ R42, R42, -R6.reuse ;  /* 0x800000062a2a7221 */ /* 0x100fe20000010000 */
[----:B------:R-:W-:Y:S01]  /*4490*/  F2FP.BF16.PACK_AB R38, R39, R38 ;  /* 0x000000262726723e */ /* 0x000fe200000010ff */
[----:B------:R-:W-:Y:S01]  /*44a0*/  FADD.FTZ R43, R43, -R6 ;  /* 0x800000062b2b7221 */ /* 0x000fe20000010000 */
[----:B------:R-:W-:Y:S01]  /*44b0*/  F2FP.BF16.PACK_AB R40, R41, R40 ;  /* 0x000000282928723e */ /* 0x000fe200000010ff */
[----:B------:R-:W-:Y:S02]  /*44c0*/  FMUL.FTZ R42, R22, R42 ;  /* 0x0000002a162a7220 */ /* 0x000fe40000410000 */
[----:B------:R-:W-:Y:S05]  /*44d0*/  FMUL.FTZ R43, R186, R43 ;  /* 0x0000002bba2b7220 */ /* 0x000fea0000410000 */
[----:B------:R-:W-:Y:S02]  /*44e0*/  F2FP.BF16.PACK_AB R43, R43, R42 ;  /* 0x0000002a2b2b723e */ /* 0x000fe400000010ff */
[----:B------:R-:W-:Y:S01]  /*44f0*/  SHF.L.U32 R42, R215, 0x1, RZ ;  /* 0x00000001d72a7819 */ /* 0x000fe200000006ff */
        /* <DEDUP_REMOVED lines=115> */
[C---:B------:R-:W-:Y:S01]  /*4c30*/  IMAD.WIDE.U32 R4, R251.reuse, c[0x0][0x208], RZ ;  /* 0x00008200fb047a25 */ /* 0x040fe200078e00ff */
[----:B------:R-:W-:Y:S03]  /*4c40*/  P2R R9, PR, RZ, 0x4 ;  /* 0x00000004ff097803 */ /* 0x000fe60000000000 */
[----:B------:R-:W-:Y:S02]  /*4c50*/  IMAD R2, R2, c[0x0][0x208], RZ ;  /* 0x0000820002027a24 */ /* 0x000fe400078e02ff */
[----:B------:R-:W-:Y:S02]  /*4c60*/  IMAD.SHL.U32 R3, R4, 0x40, RZ ;  /* 0x0000004004037824 */ /* 0x000fe400078e00ff */
[C---:B------:R-:W-:Y:S02]  /*4c70*/  IMAD R2, R251.reuse, c[0x0][0x20c], R2 ;  /* 0x00008300fb027a24 */ /* 0x040fe400078e0202 */
[----:B------:R-:W-:Y:S02]  /*4c80*/  IMAD.SHL.U32 R8, R251, 0x40, RZ ;  /* 0x00000040fb087824 */ /* 0x000fe400078e00ff */
[----:B------:R-:W-:Y:S01]  /*4c90*/  IMAD.IADD R2, R5, 0x1, R2 ;  /* 0x0000000105027824 */ /* 0x000fe200078e0202 */
[----:B------:R-:W-:Y:S02]  /*4ca0*/  IADD3 R5, P5, P0, R232, R3, R222 ;  /* 0x00000003e8057210 */ /* 0x000fe400078be0de */
[----:B------:R-:W-:Y:S02]  /*4cb0*/  IADD3 R7, P6, R8, R236, RZ ;  /* 0x000000ec08077210 */ /* 0x000fe40007fde0ff */
[----:B------:R-:W-:Y:S02]  /*4cc0*/  SHF.L.U64.HI R2, R4, 0x6, R2 ;  /* 0x0000000604027819 */ /* 0x000fe40000010202 */
[----:B------:R-:W-:Y:S02]  /*4cd0*/  LEA.HI.X.SX32 R6, R8, R217, 0x1, P6 ;  /* 0x000000d908067211 */ /* 0x000fe400030f0eff */
[----:B------:R-:W-:Y:S02]  /*4ce0*/  IADD3.X R4, R245, R2, R221, P5, P0 ;  /* 0x00000002f5047210 */ /* 0x000fe40002fe04dd */
[----:B------:R-:W-:Y:S02]  /*4cf0*/  IADD3 R3, P5, R3, R232, RZ ;  /* 0x000000e803037210 */ /* 0x000fe40007fbe0ff */
[----:B------:R-:W-:Y:S02]  /*4d00*/  LOP3.LUT P6, RZ, R225, 0x1, RZ, 0xc0, !PT ;  /* 0x00000001e1ff7812 */ /* 0x000fe400078cc0ff */
[C---:B------:R-:W-:Y:S01]  /*4d10*/  LEA R10, P0, R7.reuse, c[0x0][0x280], 0x2 ;  /* 0x0000a000070a7a11 */ /* 0x040fe200078010ff */
[----:B------:R-:W-:Y:S01]  /*4d20*/  IMAD.X R2, R2, 0x1, R245, P5 ;  /* 0x0000000102027824 */ /* 0x000fe200028e06f5 */
[----:B------:R-:W-:Y:S02]  /*4d30*/  IADD3 R8, -R248, c[0x0][0x168], -R8 ;  /* 0x00005a00f8087a10 */ /* 0x000fe40007ffe908 */
[----:B------:R-:W-:Y:S02]  /*4d40*/  LEA.HI.X R11, R7, c[0x0][0x284], R6, 0x2, P0 ;  /* 0x0000a100070b7a11 */ /* 0x000fe400000f1406 */
[C---:B------:R-:W-:Y:S02]  /*4d50*/  ISETP.LT.OR P0, PT, R8.reuse, 0x1, !P6 ;  /* 0x000000010800780c */ /* 0x040fe40007701670 */
[C---:B------:R-:W-:Y:S02]  /*4d60*/  LEA R6, P5, R3.reuse, c[0x0][0x1f0], 0x1 ;  /* 0x00007c0003067a11 */ /* 0x040fe400078a08ff */
[----:B------:R-:W-:Y:S02]  /*4d70*/  ISETP.LT.OR P6, PT, R8, 0x21, !P6 ;  /* 0x000000210800780c */ /* 0x000fe400077c1670 */
[----:B------:R-:W-:Y:S01]  /*4d80*/  LEA.HI.X R7, R3, c[0x0][0x1f4], R2, 0x1, P5 ;  /* 0x00007d0003077a11 */ /* 0x000fe200028f0c02 */
[----:B------:R-:W-:Y:S01]  /*4d90*/  @!P1 IMAD.SHL.U32 R2, R242, 0x10, RZ ;  /* 0x00000010f2029824 */ /* 0x000fe200078e00ff */
[C---:B------:R-:W-:Y:S04]  /*4da0*/  LEA R12, P5, R5.reuse, c[0x0][0x1f0], 0x1 ;  /* 0x00007c00050c7a11 */ /* 0x040fe800078a08ff */
[----:B------:R-:W-:Y:S01]  /*4db0*/  LEA.HI.X R13, R5, c[0x0][0x1f4], R4, 0x1, P5 ;  /* 0x00007d00050d7a11 */ /* 0x000fe200028f0c04 */
[----:B------:R-:W-:Y:S01]  /*4dc0*/  @!PT LDS RZ, [RZ] ;  /* 0x00000000fffff984 */ /* 0x000fe20000000800 */
[----:B------:R-:W-:Y:S01]  /*4dd0*/  @!PT LDS RZ, [RZ] ;  /* 0x00000000fffff984 */ /* 0x000fe20000000800 */
[----:B------:R-:W-:Y:S01]  /*4de0*/  @!PT LDS RZ, [RZ] ;  /* 0x00000000fffff984 */ /* 0x000fe20000000800 */
[----:B------:R1:W-:Y:S01]  /*4df0*/  LDGSTS.E.BYPASS.LTC128B.128 [R224+0x1b080], [R6.64], !P0 ;  /* 0x1b08000006e07fae */ /* 0x0003e2000c101d44 */
[C---:B------:R-:W-:Y:S04]  /*4e00*/  LOP3.LUT P5, RZ, R225.reuse, 0x2, RZ, 0xc0, !PT ;  /* 0x00000002e1ff7812 */ /* 0x040fe800078ac0ff */
[C---:B------:R-:W-:Y:S02]  /*4e10*/  ISETP.LT.OR P0, PT, R8.reuse, 0x1, !P5 ;  /* 0x000000010800780c */ /* 0x040fe40006f01670 */
[C---:B------:R-:W-:Y:S11]  /*4e20*/  ISETP.LT.OR P5, PT, R8.reuse, 0x21, !P5 ;  /* 0x000000210800780c */ /* 0x040ff60006fa1670 */
[----:B------:R1:W-:Y:S01]  /*4e30*/  LDGSTS.E.BYPASS.LTC128B.128 [R224+0x1d080], [R6.64+0x80], !P0 ;  /* 0x1d08008006e07fae */ /* 0x0003e2000c101d44 */
[----:B------:R-:W-:Y:S04]  /*4e40*/  LOP3.LUT P0, RZ, R225, 0x4, RZ, 0xc0, !PT ;  /* 0x00000004e1ff7812 */ /* 0x000fe8000780c0ff */
[C---:B------:R-:W-:Y:S02]  /*4e50*/  ISETP.LT.OR P2, PT, R8.reuse, 0x1, !P0 ;  /* 0x000000010800780c */ /* 0x040fe40004741670 */
[----:B------:R-:W-:Y:S11]  /*4e60*/  ISETP.LT.OR P0, PT, R8, 0x21, !P0 ;  /* 0x000000210800780c */ /* 0x000ff60004701670 */
[----:B------:R1:W-:Y:S01]  /*4e70*/  LDGSTS.E.BYPASS.LTC128B.128 [R224+0x1f080], [R6.64+0x100], !P2 ;  /* 0x1f08010006e07fae */ /* 0x0003e2000d101d44 */
[----:B------:R-:W-:Y:S03]  /*4e80*/  ISETP.NE.AND P2, PT, R9, RZ, PT ;  /* 0x000000ff0900720c */ /* 0x000fe60003f45270 */
[----:B------:R1:W-:Y:S04]  /*4e90*/  LDGSTS.E.BYPASS.LTC128B.128 [R224+0x1c080], [R12.64], !P6 ;  /* 0x1c0800000ce07fae */ /* 0x0003e8000f101d44 */
[----:B------:R1:W-:Y:S04]  /*4ea0*/  LDGSTS.E.BYPASS.LTC128B.128 [R224+0x1e080], [R12.64+0x80], !P5 ;  /* 0x1e0800800ce07fae */ /* 0x0003e8000e901d44 */
[----:B------:R1:W-:Y:S04]  /*4eb0*/  LDGSTS.E.BYPASS.LTC128B.128 [R224+0x20080], [R12.64+0x100], !P0 ;  /* 0x200801000ce07fae */ /* 0x0003e8000c101d44 */
[----:B------:R1:W-:Y:S02]  /*4ec0*/  @!P1 LDGSTS.E.BYPASS.LTC128B.128 [R2+0x21280], [R10.64] ;  /* 0x212800000a029fae */ /* 0x0003e4000b901d44 */
.L_x_1106:
[-C--:B-1234-:R-:W-:Y:S01]  /*4ed0*/  HMMA.16816.F32.BF16 R4, R108, R16.reuse, RZ ;  /* 0x000000106c04723c */ /* 0x09efe200000418ff */
[----:B------:R-:W0:Y:S02]  /*4ee0*/  LDGDEPBAR ;  /* 0x00000000000079af */ /* 0x000e240000000000 */
[----:B------:R-:W-:Y:S01]  /*4ef0*/  ISETP.GE.AND P6, PT, R205, 0x1, PT ;  /* 0x00000001cd00780c */ /* 0x000fe20003fc6270 */
[----:B------:R-:W-:Y:S01]  /*4f00*/  IMAD R252, R252, 0x3000, RZ ;  /* 0x00003000fcfc7824 */ /* 0x000fe200078e02ff */
[----:B------:R-:W-:Y:S02]  /*4f10*/  SHF.R.S32.HI R2, RZ, 0x1f, R229 ;  /* 0x0000001fff027819 */ /* 0x000fe400000114e5 */
[----:B------:R-:W-:Y:S01]  /*4f20*/  ISETP.GE.AND P5, PT, R240, 0x1, PT ;  /* 0x00000001f000780c */ /* 0x000fe20003fa6270 */
[C---:B------:R-:W-:Y:S04]  /*4f30*/  HMMA.16816.F32.BF16 R8, R172.reuse, R16, RZ ;  /* 0x00000010ac08723c */ /* 0x040fe800000418ff */
[----:B------:R-:W-:Y:S01]  /*4f40*/  SHF.R.S32.HI R3, RZ, 0x1f, R252 ;  /* 0x0000001fff037819 */ /* 0x000fe200000114fc */
[----:B------:R-:W-:Y:S01]  /*4f50*/  IMAD R2, R2, c[0x0][0x238], RZ ;  /* 0x00008e0002027a24 */ /* 0x000fe200078e02ff */
[----:B------:R-:W-:Y:S02]  /*4f60*/  IADD3 R240, R240, 0x1, RZ ;  /* 0x00000001f0f07810 */ /* 0x000fe40007ffe0ff */
[-C--:B------:R-:W-:Y:S01]  /*4f70*/  HMMA.16816.F32.BF16 R12, R172, R18.reuse, RZ ;  /* 0x00000012ac0c723c */ /* 0x080fe200000418ff */
[C---:B------:R-:W-:Y:S03]  /*4f80*/  IMAD R2, R229.reuse, c[0x0][0x23c], R2 ;  /* 0x00008f00e5027a24 */ /* 0x040fe600078e0202 */
[----:B------:R-:W-:Y:S04]  /*4f90*/  SEL R240, R240, RZ, !P5 ;  /* 0x000000fff0f07207 */ /* 0x000fe80006800000 */
        /* <DEDUP_REMOVED lines=8> */
[----:B------:R-:W-:Y:S07]  /*5020*/  LDSM.16.M88.4 R172, [R207+0x1000] ;  /* 0x00100000cfac783b */ /* 0x000fee0000000200 */
[----:B------:R-:W-:Y:S01]  /*5030*/  HMMA.16816.F32.BF16 R108, R108, R178, RZ ;  /* 0x000000b26c6c723c */ /* 0x000fe200000418ff */
        /* <DEDUP_REMOVED lines=14> */
[----:B------:R-:W-:Y:S07]  /*5120*/  LDSM.16.MT88.4 R188, [R206+0x1800] ;  /* 0x00180000cebc783b */ /* 0x000fee0000004200 */
[----:B------:R-:W-:Y:S01]  /*5130*/  HMMA.16816.F32.BF16 R108, R180, R198, R108 ;  /* 0x000000c6b46c723c */ /* 0x000fe2000004186c */
[----:B------:R-:W4:Y:S04]  /*5140*/  LDSM.16.MT88.4 R180, [R206+0x6000] ;  /* 0x00600000ceb4783b */ /* 0x000f280000004200 */
        /* <DEDUP_REMOVED lines=14> */
[----:B------:R-:W-:Y:S07]  /*5230*/  LDSM.16.MT88.4 R184, [R206+0x2000] ;  /* 0x00200000ceb8783b */ /* 0x000fee0000004200 */
[----:B------:R-:W-:Y:S01]  /*5240*/  HMMA.16816.F32.BF16 R108, R172, R182, R108 ;  /* 0x000000b6ac6c723c */ /* 0x000fe2000004186c */
[----:B------:R-:W3:Y:S04]  /*5250*/  LDSM.16.MT88.4 R172, [R206+0x6800] ;  /* 0x00680000ceac783b */ /* 0x000ee80000004200 */
[----:B------:R-:W4:Y:S03]  /*5260*/  LDSM.16.M88.4 R180, [R207+0x2000] ;  /* 0x00200000cfb4783b */ /* 0x000f260000000200 */
[-C--:B-1----:R-:W-:Y:S08]  /*5270*/  HMMA.16816.F32.BF16 R4, R176, R188.reuse, R4 ;  /* 0x000000bcb004723c */ /* 0x082ff00000041804 */
[C---:B------:R-:W-:Y:S08]  /*5280*/  HMMA.16816.F32.BF16 R8, R196.reuse, R188, R8 ;  /* 0x000000bcc408723c */ /* 0x040ff00000041808 */
[-C--:B------:R-:W-:Y:S08]  /*5290*/  HMMA.16816.F32.BF16 R12, R196, R190.reuse, R12 ;  /* 0x000000bec40c723c */ /* 0x080ff0000004180c */
[C---:B------:R-:W-:Y:S01]  /*52a0*/  HMMA.16816.F32.BF16 R16, R176.reuse, R190, R16 ;  /* 0x000000beb010723c */ /* 0x040fe20000041810 */
[----:B------:R-:W1:Y:S07]  /*52b0*/  LDSM.16.M88.4 R188, [R207+0x2400] ;  /* 0x00240000cfbc783b */ /* 0x000e6e0000000200 */
[-C--:B--2---:R-:W-:Y:S08]  /*52c0*/  HMMA.16816.F32.BF16 R20, R176, R192.reuse, R20 ;  /* 0x000000c0b014723c */ /* 0x084ff00000041814 */
[C---:B------:R-:W-:Y:S08]  /*52d0*/  HMMA.16816.F32.BF16 R24, R196.reuse, R192, R24 ;  /* 0x000000c0c418723c */ /* 0x040ff00000041818 */
[-C--:B------:R-:W-:Y:S08]  /*52e0*/  HMMA.16816.F32.BF16 R28, R196, R194.reuse, R28 ;  /* 0x000000c2c41c723c */ /* 0x080ff0000004181c */
[C---:B------:R-:W-:Y:S01]  /*52f0*/  HMMA.16816.F32.BF16 R32, R176.reuse, R194, R32 ;  /* 0x000000c2b020723c */ /* 0x040fe20000041820 */
[----:B------:R-:W2:Y:S07]  /*5300*/  LDSM.16.MT88.4 R192, [R206+0x4800] ;  /* 0x00480000cec0783b */ /* 0x000eae0000004200 */
[-C--:B---3--:R-:W-:Y:S08]  /*5310*/  HMMA.16816.F32.BF16 R36, R176, R172.reuse, R36 ;  /* 0x000000acb024723c */ /* 0x088ff00000041824 */
[C---:B------:R-:W-:Y:S08]  /*5320*/  HMMA.16816.F32.BF16 R40, R196.reuse, R172, R40 ;  /* 0x000000acc428723c */ /* 0x040ff00000041828 */
[-C--:B------:R-:W-:Y:S08]  /*5330*/  HMMA.16816.F32.BF16 R104, R196, R174.reuse, R104 ;  /* 0x000000aec468723c */ /* 0x080ff00000041868 */
[----:B------:R-:W-:Y:S01]  /*5340*/  HMMA.16816.F32.BF16 R108, R176, R174, R108 ;  /* 0x000000aeb06c723c */ /* 0x000fe2000004186c */
[----:B------:R-:W3:Y:S06]  /*5350*/  LDSM.16.MT88.4 R172, [R206+0x7000] ;  /* 0x00700000ceac783b */ /* 0x000eec0000004200 */
[----:B------:R-:W-:Y:S01]  /*5360*/  IMAD.WIDE.U32 R176, R229, c[0x0][0x238], R242 ;  /* 0x00008e00e5b07a25 */ /* 0x000fe200078e00f2 */
[-C--:B----4-:R-:W-:Y:S05]  /*5370*/  HMMA.16816.F32.BF16 R4, R180, R184.reuse, R4 ;  /* 0x000000b8b404723c */ /* 0x090fea0000041804 */
[----:B------:R-:W-:Y:S01]  /*5380*/  IMAD.IADD R177, R177, 0x1, R2 ;  /* 0x00000001b1b17824 */ /* 0x000fe200078e0202 */
[----:B------:R-:W-:Y:S02]  /*5390*/  SHF.R.S32.HI R2, RZ, 0x1f, R230 ;  /* 0x0000001fff027819 */ /* 0x000fe400000114e6 */
[C---:B-1----:R-:W-:Y:S04]  /*53a0*/  HMMA.16816.F32.BF16 R8, R188.reuse, R184, R8 ;  /* 0x000000b8bc08723c */ /* 0x042fe80000041808 */
[----:B------:R-:W-:Y:S04]  /*53b0*/  IMAD.WIDE.U32 R176, R230, c[0x0][0x240], R176 ;  /* 0x00009000e6b07a25 */ /* 0x000fe800078e00b0 */
[-C--:B------:R-:W-:Y:S04]  /*53c0*/  HMMA.16816.F32.BF16 R12, R188, R186.reuse, R12 ;  /* 0x000000babc0c723c */ /* 0x080fe8000004180c */
[----:B------:R-:W-:Y:S01]  /*53d0*/  IMAD R2, R2, c[0x0][0x240], RZ ;  /* 0x0000900002027a24 */ /* 0x000fe200078e02ff */
[----:B------:R-:W-:Y:S03]  /*53e0*/  IADD3 R252, P0, R252, R176, RZ ;  /* 0x000000b0fcfc7210 */ /* 0x000fe60007f1e0ff */
[C---:B------:R-:W-:Y:S04]  /*53f0*/  HMMA.16816.F32.BF16 R16, R180.reuse, R186, R16 ;  /* 0x000000bab410723c */ /* 0x040fe80000041810 */
[----:B------:R-:W-:Y:S04]  /*5400*/  IMAD R2, R230, c[0x0][0x244], R2 ;  /* 0x00009100e6027a24 */ /* 0x000fe800078e0202 */
[-C--:B--2---:R-:W-:Y:S04]  /*5410*/  HMMA.16816.F32.BF16 R20, R180, R192.reuse, R20 ;  /* 0x000000c0b414723c */ /* 0x084fe80000041814 */
[----:B------:R-:W-:Y:S02]  /*5420*/  IADD3.X R2, R3, R177, R2, P0, !PT ;  /* 0x000000b103027210 */ /* 0x000fe400007fe402 */
[C---:B------:R-:W-:Y:S02]  /*5430*/  LEA R178, P0, R252.reuse, c[0x0][0x220], 0x2 ;  /* 0x00008800fcb27a11 */ /* 0x040fe400078010ff */
[C---:B------:R-:W-:Y:S04]  /*5440*/  HMMA.16816.F32.BF16 R24, R188.reuse, R192, R24 ;  /* 0x000000c0bc18723c */ /* 0x040fe80000041818 */
[----:B------:R-:W-:Y:S01]  /*5450*/  LEA.HI.X R179, R252, c[0x0][0x224], R2, 0x2, P0 ;  /* 0x00008900fcb37a11 */ /* 0x000fe200000f1402 */
[----:B------:R-:W-:Y:S01]  /*5460*/  IMAD.MOV.U32 R252, RZ, RZ, R251 ;  /* 0x000000fffffc7224 */ /* 0x000fe200078e00fb */
[----:B------:R-:W-:Y:S01]  /*5470*/  LDSM.16.MT88.2 R2, [R208+0x23c80] ;  /* 0x023c8000d002783b */ /* 0x000fe20000004100 */
[----:B------:R-:W-:Y:S01]  /*5480*/  ISETP.GE.AND P0, PT, R251, R228, PT ;  /* 0x000000e4fb00720c */ /* 0x000fe20003f06270 */
[-C--:B------:R-:W-:Y:S02]  /*5490*/  HMMA.16816.F32.BF16 R28, R188, R194.reuse, R28 ;  /* 0x000000c2bc1c723c */ /* 0x080fe4000004181c */
[----:B------:R-:W-:Y:S04]  /*54a0*/  RED.E.ADD.F32.FTZ.RN.STRONG.GPU [R178.64], R4 ;  /* 0x00000004b200798e */ /* 0x000fe8000c10e784 */
[----:B------:R-:W-:Y:S02]  /*54b0*/  RED.E.ADD.F32.FTZ.RN.STRONG.GPU [R178.64+0x400], R5 ;  /* 0x00040005b200798e */ /* 0x000fe4000c10e784 */
[C---:B------:R-:W-:Y:S02]  /*54c0*/  HMMA.16816.F32.BF16 R32, R180.reuse, R194, R32 ;  /* 0x000000c2b420723c */ /* 0x040fe40000041820 */
[----:B------:R-:W-:Y:S04]  /*54d0*/  RED.E.ADD.F32.FTZ.RN.STRONG.GPU [R178.64+0x800], R6 ;  /* 0x00080006b200798e */ /* 0x000fe8000c10e784 */
[----:B------:R-:W-:Y:S02]  /*54e0*/  RED.E.ADD.F32.FTZ.RN.STRONG.GPU [R178.64+0xc00], R7 ;  /* 0x000c0007b200798e */ /* 0x000fe4000c10e784 */
[-C--:B---3--:R-:W-:Y:S02]  /*54f0*/  HMMA.16816.F32.BF16 R36, R180, R172.reuse, R36 ;  /* 0x000000acb424723c */ /* 0x088fe40000041824 */
        /* <DEDUP_REMOVED lines=8> */
[----:B------:R-:W-:Y:S02]  /*5580*/  HMMA.16816.F32.BF16 R108, R180, R174, R108 ;  /* 0x000000aeb46c723c */ /* 0x000fe4000004186c */
        /* <DEDUP_REMOVED lines=33> */
[C---:B-1----:R-:W-:Y:S03]  /*57a0*/  IMAD R40, R205.reuse, 0x3000, R215 ;  /* 0x00003000cd287824 */ /* 0x042fe600078e02d7 */
[----:B------:R-:W-:Y:S01]  /*57b0*/  RED.E.ADD.F32.FTZ.RN.STRONG.GPU [R178.64+0x9400], R41 ;  /* 0x00940029b200798e */ /* 0x000fe2000c10e784 */
[----:B------:R-:W-:Y:S01]  /*57c0*/  IADD3 R205, R205, 0x1, RZ ;  /* 0x00000001cdcd7810 */ /* 0x000fe20007ffe0ff */
[----:B------:R-:W-:Y:S02]  /*57d0*/  IMAD.SHL.U32 R40, R40, 0x2, RZ ;  /* 0x0000000228287824 */ /* 0x000fe400078e00ff */
[----:B------:R-:W-:Y:S01]  /*57e0*/  RED.E.ADD.F32.FTZ.RN.STRONG.GPU [R178.64+0x9800], R42 ;  /* 0x0098002ab200798e */ /* 0x000fe2000c10e784 */
[----:B------:R-:W-:Y:S03]  /*57f0*/  SEL R205, R205, RZ, !P6 ;  /* 0x000000ffcdcd7207 */ /* 0x000fe60007000000 */
[----:B------:R-:W1:Y:S04]  /*5800*/  LDSM.16.MT88.4 R4, [R40+0xf080] ;  /* 0x00f080002804783b */ /* 0x000e680000004200 */
[----:B------:R-:W2:Y:S04]  /*5810*/  LDSM.16.MT88.4 R8, [R40+0x11080] ;  /* 0x011080002808783b */ /* 0x000ea80000004200 */
[----:B------:R-:W3:Y:S04]  /*5820*/  LDSM.16.MT88.4 R12, [R40+0x13080] ;  /* 0x01308000280c783b */ /* 0x000ee80000004200 */
[----:B------:R-:W4:Y:S04]  /*5830*/  LDSM.16.MT88.4 R24, [R40+0xf880] ;  /* 0x00f880002818783b */ /* 0x000f280000004200 */
[----:B------:R-:W5:Y:S04]  /*5840*/  LDSM.16.MT88.4 R32, [R40+0x11880] ;  /* 0x011880002820783b */ /* 0x000f680000004200 */
[----:B------:R-:W4:Y:S04]  /*5850*/  LDSM.16.MT88.4 R36, [R40+0x13880] ;  /* 0x013880002824783b */ /* 0x000f280000004200 */
[----:B------:R-:W-:Y:S04]  /*5860*/  RED.E.ADD.F32.FTZ.RN.STRONG.GPU [R178.64+0x9c00], R43 ;  /* 0x009c002bb200798e */ /* 0x000fe8000c10e784 */
[----:B------:R-:W-:Y:S04]  /*5870*/  LDSM.16.MT88.2 R42, [R200+0x25880] ;  /* 0x02588000c82a783b */ /* 0x000fe80000004100 */
[----:B------:R-:W-:Y:S04]  /*5880*/  RED.E.ADD.F32.FTZ.RN.STRONG.GPU [R178.64+0xa000], R108 ;  /* 0x00a0006cb200798e */ /* 0x000fe8000c10e784 */
        /* <DEDUP_REMOVED lines=11> */
[----:B------:R-:W-:Y:S05]  /*5940*/  RED.E.ADD.F32.FTZ.RN.STRONG.GPU [R178.64+0xbc00], R107 ;  /* 0x00bc006bb200798e */ /* 0x000fea000c10e784 */
        /* <DEDUP_REMOVED lines=135> */
.L_x_1104:
[----:B------:R-:W-:Y:S05]  /*61c0*/  @P1 BRA `(.L_x_1108) ;  /* 0x000033a000001947 */ /* 0x000fea0003800000 */
[----:B------:R-:W-:Y:S01]  /*61d0*/  SHF.R.S32.HI R2, RZ, 0x1f, R242 ;  /* 0x0000001fff027819 */ /* 0x000fe200000114f2 */
[----:B------:R-:W-:Y:S01]  /*61e0*/  BAR.SYNC.DEFER_BLOCKING 0x1, 0x100 ;  /* 0x0044000000007b1d */ /* 0x000fe20000010000 */
[----:B------:R-:W-:Y:S01]  /*61f0*/  F2FP.BF16.PACK_AB R80, R81, R80 ;  /* 0x000000505150723e */ /* 0x000fe200000010ff */
[----:B------:R-:W-:Y:S01]  /*6200*/  IMAD.SHL.U32 R81, R242, 0x80, RZ ;  /* 0x00000080f2517824 */ /* 0x000fe200078e00ff */
[----:B------:R-:W-:-:S02]  /*6210*/  LEA.HI R106, R2, R242, RZ, 0x3 ;  /* 0x000000f2026a7211 */ /* 0x000fc400078f18ff */
[----:B------:R-:W-:Y:S01]  /*6220*/  F2FP.BF16.PACK_AB R84, R85, R84 ;  /* 0x000000545554723e */ /* 0x000fe200000010ff */
[----:B------:R-:W-:Y:S01]  /*6230*/  BSSY B0, `(.L_x_1109) ;  /* 0x00002ca000007945 */ /* 0x000fe20003800000 */
[----:B------:R-:W-:Y:S02]  /*6240*/  LOP3.LUT R104, R106, 0x1ffffff8, RZ, 0xc0, !PT ;  /* 0x1ffffff86a687812 */ /* 0x000fe400078ec0ff */
[----:B------:R-:W-:Y:S02]  /*6250*/  SHF.R.S32.HI R106, RZ, 0x3, R106 ;  /* 0x00000003ff6a7819 */ /* 0x000fe4000001146a */
[----:B------:R-:W-:Y:S01]  /*6260*/  F2FP.BF16.PACK_AB R82, R83, R82 ;  /* 0x000000525352723e */ /* 0x000fe200000010ff */
[----:B------:R-:W-:Y:S01]  /*6270*/  IMAD.IADD R104, R242, 0x1, -R104 ;  /* 0x00000001f2687824 */ /* 0x000fe200078e0a68 */
[-C--:B------:R-:W-:Y:S01]  /*6280*/  LEA.HI R85, R2, R242.reuse, RZ, 0x5 ;  /* 0x000000f202557211 */ /* 0x080fe200078f28ff */
[----:B------:R-:W-:Y:S01]  /*6290*/  IMAD.SHL.U32 R0, R106, 0x40, RZ ;  /* 0x000000406a007824 */ /* 0x000fe200078e00ff */
[-C--:B------:R-:W-:Y:S01]  /*62a0*/  LEA.HI R83, R2, R242.reuse, RZ, 0x2 ;  /* 0x000000f202537211 */ /* 0x080fe200078f10ff */
[----:B------:R-:W-:Y:S01]  /*62b0*/  IMAD.SHL.U32 R104, R104, 0x8, RZ ;  /* 0x0000000868687824 */ /* 0x000fe200078e00ff */
[----:B------:R-:W-:-:S02]  /*62c0*/  LEA.HI R5, R2, R242, RZ, 0x7 ;  /* 0x000000f202057211 */ /* 0x000fc400078f38ff */
[----:B------:R-:W-:Y:S02]  /*62d0*/  LOP3.LUT R81, R81, 0x180, RZ, 0xc0, !PT ;  /* 0x0000018051517812 */ /* 0x000fe400078ec0ff */
[----:B------:R-:W-:Y:S01]  /*62e0*/  SHF.R.U32.HI R85, RZ, 0x1, R85 ;  /* 0x00000001ff557819 */ /* 0x000fe20000011655 */
[----:B------:R-:W-:Y:S01]  /*62f0*/  IMAD.SHL.U32 R5, R5, 0x4, RZ ;  /* 0x0000000405057824 */ /* 0x000fe200078e00ff */
[--C-:B------:R-:W-:Y:S02]  /*6300*/  SHF.R.S32.HI R4, RZ, 0x2, R83.reuse ;  /* 0x00000002ff047819 */ /* 0x100fe40000011453 */
[----:B------:R-:W-:Y:S02]  /*6310*/  SHF.R.S32.HI R83, RZ, 0x1f, R83 ;  /* 0x0000001fff537819 */ /* 0x000fe40000011453 */
[----:B------:R-:W-:Y:S02]  /*6320*/  LOP3.LUT R85, R81, 0x30, R85, 0xf8, !PT ;  /* 0x0000003051557812 */ /* 0x000fe400078ef855 */
[----:B------:R-:W-:-:S02]  /*6330*/  LOP3.LUT R0, R0, 0x1c0, RZ, 0xc0, !PT ;  /* 0x000001c000007812 */ /* 0x000fc400078ec0ff */
[----:B------:R-:W-:Y:S02]  /*6340*/  LEA.HI R83, R83, R4, RZ, 0x3 ;  /* 0x0000000453537211 */ /* 0x000fe400078f18ff */
[----:B------:R-:W-:Y:S02]  /*6350*/  F2FP.BF16.PACK_AB R78, R79, R78 ;  /* 0x0000004e4f4e723e */ /* 0x000fe400000010ff */
[----:B------:R-:W-:Y:S02]  /*6360*/  F2FP.BF16.PACK_AB R76, R77, R76 ;  /* 0x0000004c4d4c723e */ /* 0x000fe400000010ff */
[----:B------:R-:W-:Y:S02]  /*6370*/  LOP3.LUT R79, R85, 0x40, RZ, 0xfc, !PT ;  /* 0x00000040554f7812 */ /* 0x000fe400078efcff */
[----:B------:R-:W-:Y:S02]  /*6380*/  F2FP.BF16.PACK_AB R74, R75, R74 ;  /* 0x0000004a4b4a723e */ /* 0x000fe400000010ff */
[----:B------:R-:W-:-:S02]  /*6390*/  LOP3.LUT R3, R0, 0x38, R104, 0xf8, !PT ;  /* 0x0000003800037812 */ /* 0x000fc400078ef868 */
[----:B------:R-:W-:Y:S02]  /*63a0*/  LOP3.LUT R77, R85, 0x8, RZ, 0xfc, !PT ;  /* 0x00000008554d7812 */ /* 0x000fe400078efcff */
[----:B------:R-:W-:Y:S02]  /*63b0*/  F2FP.BF16.PACK_AB R72, R73, R72 ;  /* 0x000000484948723e */ /* 0x000fe400000010ff */
[----:B------:R-:W-:Y:S02]  /*63c0*/  LOP3.LUT R5, R5, 0xfffffe00, RZ, 0xc0, !PT ;  /* 0xfffffe0005057812 */ /* 0x000fe400078ec0ff */
[----:B------:R-:W-:Y:S02]  /*63d0*/  LOP3.LUT R83, R83, 0xfffffff8, RZ, 0xc0, !PT ;  /* 0xfffffff853537812 */ /* 0x000fe400078ec0ff */
[----:B------:R-:W-:Y:S02]  /*63e0*/  SHF.R.U32.HI R0, RZ, 0x3, R0 ;  /* 0x00000003ff007819 */ /* 0x000fe40000011600 */
[----:B------:R-:W-:-:S02]  /*63f0*/  LOP3.LUT R75, R85, 0x48, RZ, 0xfc, !PT ;  /* 0x00000048554b7812 */ /* 0x000fc400078efcff */
[----:B------:R-:W-:Y:S02]  /*6400*/  F2FP.BF16.PACK_AB R70, R71, R70 ;  /* 0x000000464746723e */ /* 0x000fe400000010ff */
[----:B------:R-:W-:Y:S02]  /*6410*/  LOP3.LUT R73, R85, 0x1400, RZ, 0xfc, !PT ;  /* 0x0000140055497812 */ /* 0x000fe400078efcff */
[----:B------:R-:W-:Y:S02]  /*6420*/  F2FP.BF16.PACK_AB R68, R69, R68 ;  /* 0x000000444544723e */ /* 0x000fe400000010ff */
[----:B------:R-:W-:Y:S02]  /*6430*/  SHF.R.U32.HI R81, RZ, 0x3, R81 ;  /* 0x00000003ff517819 */ /* 0x000fe40000011651 */
[----:B------:R-:W-:Y:S02]  /*6440*/  LOP3.LUT R71, R85, 0x1440, RZ, 0xfc, !PT ;  /* 0x0000144055477812 */ /* 0x000fe400078efcff */
[----:B------:R-:W-:-:S02]  /*6450*/  LOP3.LUT R79, R79, 0x1c0, RZ, 0xc0, !PT ;  /* 0x000001c04f4f7812 */ /* 0x000fc400078ec0ff */
[----:B------:R-:W-:Y:S02]  /*6460*/  F2FP.BF16.PACK_AB R66, R67, R66 ;  /* 0x000000424342723e */ /* 0x000fe400000010ff */
[----:B------:R-:W-:Y:S02]  /*6470*/  LOP3.LUT R69, R85, 0x1408, RZ, 0xfc, !PT ;  /* 0x0000140855457812 */ /* 0x000fe400078efcff */
[----:B------:R-:W-:Y:S02]  /*6480*/  LOP3.LUT R77, R77, 0x180, RZ, 0xc0, !PT ;  /* 0x000001804d4d7812 */ /* 0x000fe400078ec0ff */
        /* <DEDUP_REMOVED lines=11> */
[----:B------:R-:W-:Y:S02]  /*6540*/  IADD3 R83, R5, R4, -R83 ;  /* 0x0000000405537210 */ /* 0x000fe40007ffe853 */
[----:B------:R-:W-:Y:S02]  /*6550*/  LOP3.LUT R0, R3, R0, RZ, 0x3c, !PT ;  /* 0x0000000003007212 */ /* 0x000fe400078e3cff */
[----:B------:R-:W-:Y:S02]  /*6560*/  LOP3.LUT R67, R85, 0x1448, RZ, 0xfc, !PT ;  /* 0x0000144855437812 */ /* 0x000fe400078efcff */
        /* <DEDUP_REMOVED lines=54> */
[----:B------:R-:W-:-:S02]  /*68d0*/  LOP3.LUT R81, R81, R85, RZ, 0x3c, !PT ;  /* 0x0000005551517212 */ /* 0x000fc400078e3cff */
[----:B------:R-:W-:Y:S02]  /*68e0*/  LOP3.LUT R71, R71, 0x1c0, RZ, 0xc0, !PT ;  /* 0x000001c047477812 */ /* 0x000fe400078ec0ff */
[----:B------:R-:W-:Y:S01]  /*68f0*/  SHF.R.U32.HI R79, RZ, 0x3, R79 ;  /* 0x00000003ff4f7819 */ /* 0x000fe2000001164f */
[----:B------:R-:W-:Y:S01]  /*6900*/  IMAD.IADD R81, R83, 0x1, R81 ;  /* 0x0000000153517824 */ /* 0x000fe200078e0251 */
[----:B------:R-:W-:Y:S02]  /*6910*/  LOP3.LUT R69, R69, 0x180, RZ, 0xc0, !PT ;  /* 0x0000018045457812 */ /* 0x000fe400078ec0ff */
[----:B------:R-:W-:Y:S01]  /*6920*/  SHF.R.U32.HI R77, RZ, 0x3, R77 ;  /* 0x00000003ff4d7819 */ /* 0x000fe2000001164d */
[----:B------:R-:W-:Y:S01]  /*6930*/  IMAD.SHL.U32 R81, R81, 0x2, RZ ;  /* 0x0000000251517824 */ /* 0x000fe200078e00ff */
[----:B------:R-:W-:Y:S02]  /*6940*/  LEA.HI R2, R2, R242, RZ, 0x6 ;  /* 0x000000f202027211 */ /* 0x000fe400078f30ff */
[----:B------:R-:W-:-:S02]  /*6950*/  LOP3.LUT R67, R67, 0x1c0, RZ, 0xc0, !PT ;  /* 0x000001c043437812 */ /* 0x000fc400078ec0ff */
[----:B------:R-:W-:Y:S01]  /*6960*/  SHF.R.U32.HI R75, RZ, 0x3, R75 ;  /* 0x00000003ff4b7819 */ /* 0x000fe2000001164b */
[----:B------:R-:W-:Y:S01]  /*6970*/  IMAD.SHL.U32 R2, R2, 0x8, RZ ;  /* 0x0000000802027824 */ /* 0x000fe200078e00ff */
[----:B------:R-:W-:Y:S01]  /*6980*/  LOP3.LUT R3, R3, 0x1c0, RZ, 0xc0, !PT ;  /* 0x000001c003037812 */ /* 0x000fe200078ec0ff */
[----:B------:R1:W-:Y:S01]  /*6990*/  STS.U16 [R81+0x7880], R44 ;  /* 0x0078802c51007388 */ /* 0x0003e20000000400 */
        /* <DEDUP_REMOVED lines=51> */
[----:B------:R-:W-:-:S02]  /*6cd0*/  SHF.R.U32.HI R73, RZ, 0x3, R73 ;  /* 0x00000003ff497819 */ /* 0x000fc40000011649 */
[----:B------:R-:W-:Y:S02]  /*6ce0*/  SHF.R.U32.HI R71, RZ, 0x3, R71 ;  /* 0x00000003ff477819 */ /* 0x000fe40000011647 */
[----:B------:R-:W-:Y:S02]  /*6cf0*/  LOP3.LUT R79, R79, 0x40, R85, 0x1e, !PT ;  /* 0x000000404f4f7812 */ /* 0x000fe400078e1e55 */
[----:B------:R-:W-:Y:S02]  /*6d00*/  SHF.R.U32.HI R69, RZ, 0x3, R69 ;  /* 0x00000003ff457819 */ /* 0x000fe40000011645 */
[----:B------:R-:W-:Y:S01]  /*6d10*/  LOP3.LUT R77, R77, 0x8, R85, 0x1e, !PT ;  /* 0x000000084d4d7812 */ /* 0x000fe200078e1e55 */
[----:B------:R-:W-:Y:S01]  /*6d20*/  IMAD.IADD R79, R83, 0x1, R79 ;  /* 0x00000001534f7824 */ /* 0x000fe200078e024f */
[----:B------:R-:W-:Y:S02]  /*6d30*/  SHF.R.U32.HI R67, RZ, 0x3, R67 ;  /* 0x00000003ff437819 */ /* 0x000fe40000011643 */
[----:B------:R-:W-:Y:S01]  /*6d40*/  LOP3.LUT R75, R75, 0x48, R85, 0x1e, !PT ;  /* 0x000000484b4b7812 */ /* 0x000fe200078e1e55 */
[----:B------:R-:W-:Y:S01]  /*6d50*/  IMAD.IADD R77, R83, 0x1, R77 ;  /* 0x00000001534d7824 */ /* 0x000fe200078e024d */
        /* <DEDUP_REMOVED lines=88> */
[----:B------:R-:W-:Y:S01]  /*72e0*/  LOP3.LUT R42, R42, 0x2c00, R85, 0x1e, !PT ;  /* 0x00002c002a2a7812 */ /* 0x000fe200078e1e55 */
[----:B------:R-:W-:Y:S01]  /*72f0*/  IMAD.IADD R45, R83, 0x1, R45 ;  /* 0x00000001532d7824 */ /* 0x000fe200078e022d */
[----:B------:R-:W-:Y:S01]  /*7300*/  LOP3.LUT R41, R41, 0x2c40, R85, 0x1e, !PT ;  /* 0x00002c4029297812 */ /* 0x000fe200078e1e55 */
[C---:B------:R-:W-:Y:S01]  /*7310*/  IMAD.IADD R43, R83.reuse, 0x1, R43 ;  /* 0x00000001532b7824 */ /* 0x040fe200078e022b */
[--C-:B------:R-:W-:Y:S01]  /*7320*/  LOP3.LUT R40, R40, 0x2c08, R85.reuse, 0x1e, !PT ;  /* 0x00002c0828287812 */ /* 0x100fe200078e1e55 */
        /* <DEDUP_REMOVED lines=71> */
[----:B------:R-:W-:Y:S01]  /*77a0*/  LOP3.LUT R4, R4, 0x3808, R85, 0x1e, !PT ;  /* 0x0000380804047812 */ /* 0x000fe200078e1e55 */
[C---:B------:R-:W-:Y:S01]  /*77b0*/  IMAD.IADD R6, R83.reuse, 0x1, R6 ;  /* 0x0000000153067824 */ /* 0x040fe200078e0206 */
[--C-:B------:R-:W-:Y:S01]  /*77c0*/  LOP3.LUT R0, R0, 0x7ffffe00, R2.reuse, 0xf8, !PT ;  /* 0x7ffffe0000007812 */ /* 0x100fe200078ef802 */
[C---:B------:R-:W-:Y:S01]  /*77d0*/  IMAD.IADD R5, R83.reuse, 0x1, R5 ;  /* 0x0000000153057824 */ /* 0x040fe200078e0205 */
[----:B------:R-:W-:Y:S01]  /*77e0*/  PRMT R2, R44, 0x7632, R2 ;  /* 0x000076322c027816 */ /* 0x000fe20000000002 */
[----:B------:R-:W-:Y:S01]  /*77f0*/  IMAD.IADD R4, R83, 0x1, R4 ;  /* 0x0000000153047824 */ /* 0x000fe200078e0204 */
[----:B-1----:R-:W-:Y:S01]  /*7800*/  PRMT R44, R46, 0x7632, R44 ;  /* 0x000076322e2c7816 */ /* 0x002fe2000000002c */
        /* <DEDUP_REMOVED lines=27> */
[----:B------:R-:W-:Y:S01]  /*79c0*/  F2FP.BF16.PACK_AB R98, R99, R98 ;  /* 0x000000626362723e */ /* 0x000fe200000010ff */
[----:B------:R-:W-:Y:S01]  /*79d0*/  IMAD.SHL.U32 R45, R45, 0x2, RZ ;  /* 0x000000022d2d7824 */ /* 0x000fe200078e00ff */
[----:B-1----:R-:W-:Y:S01]  /*79e0*/  PRMT R2, R50, 0x7632, R2 ;  /* 0x0000763232027816 */ /* 0x002fe20000000002 */
[----:B------:R-:W-:Y:S01]  /*79f0*/  IMAD.SHL.U32 R43, R43, 0x2, RZ ;  /* 0x000000022b2b7824 */ /* 0x000fe200078e00ff */
[----:B------:R-:W-:Y:S01]  /*7a00*/  F2FP.BF16.PACK_AB R100, R101, R100 ;  /* 0x000000646564723e */ /* 0x000fe200000010ff */
[----:B------:R-:W-:Y:S01]  /*7a10*/  IMAD.SHL.U32 R42, R42, 0x2, RZ ;  /* 0x000000022a2a7824 */ /* 0x000fe200078e00ff */
[----:B--2---:R-:W-:Y:S01]  /*7a20*/  PRMT R46, R66, 0x7632, R46 ;  /* 0x00007632422e7816 */ /* 0x004fe2000000002e */
[----:B------:R1:W-:Y:S01]  /*7a30*/  STS.U16 [R67+0x7880], R2 ;  /* 0x0078800243007388 */ /* 0x0003e20000000400 */
[----:B------:R-:W-:Y:S01]  /*7a40*/  IMAD.SHL.U32 R41, R41, 0x2, RZ ;  /* 0x0000000229297824 */ /* 0x000fe200078e00ff */
[----:B---3--:R-:W-:Y:S01]  /*7a50*/  PRMT R44, R52, 0x7632, R44 ;  /* 0x00007632342c7816 */ /* 0x008fe2000000002c */
        /* <DEDUP_REMOVED lines=27> */
[----:B------:R-:W-:Y:S01]  /*7c10*/  F2FP.BF16.PACK_AB R128, R129, R128 ;  /* 0x000000808180723e */ /* 0x000fe200000010ff */
[----:B------:R1:W-:Y:S01]  /*7c20*/  STS.U16 [R59+0x7880], R2 ;  /* 0x007880023b007388 */ /* 0x0003e20000000400 */
[----:B------:R-:W-:Y:S01]  /*7c30*/  IMAD.SHL.U32 R26, R26, 0x2, RZ ;  /* 0x000000021a1a7824 */ /* 0x000fe200078e00ff */
[----:B--2---:R-:W-:Y:S01]  /*7c40*/  PRMT R44, R64, 0x7632, R44 ;  /* 0x00007632402c7816 */ /* 0x004fe2000000002c */
        /* <DEDUP_REMOVED lines=44> */
[----:B------:R-:W-:Y:S01]  /*7f10*/  F2FP.BF16.PACK_AB R158, R159, R158 ;  /* 0x0000009e9f9e723e */ /* 0x000fe200000010ff */
[----:B------:R-:W-:Y:S01]  /*7f20*/  IMAD.SHL.U32 R3, R3, 0x2, RZ ;  /* 0x0000000203037824 */ /* 0x000fe200078e00ff */
[----:B------:R-:W-:-:S02]  /*7f30*/  F2FP.BF16.PACK_AB R152, R153, R152 ;  /* 0x000000989998723e */ /* 0x000fc400000010ff */
[----:B------:R-:W-:Y:S02]  /*7f40*/  F2FP.BF16.PACK_AB R154, R155, R154 ;  /* 0x0000009a9b9a723e */ /* 0x000fe400000010ff */
[----:B------:R-:W-:Y:S02]  /*7f50*/  F2FP.BF16.PACK_AB R148, R149, R148 ;  /* 0x000000949594723e */ /* 0x000fe400000010ff */
[----:B------:R-:W-:Y:S02]  /*7f60*/  F2FP.BF16.PACK_AB R150, R151, R150 ;  /* 0x000000969796723e */ /* 0x000fe400000010ff */
[----:B-1----:R-:W-:Y:S02]  /*7f70*/  PRMT R2, R56, 0x7632, R2 ;  /* 0x0000763238027816 */ /* 0x002fe40000000002 */
[----:B------:R-:W-:Y:S02]  /*7f80*/  F2FP.BF16.PACK_AB R160, R161, R160 ;  /* 0x000000a0a1a0723e */ /* 0x000fe400000010ff */
[----:B------:R-:W-:Y:S01]  /*7f90*/  F2FP.BF16.PACK_AB R162, R163, R162 ;  /* 0x000000a2a3a2723e */ /* 0x000fe200000010ff */
[----:B------:R1:W-:Y:S01]  /*7fa0*/  STS.U16 [R41+0x7880], R2 ;  /* 0x0078800229007388 */ /* 0x0003e20000000400 */
[----:B------:R-:W-:-:S02]  /*7fb0*/  F2FP.BF16.PACK_AB R164, R165, R164 ;  /* 0x000000a4a5a4723e */ /* 0x000fc400000010ff */
[----:B--2---:R-:W-:Y:S01]  /*7fc0*/  PRMT R44, R58, 0x7632, R44 ;  /* 0x000076323a2c7816 */ /* 0x004fe2000000002c */
[----:B------:R-:W-:Y:S01]  /*7fd0*/  STS.U16 [R40+0x7880], R58 ;  /* 0x0078803a28007388 */ /* 0x000fe20000000400 */
[----:B------:R-:W-:Y:S02]  /*7fe0*/  F2FP.BF16.PACK_AB R166, R167, R166 ;  /* 0x000000a6a7a6723e */ /* 0x000fe400000010ff */
[----:B------:R-:W-:Y:S01]  /*7ff0*/  F2FP.BF16.PACK_AB R168, R169, R168 ;  /* 0x000000a8a9a8723e */ /* 0x000fe200000010ff */
[----:B------:R2:W-:Y:S01]  /*8000*/  STS.U16 [R39+0x7880], R44 ;  /* 0x0078802c27007388 */ /* 0x0005e20000000400 */
[----:B------:R-:W-:Y:S02]  /*8010*/  F2FP.BF16.PACK_AB R170, R171, R170 ;  /* 0x000000aaabaa723e */ /* 0x000fe400000010ff */
[----:B------:R-:W-:Y:S01]  /*8020*/  SHF.R.S32.HI R105, RZ, 0x1f, R104 ;  /* 0x0000001fff697819 */ /* 0x000fe20000011468 */
[----:B------:R-:W-:Y:S01]  /*8030*/  STS.U16 [R38+0x7880], R68 ;  /* 0x0078804426007388 */ /* 0x000fe20000000400 */
[----:B------:R-:W-:-:S02]  /*8040*/  ISETP.GT.AND P2, PT, R242, 0x27f, PT ;  /* 0x0000027ff200780c */ /* 0x000fc40003f44270 */
[C---:B------:R-:W-:Y:S01]  /*8050*/  ISETP.GT.AND P1, PT, R242.reuse, 0x17f, PT ;  /* 0x0000017ff200780c */ /* 0x040fe20003f24270 */
[----:B------:R3:W-:Y:S01]  /*8060*/  STS.U16 [R37+0x7880], R46 ;  /* 0x0078802e25007388 */ /* 0x0007e20000000400 */
[----:B------:R-:W-:Y:S02]  /*8070*/  ISETP.GT.AND P0, PT, R242, 0x7f, PT ;  /* 0x0000007ff200780c */ /* 0x000fe40003f04270 */
[----:B------:R-:W-:Y:S01]  /*8080*/  SHF.R.S32.HI R107, RZ, 0x1f, R106 ;  /* 0x0000001fff6b7819 */ /* 0x000fe2000001146a */
[----:B------:R-:W-:Y:S01]  /*8090*/  STS.U16 [R36+0x7880], R70 ;  /* 0x0078804624007388 */ /* 0x000fe20000000400 */
[----:B-1----:R-:W-:-:S05]  /*80a0*/  PRMT R2, R70, 0x7632, R2 ;  /* 0x0000763246027816 */ /* 0x002fca0000000002 */
[----:B------:R1:W-:Y:S01]  /*80b0*/  STS.U16 [R35+0x7880], R2 ;  /* 0x0078800223007388 */ /* 0x0003e20000000400 */
[----:B--2---:R-:W-:-:S03]  /*80c0*/  PRMT R44, R72, 0x7632, R44 ;  /* 0x00007632482c7816 */ /* 0x004fc6000000002c */
[----:B------:R-:W-:Y:S04]  /*80d0*/  STS.U16 [R34+0x7880], R72 ;  /* 0x0078804822007388 */ /* 0x000fe80000000400 */
[----:B------:R2:W-:Y:S01]  /*80e0*/  STS.U16 [R33+0x7880], R44 ;  /* 0x0078802c21007388 */ /* 0x0005e20000000400 */
[----:B---3--:R-:W-:-:S03]  /*80f0*/  PRMT R46, R78, 0x7632, R46 ;  /* 0x000076324e2e7816 */ /* 0x008fc6000000002e */
[----:B------:R-:W-:Y:S01]  /*8100*/  STS.U16 [R32+0x7880], R74 ;  /* 0x0078804a20007388 */ /* 0x000fe20000000400 */
[----:B-1----:R-:W-:-:S05]  /*8110*/  PRMT R2, R74, 0x7632, R2 ;  /* 0x000076324a027816 */ /* 0x002fca0000000002 */
[----:B------:R1:W-:Y:S01]  /*8120*/  STS.U16 [R31+0x7880], R2 ;  /* 0x007880021f007388 */ /* 0x0003e20000000400 */
[----:B--2---:R-:W-:-:S03]  /*8130*/  PRMT R44, R76, 0x7632, R44 ;  /* 0x000076324c2c7816 */ /* 0x004fc6000000002c */
[----:B------:R-:W-:Y:S04]  /*8140*/  STS.U16 [R30+0x7880], R76 ;  /* 0x0078804c1e007388 */ /* 0x000fe80000000400 */
[----:B------:R2:W-:Y:S04]  /*8150*/  STS.U16 [R29+0x7880], R44 ;  /* 0x0078802c1d007388 */ /* 0x0005e80000000400 */
[----:B------:R-:W-:Y:S04]  /*8160*/  STS.U16 [R28+0x7880], R78 ;  /* 0x0078804e1c007388 */ /* 0x000fe80000000400 */
[----:B------:R3:W-:Y:S04]  /*8170*/  STS.U16 [R27+0x7880], R46 ;  /* 0x0078802e1b007388 */ /* 0x0007e80000000400 */
        /* <DEDUP_REMOVED lines=15> */
[----:B------:R4:W-:Y:S01]  /*8270*/  STS.U16 [R16+0x7880], R82 ;  /* 0x0078805210007388 */ /* 0x0009e20000000400 */
[----:B-1----:R-:W-:-:S05]  /*8280*/  PRMT R2, R82, 0x7632, R2 ;  /* 0x0000763252027816 */ /* 0x002fca0000000002 */
[----:B------:R1:W-:Y:S01]  /*8290*/  STS.U16 [R15+0x7880], R2 ;  /* 0x007880020f007388 */ /* 0x0003e20000000400 */
[----:B--2---:R-:W-:-:S03]  /*82a0*/  PRMT R44, R92, 0x7632, R44 ;  /* 0x000076325c2c7816 */ /* 0x004fc6000000002c */
[----:B------:R-:W-:Y:S04]  /*82b0*/  STS.U16 [R14+0x7880], R92 ;  /* 0x0078805c0e007388 */ /* 0x000fe80000000400 */
[----:B------:R2:W-:Y:S01]  /*82c0*/  STS.U16 [R13+0x7880], R44 ;  /* 0x0078802c0d007388 */ /* 0x0005e20000000400 */
[----:B---3--:R-:W-:-:S03]  /*82d0*/  PRMT R46, R98, 0x7632, R46 ;  /* 0x00007632622e7816 */ /* 0x008fc6000000002e */
[----:B------:R-:W-:Y:S01]  /*82e0*/  STS.U16 [R12+0x7880], R94 ;  /* 0x0078805e0c007388 */ /* 0x000fe20000000400 */
[----:B----4-:R-:W-:Y:S01]  /*82f0*/  IMAD.WIDE R82, R231, 0x50, R106 ;  /* 0x00000050e7527825 */ /* 0x010fe200078e026a */
[----:B-1----:R-:W-:-:S05]  /*8300*/  PRMT R2, R94, 0x7632, R2 ;  /* 0x000076325e027816 */ /* 0x002fca0000000002 */
[----:B------:R1:W-:Y:S01]  /*8310*/  STS.U16 [R11+0x7880], R2 ;  /* 0x007880020b007388 */ /* 0x0003e20000000400 */
[----:B--2---:R-:W-:-:S03]  /*8320*/  PRMT R44, R96, 0x7632, R44 ;  /* 0x00007632602c7816 */ /* 0x004fc6000000002c */
[----:B------:R-:W-:Y:S04]  /*8330*/  STS.U16 [R10+0x7880], R96 ;  /* 0x007880600a007388 */ /* 0x000fe80000000400 */
[----:B------:R2:W-:Y:S04]  /*8340*/  STS.U16 [R9+0x7880], R44 ;  /* 0x0078802c09007388 */ /* 0x0005e80000000400 */
[----:B------:R-:W-:Y:S04]  /*8350*/  STS.U16 [R8+0x7880], R98 ;  /* 0x0078806208007388 */ /* 0x000fe80000000400 */
[----:B------:R-:W-:Y:S04]  /*8360*/  STS.U16 [R7+0x7880], R46 ;  /* 0x0078802e07007388 */ /* 0x000fe80000000400 */
[----:B------:R-:W-:Y:S01]  /*8370*/  STS.U16 [R6+0x7880], R100 ;  /* 0x0078806406007388 */ /* 0x000fe20000000400 */
[----:B-1----:R-:W-:-:S05]  /*8380*/  PRMT R2, R100, 0x7632, R2 ;  /* 0x0000763264027816 */ /* 0x002fca0000000002 */
[----:B------:R1:W-:Y:S01]  /*8390*/  STS.U16 [R5+0x7880], R2 ;  /* 0x0078800205007388 */ /* 0x0003e20000000400 */
[----:B--2---:R-:W-:-:S03]  /*83a0*/  PRMT R44, R102, 0x7632, R44 ;  /* 0x00007632662c7816 */ /* 0x004fc6000000002c */
[----:B------:R-:W-:Y:S04]  /*83b0*/  STS.U16 [R4+0x7880], R102 ;  /* 0x0078806604007388 */ /* 0x000fe80000000400 */
[----:B------:R2:W-:Y:S04]  /*83c0*/  STS.U16 [R3+0x7880], R44 ;  /* 0x0078802c03007388 */ /* 0x0005e80000000400 */
[----:B------:R-:W-:Y:S01]  /*83d0*/  STS.U16 [R81+0x80], R112 ;  /* 0x0000807051007388 */ /* 0x000fe20000000400 */
[----:B-1----:R-:W-:-:S05]  /*83e0*/  PRMT R2, R112, 0x7632, R2 ;  /* 0x0000763270027816 */ /* 0x002fca0000000002 */
[----:B------:R1:W-:Y:S01]  /*83f0*/  STS.U16 [R79+0x80], R2 ;  /* 0x000080024f007388 */ /* 0x0003e20000000400 */
[----:B--2---:R-:W-:-:S03]  /*8400*/  PRMT R44, R114, 0x7632, R44 ;  /* 0x00007632722c7816 */ /* 0x004fc6000000002c */
[----:B------:R2:W-:Y:S04]  /*8410*/  STS.U16 [R77+0x80], R114 ;  /* 0x000080724d007388 */ /* 0x0005e80000000400 */
[----:B------:R3:W-:Y:S04]  /*8420*/  STS.U16 [R75+0x80], R44 ;  /* 0x0000802c4b007388 */ /* 0x0007e80000000400 */
[----:B------:R4:W-:Y:S01]  /*8430*/  STS.U16 [R73+0x80], R116 ;  /* 0x0000807449007388 */ /* 0x0009e20000000400 */
[----:B-1----:R-:W-:Y:S01]  /*8440*/  PRMT R2, R116, 0x7632, R2 ;  /* 0x0000763274027816 */ /* 0x002fe20000000002 */
[----:B------:R-:W-:-:S04]  /*8450*/  IMAD.WIDE.U32 R78, R229, c[0x0][0x338], R104 ;  /* 0x0000ce00e54e7a25 */ /* 0x000fc800078e0068 */
[----:B------:R1:W-:Y:S01]  /*8460*/  STS.U16 [R71+0x80], R2 ;  /* 0x0000800247007388 */ /* 0x0003e20000000400 */
[----:B--2---:R-:W-:Y:S01]  /*8470*/  IMAD.SHL.U32 R77, R0, 0x2, RZ ;  /* 0x00000002004d7824 */ /* 0x004fe200078e00ff */
[----:B------:R-:W-:Y:S01]  /*8480*/  SHF.R.S32.HI R0, RZ, 0x1f, R230 ;  /* 0x0000001fff007819 */ /* 0x000fe200000114e6 */
[----:B---3--:R-:W-:Y:S01]  /*8490*/  CS2R R74, SRZ ;  /* 0x00000000004a7805 */ /* 0x008fe2000001ff00 */
[----:B------:R-:W-:Y:S01]  /*84a0*/  PRMT R44, R118, 0x7632, R44 ;  /* 0x00007632762c7816 */ /* 0x000fe2000000002c */
[----:B------:R2:W-:Y:S01]  /*84b0*/  STS.U16 [R69+0x80], R118 ;  /* 0x0000807645007388 */ /* 0x0005e20000000400 */
[----:B----4-:R-:W-:-:S03]  /*84c0*/  CS2R R72, SRZ ;  /* 0x0000000000487805 */ /* 0x010fc6000001ff00 */
[----:B------:R3:W-:Y:S04]  /*84d0*/  STS.U16 [R67+0x80], R44 ;  /* 0x0000802c43007388 */ /* 0x0007e80000000400 */
[----:B------:R4:W-:Y:S01]  /*84e0*/  STS.U16 [R65+0x80], R120 ;  /* 0x0000807841007388 */ /* 0x0009e20000000400 */
[----:B-1----:R-:W-:Y:S01]  /*84f0*/  PRMT R2, R120, 0x7632, R2 ;  /* 0x0000763278027816 */ /* 0x002fe20000000002 */
[----:B------:R-:W-:-:S04]  /*8500*/  CS2R R70, SRZ ;  /* 0x0000000000467805 */ /* 0x000fc8000001ff00 */
[----:B------:R1:W-:Y:S01]  /*8510*/  STS.U16 [R63+0x80], R2 ;  /* 0x000080023f007388 */ /* 0x0003e20000000400 */
[----:B--2---:R-:W-:Y:S01]  /*8520*/  CS2R R68, SRZ ;  /* 0x0000000000447805 */ /* 0x004fe2000001ff00 */
[----:B---3--:R-:W-:Y:S02]  /*8530*/  PRMT R44, R132, 0x7632, R44 ;  /* 0x00007632842c7816 */ /* 0x008fe4000000002c */
[----:B------:R2:W-:Y:S01]  /*8540*/  STS.U16 [R61+0x80], R122 ;  /* 0x0000807a3d007388 */ /* 0x0005e20000000400 */
[----:B------:R-:W-:Y:S01]  /*8550*/  CS2R R66, SRZ ;  /* 0x0000000000427805 */ /* 0x000fe2000001ff00 */
[----:B----4-:R-:W-:Y:S01]  /*8560*/  CS2R R64, SRZ ;  /* 0x0000000000407805 */ /* 0x010fe2000001ff00 */
[----:B-1----:R-:W-:Y:S01]  /*8570*/  PRMT R2, R122, 0x7632, R2 ;  /* 0x000076327a027816 */ /* 0x002fe20000000002 */
[----:B------:R-:W-:-:S04]  /*8580*/  CS2R R62, SRZ ;  /* 0x00000000003e7805 */ /* 0x000fc8000001ff00 */
[----:B------:R1:W-:Y:S01]  /*8590*/  STS.U16 [R59+0x80], R2 ;  /* 0x000080023b007388 */ /* 0x0003e20000000400 */
[----:B--2---:R-:W-:-:S03]  /*85a0*/  CS2R R60, SRZ ;  /* 0x00000000003c7805 */ /* 0x004fc6000001ff00 */
[----:B------:R2:W-:Y:S04]  /*85b0*/  STS.U16 [R57+0x80], R132 ;  /* 0x0000808439007388 */ /* 0x0005e80000000400 */
[----:B------:R3:W-:Y:S04]  /*85c0*/  STS.U16 [R55+0x80], R44 ;  /* 0x0000802c37007388 */ /* 0x0007e80000000400 */
[----:B------:R4:W-:Y:S01]  /*85d0*/  STS.U16 [R53+0x80], R134 ;  /* 0x0000808635007388 */ /* 0x0009e20000000400 */
[----:B-1----:R-:W-:Y:S01]  /*85e0*/  PRMT R2, R134, 0x7632, R2 ;  /* 0x0000763286027816 */ /* 0x002fe20000000002 */
[----:B------:R-:W-:Y:S01]  /*85f0*/  CS2R R58, SRZ ;  /* 0x00000000003a7805 */ /* 0x000fe2000001ff00 */
[----:B--2---:R-:W-:-:S03]  /*8600*/  CS2R R56, SRZ ;  /* 0x0000000000387805 */ /* 0x004fc6000001ff00 */
[----:B------:R1:W-:Y:S01]  /*8610*/  STS.U16 [R51+0x80], R2 ;  /* 0x0000800233007388 */ /* 0x0003e20000000400 */
[----:B---3--:R-:W-:-:S03]  /*8620*/  PRMT R44, R128, 0x7632, R44 ;  /* 0x00007632802c7816 */ /* 0x008fc6000000002c */
[----:B------:R2:W-:Y:S01]  /*8630*/  STS.U16 [R49+0x80], R128 ;  /* 0x0000808031007388 */ /* 0x0005e20000000400 */
[----:B------:R-:W-:Y:S01]  /*8640*/  CS2R R54, SRZ ;  /* 0x0000000000367805 */ /* 0x000fe2000001ff00 */
[----:B----4-:R-:W-:Y:S02]  /*8650*/  CS2R R52, SRZ ;  /* 0x0000000000347805 */ /* 0x010fe4000001ff00 */
[----:B------:R3:W-:Y:S04]  /*8660*/  STS.U16 [R47+0x80], R44 ;  /* 0x0000802c2f007388 */ /* 0x0007e80000000400 */
[----:B------:R4:W-:Y:S01]  /*8670*/  STS.U16 [R45+0x80], R130 ;  /* 0x000080822d007388 */ /* 0x0009e20000000400 */
[----:B-1----:R-:W-:Y:S01]  /*8680*/  PRMT R2, R130, 0x7632, R2 ;  /* 0x0000763282027816 */ /* 0x002fe20000000002 */
[----:B------:R-:W-:Y:S01]  /*8690*/  CS2R R50, SRZ ;  /* 0x0000000000327805 */ /* 0x000fe2000001ff00 */
[----:B--2---:R-:W-:-:S03]  /*86a0*/  CS2R R48, SRZ ;  /* 0x0000000000307805 */ /* 0x004fc6000001ff00 */
[----:B------:R1:W-:Y:S01]  /*86b0*/  STS.U16 [R43+0x80], R2 ;  /* 0x000080022b007388 */ /* 0x0003e20000000400 */
[----:B---3--:R-:W-:-:S03]  /*86c0*/  CS2R R46, SRZ ;  /* 0x00000000002e7805 */ /* 0x008fc6000001ff00 */
[----:B------:R-:W-:Y:S01]  /*86d0*/  STS.U16 [R42+0x80], R124 ;  /* 0x0000807c2a007388 */ /* 0x000fe20000000400 */
[----:B----4-:R-:W-:Y:S01]  /*86e0*/  CS2R R44, SRZ ;  /* 0x00000000002c7805 */ /* 0x010fe2000001ff00 */
[----:B-1----:R-:W-:Y:S02]  /*86f0*/  PRMT R2, R124, 0x7632, R2 ;  /* 0x000076327c027816 */ /* 0x002fe40000000002 */
[----:B------:R-:W-:-:S03]  /*8700*/  PRMT R43, R126, 0x7632, R43 ;  /* 0x000076327e2b7816 */ /* 0x000fc6000000002b */
[----:B------:R1:W-:Y:S04]  /*8710*/  STS.U16 [R41+0x80], R2 ;  /* 0x0000800229007388 */ /* 0x0003e80000000400 */
[----:B------:R2:W-:Y:S04]  /*8720*/  STS.U16 [R40+0x80], R126 ;  /* 0x0000807e28007388 */ /* 0x0005e80000000400 */
[----:B------:R3:W-:Y:S04]  /*8730*/  STS.U16 [R39+0x80], R43 ;  /* 0x0000802b27007388 */ /* 0x0007e80000000400 */
[----:B------:R4:W-:Y:S01]  /*8740*/  STS.U16 [R38+0x80], R136 ;  /* 0x0000808826007388 */ /* 0x0009e20000000400 */
[----:B-1----:R-:W-:Y:S01]  /*8750*/  PRMT R2, R136, 0x7632, R2 ;  /* 0x0000763288027816 */ /* 0x002fe20000000002 */
[----:B--2---:R-:W-:-:S04]  /*8760*/  CS2R R40, SRZ ;  /* 0x0000000000287805 */ /* 0x004fc8000001ff00 */
[----:B------:R1:W-:Y:S01]  /*8770*/  STS.U16 [R37+0x80], R2 ;  /* 0x0000800225007388 */ /* 0x0003e20000000400 */
[----:B---3--:R-:W-:-:S03]  /*8780*/  CS2R R42, SRZ ;  /* 0x00000000002a7805 */ /* 0x008fc6000001ff00 */
[----:B------:R2:W-:Y:S01]  /*8790*/  STS.U16 [R36+0x80], R138 ;  /* 0x0000808a24007388 */ /* 0x0005e20000000400 */
[----:B----4-:R-:W-:-:S05]  /*87a0*/  PRMT R38, R138, 0x7632, R38 ;  /* 0x000076328a267816 */ /* 0x010fca0000000026 */
[----:B------:R3:W-:Y:S04]  /*87b0*/  STS.U16 [R35+0x80], R38 ;  /* 0x0000802623007388 */ /* 0x0007e80000000400 */
[----:B------:R4:W-:Y:S01]  /*87c0*/  STS.U16 [R34+0x80], R140 ;  /* 0x0000808c22007388 */ /* 0x0009e20000000400 */
[----:B-1----:R-:W-:Y:S01]  /*87d0*/  PRMT R2, R140, 0x7632, R2 ;  /* 0x000076328c027816 */ /* 0x002fe20000000002 */
[----:B--2---:R-:W-:-:S04]  /*87e0*/  CS2R R36, SRZ ;  /* 0x0000000000247805 */ /* 0x004fc8000001ff00 */
[----:B------:R1:W-:Y:S04]  /*87f0*/  STS.U16 [R33+0x80], R2 ;  /* 0x0000800221007388 */ /* 0x0003e80000000400 */
[----:B------:R-:W-:Y:S01]  /*8800*/  STS.U16 [R32+0x80], R142 ;  /* 0x0000808e20007388 */ /* 0x000fe20000000400 */
[----:B---3--:R-:W-:Y:S01]  /*8810*/  CS2R R38, SRZ ;  /* 0x0000000000267805 */ /* 0x008fe2000001ff00 */
        /* <DEDUP_REMOVED lines=50> */
[----:B---3--:R-:W-:-:S03]  /*8b40*/  PRMT R9, R170, 0x7632, R9 ;  /* 0x00007632aa097816 */ /* 0x008fc60000000009 */
[----:B------:R2:W-:Y:S01]  /*8b50*/  STS.U16 [R6+0x80], R168 ;  /* 0x000080a806007388 */ /* 0x0005e20000000400 */
[----:B------:R-:W-:Y:S01]  /*8b60*/  CS2R R12, SRZ ;  /* 0x00000000000c7805 */ /* 0x000fe2000001ff00 */
[----:B----4-:R-:W-:-:S05]  /*8b70*/  PRMT R8, R168, 0x7632, R8 ;  /* 0x00007632a8087816 */ /* 0x010fca0000000008 */
[----:B------:R-:W-:Y:S04]  /*8b80*/  STS.U16 [R5+0x80], R8 ;  /* 0x0000800805007388 */ /* 0x000fe80000000400 */
[----:B------:R3:W-:Y:S04]  /*8b90*/  STS.U16 [R4+0x80], R170 ;  /* 0x000080aa04007388 */ /* 0x0007e80000000400 */
[----:B------:R4:W-:Y:S04]  /*8ba0*/  STS.U16 [R3+0x80], R9 ;  /* 0x0000800903007388 */ /* 0x0009e80000000400 */
[----:B------:R-:W-:Y:S01]  /*8bb0*/  BAR.SYNC.DEFER_BLOCKING 0x1, 0x100 ;  /* 0x0044000000007b1d */ /* 0x000fe20000010000 */
[----:B-1----:R-:W-:Y:S01]  /*8bc0*/  SHF.R.S32.HI R2, RZ, 0x1f, R229 ;  /* 0x0000001fff027819 */ /* 0x002fe200000114e5 */
[----:B--2---:R-:W-:-:S04]  /*8bd0*/  CS2R R6, SRZ ;  /* 0x0000000000067805 */ /* 0x004fc8000001ff00 */
[----:B------:R-:W-:-:S04]  /*8be0*/  IMAD R76, R2, c[0x0][0x338], RZ ;  /* 0x0000ce00024c7a24 */ /* 0x000fc800078e02ff */
[----:B------:R-:W-:-:S04]  /*8bf0*/  IMAD R76, R229, c[0x0][0x33c], R76 ;  /* 0x0000cf00e54c7a24 */ /* 0x000fc800078e024c */
[----:B------:R-:W-:Y:S02]  /*8c00*/  IMAD.IADD R79, R79, 0x1, R76 ;  /* 0x000000014f4f7824 */ /* 0x000fe400078e024c */
[----:B------:R-:W-:Y:S01]  /*8c10*/  IMAD R76, R0, c[0x0][0x340], RZ ;  /* 0x0000d000004c7a24 */ /* 0x000fe200078e02ff */
[----:B---3--:R-:W-:Y:S01]  /*8c20*/  CS2R R4, SRZ ;  /* 0x0000000000047805 */ /* 0x008fe2000001ff00 */
[----:B------:R-:W-:Y:S01]  /*8c30*/  IMAD.WIDE.U32 R80, R230, c[0x0][0x340], R78 ;  /* 0x0000d000e6507a25 */ /* 0x000fe200078e004e */
[----:B------:R-:W-:Y:S01]  /*8c40*/  IADD3 R78, R104, 0x40, RZ ;  /* 0x00000040684e7810 */ /* 0x000fe20007ffe0ff */
[----:B----4-:R-:W-:Y:S02]  /*8c50*/  CS2R R8, SRZ ;  /* 0x0000000000087805 */ /* 0x010fe4000001ff00 */
[----:B------:R-:W-:Y:S02]  /*8c60*/  IMAD.MOV.U32 R3, RZ, RZ, -0x50 ;  /* 0xffffffb0ff037424 */ /* 0x000fe400078e00ff */
[----:B------:R-:W-:Y:S01]  /*8c70*/  IMAD R76, R230, c[0x0][0x344], R76 ;  /* 0x0000d100e64c7a24 */ /* 0x000fe200078e024c */
[----:B------:R-:W1:Y:S01]  /*8c80*/  @!P2 LDS.128 R56, [R77+0x7880] ;  /* 0x007880004d38a984 */ /* 0x000e620000000c00 */
[----:B------:R-:W-:-:S02]  /*8c90*/  IMAD R3, R231, R3, c[0x0][0x2f0] ;  /* 0x0000bc00e7037624 */ /* 0x000fc400078e0203 */
[----:B------:R-:W-:Y:S01]  /*8ca0*/  IMAD.IADD R85, R81, 0x1, R76 ;  /* 0x0000000151557824 */ /* 0x000fe200078e024c */
[----:B------:R-:W2:Y:S02]  /*8cb0*/  @!P2 LDS.128 R60, [R77+0xa080] ;  /* 0x00a080004d3ca984 */ /* 0x000ea40000000c00 */
[----:B------:R-:W-:Y:S02]  /*8cc0*/  IMNMX R3, R3, 0x50, PT ;  /* 0x0000005003037817 */ /* 0x000fe40003800200 */
[----:B------:R-:W3:Y:S02]  /*8cd0*/  @!P2 LDS.128 R64, [R77+0xc880] ;  /* 0x00c880004d40a984 */ /* 0x000ee40000000c00 */
[----:B------:R-:W-:Y:S02]  /*8ce0*/  ISETP.GE.AND P5, PT, R106, R3, PT ;  /* 0x000000036a00720c */ /* 0x000fe40003fa6270 */
        /* <DEDUP_REMOVED lines=15> */
[----:B--2---:R-:W-:Y:S01]  /*8de0*/  IADD3 R77, R104, 0x80, RZ ;  /* 0x00000080684d7810 */ /* 0x004fe20007ffe0ff */
[----:B------:R-:W-:Y:S05]  /*8df0*/  @P5 BRA `(.L_x_1110) ;  /* 0x000000d000005947 */ /* 0x000fea0003800000 */
[----:B---345:R-:W-:Y:S01]  /*8e00*/  IMAD R76, R83, c[0x0][0x330], RZ ;  /* 0x0000cc00534c7a24 */ /* 0x038fe200078e02ff */
        /* <DEDUP_REMOVED lines=12> */
.L_x_1110:
[----:B---345:R-:W-:Y:S05]  /*8ed0*/  BSYNC B0 ;  /* 0x0000000000007941 */ /* 0x038fea0003800000 */
.L_x_1109:
        /* <DEDUP_REMOVED lines=20> */
.L_x_1112:
[----:B------:R-:W-:Y:S05]  /*9020*/  BSYNC B0 ;  /* 0x0000000000007941 */ /* 0x000fea0003800000 */
.L_x_1111:
        /* <DEDUP_REMOVED lines=20> */
.L_x_1114:
[----:B------:R-:W-:Y:S05]  /*9170*/  BSYNC B0 ;  /* 0x0000000000007941 */ /* 0x000fea0003800000 */
.L_x_1113:
[----:B------:R-:W-:Y:S01]  /*9180*/  IMAD R2, R2, c[0x0][0x308], RZ ;  /* 0x0000c20002027a24 */ /* 0x000fe200078e02ff */
[----:B------:R-:W-:Y:S01]  /*9190*/  BSSY B0, `(.L_x_1115) ;  /* 0x0000017000007945 */ /* 0x000fe20003800000 */
[----:B-1----:R-:W-:-:S04]  /*91a0*/  IMAD.WIDE.U32 R32, R229, c[0x0][0x308], R104 ;  /* 0x0000c200e5207a25 */ /* 0x002fc800078e0068 */
[----:B------:R-:W-:Y:S02]  /*91b0*/  IMAD R2, R229, c[0x0][0x30c], R2 ;  /* 0x0000c300e5027a24 */ /* 0x000fe400078e0202 */
[----:B------:R-:W-:-:S03]  /*91c0*/  IMAD R0, R0, c[0x0][0x310], RZ ;  /* 0x0000c40000007a24 */ /* 0x000fc600078e02ff */
[----:B------:R-:W-:Y:S01]  /*91d0*/  IADD3 R3, R33, R2, RZ ;  /* 0x0000000221037210 */ /* 0x000fe20007ffe0ff */
[----:B------:R-:W-:Y:S01]  /*91e0*/  IMAD R0, R230, c[0x0][0x314], R0 ;  /* 0x0000c500e6007a24 */ /* 0x000fe200078e0200 */
[----:B------:R-:W-:-:S05]  /*91f0*/  MOV R2, R32 ;  /* 0x0000002000027202 */ /* 0x000fca0000000f00 */
        /* <DEDUP_REMOVED lines=16> */
.L_x_1116:
[----:B------:R-:W-:Y:S05]  /*9300*/  BSYNC B0 ;  /* 0x0000000000007941 */ /* 0x000fea0003800000 */
.L_x_1115:
        /* <DEDUP_REMOVED lines=18> */
.L_x_1118:
[----:B------:R-:W-:Y:S05]  /*9430*/  BSYNC B0 ;  /* 0x0000000000007941 */ /* 0x000fea0003800000 */
.L_x_1117:
        /* <DEDUP_REMOVED lines=19> */
.L_x_1108:
[----:B------:R-:W-:Y:S01]  /*9570*/  SHF.R.S32.HI R10, RZ, 0x1f, R242 ;  /* 0x0000001fff0a7819 */ /* 0x000fe200000114f2 */
[----:B------:R-:W-:Y:S01]  /*9580*/  BSSY B0, `(.L_x_1119) ;  /* 0x0000027000007945 */ /* 0x000fe20003800000 */
[----:B------:R-:W-:-:S02]  /*9590*/  SHF.R.S32.HI R3, RZ, 0x1f, R229 ;  /* 0x0000001fff037819 */ /* 0x000fc400000114e5 */
[----:B------:R-:W-:Y:S02]  /*95a0*/  LEA.HI R10, R10, R242, RZ, 0x3 ;  /* 0x000000f20a0a7211 */ /* 0x000fe400078f18ff */
[----:B------:R-:W-:Y:S01]  /*95b0*/  SHF.R.S32.HI R2, RZ, 0x1f, R230 ;  /* 0x0000001fff027819 */ /* 0x000fe200000114e6 */
[----:B------:R-:W-:Y:S01]  /*95c0*/  IMAD R6, R3, c[0x0][0x308], RZ ;  /* 0x0000c20003067a24 */ /* 0x000fe200078e02ff */
[----:B------:R-:W-:Y:S02]  /*95d0*/  LOP3.LUT R0, R10, 0x1ffffff8, RZ, 0xc0, !PT ;  /* 0x1ffffff80a007812 */ /* 0x000fe400078ec0ff */
[----:B------:R-:W-:Y:S01]  /*95e0*/  SHF.R.S32.HI R10, RZ, 0x3, R10 ;  /* 0x00000003ff0a7819 */ /* 0x000fe2000001140a */
[----:B------:R-:W-:Y:S02]  /*95f0*/  IMAD R6, R229, c[0x0][0x30c], R6 ;  /* 0x0000c300e5067a24 */ /* 0x000fe400078e0206 */
[----:B------:R-:W-:Y:S01]  /*9600*/  IMAD.IADD R0, R242, 0x1, -R0 ;  /* 0x00000001f2007824 */ /* 0x000fe200078e0a00 */
[----:B------:R-:W-:Y:S01]  /*9610*/  SHF.R.S32.HI R11, RZ, 0x1f, R10 ;  /* 0x0000001fff0b7819 */ /* 0x000fe2000001140a */
[----:B------:R-:W-:-:S02]  /*9620*/  IMAD R16, R2, c[0x0][0x310], RZ ;  /* 0x0000c40002107a24 */ /* 0x000fc400078e02ff */
[----:B------:R-:W-:Y:S01]  /*9630*/  IMAD.SHL.U32 R4, R0, 0x8, RZ ;  /* 0x0000000800047824 */ /* 0x000fe200078e00ff */
[----:B------:R-:W-:Y:S01]  /*9640*/  MOV R0, 0xffffffb0 ;  /* 0xffffffb000007802 */ /* 0x000fe20000000f00 */
[----:B------:R-:W-:Y:S02]  /*9650*/  IMAD R16, R230, c[0x0][0x314], R16 ;  /* 0x0000c500e6107a24 */ /* 0x000fe400078e0210 */
[----:B------:R-:W-:Y:S01]  /*9660*/  IMAD.WIDE R14, R231, 0x50, R10 ;  /* 0x00000050e70e7825 */ /* 0x000fe200078e020a */
[----:B------:R-:W-:-:S03]  /*9670*/  SHF.R.S32.HI R5, RZ, 0x1f, R4 ;  /* 0x0000001fff057819 */ /* 0x000fc60000011404 */
[----:B------:R-:W-:Y:S02]  /*9680*/  IMAD R0, R231, R0, c[0x0][0x2f0] ;  /* 0x0000bc00e7007624 */ /* 0x000fe400078e0200 */
[----:B------:R-:W-:-:S03]  /*9690*/  IMAD.WIDE.U32 R8, R229, c[0x0][0x308], R4 ;  /* 0x0000c200e5087a25 */ /* 0x000fc600078e0004 */
[----:B------:R-:W-:Y:S01]  /*96a0*/  ISETP.GE.AND P5, PT, R10, R0, PT ;  /* 0x000000000a00720c */ /* 0x000fe20003fa6270 */
[----:B------:R-:W-:Y:S01]  /*96b0*/  IMAD.IADD R7, R9, 0x1, R6 ;  /* 0x0000000109077824 */ /* 0x000fe200078e0206 */
[----:B------:R-:W-:-:S05]  /*96c0*/  MOV R6, R8 ;  /* 0x0000000800067202 */ /* 0x000fca0000000f00 */
[----:B------:R-:W-:Y:S01]  /*96d0*/  IMAD.WIDE.U32 R12, R230, c[0x0][0x310], R6 ;  /* 0x0000c400e60c7a25 */ /* 0x000fe200078e0006 */
[C---:B------:R-:W-:Y:S02]  /*96e0*/  IADD3 R7, R4.reuse, 0x40, RZ ;  /* 0x0000004004077810 */ /* 0x040fe40007ffe0ff */
[----:B------:R-:W-:Y:S01]  /*96f0*/  IADD3 R6, R4, 0x80, RZ ;  /* 0x0000008004067810 */ /* 0x000fe20007ffe0ff */
[----:B------:R-:W-:Y:S02]  /*9700*/  IMAD.IADD R17, R13, 0x1, R16 ;  /* 0x000000010d117824 */ /* 0x000fe400078e0210 */
        /* <DEDUP_REMOVED lines=14> */
.L_x_1120:
[----:B------:R-:W-:Y:S05]  /*97f0*/  BSYNC B0 ;  /* 0x0000000000007941 */ /* 0x000fea0003800000 */
.L_x_1119:
        /* <DEDUP_REMOVED lines=20> */
.L_x_1122:
[----:B------:R-:W-:Y:S05]  /*9940*/  BSYNC B0 ;  /* 0x0000000000007941 */ /* 0x000fea0003800000 */
.L_x_1121:
        /* <DEDUP_REMOVED lines=20> */
.L_x_1124:
[----:B------:R-:W-:Y:S05]  /*9a90*/  BSYNC B0 ;  /* 0x0000000000007941 */ /* 0x000fea0003800000 */
.L_x_1123:
        /* <DEDUP_REMOVED lines=23> */
.L_x_1126:
[----:B------:R-:W-:Y:S05]  /*9c10*/  BSYNC B0 ;  /* 0x0000000000007941 */ /* 0x000fea0003800000 */
.L_x_1125:
[----:B------:R-:W-:Y:S01]  /*9c20*/  BSSY B0, `(.L_x_1127) ;  /* 0x0000012000007945 */ /* 0x000fe20003800000 */
[----:B------:R-:W-:Y:S05]  /*9c30*/  @P4 BRA `(.L_x_1128) ;  /* 0x0000010000004947 */ /* 0x000fea0003800000 */
[----:B------:R-:W-:Y:S01]  /*9c40*/  IADD3 R2, P0, R14, 0x20, RZ ;  /* 0x000000200e027810 */ /* 0x000fe20007f1e0ff */
[----:B--2---:R-:W-:Y:S01]  /*9c50*/  IMAD.MOV.U32 R10, RZ, RZ, R230 ;  /* 0x000000ffff0a7224 */ /* 0x004fe200078e00e6 */
        /* <DEDUP_REMOVED lines=14> */
.L_x_1128:
[----:B------:R-:W-:Y:S05]  /*9d40*/  BSYNC B0 ;  /* 0x0000000000007941 */ /* 0x000fea0003800000 */
.L_x_1127:
[----:B------:R-:W-:Y:S05]  /*9d50*/  @P3 EXIT ;  /* 0x000000000000394d */ /* 0x000fea0003800000 */
[----:B------:R-:W-:Y:S01]  /*9d60*/  IADD3 R0, P0, R14, 0x40, RZ ;  /* 0x000000400e007810 */ /* 0x000fe20007f1e0ff */
[----:B--2---:R-:W-:Y:S01]  /*9d70*/  IMAD.MOV.U32 R2, RZ, RZ, R230 ;  /* 0x000000ffff027224 */ /* 0x004fe200078e00e6 */
        /* <DEDUP_REMOVED lines=16> */
.L_x_1129:
        /* <DEDUP_REMOVED lines=16> */
.L_x_1421:


//--------------------- .text._ZN7cutlass13device_kernelIN5flash19enable_sm80_to_sm89INS1_16FlashAttnBwdSm80INS1_25CollectiveMainloopBwdSm80ILi2ELi1EN4cute5tupleIJNS5_1CILi64EEENS7_ILi80EEENS7_ILi192EEEEEENS_10bfloat16_tEfNS_4arch4Sm80ELb1ELb0ELb0ELb0ELb1ELb0ELb1ELb0ELi2ELi4ELi2ELi2ELb0EEENS1_21CollectiveEpilogueBwdISB_SC_SE_Li256ELb0ELb1ELi4EEENS1_25SingleTileBwdLPTSchedulerILb0ELi80ELb1EEEEEEEEEvNT_6ParamsE --------------------------
	.section	.text._ZN7cutlass13device_kernelIN5flash19enable_sm80_to_sm89INS1_16FlashAttnBwdSm80INS1_25CollectiveMainloopBwdSm80ILi2ELi1EN4cute5tupleIJNS5_1CILi64EEENS7_ILi80EEENS7_ILi192EEEEEENS_10bfloat16_tEfNS_4arch4Sm80ELb1ELb0ELb0ELb0ELb1ELb0ELb1ELb0ELi2ELi4ELi2ELi2ELb0EEENS1_21CollectiveEpilogueBwdISB_SC_SE_Li256ELb0ELb1ELi4EEENS1_25SingleTileBwdLPTSchedulerILb0ELi80ELb1EEEEEEEEEvNT_6ParamsE,"ax",@progbits
	.sectioninfo	@"SHI_REGISTERS=255"
	.align	128
.text._ZN7cutlass13device_kernelIN5flash19enable_sm80_to_sm89INS1_16FlashAttnBwdSm80INS1_25CollectiveMainloopBwdSm80ILi2ELi1EN4cute5tupleIJNS5_1CILi64EEENS7_ILi80EEENS7_ILi192EEEEEENS_10bfloat16_tEfNS_4arch4Sm80ELb1ELb0ELb0ELb0ELb1ELb0ELb1ELb0ELi2ELi4ELi2ELi2ELb0EEENS1_21CollectiveEpilogueBwdISB_SC_SE_Li256ELb0ELb1ELi4EEENS1_25SingleTileBwdLPTSchedulerILb0ELi80ELb1EEEEEEEEEvNT_6ParamsE:
        .type           _ZN7cutlass13device_kernelIN5flash19enable_sm80_to_sm89INS1_16FlashAttnBwdSm80INS1_25CollectiveMainloopBwdSm80ILi2ELi1EN4cute5tupleIJNS5_1CILi64EEENS7_ILi80EEENS7_ILi192EEEEEENS_10bfloat16_tEfNS_4arch4Sm80ELb1ELb0ELb0ELb0ELb1ELb0ELb1ELb0ELi2ELi4ELi2ELi2ELb0EEENS1_21CollectiveEpilogueBwdISB_SC_SE_Li256ELb0ELb1ELi4EEENS1_25SingleTileBwdLPTSchedulerILb0ELi80ELb1EEEEEEEEEvNT_6ParamsE,@function
        .size           _ZN7cutlass13device_kernelIN5flash19enable_sm80_to_sm89INS1_16FlashAttnBwdSm80INS1_25CollectiveMainloopBwdSm80ILi2ELi1EN4cute5tupleIJNS5_1CILi64EEENS7_ILi80EEENS7_ILi192EEEEEENS_10bfloat16_tEfNS_4arch4Sm80ELb1ELb0ELb0ELb0ELb1ELb0ELb1ELb0ELi2ELi4ELi2ELi2ELb0EEENS1_21CollectiveEpilogueBwdISB_SC_SE_Li256ELb0ELb1ELi4EEENS1_25SingleTileBwdLPTSchedulerILb0ELi80ELb1EEEEEEEEEvNT_6ParamsE,(.L_x_1422 - _ZN7cutlass13device_kernelIN5flash19enable_sm80_to_sm89INS1_16FlashAttnBwdSm80INS1_25CollectiveMainloopBwdSm80ILi2ELi1EN4cute5tupleIJNS5_1CILi64EEENS7_ILi80EEENS7_ILi192EEEEEENS_10bfloat16_tEfNS_4arch4Sm80ELb1ELb0ELb0ELb0ELb1ELb0ELb1ELb0ELi2ELi4ELi2ELi2ELb0EEENS1_21CollectiveEpilogueBwdISB_SC_SE_Li256ELb0ELb1ELi4EEENS1_25SingleTileBwdLPTSchedulerILb0ELi80ELb1EEEEEEEEEvNT_6ParamsE)
        .other          _ZN7cutlass13device_kernelIN5flash19enable_sm80_to_sm89INS1_16FlashAttnBwdSm80INS1_25CollectiveMainloopBwdSm80ILi2ELi1EN4cute5tupleIJNS5_1CILi64EEENS7_ILi80EEENS7_ILi192EEEEEENS_10bfloat16_tEfNS_4arch4Sm80ELb1ELb0ELb0ELb0ELb1ELb0ELb1ELb0ELi2ELi4ELi2ELi2ELb0EEENS1_21CollectiveEpilogueBwdISB_SC_SE_Li256ELb0ELb1ELi4EEENS1_25SingleTileBwdLPTSchedulerILb0ELi80ELb1EEEEEEEEEvNT_6ParamsE,@"STO_CUDA_ENTRY STV_DEFAULT"
_ZN7cutlass13device_kernelIN5flash19enable_sm80_to_sm89INS1_16FlashAttnBwdSm80INS1_25CollectiveMainloopBwdSm80ILi2ELi1EN4cute5tupleIJNS5_1CILi64EEENS7_ILi80EEENS7_ILi192EEEEEENS_10bfloat16_tEfNS_4arch4Sm80ELb1ELb0ELb0ELb0ELb1ELb0ELb1ELb0ELi2ELi4ELi2ELi2ELb0EEENS1_21CollectiveEpilogueBwdISB_SC_SE_Li256ELb0ELb1ELi4EEENS1_25SingleTileBwdLPTSchedulerILb0ELi80ELb1EEEEEEEEEvNT_6ParamsE:
[----:B------:R-:W-:-:S03]  /*0000*/  MOV R1, c[0x0][0x28] ;  /* 0x00000a0000017a02 */ /* 0x000fc60000000f00 */
[----:B------:R-:W1:Y:S01]  /*0010*/  S2R R230, SR_TID.X ;  /* 0x0000000000e67919 */ /* 0x000e620000002100 */
[----:B------:R-:W-:-:S03]  /*0020*/  IADD3 R1, R1, -0x10, RZ ;  /* 0xfffffff001017810 */ /* 0x000fc60007ffe0ff */
        /* <DEDUP_REMOVED lines=14> */
[----:B------:R-:W-:-:S04]  /*0110*/  MOV R0, c[0x0][0x3c4] ;  /* 0x0000f10000007a02 */ /* 0x000fc80000000f00 */
[----:B------:R-:W-:Y:S02]  /*0120*/  ISETP.NE.AND P0, PT, R0, 0x1, PT ;  /* 0x000000010000780c */ /* 0x000fe40003f05270 */
[----:B------:R-:W-:-:S11]  /*0130*/  MOV R0, R2 ;  /* 0x0000000200007202 */ /* 0x000fd60000000f00 */
[----:B------:R-:W-:-:S05]  /*0140*/  @P0 IMAD.HI.U32 R4, R2, c[0x0][0x3c8], RZ ;  /* 0x0000f20002040a27 */ /* 0x000fca00078e00ff */
[----:B------:R-:W-:-:S05]  /*0150*/  @P0 SHF.R.U32.HI R0, RZ, c[0x0][0x3cc], R4 ;  /* 0x0000f300ff000a19 */ /* 0x000fca0000011604 */
[----:B------:R-:W-:Y:S01]  /*0160*/  IMAD R4, R0, c[0x0][0x3c4], RZ ;  /* 0x0000f10000047a24 */ /* 0x000fe200078e02ff */
[----:B------:R-:W-:Y:S05]  /*0170*/  BRA `(.L_x_1132) ;  /* 0x0000006000007947 */ /* 0x000fea0003800000 */
.L_x_1131:
[----:B------:R-:W-:-:S04]  /*0180*/  MOV R0, c[0x0][0x3ac] ;  /* 0x0000eb0000007a02 */ /* 0x000fc80000000f00 */
[----:B------:R-:W-:Y:S02]  /*0190*/  ISETP.NE.AND P0, PT, R0, 0x1, PT ;  /* 0x000000010000780c */ /* 0x000fe40003f05270 */
[----:B------:R-:W-:-:S11]  /*01a0*/  MOV R0, R2 ;  /* 0x0000000200007202 */ /* 0x000fd60000000f00 */
[----:B------:R-:W-:-:S05]  /*01b0*/  @P0 IMAD.HI.U32 R4, R2, c[0x0][0x3b0], RZ ;  /* 0x0000ec0002040a27 */ /* 0x000fca00078e00ff */
[----:B------:R-:W-:-:S05]  /*01c0*/  @P0 SHF.R.U32.HI R0, RZ, c[0x0][0x3b4], R4 ;  /* 0x0000ed00ff000a19 */ /* 0x000fca0000011604 */
[----:B------:R-:W-:Y:S02]  /*01d0*/  IMAD R4, R0, c[0x0][0x3ac], RZ ;  /* 0x0000eb0000047a24 */ /* 0x000fe400078e02ff */
.L_x_1132:
[----:B------:R-:W-:Y:S02]  /*01e0*/  IMAD.MOV.U32 R5, RZ, RZ, c[0x0][0x3a0] ;  /* 0x0000e800ff057624 */ /* 0x000fe400078e00ff */
[----:B------:R-:W-:-:S03]  /*01f0*/  IMAD.IADD R4, R2, 0x1, -R4 ;  /* 0x0000000102047824 */ /* 0x000fc600078e0a04 */
[----:B------:R-:W-:Y:S01]  /*0200*/  ISETP.NE.AND P0, PT, R5, 0x1, PT ;  /* 0x000000010500780c */ /* 0x000fe20003f05270 */
[----:B------:R-:W-:-:S05]  /*0210*/  IMAD R4, R3, c[0x0][0x3ac], R4 ;  /* 0x0000eb0003047a24 */ /* 0x000fca00078e0204 */
[----:B------:R-:W-:-:S07]  /*0220*/  MOV R232, R4 ;  /* 0x0000000400e87202 */ /* 0x000fce0000000f00 */
[----:B------:R-:W-:-:S05]  /*0230*/  @P0 IMAD.HI.U32 R2, R4, c[0x0][0x3a4], RZ ;  /* 0x0000e90004020a27 */ /* 0x000fca00078e00ff */
[----:B------:R-:W-:Y:S02]  /*0240*/  @P0 SHF.R.U32.HI R232, RZ, c[0x0][0x3a8], R2 ;  /* 0x0000ea00ffe80a19 */ /* 0x000fe40000011602 */
[----:B------:R-:W-:Y:S02]  /*0250*/  LOP3.LUT R2, RZ, R0, RZ, 0x33, !PT ;  /* 0x00000000ff027212 */ /* 0x000fe400078e33ff */
[----:B------:R-:W-:Y:S02]  /*0260*/  IADD3 R0, -R232, RZ, RZ ;  /* 0x000000ffe8007210 */ /* 0x000fe40007ffe1ff */
[----:B------:R-:W-:-:S03]  /*0270*/  IADD3 R250, R2, c[0x0][0x394], RZ ;  /* 0x0000e50002fa7a10 */ /* 0x000fc60007ffe0ff */
[----:B------:R-:W-:Y:S01]  /*0280*/  IMAD R234, R0, c[0x0][0x3a0], R4 ;  /* 0x0000e80000ea7a24 */ /* 0x000fe200078e0204 */
[----:B------:R-:W-:Y:S05]  /*0290*/  BRA `(.L_x_1133) ;  /* 0x0000021000007947 */ /* 0x000fea0003800000 */
.L_x_1130:
        /* <DEDUP_REMOVED lines=16> */
.L_x_1134:
[----:B------:R-:W-:-:S04]  /*03a0*/  MOV R0, c[0x0][0x3ac] ;  /* 0x0000eb0000007a02 */ /* 0x000fc80000000f00 */
[----:B------:R-:W-:Y:S02]  /*03b0*/  ISETP.NE.AND P0, PT, R0, 0x1, PT ;  /* 0x000000010000780c */ /* 0x000fe40003f05270 */
[----:B------:R-:W-:-:S11]  /*03c0*/  MOV R0, R2 ;  /* 0x0000000200007202 */ /* 0x000fd60000000f00 */
[----:B------:R-:W-:-:S05]  /*03d0*/  @P0 IMAD.HI.U32 R4, R2, c[0x0][0x3b0], RZ ;  /* 0x0000ec0002040a27 */ /* 0x000fca00078e00ff */
[----:B------:R-:W-:-:S05]  /*03e0*/  @P0 SHF.R.U32.HI R0, RZ, c[0x0][0x3b4], R4 ;  /* 0x0000ed00ff000a19 */ /* 0x000fca0000011604 */
[----:B------:R-:W-:Y:S02]  /*03f0*/  IMAD R4, R0, c[0x0][0x3ac], RZ ;  /* 0x0000eb0000047a24 */ /* 0x000fe400078e02ff */
.L_x_1135:
        /* <DEDUP_REMOVED lines=10> */
[----:B------:R-:W-:Y:S02]  /*04a0*/  IMAD R234, R0, c[0x0][0x3a0], R4 ;  /* 0x0000e80000ea7a24 */ /* 0x000fe400078e0204 */
.L_x_1133:
        /* <DEDUP_REMOVED lines=80> */
[----:B------:R-:W-:Y:S01]  /*09b0*/  UMOV UR6, 0x5 ;  /* 0x0000000500067882 */ /* 0x000fe20000000000 */
[----:B------:R-:W-:Y:S01]  /*09c0*/  SHF.R.S32.HI R28, RZ, 0x1f, R232 ;  /* 0x0000001fff1c7819 */ /* 0x000fe200000114e8 */
[----:B------:R-:W-:Y:S01]  /*09d0*/  ULDC.64 UR4, c[0x0][0x1d8] ;  /* 0x0000760000047ab9 */ /* 0x000fe20000000a00 */
[----:B------:R-:W-:Y:S01]  /*09e0*/  ISETP.NE.AND P0, PT, R0, 0x1, PT ;  /* 0x000000010000780c */ /* 0x000fe20003f05270 */
[----:B------:R-:W-:Y:S01]  /*09f0*/  IMAD.MOV.U32 R0, RZ, RZ, R234 ;  /* 0x000000ffff007224 */ /* 0x000fe200078e00ea */
[----:B------:R-:W-:Y:S01]  /*0a00*/  LEA.HI R26, R29, R230, RZ, 0x3 ;  /* 0x000000e61d1a7211 */ /* 0x000fe200078f18ff */
[----:B------:R-:W-:Y:S01]  /*0a10*/  IMAD R7, R28, c[0x0][0x1e8], RZ ;  /* 0x00007a001c077a24 */ /* 0x000fe200078e02ff */
[----:B------:R-:W-:Y:S01]  /*0a20*/  ISETP.GT.AND P1, PT, R230, 0x7f, PT ;  /* 0x0000007fe600780c */ /* 0x000fe20003f24270 */
[----:B------:R-:W-:Y:S01]  /*0a30*/  IMAD R10, R28, c[0x0][0x1b8], RZ ;  /* 0x00006e001c0a7a24 */ /* 0x000fe200078e02ff */
[----:B------:R-:W-:Y:S01]  /*0a40*/  LOP3.LUT R3, R26, 0xfffffff8, RZ, 0xc0, !PT ;  /* 0xfffffff81a037812 */ /* 0x000fe200078ec0ff */
[----:B------:R-:W-:Y:S01]  /*0a50*/  USHF.L.U64.HI UR5, UR4, UR6, UR5 ;  /* 0x0000000604057299 */ /* 0x000fe20008010205 */
[----:B------:R-:W-:Y:S01]  /*0a60*/  SHF.R.S32.HI R236, RZ, 0x3, R26 ;  /* 0x00000003ffec7819 */ /* 0x000fe2000001141a */
[----:B------:R-:W-:Y:S01]  /*0a70*/  IMAD R10, R232, c[0x0][0x1bc], R10 ;  /* 0x00006f00e80a7a24 */ /* 0x000fe200078e020a */
[----:B------:R-:W-:Y:S01]  /*0a80*/  USHF.L.U32 UR4, UR4, 0x5, URZ ;  /* 0x0000000504047899 */ /* 0x000fe2000800063f */
[----:B------:R-:W-:Y:S01]  /*0a90*/  IMAD.IADD R23, R230, 0x1, -R3 ;  /* 0x00000001e6177824 */ /* 0x000fe200078e0a03 */
[----:B------:R-:W-:Y:S01]  /*0aa0*/  SHF.R.S32.HI R237, RZ, 0x1f, R236 ;  /* 0x0000001fffed7819 */ /* 0x000fe200000114ec */
[----:B------:R-:W-:Y:S01]  /*0ab0*/  @P0 IMAD.HI.U32 R2, R234, c[0x0][0x24c], RZ ;  /* 0x00009300ea020a27 */ /* 0x000fe200078e00ff */
[----:B------:R-:W-:Y:S01]  /*0ac0*/  SHF.R.S32.HI R21, RZ, 0x1f, R234 ;  /* 0x0000001fff157819 */ /* 0x000fe200000114ea */
[----:B------:R-:W-:Y:S01]  /*0ad0*/  UMOV UR7, 0x6 ;  /* 0x0000000600077882 */ /* 0x000fe20000000000 */
[----:B------:R-:W-:Y:S01]  /*0ae0*/  SHF.R.S32.HI R20, RZ, 0x1f, R190 ;  /* 0x0000001fff147819 */ /* 0x000fe200000114be */
[----:B------:R-:W-:Y:S01]  /*0af0*/  IMAD.SHL.U32 R12, R23, 0x8, RZ ;  /* 0x00000008170c7824 */ /* 0x000fe200078e00ff */
[----:B------:R-:W-:Y:S01]  /*0b00*/  @P0 SHF.R.U32.HI R0, RZ, c[0x0][0x250], R2 ;  /* 0x00009400ff000a19 */ /* 0x000fe20000011602 */
[----:B------:R-:W-:Y:S01]  /*0b10*/  IMAD.WIDE R14, R250, 0x50, R236 ;  /* 0x00000050fa0e7825 */ /* 0x000fe200078e02ec */
[----:B------:R-:W-:Y:S01]  /*0b20*/  CS2R R170, SRZ ;  /* 0x0000000000aa7805 */ /* 0x000fe2000001ff00 */
[----:B------:R-:W-:Y:S01]  /*0b30*/  CS2R R168, SRZ ;  /* 0x0000000000a87805 */ /* 0x000fe2000001ff00 */
[----:B------:R-:W-:Y:S01]  /*0b40*/  SHF.R.S32.HI R4, RZ, 0x1f, R0 ;  /* 0x0000001fff047819 */ /* 0x000fe20000011400 */
[----:B------:R-:W-:Y:S01]  /*0b50*/  IMAD.SHL.U32 R22, R190, 0x40, RZ ;  /* 0x00000040be167824 */ /* 0x000fe200078e00ff */
[----:B------:R-:W-:Y:S01]  /*0b60*/  SHF.R.S32.HI R13, RZ, 0x1f, R12 ;  /* 0x0000001fff0d7819 */ /* 0x000fe2000001140c */
[----:B------:R-:W-:Y:S01]  /*0b70*/  IMAD.MOV.U32 R223, RZ, RZ, 0x10 ;  /* 0x00000010ffdf7424 */ /* 0x000fe200078e00ff */
[----:B------:R-:W-:Y:S01]  /*0b80*/  ISETP.GE.AND P2, PT, R12, c[0x0][0x1cc], PT ;  /* 0x000073000c007a0c */ /* 0x000fe20003f46270 */
[----:B------:R-:W-:Y:S01]  /*0b90*/  IMAD R2, R4, c[0x0][0x1e0], RZ ;  /* 0x0000780004027a24 */ /* 0x000fe200078e02ff */
[C---:B------:R-:W-:Y:S01]  /*0ba0*/  IADD3 R25, R12.reuse, 0x40, RZ ;  /* 0x000000400c197810 */ /* 0x040fe20007ffe0ff */
[----:B------:R-:W-:Y:S01]  /*0bb0*/  IMAD.MOV.U32 R213, RZ, RZ, 0x120 ;  /* 0x00000120ffd57424 */ /* 0x000fe200078e00ff */
[----:B------:R-:W-:Y:S01]  /*0bc0*/  IADD3 R27, R12, 0x80, RZ ;  /* 0x000000800c1b7810 */ /* 0x000fe20007ffe0ff */
[C---:B------:R-:W-:Y:S01]  /*0bd0*/  IMAD R5, R0.reuse, c[0x0][0x1e4], R2 ;  /* 0x0000790000057a24 */ /* 0x040fe200078e0202 */
[----:B------:R-:W-:Y:S01]  /*0be0*/  ISETP.GE.AND P3, PT, R25, c[0x0][0x1cc], PT ;  /* 0x0000730019007a0c */ /* 0x000fe20003f66270 */
[----:B------:R-:W-:Y:S01]  /*0bf0*/  IMAD.WIDE.U32 R2, R0, c[0x0][0x1e0], R12 ;  /* 0x0000780000027a25 */ /* 0x000fe200078e000c */
[----:B------:R-:W-:Y:S01]  /*0c00*/  ISETP.GE.AND P5, PT, R27, c[0x0][0x1cc], PT ;  /* 0x000073001b007a0c */ /* 0x000fe20003fa6270 */
[----:B------:R-:W-:Y:S01]  /*0c10*/  CS2R R166, SRZ ;  /* 0x0000000000a67805 */ /* 0x000fe2000001ff00 */
[----:B------:R-:W-:Y:S01]  /*0c20*/  CS2R R164, SRZ ;  /* 0x0000000000a47805 */ /* 0x000fe2000001ff00 */
[----:B------:R-:W-:Y:S01]  /*0c30*/  IMAD.IADD R5, R3, 0x1, R5 ;  /* 0x0000000103057824 */ /* 0x000fe200078e0205 */
[----:B------:R-:W-:Y:S01]  /*0c40*/  CS2R R162, SRZ ;  /* 0x0000000000a27805 */ /* 0x000fe2000001ff00 */
[----:B------:R-:W-:Y:S01]  /*0c50*/  IMAD R3, R4, c[0x0][0x1b0], RZ ;  /* 0x00006c0004037a24 */ /* 0x000fe200078e02ff */
[----:B------:R-:W-:Y:S01]  /*0c60*/  CS2R R160, SRZ ;  /* 0x0000000000a07805 */ /* 0x000fe2000001ff00 */
        /* <DEDUP_REMOVED lines=16> */
[----:B------:R-:W-:Y:S01]  /*0d70*/  IMAD.SHL.U32 R0, R236, 0x40, RZ ;  /* 0x00000040ec007824 */ /* 0x000fe200078e00ff */
[----:B------:R-:W-:Y:S01]  /*0d80*/  CS2R R138, SRZ ;  /* 0x00000000008a7805 */ /* 0x000fe2000001ff00 */
[----:B------:R-:W-:Y:S01]  /*0d90*/  IMAD.IADD R3, R3, 0x1, R6 ;  /* 0x0000000103037824 */ /* 0x000fe200078e0206 */
[----:B------:R-:W-:Y:S01]  /*0da0*/  CS2R R136, SRZ ;  /* 0x0000000000887805 */ /* 0x000fe2000001ff00 */
[----:B------:R-:W-:Y:S01]  /*0db0*/  IMAD R6, R15, c[0x0][0x1d8], RZ ;  /* 0x000076000f067a24 */ /* 0x000fe200078e02ff */
[----:B------:R-:W-:Y:S01]  /*0dc0*/  LOP3.LUT R0, R0, 0x1c0, RZ, 0xc0, !PT ;  /* 0x000001c000007812 */ /* 0x000fe200078ec0ff */
[----:B------:R-:W-:Y:S01]  /*0dd0*/  IMAD.WIDE.U32 R8, R232, c[0x0][0x1b8], R2 ;  /* 0x00006e00e8087a25 */ /* 0x000fe200078e0002 */
[----:B------:R-:W-:Y:S01]  /*0de0*/  CS2R R134, SRZ ;  /* 0x0000000000867805 */ /* 0x000fe2000001ff00 */
[----:B------:R-:W-:Y:S01]  /*0df0*/  CS2R R132, SRZ ;  /* 0x0000000000847805 */ /* 0x000fe2000001ff00 */
[----:B------:R-:W-:Y:S01]  /*0e00*/  CS2R R130, SRZ ;  /* 0x0000000000827805 */ /* 0x000fe2000001ff00 */
[C---:B------:R-:W-:Y:S01]  /*0e10*/  IMAD R6, R14.reuse, c[0x0][0x1dc], R6 ;  /* 0x000077000e067a24 */ /* 0x040fe200078e0206 */
[----:B------:R-:W-:Y:S01]  /*0e20*/  CS2R R128, SRZ ;  /* 0x0000000000807805 */ /* 0x000fe2000001ff00 */
[----:B------:R-:W-:Y:S01]  /*0e30*/  IMAD.WIDE.U32 R2, R14, c[0x0][0x1d8], R4 ;  /* 0x000076000e027a25 */ /* 0x000fe200078e0004 */
[----:B------:R-:W-:Y:S01]  /*0e40*/  LOP3.LUT R5, R0, 0x38, R12, 0xf8, !PT ;  /* 0x0000003800057812 */ /* 0x000fe200078ef80c */
[----:B------:R-:W-:Y:S01]  /*0e50*/  CS2R R126, SRZ ;  /* 0x00000000007e7805 */ /* 0x000fe2000001ff00 */
[----:B------:R-:W-:Y:S01]  /*0e60*/  SHF.R.U32.HI R4, RZ, 0x3, R0 ;  /* 0x00000003ff047819 */ /* 0x000fe20000011600 */
[----:B------:R-:W-:Y:S01]  /*0e70*/  IMAD.IADD R0, R3, 0x1, R6 ;  /* 0x0000000103007824 */ /* 0x000fe200078e0206 */
[C---:B------:R-:W-:Y:S01]  /*0e80*/  LEA R6, P0, R2.reuse, c[0x0][0x1c0], 0x1 ;  /* 0x0000700002067a11 */ /* 0x040fe200078008ff */
[----:B------:R-:W-:Y:S01]  /*0e90*/  IMAD.IADD R11, R9, 0x1, R10 ;  /* 0x00000001090b7824 */ /* 0x000fe200078e020a */
[----:B------:R-:W-:Y:S01]  /*0ea0*/  LOP3.LUT R3, R5, R4, RZ, 0x3c, !PT ;  /* 0x0000000405037212 */ /* 0x000fe200078e3cff */
[----:B------:R-:W-:Y:S01]  /*0eb0*/  IMAD.MOV.U32 R5, RZ, RZ, c[0x0][0x1d8] ;  /* 0x00007600ff057624 */ /* 0x000fe200078e00ff */
[----:B------:R-:W-:Y:S01]  /*0ec0*/  LEA.HI.X R7, R2, c[0x0][0x1c4], R0, 0x1, P0 ;  /* 0x0000710002077a11 */ /* 0x000fe200000f0c00 */
[----:B------:R-:W-:Y:S01]  /*0ed0*/  IMAD.MOV.U32 R2, RZ, RZ, c[0x0][0x1dc] ;  /* 0x00007700ff027624 */ /* 0x000fe200078e00ff */
[----:B------:R-:W-:Y:S01]  /*0ee0*/  IADD3 R0, -R236, c[0x0][0x198], RZ ;  /* 0x00006600ec007a10 */ /* 0x000fe20007ffe1ff */
[----:B------:R-:W-:Y:S01]  /*0ef0*/  IMAD.MOV.U32 R10, RZ, RZ, R8 ;  /* 0x000000ffff0a7224 */ /* 0x000fe200078e0008 */
[----:B------:R-:W-:Y:S01]  /*0f00*/  LEA R4, P0, R5, R6, 0x6 ;  /* 0x0000000605047211 */ /* 0x000fe200078030ff */
[----:B------:R-:W-:Y:S01]  /*0f10*/  IMAD R8, R15, c[0x0][0x1a8], RZ ;  /* 0x00006a000f087a24 */ /* 0x000fe200078e02ff */
[----:B------:R-:W-:Y:S01]  /*0f20*/  CS2R R124, SRZ ;  /* 0x00000000007c7805 */ /* 0x000fe2000001ff00 */
[----:B------:R-:W-:Y:S01]  /*0f30*/  IMAD R0, R250, -0x50, R0 ;  /* 0xffffffb0fa007824 */ /* 0x000fe200078e0200 */
[----:B------:R-:W-:Y:S01]  /*0f40*/  LEA.HI.X R5, R5, R7, R2, 0x6, P0 ;  /* 0x0000000705057211 */ /* 0x000fe200000f3402 */
[----:B------:R-:W-:Y:S01]  /*0f50*/  IMAD.U32 R9, RZ, RZ, UR5 ;  /* 0x00000005ff097e24 */ /* 0x000fe2000f8e00ff */
[----:B------:R-:W-:Y:S01]  /*0f60*/  LEA.HI R2, R29, R230, RZ, 0x6 ;  /* 0x000000e61d027211 */ /* 0x000fe200078f30ff */
[----:B------:R-:W-:Y:S01]  /*0f70*/  IMAD.WIDE.U32 R10, R14, c[0x0][0x1a8], R10 ;  /* 0x00006a000e0a7a25 */ /* 0x000fe200078e000a */
[C---:B------:R-:W-:Y:S01]  /*0f80*/  ISETP.LT.OR P0, PT, R0.reuse, 0x1, P2 ;  /* 0x000000010000780c */ /* 0x040fe20001701670 */
[----:B------:R-:W-:Y:S01]  /*0f90*/  CS2R R122, SRZ ;  /* 0x00000000007a7805 */ /* 0x000fe2000001ff00 */
[----:B------:R-:W-:Y:S01]  /*0fa0*/  SHF.R.S32.HI R24, RZ, 0x6, R2 ;  /* 0x00000006ff187819 */ /* 0x000fe20000011402 */
[----:B------:R-:W-:Y:S01]  /*0fb0*/  IMAD.U32 R2, RZ, RZ, UR4 ;  /* 0x00000004ff027e24 */ /* 0x000fe2000f8e00ff */
[C---:B------:R-:W-:Y:S01]  /*0fc0*/  ISETP.LT.OR P6, PT, R0.reuse, 0x1, P3 ;  /* 0x000000010000780c */ /* 0x040fe20001fc1670 */
[----:B------:R-:W-:Y:S01]  /*0fd0*/  ULDC.64 UR4, c[0x0][0x1a8] ;  /* 0x00006a0000047ab9 */ /* 0x000fe20000000a00 */
[----:B------:R-:W-:Y:S01]  /*0fe0*/  ISETP.LT.OR P4, PT, R0, 0x1, P5 ;  /* 0x000000010000780c */ /* 0x000fe20002f81670 */
[----:B------:R-:W-:Y:S01]  /*0ff0*/  IMAD R3, R24, 0x200, R3 ;  /* 0x0000020018037824 */ /* 0x000fe200078e0203 */
[----:B------:R-:W-:Y:S01]  /*1000*/  ISETP.LT.OR P5, PT, R0, 0x21, P5 ;  /* 0x000000210000780c */ /* 0x000fe20002fa1670 */
[----:B------:R-:W-:Y:S01]  /*1010*/  USHF.L.U32 UR11, UR4, 0x5, URZ ;  /* 0x00000005040b7899 */ /* 0x000fe2000800063f */
[----:B------:R-:W-:Y:S01]  /*1020*/  IMAD.MOV.U32 R238, RZ, RZ, -0x50 ;  /* 0xffffffb0ffee7424 */ /* 0x000fe200078e00ff */
[----:B------:R-:W-:Y:S01]  /*1030*/  USHF.L.U64.HI UR10, UR4, UR6, UR5 ;  /* 0x00000006040a7299 */ /* 0x000fe20008010205 */
[----:B------:R-:W-:Y:S01]  /*1040*/  IMAD.SHL.U32 R228, R3, 0x2, RZ ;  /* 0x0000000203e47824 */ /* 0x000fe200078e00ff */
[----:B------:R-:W-:Y:S01]  /*1050*/  CS2R R120, SRZ ;  /* 0x0000000000787805 */ /* 0x000fe2000001ff00 */
[----:B------:R-:W-:Y:S01]  /*1060*/  IMAD R3, R14, c[0x0][0x1ac], R8 ;  /* 0x00006b000e037a24 */ /* 0x000fe200078e0208 */
[----:B------:R-:W-:Y:S01]  /*1070*/  ULDC.64 UR4, c[0x0][0x178] ;  /* 0x00005e0000047ab9 */ /* 0x000fe20000000a00 */
[----:B------:R-:W-:Y:S01]  /*1080*/  IMAD R238, R250, R238, c[0x0][0x198] ;  /* 0x00006600faee7624 */ /* 0x000fe200078e02ee */
[----:B------:R-:W-:Y:S01]  /*1090*/  @!PT LDS RZ, [RZ] ;  /* 0x00000000fffff984 */ /* 0x000fe20000000800 */
[----:B------:R-:W-:Y:S01]  /*10a0*/  @!PT LDS RZ, [RZ] ;  /* 0x00000000fffff984 */ /* 0x000fe20000000800 */
[----:B------:R-:W-:Y:S01]  /*10b0*/  @!PT LDS RZ, [RZ] ;  /* 0x00000000fffff984 */ /* 0x000fe20000000800 */
[----:B------:R1:W-:Y:S01]  /*10c0*/  LDGSTS.E.BYPASS.LTC128B.128 [R228+0x7880], [R6.64], !P0 ;  /* 0x0788000006e47fae */ /* 0x0003e2000c101d48 */
[C---:B------:R-:W-:Y:S01]  /*10d0*/  @!P1 LEA R8, P0, R2.reuse, R4, 0x1 ;  /* 0x0000000402089211 */ /* 0x040fe200078008ff */
[----:B------:R-:W-:Y:S01]  /*10e0*/  IMAD.IADD R3, R11, 0x1, R3 ;  /* 0x000000010b037824 */ /* 0x000fe200078e0203 */
[----:B------:R-:W-:Y:S01]  /*10f0*/  USHF.L.U64.HI UR12, UR4, UR7, UR5 ;  /* 0x00000007040c7299 */ /* 0x000fe20008010205 */
[----:B------:R1:W-:Y:S01]  /*1100*/  LDGSTS.E.BYPASS.LTC128B.128 [R228+0xa080], [R6.64+0x80], !P6 ;  /* 0x0a08008006e47fae */ /* 0x0003e2000f101d48 */
[----:B------:R-:W-:Y:S01]  /*1110*/  @!P1 LEA.HI.X R9, R2, R5, R9, 0x1, P0 ;  /* 0x0000000502099211 */ /* 0x000fe200000f0c09 */
[----:B------:R-:W-:Y:S01]  /*1120*/  IMAD.MOV.U32 R11, RZ, RZ, c[0x0][0x1ac] ;  /* 0x00006b00ff0b7624 */ /* 0x000fe200078e00ff */
[----:B------:R-:W-:Y:S01]  /*1130*/  ISETP.LT.OR P0, PT, R0, 0x21, P2 ;  /* 0x000000210000780c */ /* 0x000fe20001701670 */
[----:B------:R1:W-:Y:S01]  /*1140*/  LDGSTS.E.BYPASS.LTC128B.128 [R228+0xc880], [R6.64+0x100], !P4 ;  /* 0x0c88010006e47fae */ /* 0x0003e2000e101d48 */
[----:B------:R-:W-:Y:S01]  /*1150*/  LEA R2, P2, R10, c[0x0][0x190], 0x1 ;  /* 0x000064000a027a11 */ /* 0x000fe200078408ff */
[----:B------:R-:W-:Y:S01]  /*1160*/  USHF.L.U32 UR13, UR4, 0x6, URZ ;  /* 0x00000006040d7899 */ /* 0x000fe2000800063f */
[----:B------:R-:W-:Y:S01]  /*1170*/  ISETP.LT.OR P6, PT, R0, 0x21, P3 ;  /* 0x000000210000780c */ /* 0x000fe20001fc1670 */
[----:B------:R-:W-:Y:S01]  /*1180*/  CS2R R118, SRZ ;  /* 0x0000000000767805 */ /* 0x000fe2000001ff00 */
[----:B------:R-:W-:Y:S01]  /*1190*/  LEA.HI.X R3, R10, c[0x0][0x194], R3, 0x1, P2 ;  /* 0x000065000a037a11 */ /* 0x000fe200010f0c03 */
[----:B------:R-:W-:Y:S01]  /*11a0*/  IMAD R10, R237, c[0x0][0x178], RZ ;  /* 0x00005e00ed0a7a24 */ /* 0x000fe200078e02ff */
[C---:B------:R-:W-:Y:S01]  /*11b0*/  @!P1 ISETP.GE.AND P2, PT, R0.reuse, 0x41, PT ;  /* 0x000000410000980c */ /* 0x040fe20003f46270 */
[----:B------:R-:W-:Y:S01]  /*11c0*/  CS2R R116, SRZ ;  /* 0x0000000000747805 */ /* 0x000fe2000001ff00 */
[----:B------:R-:W-:Y:S01]  /*11d0*/  @!P1 ISETP.LT.OR P3, PT, R0, 0x41, P3 ;  /* 0x000000410000980c */ /* 0x000fe20001f61670 */
[----:B------:R-:W-:Y:S01]  /*11e0*/  IMAD R10, R236, c[0x0][0x17c], R10 ;  /* 0x00005f00ec0a7a24 */ /* 0x000fe200078e020a */
[----:B------:R-:W-:Y:S01]  /*11f0*/  @!P1 ISETP.GE.OR P4, PT, R12, c[0x0][0x1cc], !P2 ;  /* 0x000073000c009a0c */ /* 0x000fe20005786670 */
[----:B------:R2:W-:Y:S01]  /*1200*/  LDGSTS.E.BYPASS.LTC128B.128 [R228+0x8880], [R4.64], !P0 ;  /* 0x0888000004e47fae */ /* 0x0005e2000c101d48 */
[----:B------:R-:W-:Y:S01]  /*1210*/  @!P1 ISETP.GE.OR P2, PT, R27, c[0x0][0x1cc], !P2 ;  /* 0x000073001b009a0c */ /* 0x000fe20005746670 */
        /* <DEDUP_REMOVED lines=13> */
[----:B-1----:R-:W-:Y:S01]  /*12f0*/  IMAD.MOV.U32 R7, RZ, RZ, c[0x0][0x1a8] ;  /* 0x00006a00ff077624 */ /* 0x002fe200078e00ff */
[----:B------:R3:W-:Y:S01]  /*1300*/  @!P1 LDGSTS.E.BYPASS.LTC128B.128 [R228+0xc080], [R8.64+0x80], !P3 ;  /* 0x0c08008008e49fae */ /* 0x0007e2000d901d48 */
[----:B------:R-:W-:Y:S01]  /*1310*/  ISETP.LT.OR P3, PT, R0, 0x1, P6 ;  /* 0x000000010000780c */ /* 0x000fe20003761670 */
[----:B------:R-:W-:Y:S01]  /*1320*/  CS2R R90, SRZ ;  /* 0x00000000005a7805 */ /* 0x000fe2000001ff00 */
[----:B------:R-:W-:Y:S01]  /*1330*/  CS2R R88, SRZ ;  /* 0x0000000000587805 */ /* 0x000fe2000001ff00 */
[----:B------:R3:W-:Y:S01]  /*1340*/  @!P1 LDGSTS.E.BYPASS.LTC128B.128 [R228+0xe880], [R8.64+0x100], !P2 ;  /* 0x0e88010008e49fae */ /* 0x0007e2000d101d48 */
[----:B------:R-:W-:Y:S01]  /*1350*/  ISETP.GE.AND P2, PT, R12, c[0x0][0x19c], PT ;  /* 0x000067000c007a0c */ /* 0x000fe20003f46270 */
[----:B------:R-:W-:Y:S01]  /*1360*/  CS2R R86, SRZ ;  /* 0x0000000000567805 */ /* 0x000fe2000001ff00 */
[C---:B------:R-:W-:Y:S01]  /*1370*/  LEA R6, P0, R7.reuse, R2, 0x6 ;  /* 0x0000000207067211 */ /* 0x040fe200078030ff */
[----:B------:R-:W-:Y:S01]  /*1380*/  CS2R R84, SRZ ;  /* 0x0000000000547805 */ /* 0x000fe2000001ff00 */
[C---:B------:R-:W-:Y:S01]  /*1390*/  ISETP.LT.OR P4, PT, R0.reuse, 0x1, P2 ;  /* 0x000000010000780c */ /* 0x040fe20001781670 */
[----:B------:R-:W-:Y:S01]  /*13a0*/  CS2R R82, SRZ ;  /* 0x0000000000527805 */ /* 0x000fe2000001ff00 */
[----:B------:R-:W-:Y:S01]  /*13b0*/  LEA.HI.X R7, R7, R3, R11, 0x6, P0 ;  /* 0x0000000307077211 */ /* 0x000fe200000f340b */
[----:B------:R-:W-:Y:S01]  /*13c0*/  IMAD.U32 R11, RZ, RZ, UR10 ;  /* 0x0000000aff0b7e24 */ /* 0x000fe2000f8e00ff */
[----:B------:R-:W-:Y:S01]  /*13d0*/  ISETP.LT.OR P0, PT, R0, 0x1, P5 ;  /* 0x000000010000780c */ /* 0x000fe20002f01670 */
[----:B------:R-:W-:Y:S01]  /*13e0*/  USHF.L.U64.HI UR10, UR4, UR6, UR5 ;  /* 0x00000006040a7299 */ /* 0x000fe20008010205 */
[----:B------:R-:W-:Y:S01]  /*13f0*/  CS2R R80, SRZ ;  /* 0x0000000000507805 */ /* 0x000fe2000001ff00 */
[----:B------:R-:W-:Y:S01]  /*1400*/  CS2R R78, SRZ ;  /* 0x00000000004e7805 */ /* 0x000fe2000001ff00 */
[----:B------:R-:W-:Y:S01]  /*1410*/  CS2R R76, SRZ ;  /* 0x00000000004c7805 */ /* 0x000fe2000001ff00 */
[----:B------:R-:W-:Y:S01]  /*1420*/  CS2R R74, SRZ ;  /* 0x00000000004a7805 */ /* 0x000fe2000001ff00 */
[----:B--2---:R-:W-:Y:S01]  /*1430*/  IMAD.WIDE.U32 R4, R236, c[0x0][0x178], R12 ;  /* 0x00005e00ec047a25 */ /* 0x004fe200078e000c */
[----:B------:R-:W-:Y:S01]  /*1440*/  CS2R R72, SRZ ;  /* 0x0000000000487805 */ /* 0x000fe2000001ff00 */
[----:B------:R-:W-:Y:S01]  /*1450*/  CS2R R70, SRZ ;  /* 0x0000000000467805 */ /* 0x000fe2000001ff00 */
[----:B------:R1:W-:Y:S01]  /*1460*/  LDGSTS.E.BYPASS.LTC128B.128 [R228+0x80], [R2.64], !P4 ;  /* 0x0008000002e47fae */ /* 0x0003e2000e101d48 */
[----:B------:R-:W-:Y:S01]  /*1470*/  IMAD.IADD R5, R5, 0x1, R10 ;  /* 0x0000000105057824 */ /* 0x000fe200078e020a */
[----:B------:R-:W-:Y:S01]  /*1480*/  ISETP.GE.AND P4, PT, R12, c[0x0][0x16c], PT ;  /* 0x00005b000c007a0c */ /* 0x000fe20003f86270 */
[----:B------:R-:W-:Y:S01]  /*1490*/  IMAD.U32 R16, RZ, RZ, UR10 ;  /* 0x0000000aff107e24 */ /* 0x000fe2000f8e00ff */
[----:B------:R1:W-:Y:S01]  /*14a0*/  LDGSTS.E.BYPASS.LTC128B.128 [R228+0x2880], [R2.64+0x80], !P3 ;  /* 0x0288008002e47fae */ /* 0x0003e2000d901d48 */
[----:B------:R-:W-:Y:S01]  /*14b0*/  ISETP.GE.AND P3, PT, R25, c[0x0][0x16c], PT ;  /* 0x00005b0019007a0c */ /* 0x000fe20003f66270 */
[----:B------:R-:W-:Y:S01]  /*14c0*/  CS2R R68, SRZ ;  /* 0x0000000000447805 */ /* 0x000fe2000001ff00 */
[----:B------:R-:W-:Y:S01]  /*14d0*/  CS2R R66, SRZ ;  /* 0x0000000000427805 */ /* 0x000fe2000001ff00 */
[----:B------:R1:W-:Y:S01]  /*14e0*/  LDGSTS.E.BYPASS.LTC128B.128 [R228+0x5080], [R2.64+0x100], !P0 ;  /* 0x0508010002e47fae */ /* 0x0003e2000c101d48 */
[----:B------:R-:W-:Y:S01]  /*14f0*/  SEL R10, RZ, 0xffffffff, P3 ;  /* 0xffffffffff0a7807 */ /* 0x000fe20001800000 */
[----:B---3--:R-:W-:Y:S01]  /*1500*/  IMAD R8, R21, c[0x0][0x180], RZ ;  /* 0x0000600015087a24 */ /* 0x008fe200078e02ff */
[----:B------:R-:W-:Y:S01]  /*1510*/  ISETP.LT.OR P0, PT, R0, 0x21, P2 ;  /* 0x000000210000780c */ /* 0x000fe20001701670 */
[----:B------:R-:W-:Y:S01]  /*1520*/  CS2R R64, SRZ ;  /* 0x0000000000407805 */ /* 0x000fe2000001ff00 */
[----:B------:R-:W-:Y:S01]  /*1530*/  SEL R9, RZ, 0x1, P4 ;  /* 0x00000001ff097807 */ /* 0x000fe20002000000 */
[----:B------:R-:W-:Y:S01]  /*1540*/  IMAD R8, R234, c[0x0][0x184], R8 ;  /* 0x00006100ea087a24 */ /* 0x000fe200078e0208 */
[C---:B------:R-:W-:Y:S01]  /*1550*/  ISETP.LT.OR P4, PT, R0.reuse, 0x21, P6 ;  /* 0x000000210000780c */ /* 0x040fe20003781670 */
[----:B------:R-:W-:Y:S01]  /*1560*/  CS2R R62, SRZ ;  /* 0x00000000003e7805 */ /* 0x000fe2000001ff00 */
[C---:B------:R-:W-:Y:S01]  /*1570*/  ISETP.LT.OR P3, PT, R0.reuse, 0x21, P5 ;  /* 0x000000210000780c */ /* 0x040fe20002f61670 */
[----:B------:R-:W-:Y:S01]  /*1580*/  CS2R R60, SRZ ;  /* 0x00000000003c7805 */ /* 0x000fe2000001ff00 */
[C---:B------:R-:W-:Y:S01]  /*1590*/  @!P1 ISETP.LT.OR P2, PT, R0.reuse, 0x41, P2 ;  /* 0x000000410000980c */ /* 0x040fe20001741670 */
[----:B------:R-:W-:Y:S01]  /*15a0*/  CS2R R58, SRZ ;  /* 0x00000000003a7805 */ /* 0x000fe2000001ff00 */
[C---:B------:R-:W-:Y:S01]  /*15b0*/  @!P1 ISETP.LT.OR P6, PT, R0.reuse, 0x41, P6 ;  /* 0x000000410000980c */ /* 0x040fe200037c1670 */
[----:B------:R-:W-:Y:S01]  /*15c0*/  CS2R R56, SRZ ;  /* 0x0000000000387805 */ /* 0x000fe2000001ff00 */
[----:B------:R-:W-:Y:S01]  /*15d0*/  @!P1 ISETP.LT.OR P5, PT, R0, 0x41, P5 ;  /* 0x000000410000980c */ /* 0x000fe20002fa1670 */
[----:B------:R-:W-:Y:S01]  /*15e0*/  IMAD R0, R237, c[0x0][0x208], RZ ;  /* 0x00008200ed007a24 */ /* 0x000fe200078e02ff */
[----:B------:R2:W-:Y:S01]  /*15f0*/  LDGSTS.E.BYPASS.LTC128B.128 [R228+0x1080], [R6.64], !P0 ;  /* 0x0108000006e47fae */ /* 0x0005e2000c101d48 */
[----:B------:R-:W-:Y:S01]  /*1600*/  ISETP.GE.AND P0, PT, R27, c[0x0][0x16c], PT ;  /* 0x00005b001b007a0c */ /* 0x000fe20003f06270 */
[----:B------:R-:W-:Y:S01]  /*1610*/  CS2R R54, SRZ ;  /* 0x0000000000367805 */ /* 0x000fe2000001ff00 */
[----:B------:R-:W-:Y:S01]  /*1620*/  IMAD R0, R236, c[0x0][0x20c], R0 ;  /* 0x00008300ec007a24 */ /* 0x000fe200078e0200 */
[----:B------:R2:W-:Y:S01]  /*1630*/  LDGSTS.E.BYPASS.LTC128B.128 [R228+0x3880], [R6.64+0x80], !P4 ;  /* 0x0388008006e47fae */ /* 0x0005e2000e101d48 */
[----:B------:R-:W-:Y:S01]  /*1640*/  CS2R R52, SRZ ;  /* 0x0000000000347805 */ /* 0x000fe2000001ff00 */
[----:B------:R-:W-:Y:S01]  /*1650*/  CS2R R50, SRZ ;  /* 0x0000000000327805 */ /* 0x000fe2000001ff00 */
[----:B------:R-:W-:Y:S01]  /*1660*/  CS2R R48, SRZ ;  /* 0x0000000000307805 */ /* 0x000fe2000001ff00 */
[----:B------:R2:W-:Y:S01]  /*1670*/  LDGSTS.E.BYPASS.LTC128B.128 [R228+0x6080], [R6.64+0x100], !P3 ;  /* 0x0608010006e47fae */ /* 0x0005e2000d901d48 */
[----:B------:R-:W-:Y:S01]  /*1680*/  CS2R R46, SRZ ;  /* 0x00000000002e7805 */ /* 0x000fe2000001ff00 */
[----:B-1----:R-:W-:Y:S01]  /*1690*/  IMAD.WIDE.U32 R2, R234, c[0x0][0x180], R4 ;  /* 0x00006000ea027a25 */ /* 0x002fe200078e0004 */
[----:B------:R-:W-:Y:S01]  /*16a0*/  CS2R R44, SRZ ;  /* 0x00000000002c7805 */ /* 0x000fe2000001ff00 */
[----:B------:R-:W-:-:S02]  /*16b0*/  SHF.R.S32.HI R231, RZ, 0x1f, R230 ;  /* 0x0000001fffe77819 */ /* 0x000fc400000114e6 */
[----:B------:R-:W-:Y:S02]  /*16c0*/  IMAD.SHL.U32 R4, R10, 0x2, RZ ;  /* 0x000000020a047824 */ /* 0x000fe400078e00ff */
[----:B------:R-:W-:Y:S02]  /*16d0*/  IMAD.IADD R3, R3, 0x1, R8 ;  /* 0x0000000103037824 */ /* 0x000fe400078e0208 */
[----:B------:R-:W-:Y:S01]  /*16e0*/  IMAD.U32 R10, RZ, RZ, UR11 ;  /* 0x0000000bff0a7e24 */ /* 0x000fe2000f8e00ff */
[----:B------:R-:W-:Y:S01]  /*16f0*/  LOP3.LUT R14, R4, 0x2, R9, 0xe2, !PT ;  /* 0x00000002040e7812 */ /* 0x000fe200078ee209 */
[----:B------:R-:W-:Y:S01]  /*1700*/  IMAD R4, R28, c[0x0][0x188], RZ ;  /* 0x000062001c047a24 */ /* 0x000fe200078e02ff */
[----:B------:R-:W-:Y:S01]  /*1710*/  USHF.L.U32 UR11, UR4, 0x5, URZ ;  /* 0x00000005040b7899 */ /* 0x000fe2000800063f */
[----:B------:R-:W-:Y:S02]  /*1720*/  IMAD.WIDE.U32 R246, R232, c[0x0][0x188], R2 ;  /* 0x00006200e8f67a25 */ /* 0x000fe400078e0002 */
[----:B------:R-:W-:-:S02]  /*1730*/  ULDC.64 UR4, c[0x0][0x208] ;  /* 0x0000820000047ab9 */ /* 0x000fc40000000a00 */
[----:B------:R-:W-:Y:S01]  /*1740*/  IMAD R8, R232, c[0x0][0x18c], R4 ;  /* 0x00006300e8087a24 */ /* 0x000fe200078e0204 */
[----:B------:R-:W-:Y:S01]  /*1750*/  USHF.L.U64.HI UR7, UR4, UR7, UR5 ;  /* 0x0000000704077299 */ /* 0x000fe20008010205 */
[----:B------:R-:W-:Y:S01]  /*1760*/  IMAD.WIDE.U32 R4, R236, c[0x0][0x208], R12 ;  /* 0x00008200ec047a25 */ /* 0x000fe200078e000c */
[----:B------:R-:W-:-:S03]  /*1770*/  USHF.L.U64.HI UR5, UR4, UR6, UR5 ;  /* 0x0000000604057299 */ /* 0x000fc60008010205 */
[----:B------:R-:W-:Y:S01]  /*1780*/  IMAD.IADD R9, R5, 0x1, R0 ;  /* 0x0000000105097824 */ /* 0x000fe200078e0200 */
[----:B------:R-:W-:Y:S01]  /*1790*/  SEL R0, RZ, 0x4, P0 ;  /* 0x00000004ff007807 */ /* 0x000fe20000000000 */
[----:B------:R-:W-:Y:S01]  /*17a0*/  IMAD R5, R190, UR12, RZ ;  /* 0x0000000cbe057c24 */ /* 0x000fe2000f8e02ff */
[----:B------:R-:W-:Y:S01]  /*17b0*/  @!P1 LEA R2, P0, R10, R6, 0x1 ;  /* 0x000000060a029211 */ /* 0x000fe200078008ff */
[----:B------:R-:W-:Y:S01]  /*17c0*/  IMAD.IADD R243, R247, 0x1, R8 ;  /* 0x00000001f7f37824 */ /* 0x000fe200078e0208 */
[----:B------:R-:W-:Y:S01]  /*17d0*/  LOP3.LUT R0, R14, R0, RZ, 0xfc, !PT ;  /* 0x000000000e007212 */ /* 0x000fe200078efcff */
[----:B------:R-:W-:Y:S01]  /*17e0*/  IMAD.MOV.U32 R242, RZ, RZ, R246 ;  /* 0x000000fffff27224 */ /* 0x000fe200078e00f6 */
[----:B------:R-:W-:Y:S01]  /*17f0*/  @!P1 LEA.HI.X R3, R10, R7, R11, 0x1, P0 ;  /* 0x000000070a039211 */ /* 0x000fe200000f0c0b */
[----:B------:R-:W-:Y:S01]  /*1800*/  IMAD.MOV.U32 R8, RZ, RZ, R4 ;  /* 0x000000ffff087224 */ /* 0x000fe200078e0004 */
[----:B------:R-:W-:Y:S01]  /*1810*/  LOP3.LUT P4, RZ, R0, 0x1, RZ, 0xc0, !PT ;  /* 0x0000000100ff7812 */ /* 0x000fe2000788c0ff */
[----:B------:R-:W-:Y:S01]  /*1820*/  IMAD R10, R20, UR13, R5 ;  /* 0x0000000d140a7c24 */ /* 0x000fe2000f8e0205 */
[C---:B------:R-:W-:Y:S01]  /*1830*/  LOP3.LUT P3, RZ, R0.reuse, 0x2, RZ, 0xc0, !PT ;  /* 0x0000000200ff7812 */ /* 0x040fe2000786c0ff */
[----:B------:R1:W-:Y:S01]  /*1840*/  @!P1 LDGSTS.E.BYPASS.LTC128B.128 [R228+0x2080], [R2.64], !P2 ;  /* 0x0208000002e49fae */ /* 0x0003e2000d101d48 */
[----:B------:R-:W-:Y:S01]  /*1850*/  LOP3.LUT P2, RZ, R0, 0x4, RZ, 0xc0, !PT ;  /* 0x0000000400ff7812 */ /* 0x000fe2000784c0ff */
[----:B------:R-:W-:Y:S01]  /*1860*/  IMAD R0, R21, c[0x0][0x210], RZ ;  /* 0x0000840015007a24 */ /* 0x000fe200078e02ff */
[----:B------:R-:W-:Y:S01]  /*1870*/  USHF.L.U32 UR12, UR4, 0x6, URZ ;  /* 0x00000006040c7899 */ /* 0x000fe2000800063f */
[----:B------:R-:W-:Y:S01]  /*1880*/  IMAD.WIDE.U32 R4, R190, UR13, R242 ;  /* 0x0000000dbe047c25 */ /* 0x000fe2000f8e00f2 */
[----:B------:R1:W-:Y:S01]  /*1890*/  @!P1 LDGSTS.E.BYPASS.LTC128B.128 [R228+0x4880], [R2.64+0x80], !P6 ;  /* 0x0488008002e49fae */ /* 0x0003e2000f101d48 */
[----:B------:R-:W-:-:S02]  /*18a0*/  UMOV UR13, 0x1 ;  /* 0x00000001000d7882 */ /* 0x000fc40000000000 */
[----:B------:R-:W-:Y:S01]  /*18b0*/  IMAD R19, R234, c[0x0][0x214], R0 ;  /* 0x00008500ea137a24 */ /* 0x000fe200078e0200 */
[----:B------:R-:W-:Y:S01]  /*18c0*/  IADD3 R0, -R236, c[0x0][0x168], -R22 ;  /* 0x00005a00ec007a10 */ /* 0x000fe20007ffe916 */
[----:B------:R-:W-:Y:S01]  /*18d0*/  IMAD.IADD R10, R5, 0x1, R10 ;  /* 0x00000001050a7824 */ /* 0x000fe200078e020a */
[----:B--2---:R-:W-:Y:S01]  /*18e0*/  LEA R6, P0, R4, c[0x0][0x160], 0x1 ;  /* 0x0000580004067a11 */ /* 0x004fe200078008ff */
[----:B------:R1:W-:Y:S01]  /*18f0*/  @!P1 LDGSTS.E.BYPASS.LTC128B.128 [R228+0x7080], [R2.64+0x100], !P5 ;  /* 0x0708010002e49fae */ /* 0x0003e2000e901d48 */
[----:B------:R-:W-:Y:S01]  /*1900*/  ISETP.LT.OR P6, PT, R0, 0x1, !P4 ;  /* 0x000000010000780c */ /* 0x000fe200067c1670 */
[----:B------:R-:W-:Y:S01]  /*1910*/  IMAD.SHL.U32 R14, R230, 0x4, RZ ;  /* 0x00000004e60e7824 */ /* 0x000fe200078e00ff */
[----:B------:R-:W-:Y:S01]  /*1920*/  ISETP.LT.OR P5, PT, R0, 0x1, !P3 ;  /* 0x000000010000780c */ /* 0x000fe20005fa1670 */
[----:B------:R-:W-:Y:S01]  /*1930*/  IMAD.U32 R13, RZ, RZ, UR11 ;  /* 0x0000000bff0d7e24 */ /* 0x000fe2000f8e00ff */
[----:B------:R-:W-:Y:S01]  /*1940*/  LEA.HI.X R7, R4, c[0x0][0x164], R10, 0x1, P0 ;  /* 0x0000590004077a11 */ /* 0x000fe200000f0c0a */
[----:B------:R-:W-:Y:S01]  /*1950*/  IMAD.U32 R17, RZ, RZ, UR11 ;  /* 0x0000000bff117e24 */ /* 0x000fe2000f8e00ff */
[----:B------:R-:W-:Y:S01]  /*1960*/  SHF.R.S32.HI R15, RZ, 0x1f, R14 ;  /* 0x0000001fff0f7819 */ /* 0x000fe2000001140e */
[----:B------:R-:W-:Y:S01]  /*1970*/  IMAD.WIDE.U32 R10, R234, c[0x0][0x210], R8 ;  /* 0x00008400ea0a7a25 */ /* 0x000fe200078e0008 */
[----:B------:R-:W-:Y:S01]  /*1980*/  LEA R8, P0, R13, R6, 0x1 ;  /* 0x000000060d087211 */ /* 0x000fe200078008ff */
[----:B------:R-:W0:Y:S01]  /*1990*/  LDGDEPBAR ;  /* 0x00000000000079af */ /* 0x000e220000000000 */
[C---:B------:R-:W-:Y:S01]  /*19a0*/  ISETP.LT.OR P1, PT, R0.reuse, 0x1, !P2 ;  /* 0x000000010000780c */ /* 0x040fe20005721670 */
[----:B------:R-:W-:Y:S01]  /*19b0*/  IMAD R4, R21, c[0x0][0x270], RZ ;  /* 0x00009c0015047a24 */ /* 0x000fe200078e02ff */
[----:B------:R-:W-:Y:S01]  /*19c0*/  LEA.HI.X R9, R17, R7, R16, 0x1, P0 ;  /* 0x0000000711097211 */ /* 0x000fe200000f0c10 */
[----:B------:R2:W-:Y:S01]  /*19d0*/  LDGSTS.E.BYPASS.LTC128B.128 [R228+0xf080], [R6.64], !P6 ;  /* 0x0f08000006e47fae */ /* 0x0005e2000f101d48 */
[----:B------:R-:W-:Y:S01]  /*19e0*/  ISETP.LT.OR P0, PT, R0, 0x21, !P4 ;  /* 0x000000210000780c */ /* 0x000fe20006701670 */
[----:B------:R-:W-:Y:S01]  /*19f0*/  IMAD R4, R234, c[0x0][0x274], R4 ;  /* 0x00009d00ea047a24 */ /* 0x000fe200078e0204 */
[C---:B------:R-:W-:Y:S01]  /*1a00*/  ISETP.LT.OR P6, PT, R0.reuse, 0x21, !P3 ;  /* 0x000000210000780c */ /* 0x040fe20005fc1670 */
[----:B------:R2:W-:Y:S01]  /*1a10*/  LDGSTS.E.BYPASS.LTC128B.128 [R228+0x11080], [R6.64+0x80], !P5 ;  /* 0x1108008006e47fae */ /* 0x0005e2000e901d48 */
[----:B------:R-:W-:Y:S01]  /*1a20*/  ISETP.LT.OR P5, PT, R0, 0x21, !P2 ;  /* 0x000000210000780c */ /* 0x000fe200057a1670 */
[----:B------:R-:W-:Y:S01]  /*1a30*/  IMAD R0, R28, c[0x0][0x278], RZ ;  /* 0x00009e001c007a24 */ /* 0x000fe200078e02ff */
[----:B------:R-:W-:Y:S01]  /*1a40*/  P2R R13, PR, RZ, 0x10 ;  /* 0x00000010ff0d7803 */ /* 0x000fe20000000000 */
[----:B------:R-:W-:Y:S01]  /*1a50*/  IMAD R18, R190, UR7, RZ ;  /* 0x00000007be127c24 */ /* 0x000fe2000f8e02ff */
[----:B------:R-:W-:Y:S01]  /*1a60*/  ISETP.GE.AND P4, PT, R12, c[0x0][0x1fc], PT ;  /* 0x00007f000c007a0c */ /* 0x000fe20003f86270 */
[----:B------:R-:W-:Y:S01]  /*1a70*/  IMAD R0, R232, c[0x0][0x27c], R0 ;  /* 0x00009f00e8007a24 */ /* 0x000fe200078e0200 */
[----:B------:R2:W-:Y:S01]  /*1a80*/  LDGSTS.E.BYPASS.LTC128B.128 [R228+0x13080], [R6.64+0x100], !P1 ;  /* 0x1308010006e47fae */ /* 0x0005e2000c901d48 */
[----:B------:R-:W-:Y:S01]  /*1a90*/  ISETP.GT.AND P1, PT, R230, 0xf, PT ;  /* 0x0000000fe600780c */ /* 0x000fe20003f24270 */
[----:B-1----:R-:W-:Y:S01]  /*1aa0*/  IMAD.WIDE.U32 R2, R234, c[0x0][0x270], R14 ;  /* 0x00009c00ea027a25 */ /* 0x002fe200078e000e */
[----:B------:R-:W-:Y:S01]  /*1ab0*/  USHF.L.U32 UR7, UR4, 0x5, URZ ;  /* 0x0000000504077899 */ /* 0x000fe2000800063f */
[----:B------:R1:W-:Y:S02]  /*1ac0*/  LDGSTS.E.BYPASS.LTC128B.128 [R228+0x10080], [R8.64], !P0 ;  /* 0x1008000008e47fae */ /* 0x0003e4000c101d48 */
[----:B------:R-:W-:Y:S01]  /*1ad0*/  IMAD.IADD R5, R3, 0x1, R4 ;  /* 0x0000000103057824 */ /* 0x000fe200078e0204 */
[----:B------:R-:W-:Y:S01]  /*1ae0*/  UMOV UR4, URZ ;  /* 0x0000003f00047c82 */ /* 0x000fe20008000000 */
[----:B------:R-:W-:Y:S01]  /*1af0*/  IMAD.MOV.U32 R4, RZ, RZ, R2 ;  /* 0x000000ffff047224 */ /* 0x000fe200078e0002 */
[----:B------:R1:W-:Y:S01]  /*1b00*/  LDGSTS.E.BYPASS.LTC128B.128 [R228+0x12080], [R8.64+0x80], !P6 ;  /* 0x1208008008e47fae */ /* 0x0003e2000f101d48 */
[----:B------:R-:W-:Y:S01]  /*1b10*/  IMAD.IADD R3, R11, 0x1, R19 ;  /* 0x000000010b037824 */ /* 0x000fe200078e0213 */
[----:B------:R-:W-:Y:S01]  /*1b20*/  SHF.R.S32.HI R19, RZ, 0x1f, R22 ;  /* 0x0000001fff137819 */ /* 0x000fe20000011416 */
[----:B------:R-:W-:Y:S01]  /*1b30*/  IMAD.WIDE.U32 R32, R232, c[0x0][0x278], R4 ;  /* 0x00009e00e8207a25 */ /* 0x000fe200078e0004 */
[----:B------:R1:W-:Y:S01]  /*1b40*/  LDGSTS.E.BYPASS.LTC128B.128 [R228+0x14080], [R8.64+0x100], !P5 ;  /* 0x1408010008e47fae */ /* 0x0003e2000e901d48 */
[----:B------:R-:W-:-:S02]  /*1b50*/  ISETP.GE.AND P6, PT, R25, c[0x0][0x1fc], PT ;  /* 0x00007f0019007a0c */ /* 0x000fc40003fc6270 */
[----:B------:R-:W-:Y:S01]  /*1b60*/  IMAD.MOV.U32 R2, RZ, RZ, R10 ;  /* 0x000000ffff027224 */ /* 0x000fe200078e000a */
[C---:B------:R-:W-:Y:S01]  /*1b70*/  IADD3 R10, -R22.reuse, c[0x0][0x168], -R236 ;  /* 0x00005a00160a7a10 */ /* 0x040fe20007ffe9ec */
[----:B------:R-:W-:Y:S01]  /*1b80*/  IMAD.IADD R30, R33, 0x1, R0 ;  /* 0x00000001211e7824 */ /* 0x000fe200078e0200 */
[----:B------:R-:W-:Y:S01]  /*1b90*/  IADD3 R0, P0, R22, R32, RZ ;  /* 0x0000002016007210 */ /* 0x000fe20007f1e0ff */
[----:B------:R-:W-:Y:S01]  /*1ba0*/  IMAD.WIDE.U32 R244, R232, c[0x0][0x218], R2 ;  /* 0x00008600e8f47a25 */ /* 0x000fe200078e0002 */
[----:B------:R-:W-:Y:S01]  /*1bb0*/  LEA.HI R11, R29, R230, RZ, 0x2 ;  /* 0x000000e61d0b7211 */ /* 0x000fe200078f10ff */
[----:B------:R3:W-:Y:S02]  /*1bc0*/  STL.64 [R1], R32 ;  /* 0x0000002001007387 */ /* 0x0007e40000100a00 */
[----:B------:R-:W-:Y:S02]  /*1bd0*/  IMAD.X R2, R19, 0x1, R30, P0 ;  /* 0x0000000113027824 */ /* 0x000fe400000e061e */
[----:B------:R-:W-:Y:S01]  /*1be0*/  IMAD.MOV.U32 R240, RZ, RZ, R244 ;  /* 0x000000fffff07224 */ /* 0x000fe200078e00f4 */
[----:B------:R3:W-:Y:S01]  /*1bf0*/  STL [R1+0x8], R30 ;  /* 0x0000081e01007387 */ /* 0x0007e20000100800 */
[----:B--2---:R-:W-:-:S02]  /*1c00*/  IMAD R6, R28, c[0x0][0x218], RZ ;  /* 0x000086001c067a24 */ /* 0x004fc400078e02ff */
[----:B------:R-:W-:Y:S02]  /*1c10*/  IMAD R18, R20, UR12, R18 ;  /* 0x0000000c14127c24 */ /* 0x000fe4000f8e0212 */
[----:B------:R-:W-:Y:S01]  /*1c20*/  IMAD R4, R232, c[0x0][0x21c], R6 ;  /* 0x00008700e8047a24 */ /* 0x000fe200078e0206 */
[----:B------:R-:W-:-:S03]  /*1c30*/  LEA R6, P0, R0, c[0x0][0x258], 0x2 ;  /* 0x0000960000067a11 */ /* 0x000fc600078010ff */
[----:B------:R-:W-:Y:S01]  /*1c40*/  IMAD.IADD R241, R245, 0x1, R4 ;  /* 0x00000001f5f17824 */ /* 0x000fe200078e0204 */
[----:B------:R-:W-:Y:S02]  /*1c50*/  LEA.HI.X R7, R0, c[0x0][0x25c], R2, 0x2, P0 ;  /* 0x0000970000077a11 */ /* 0x000fe400000f1402 */
[----:B------:R-:W-:Y:S01]  /*1c60*/  ISETP.LT.OR P0, PT, R10, 0x1, P4 ;  /* 0x000000010a00780c */ /* 0x000fe20002701670 */
[----:B------:R-:W-:Y:S01]  /*1c70*/  IMAD.WIDE.U32 R4, R190, UR12, R240 ;  /* 0x0000000cbe047c25 */ /* 0x000fe2000f8e00f0 */
[----:B-1----:R-:W-:-:S03]  /*1c80*/  LEA.HI R9, R29, R230, RZ, 0x5 ;  /* 0x000000e61d097211 */ /* 0x002fc600078f28ff */
[----:B------:R-:W-:Y:S01]  /*1c90*/  IMAD.IADD R0, R5, 0x1, R18 ;  /* 0x0000000105007824 */ /* 0x000fe200078e0212 */
[----:B------:R-:W-:Y:S01]  /*1ca0*/  LEA R2, P5, R4, c[0x0][0x1f0], 0x1 ;  /* 0x00007c0004027a11 */ /* 0x000fe200078a08ff */
[----:B------:R-:W-:-:S03]  /*1cb0*/  @!P1 IMAD.SHL.U32 R5, R230, 0x10, RZ ;  /* 0x00000010e6059824 */ /* 0x000fc600078e00ff */
[----:B------:R-:W-:Y:S01]  /*1cc0*/  LEA.HI.X R3, R4, c[0x0][0x1f4], R0, 0x1, P5 ;  /* 0x00007d0004037a11 */ /* 0x000fe200028f0c00 */
[----:B------:R-:W-:Y:S01]  /*1cd0*/  IMAD.U32 R4, RZ, RZ, UR7 ;  /* 0x00000007ff047e24 */ /* 0x000fe2000f8e00ff */
[----:B------:R1:W-:Y:S01]  /*1ce0*/  @!P1 LDGSTS.E.BYPASS.LTC128B.128 [R5+0x21080], [R6.64] ;  /* 0x2108000006059fae */ /* 0x0003e2000b901d48 */
[----:B------:R-:W-:Y:S01]  /*1cf0*/  IMAD.U32 R0, RZ, RZ, UR5 ;  /* 0x00000005ff007e24 */ /* 0x000fe2000f8e00ff */
[----:B------:R-:W-:Y:S02]  /*1d00*/  ISETP.GE.AND P5, PT, R27, c[0x0][0x1fc], PT ;  /* 0x00007f001b007a0c */ /* 0x000fe40003fa6270 */
[----:B------:R-:W0:Y:S04]  /*1d10*/  LDGDEPBAR ;  /* 0x00000000000079af */ /* 0x000e280000000000 */
[----:B------:R2:W-:Y:S01]  /*1d20*/  LDGSTS.E.BYPASS.LTC128B.128 [R228+0x1b080], [R2.64], !P0 ;  /* 0x1b08000002e47fae */ /* 0x0005e2000c101d48 */
[----:B------:R-:W-:-:S02]  /*1d30*/  ISETP.LT.OR P0, PT, R10, 0x1, P6 ;  /* 0x000000010a00780c */ /* 0x000fc40003701670 */
[----:B------:R-:W-:-:S11]  /*1d40*/  ISETP.LT.OR P6, PT, R10, 0x21, P6 ;  /* 0x000000210a00780c */ /* 0x000fd600037c1670 */
[----:B------:R2:W-:Y:S01]  /*1d50*/  LDGSTS.E.BYPASS.LTC128B.128 [R228+0x1d080], [R2.64+0x80], !P0 ;  /* 0x1d08008002e47fae */ /* 0x0005e2000c101d48 */
[----:B------:R-:W-:Y:S01]  /*1d60*/  LEA R4, P0, R4, R2, 0x1 ;  /* 0x0000000204047211 */ /* 0x000fe200078008ff */
[----:B-1----:R-:W-:Y:S01]  /*1d70*/  IMAD.U32 R5, RZ, RZ, UR7 ;  /* 0x00000007ff057e24 */ /* 0x002fe2000f8e00ff */
[----:B------:R-:W-:-:S04]  /*1d80*/  SHF.R.S32.HI R7, RZ, 0x1f, R11 ;  /* 0x0000001fff077819 */ /* 0x000fc8000001140b */
[----:B------:R-:W-:Y:S01]  /*1d90*/  LEA.HI.X R5, R5, R3, R0, 0x1, P0 ;  /* 0x0000000305057211 */ /* 0x000fe200000f0c00 */
[----:B------:R-:W-:Y:S01]  /*1da0*/  IMAD R0, R21, c[0x0][0x288], RZ ;  /* 0x0000a20015007a24 */ /* 0x000fe200078e02ff */
[C---:B------:R-:W-:Y:S02]  /*1db0*/  ISETP.LT.OR P0, PT, R10.reuse, 0x1, P5 ;  /* 0x000000010a00780c */ /* 0x040fe40002f01670 */
[----:B------:R-:W-:Y:S01]  /*1dc0*/  ISETP.LT.OR P5, PT, R10, 0x21, P5 ;  /* 0x000000210a00780c */ /* 0x000fe20002fa1670 */
[----:B------:R-:W-:-:S10]  /*1dd0*/  IMAD R0, R234, c[0x0][0x28c], R0 ;  /* 0x0000a300ea007a24 */ /* 0x000fd400078e0200 */
[----:B------:R2:W-:Y:S01]  /*1de0*/  LDGSTS.E.BYPASS.LTC128B.128 [R228+0x1f080], [R2.64+0x100], !P0 ;  /* 0x1f08010002e47fae */ /* 0x0005e2000c101d48 */
[----:B------:R-:W-:Y:S02]  /*1df0*/  ISETP.LT.OR P0, PT, R10, 0x21, P4 ;  /* 0x000000210a00780c */ /* 0x000fe40002701670 */
[----:B------:R-:W-:Y:S02]  /*1e00*/  ISETP.NE.AND P4, PT, R13, RZ, PT ;  /* 0x000000ff0d00720c */ /* 0x000fe40003f85270 */
[----:B------:R-:W-:-:S09]  /*1e10*/  SHF.R.S32.HI R13, RZ, 0x5, R9 ;  /* 0x00000005ff0d7819 */ /* 0x000fd20000011409 */
[----:B------:R1:W-:Y:S01]  /*1e20*/  LDGSTS.E.BYPASS.LTC128B.128 [R228+0x1c080], [R4.64], !P0 ;  /* 0x1c08000004e47fae */ /* 0x0003e2000c101d48 */
[----:B------:R-:W-:-:S03]  /*1e30*/  ISETP.GE.AND P0, PT, R12, c[0x0][0x1fc], PT ;  /* 0x00007f000c007a0c */ /* 0x000fc60003f06270 */
[----:B------:R1:W-:Y:S01]  /*1e40*/  LDGSTS.E.BYPASS.LTC128B.128 [R228+0x1e080], [R4.64+0x80], !P6 ;  /* 0x1e08008004e47fae */ /* 0x0003e2000f101d48 */
[----:B------:R-:W-:Y:S02]  /*1e50*/  SEL R18, RZ, 0x1, P0 ;  /* 0x00000001ff127807 */ /* 0x000fe40000000000 */
[----:B------:R-:W-:Y:S01]  /*1e60*/  ISETP.GE.AND P6, PT, R25, c[0x0][0x1fc], PT ;  /* 0x00007f0019007a0c */ /* 0x000fe20003fc6270 */
[----:B------:R1:W-:Y:S01]  /*1e70*/  LDGSTS.E.BYPASS.LTC128B.128 [R228+0x20080], [R4.64+0x100], !P5 ;  /* 0x2008010004e47fae */ /* 0x0003e2000e901d48 */
[----:B------:R-:W-:Y:S01]  /*1e80*/  ISETP.GE.AND P5, PT, R230, 0x10, PT ;  /* 0x00000010e600780c */ /* 0x000fe20003fa6270 */
[----:B--2---:R-:W-:Y:S01]  /*1e90*/  IMAD.WIDE.U32 R2, R234, c[0x0][0x288], R14 ;  /* 0x0000a200ea027a25 */ /* 0x004fe200078e000e */
[----:B------:R-:W-:-:S03]  /*1ea0*/  LEA.HI R14, R29, R230, RZ, 0x4 ;  /* 0x000000e61d0e7211 */ /* 0x000fc600078f20ff */
[----:B------:R-:W-:Y:S01]  /*1eb0*/  IMAD.IADD R3, R3, 0x1, R0 ;  /* 0x0000000103037824 */ /* 0x000fe200078e0200 */
[----:B------:R-:W-:Y:S02]  /*1ec0*/  SHF.R.S32.HI R0, RZ, 0x2, R11 ;  /* 0x00000002ff007819 */ /* 0x000fe4000001140b */
[----:B------:R-:W-:Y:S01]  /*1ed0*/  SHF.R.S32.HI R6, RZ, 0x4, R14 ;  /* 0x00000004ff067819 */ /* 0x000fe2000001140e */
[----:B------:R-:W-:Y:S01]  /*1ee0*/  IMAD.WIDE.U32 R248, R232, c[0x0][0x290], R2 ;  /* 0x0000a400e8f87a25 */ /* 0x000fe200078e0002 */
[----:B------:R-:W-:Y:S02]  /*1ef0*/  LEA.HI R7, R7, R0, RZ, 0x3 ;  /* 0x0000000007077211 */ /* 0x000fe400078f18ff */
[----:B------:R-:W-:Y:S02]  /*1f00*/  LEA.HI R8, R14, R6, RZ, 0x1 ;  /* 0x000000060e087211 */ /* 0x000fe400078f08ff */
[----:B------:R-:W-:Y:S02]  /*1f10*/  LOP3.LUT R7, R7, 0xfffffff8, RZ, 0xc0, !PT ;  /* 0xfffffff807077812 */ /* 0x000fe400078ec0ff */
[----:B------:R-:W-:-:S02]  /*1f20*/  LOP3.LUT R8, R8, 0xfffffffe, RZ, 0xc0, !PT ;  /* 0xfffffffe08087812 */ /* 0x000fc400078ec0ff */
[----:B------:R-:W-:Y:S01]  /*1f30*/  IADD3 R3, P0, R22, R248, RZ ;  /* 0x000000f816037210 */ /* 0x000fe20007f1e0ff */
[----:B------:R-:W-:Y:S01]  /*1f40*/  IMAD.IADD R12, R0, 0x1, -R7 ;  /* 0x00000001000c7824 */ /* 0x000fe200078e0a07 */
[----:B------:R-:W-:Y:S01]  /*1f50*/  SHF.R.S32.HI R7, RZ, 0x1f, R9 ;  /* 0x0000001fff077819 */ /* 0x000fe20000011409 */
[----:B------:R-:W-:Y:S01]  /*1f60*/  IMAD.IADD R0, R6, 0x1, -R8 ;  /* 0x0000000106007824 */ /* 0x000fe200078e0a08 */
[----:B------:R-:W-:Y:S01]  /*1f70*/  LEA.HI R6, R29, R230, RZ, 0x7 ;  /* 0x000000e61d067211 */ /* 0x000fe200078f38ff */
[----:B------:R-:W-:Y:S02]  /*1f80*/  IMAD R8, R28, c[0x0][0x290], RZ ;  /* 0x0000a4001c087a24 */ /* 0x000fe400078e02ff */
[----:B------:R-:W-:Y:S01]  /*1f90*/  IMAD.SHL.U32 R2, R12, 0x10, RZ ;  /* 0x000000100c027824 */ /* 0x000fe200078e00ff */
[----:B------:R-:W-:Y:S01]  /*1fa0*/  SHF.R.S32.HI R17, RZ, 0x7, R6 ;  /* 0x00000007ff117819 */ /* 0x000fe20000011406 */
[----:B-1----:R-:W-:Y:S01]  /*1fb0*/  IMAD R5, R232, c[0x0][0x294], R8 ;  /* 0x0000a500e8057a24 */ /* 0x002fe200078e0208 */
[----:B------:R-:W-:-:S02]  /*1fc0*/  LEA.HI R6, R7, R13, RZ, 0x2 ;  /* 0x0000000d07067211 */ /* 0x000fc400078f10ff */
[----:B------:R-:W-:Y:S01]  /*1fd0*/  LOP3.LUT R8, R11, 0x3ffffffc, RZ, 0xc0, !PT ;  /* 0x3ffffffc0b087812 */ /* 0x000fe200078ec0ff */
[----:B------:R-:W-:Y:S01]  /*1fe0*/  IMAD.SHL.U32 R7, R17, 0x8, RZ ;  /* 0x0000000811077824 */ /* 0x000fe200078e00ff */
[----:B------:R-:W-:Y:S01]  /*1ff0*/  LOP3.LUT R4, R6, 0xfffffffc, RZ, 0xc0, !PT ;  /* 0xfffffffc06047812 */ /* 0x000fe200078ec0ff */
[----:B------:R-:W-:-:S03]  /*2000*/  IMAD.IADD R252, R249, 0x1, R5 ;  /* 0x00000001f9fc7824 */ /* 0x000fc600078e0205 */
[----:B------:R-:W-:Y:S01]  /*2010*/  LOP3.LUT R16, R7, 0x8, RZ, 0xc0, !PT ;  /* 0x0000000807107812 */ /* 0x000fe200078ec0ff */
[----:B------:R-:W-:Y:S02]  /*2020*/  IMAD.IADD R15, R13, 0x1, -R4 ;  /* 0x000000010d0f7824 */ /* 0x000fe400078e0a04 */
[----:B------:R-:W-:Y:S01]  /*2030*/  IMAD.X R4, R19, 0x1, R252, P0 ;  /* 0x0000000113047824 */ /* 0x000fe200000e06fc */
[----:B------:R-:W-:Y:S01]  /*2040*/  LOP3.LUT R2, R16, 0x70, R2, 0xf8, !PT ;  /* 0x0000007010027812 */ /* 0x000fe200078ef802 */
[C---:B------:R-:W-:Y:S01]  /*2050*/  IMAD.SHL.U32 R7, R15.reuse, 0x100, RZ ;  /* 0x000001000f077824 */ /* 0x040fe200078e00ff */
[----:B------:R-:W-:Y:S02]  /*2060*/  LEA.HI R5, R15, R15, RZ, 0x1 ;  /* 0x0000000f0f057211 */ /* 0x000fe400078f08ff */
[----:B------:R-:W-:Y:S02]  /*2070*/  LEA R10, P0, R3, c[0x0][0x280], 0x2 ;  /* 0x0000a000030a7a11 */ /* 0x000fe400078010ff */
[----:B------:R-:W-:Y:S01]  /*2080*/  LOP3.LUT R2, R2, 0x100, R7, 0xf8, !PT ;  /* 0x0000010002027812 */ /* 0x000fe200078ef807 */
[----:B------:R-:W-:Y:S01]  /*2090*/  IMAD.SHL.U32 R6, R5, 0x100, RZ ;  /* 0x0000010005067824 */ /* 0x000fe200078e00ff */
[----:B------:R-:W-:Y:S01]  /*20a0*/  LEA.HI.X R11, R3, c[0x0][0x284], R4, 0x2, P0 ;  /* 0x0000a100030b7a11 */ /* 0x000fe200000f1404 */
[C---:B------:R-:W-:Y:S01]  /*20b0*/  IMAD.IADD R5, R230.reuse, 0x1, -R8 ;  /* 0x00000001e6057824 */ /* 0x040fe200078e0a08 */
[----:B------:R-:W-:Y:S01]  /*20c0*/  SHF.R.U32.HI R3, RZ, 0x3, R2 ;  /* 0x00000003ff037819 */ /* 0x000fe20000011602 */
[----:B------:R-:W-:Y:S01]  /*20d0*/  @!P5 IMAD.SHL.U32 R7, R230, 0x10, RZ ;  /* 0x00000010e607d824 */ /* 0x000fe200078e00ff */
[----:B------:R-:W-:-:S02]  /*20e0*/  LOP3.LUT R4, R6, 0x7ffffe00, RZ, 0xc0, !PT ;  /* 0x7ffffe0006047812 */ /* 0x000fc400078ec0ff */
[----:B------:R-:W-:Y:S02]  /*20f0*/  LOP3.LUT R6, R9, 0xffffffe0, RZ, 0xc0, !PT ;  /* 0xffffffe009067812 */ /* 0x000fe400078ec0ff */
[----:B------:R-:W-:Y:S01]  /*2100*/  LOP3.LUT R2, R2, 0x28, R3, 0x78, !PT ;  /* 0x0000002802027812 */ /* 0x000fe200078e7803 */
[----:B------:R-:W-:Y:S01]  /*2110*/  IMAD R5, R5, 0x2, R4 ;  /* 0x0000000205057824 */ /* 0x000fe200078e0204 */
[----:B------:R-:W-:Y:S01]  /*2120*/  LOP3.LUT R4, R14, 0xfffffff0, RZ, 0xc0, !PT ;  /* 0xfffffff00e047812 */ /* 0x000fe200078ec0ff */
[----:B------:R-:W-:Y:S01]  /*2130*/  IMAD.IADD R3, R230, 0x1, -R6 ;  /* 0x00000001e6037824 */ /* 0x000fe200078e0a06 */
[----:B------:R1:W-:Y:S01]  /*2140*/  @!P5 LDGSTS.E.BYPASS.LTC128B.128 [R7+0x21280], [R10.64] ;  /* 0x212800000a07dfae */ /* 0x0003e2000b901d48 */
[----:B------:R-:W-:Y:S01]  /*2150*/  IMAD.IADD R6, R5, 0x1, R2 ;  /* 0x0000000105067824 */ /* 0x000fe200078e0202 */
[----:B------:R-:W-:Y:S01]  /*2160*/  LOP3.LUT P0, RZ, R12, 0x1, RZ, 0xc0, !PT ;  /* 0x000000010cff7812 */ /* 0x000fe2000780c0ff */
[----:B------:R-:W-:Y:S01]  /*2170*/  IMAD.IADD R2, R230, 0x1, -R4 ;  /* 0x00000001e6027824 */ /* 0x000fe200078e0a04 */
[----:B------:R-:W-:Y:S01]  /*2180*/  SHF.R.S32.HI R4, RZ, 0x1f, R3 ;  /* 0x0000001fff047819 */ /* 0x000fe20000011403 */
[----:B------:R-:W-:Y:S01]  /*2190*/  IMAD.SHL.U32 R226, R6, 0x2, RZ ;  /* 0x0000000206e27824 */ /* 0x000fe200078e00ff */
[----:B------:R-:W-:Y:S01]  /*21a0*/  SEL R14, RZ, 0xffffffff, P6 ;  /* 0xffffffffff0e7807 */ /* 0x000fe20003000000 */
[----:B------:R-:W-:Y:S01]  /*21b0*/  IMAD.SHL.U32 R5, R2, 0x10, RZ ;  /* 0x0000001002057824 */ /* 0x000fe200078e00ff */
[----:B------:R-:W-:Y:S01]  /*21c0*/  LEA.HI R8, R4, R3, RZ, 0x2 ;  /* 0x0000000304087211 */ /* 0x000fe200078f10ff */
[----:B------:R-:W-:Y:S01]  /*21d0*/  IMAD.SHL.U32 R212, R2, 0x2, RZ ;  /* 0x0000000202d47824 */ /* 0x000fe200078e00ff */
[----:B------:R-:W-:Y:S01]  /*21e0*/  IADD3 R6, R226, 0x21480, RZ ;  /* 0x00021480e2067810 */ /* 0x000fe20007ffe0ff */
[----:B------:R-:W0:Y:S01]  /*21f0*/  LDGDEPBAR ;  /* 0x00000000000079af */ /* 0x000e220000000000 */
[----:B------:R-:W-:-:S02]  /*2200*/  LOP3.LUT R4, R5, 0xf0, RZ, 0xc0, !PT ;  /* 0x000000f005047812 */ /* 0x000fc400078ec0ff */
[----:B------:R-:W-:Y:S01]  /*2210*/  LOP3.LUT R5, R8, 0x7ffffffc, RZ, 0xc0, !PT ;  /* 0x7ffffffc08057812 */ /* 0x000fe200078ec0ff */
[----:B------:R-:W0:Y:S01]  /*2220*/  LDGDEPBAR ;  /* 0x00000000000079af */ /* 0x000e220000000000 */
[----:B------:R-:W-:Y:S02]  /*2230*/  LOP3.LUT R12, R4, R16, RZ, 0xfc, !PT ;  /* 0x00000010040c7212 */ /* 0x000fe400078efcff */
[----:B------:R-:W-:Y:S02]  /*2240*/  LOP3.LUT P6, RZ, R23, 0x2, RZ, 0xc0, !PT ;  /* 0x0000000217ff7812 */ /* 0x000fe400078cc0ff */
[----:B------:R-:W-:Y:S02]  /*2250*/  IADD3 R227, R226, 0x215a0, RZ ;  /* 0x000215a0e2e37810 */ /* 0x000fe40007ffe0ff */
[----:B------:R-:W-:Y:S01]  /*2260*/  LOP3.LUT R212, R12, 0x18, R212, 0x78, !PT ;  /* 0x000000180cd47812 */ /* 0x000fe200078e78d4 */
[----:B------:R-:W-:Y:S01]  /*2270*/  IMAD.MOV.U32 R12, RZ, RZ, 0x20 ;  /* 0x00000020ff0c7424 */ /* 0x000fe200078e00ff */
[----:B------:R-:W-:Y:S01]  /*2280*/  @P0 IADD3 R227, R6, 0xe0, RZ ;  /* 0x000000e006e30810 */ /* 0x000fe20007ffe0ff */
[----:B------:R-:W-:Y:S01]  /*2290*/  IMAD.SHL.U32 R6, R0, 0x20, RZ ;  /* 0x0000002000067824 */ /* 0x000fe200078e00ff */
[----:B------:R-:W-:Y:S01]  /*22a0*/  LEA.HI R9, R17, R17, RZ, 0x1 ;  /* 0x0000001111097211 */ /* 0x000fe200078f08ff */
[----:B-1----:R-:W-:Y:S01]  /*22b0*/  IMAD.SHL.U32 R7, R13, 0x100, RZ ;  /* 0x000001000d077824 */ /* 0x002fe200078e00ff */
[----:B------:R-:W-:Y:S01]  /*22c0*/  ISETP.GE.AND P5, PT, R27, c[0x0][0x1fc], PT ;  /* 0x00007f001b007a0c */ /* 0x000fe20003fa6270 */
[----:B------:R-:W-:Y:S01]  /*22d0*/  IMAD.IADD R13, R3, 0x1, -R5 ;  /* 0x00000001030d7824 */ /* 0x000fe200078e0a05 */
[----:B------:R-:W-:Y:S01]  /*22e0*/  SHF.R.S32.HI R3, RZ, 0x1f, R2 ;  /* 0x0000001fff037819 */ /* 0x000fe20000011402 */
[----:B------:R-:W-:Y:S01]  /*22f0*/  IMAD.SHL.U32 R10, R24, 0x8, RZ ;  /* 0x00000008180a7824 */ /* 0x000fe200078e00ff */
[----:B------:R-:W-:Y:S01]  /*2300*/  LOP3.LUT P0, RZ, R23, 0x4, RZ, 0xc0, !PT ;  /* 0x0000000417ff7812 */ /* 0x000fe2000780c0ff */
[----:B------:R-:W-:Y:S01]  /*2310*/  IMAD.SHL.U32 R212, R212, 0x2, RZ ;  /* 0x00000002d4d47824 */ /* 0x000fe200078e00ff */
[----:B------:R-:W-:Y:S01]  /*2320*/  LEA.HI R214, R3, R2, RZ, 0x3 ;  /* 0x0000000203d67211 */ /* 0x000fe200078f18ff */
[----:B------:R-:W-:Y:S01]  /*2330*/  IMAD.SHL.U32 R3, R23, 0x40, RZ ;  /* 0x0000004017037824 */ /* 0x000fe200078e00ff */
[----:B------:R-:W-:Y:S01]  /*2340*/  LOP3.LUT R11, R4, 0x100, R7, 0xf8, !PT ;  /* 0x00000100040b7812 */ /* 0x000fe200078ef807 */
[----:B------:R-:W-:Y:S01]  /*2350*/  IMAD.SHL.U32 R4, R15, 0x10, RZ ;  /* 0x000000100f047824 */ /* 0x000fe200078e00ff */
[C---:B------:R-:W-:Y:S01]  /*2360*/  LOP3.LUT R5, R214.reuse, 0xfffffff8, RZ, 0xc0, !PT ;  /* 0xfffffff8d6057812 */ /* 0x040fe200078ec0ff */
[----:B------:R-:W-:Y:S01]  /*2370*/  IMAD.SHL.U32 R214, R214, 0x40, RZ ;  /* 0x00000040d6d67824 */ /* 0x000fe200078e00ff */
[----:B------:R-:W-:-:S02]  /*2380*/  SEL R209, R223, 0xfffffff0, !P6 ;  /* 0xfffffff0dfd17807 */ /* 0x000fc40007000000 */
[C---:B------:R-:W-:Y:S01]  /*2390*/  LOP3.LUT P6, RZ, R2.reuse, 0x2, RZ, 0xc0, !PT ;  /* 0x0000000202ff7812 */ /* 0x040fe200078cc0ff */
[----:B------:R-:W-:Y:S01]  /*23a0*/  IMAD.IADD R5, R2, 0x1, -R5 ;  /* 0x0000000102057824 */ /* 0x000fe200078e0a05 */
[----:B------:R-:W-:Y:S02]  /*23b0*/  LOP3.LUT R2, R9, 0x1ffffffe, RZ, 0xc0, !PT ;  /* 0x1ffffffe09027812 */ /* 0x000fe400078ec0ff */
[----:B------:R-:W-:Y:S02]  /*23c0*/  LOP3.LUT R3, R3, 0x1c0, RZ, 0xc0, !PT ;  /* 0x000001c003037812 */ /* 0x000fe400078ec0ff */
[----:B------:R-:W-:Y:S01]  /*23d0*/  SEL R210, R12, 0xffffffe0, !P0 ;  /* 0xffffffe00cd27807 */ /* 0x000fe20004000000 */
[----:B------:R-:W-:Y:S01]  /*23e0*/  IMAD.IADD R2, R17, 0x1, -R2 ;  /* 0x0000000111027824 */ /* 0x000fe200078e0a02 */
[----:B------:R-:W-:Y:S02]  /*23f0*/  SEL R9, RZ, 0x4, P5 ;  /* 0x00000004ff097807 */ /* 0x000fe40002800000 */
[C---:B------:R-:W-:Y:S01]  /*2400*/  LOP3.LUT P5, RZ, R5.reuse, 0x4, RZ, 0xc0, !PT ;  /* 0x0000000405ff7812 */ /* 0x040fe200078ac0ff */
[----:B------:R-:W-:Y:S01]  /*2410*/  IMAD R13, R2, 0x4, R13 ;  /* 0x00000004020d7824 */ /* 0x000fe200078e020d */
[C---:B------:R-:W-:Y:S01]  /*2420*/  LOP3.LUT P0, RZ, R5.reuse, 0x2, RZ, 0xc0, !PT ;  /* 0x0000000205ff7812 */ /* 0x040fe2000780c0ff */
[----:B------:R-:W-:Y:S01]  /*2430*/  IMAD.SHL.U32 R5, R5, 0x40, RZ ;  /* 0x0000004005057824 */ /* 0x000fe200078e00ff */
[----:B------:R-:W-:Y:S01]  /*2440*/  LEA.HI.SX32 R229, R8, R4, 0x1e ;  /* 0x0000000408e57211 */ /* 0x000fe200078ff2ff */
[----:B------:R-:W-:Y:S01]  /*2450*/  IMAD.SHL.U32 R2, R14, 0x2, RZ ;  /* 0x000000020e027824 */ /* 0x000fe200078e00ff */
[----:B------:R-:W-:Y:S01]  /*2460*/  LOP3.LUT R208, R3, 0x8, R26, 0xf8, !PT ;  /* 0x0000000803d07812 */ /* 0x000fe200078ef81a */
[----:B------:R-:W-:Y:S01]  /*2470*/  IMAD.SHL.U32 R251, R13, 0x2, RZ ;  /* 0x000000020dfb7824 */ /* 0x000fe200078e00ff */
[----:B------:R-:W-:-:S02]  /*2480*/  LOP3.LUT R4, R3, 0x30, R4, 0xf8, !PT ;  /* 0x0000003003047812 */ /* 0x000fc400078ef804 */
[----:B------:R-:W-:Y:S01]  /*2490*/  SHF.R.U32.HI R7, RZ, 0x3, R3 ;  /* 0x00000003ff077819 */ /* 0x000fe20000011603 */
[----:B------:R-:W-:Y:S01]  /*24a0*/  IMAD.SHL.U32 R3, R0, 0x8, RZ ;  /* 0x0000000800037824 */ /* 0x000fe200078e00ff */
[----:B------:R-:W-:Y:S01]  /*24b0*/  LOP3.LUT R6, R6, 0x20, RZ, 0xc0, !PT ;  /* 0x0000002006067812 */ /* 0x000fe200078ec0ff */
[----:B------:R-:W-:Y:S01]  /*24c0*/  IMAD.IADD R238, R238, 0x1, -R251 ;  /* 0x00000001eeee7824 */ /* 0x000fe200078e0afb */
[----:B------:R-:W-:Y:S02]  /*24d0*/  SHF.R.U32.HI R215, RZ, 0x3, R11 ;  /* 0x00000003ffd77819 */ /* 0x000fe4000001160b */
[----:B------:R-:W-:Y:S02]  /*24e0*/  LOP3.LUT R5, R5, 0x1c0, RZ, 0xc0, !PT ;  /* 0x000001c005057812 */ /* 0x000fe400078ec0ff */
[----:B------:R-:W-:Y:S02]  /*24f0*/  LOP3.LUT R10, R6, 0x18, R10, 0xf8, !PT ;  /* 0x00000018060a7812 */ /* 0x000fe400078ef80a */
[----:B------:R-:W-:-:S02]  /*2500*/  LOP3.LUT R3, R3, 0x8, RZ, 0xc0, !PT ;  /* 0x0000000803037812 */ /* 0x000fc400078ec0ff */
[----:B------:R-:W-:Y:S02]  /*2510*/  LOP3.LUT R215, R215, 0x38, RZ, 0xc0, !PT ;  /* 0x00000038d7d77812 */ /* 0x000fe400078ec0ff */
[----:B------:R-:W-:Y:S02]  /*2520*/  LOP3.LUT R4, R4, 0x8, R26, 0xf8, !PT ;  /* 0x0000000804047812 */ /* 0x000fe400078ef81a */
[----:B------:R-:W-:Y:S02]  /*2530*/  LOP3.LUT R214, R214, 0xfffffe00, RZ, 0xc0, !PT ;  /* 0xfffffe00d6d67812 */ /* 0x000fe400078ec0ff */
[----:B------:R-:W-:Y:S02]  /*2540*/  SHF.R.U32.HI R6, RZ, 0x3, R5 ;  /* 0x00000003ff067819 */ /* 0x000fe40000011605 */
[----:B------:R-:W-:Y:S02]  /*2550*/  LOP3.LUT R8, R2, 0x2, R18, 0xe2, !PT ;  /* 0x0000000202087812 */ /* 0x000fe400078ee212 */
[----:B------:R-:W-:-:S02]  /*2560*/  LOP3.LUT R215, R215, R11, R3, 0x1e, !PT ;  /* 0x0000000bd7d77212 */ /* 0x000fc400078e1e03 */
[----:B------:R-:W-:Y:S01]  /*2570*/  LOP3.LUT R2, R4, R7, RZ, 0x3c, !PT ;  /* 0x0000000704027212 */ /* 0x000fe200078e3cff */
[----:B------:R-:W-:Y:S01]  /*2580*/  IMAD R4, R15, 0x400, R214 ;  /* 0x000004000f047824 */ /* 0x000fe200078e02d6 */
[----:B------:R-:W-:Y:S02]  /*2590*/  LOP3.LUT R3, R6, R5, R3, 0x1e, !PT ;  /* 0x0000000506037212 */ /* 0x000fe400078e1e03 */
[----:B------:R-:W-:Y:S01]  /*25a0*/  LOP3.LUT R208, R208, R7, RZ, 0x3c, !PT ;  /* 0x00000007d0d07212 */ /* 0x000fe200078e3cff */
[----:B------:R-:W-:Y:S01]  /*25b0*/  IMAD R219, R0, 0x200, R2 ;  /* 0x0000020000db7824 */ /* 0x000fe200078e0202 */
[----:B------:R-:W-:Y:S01]  /*25c0*/  SEL R223, R223, 0xfffffff0, !P0 ;  /* 0xfffffff0dfdf7807 */ /* 0x000fe20004000000 */
[----:B------:R-:W-:Y:S01]  /*25d0*/  IMAD.IADD R220, R4, 0x1, R3 ;  /* 0x0000000104dc7824 */ /* 0x000fe200078e0203 */
[----:B------:R-:W-:Y:S01]  /*25e0*/  LOP3.LUT R5, R6, R10, R5, 0x1e, !PT ;  /* 0x0000000a06057212 */ /* 0x000fe200078e1e05 */
[----:B------:R-:W-:Y:S01]  /*25f0*/  IMAD R208, R17, 0x200, R208 ;  /* 0x0000020011d07824 */ /* 0x000fe200078e02d0 */
[----:B------:R-:W-:Y:S01]  /*2600*/  SEL R213, R213, 0xe0, !P6 ;  /* 0x000000e0d5d57807 */ /* 0x000fe20007000000 */
[----:B------:R-:W-:Y:S01]  /*2610*/  IMAD.SHL.U32 R217, R220, 0x2, RZ ;  /* 0x00000002dcd97824 */ /* 0x000fe200078e00ff */
[----:B------:R-:W-:Y:S01]  /*2620*/  SEL R0, R12, 0xffffffe0, !P5 ;  /* 0xffffffe00c007807 */ /* 0x000fe20006800000 */
[----:B------:R-:W-:Y:S01]  /*2630*/  IMAD.SHL.U32 R208, R208, 0x2, RZ ;  /* 0x00000002d0d07824 */ /* 0x000fe200078e00ff */
[----:B------:R-:W-:Y:S01]  /*2640*/  LOP3.LUT R214, R5, R214, RZ, 0xfc, !PT ;  /* 0x000000d605d67212 */ /* 0x000fe200078efcff */
[----:B------:R-:W-:Y:S01]  /*2650*/  IMAD.SHL.U32 R222, R223, 0x2, RZ ;  /* 0x00000002dfde7824 */ /* 0x000fe200078e00ff */
[----:B------:R-:W-:Y:S01]  /*2660*/  IADD3 R216, R217, 0x1b080, RZ ;  /* 0x0001b080d9d87810 */ /* 0x000fe20007ffe0ff */
[--C-:B------:R-:W-:Y:S01]  /*2670*/  IMAD R209, R209, 0x2, R208.reuse ;  /* 0x00000002d1d17824 */ /* 0x100fe200078e02d0 */
[----:B------:R-:W-:Y:S01]  /*2680*/  LOP3.LUT R233, R8, R9, RZ, 0xfc, !PT ;  /* 0x0000000908e97212 */ /* 0x000fe200078efcff */
[----:B------:R-:W-:Y:S01]  /*2690*/  IMAD R211, R210, 0x2, R208 ;  /* 0x00000002d2d37824 */ /* 0x000fe200078e02d0 */
[----:B------:R-:W-:Y:S01]  /*26a0*/  LEA R215, R215, 0x23c80, 0x1 ;  /* 0x00023c80d7d77811 */ /* 0x000fe200078e08ff */
[----:B------:R-:W-:Y:S01]  /*26b0*/  IMAD R213, R213, 0x2, R212 ;  /* 0x00000002d5d57824 */ /* 0x000fe200078e02d4 */
[----:B------:R-:W-:Y:S01]  /*26c0*/  LEA R214, R214, 0x80, 0x1 ;  /* 0x00000080d6d67811 */ /* 0x000fe200078e08ff */
[----:B------:R-:W-:-:S02]  /*26d0*/  IMAD R210, R210, 0x2, R209 ;  /* 0x00000002d2d27824 */ /* 0x000fc400078e02d1 */
[----:B------:R-:W-:Y:S02]  /*26e0*/  IMAD R216, R0, 0x2, R216 ;  /* 0x0000000200d87824 */ /* 0x000fe400078e02d8 */
[C---:B------:R-:W-:Y:S02]  /*26f0*/  IMAD.IADD R221, R220.reuse, 0x1, R0 ;  /* 0x00000001dcdd7824 */ /* 0x040fe400078e0200 */
[----:B------:R-:W-:Y:S02]  /*2700*/  IMAD.IADD R218, R217, 0x1, R222 ;  /* 0x00000001d9da7824 */ /* 0x000fe400078e02de */
[----:B---3--:R-:W-:Y:S02]  /*2710*/  IMAD.IADD R224, R220, 0x1, R223 ;  /* 0x00000001dce07824 */ /* 0x008fe400078e02df */
.L_x_1139:
[----:B------:R-:W-:Y:S04]  /*2720*/  DEPBAR.LE SB0, 0x1 ;  /* 0x000080400000791a */ /* 0x000fe80000000000 */
[----:B------:R-:W-:Y:S01]  /*2730*/  BAR.SYNC.DEFER_BLOCKING 0x0 ;  /* 0x0000000000007b1d */ /* 0x000fe20000010000 */
[----:B------:R-:W-:Y:S01]  /*2740*/  MOV R0, UR4 ;  /* 0x0000000400007c02 */ /* 0x000fe20008000f00 */
[----:B------:R-:W-:Y:S01]  /*2750*/  IMAD.U32 R18, RZ, RZ, UR4 ;  /* 0x00000004ff127e24 */ /* 0x000fe2000f8e00ff */
[----:B------:R-:W-:Y:S01]  /*2760*/  IADD3 R225, R190, 0x1, RZ ;  /* 0x00000001bee17810 */ /* 0x000fe20007ffe0ff */
[----:B------:R-:W-:Y:S01]  /*2770*/  IMAD.U32 R189, RZ, RZ, UR4 ;  /* 0x00000004ffbd7e24 */ /* 0x000fe2000f8e00ff */
[----:B------:R-:W-:Y:S01]  /*2780*/  MOV R235, R190 ;  /* 0x000000be00eb7202 */ /* 0x000fe20000000f00 */
[----:B------:R-:W-:Y:S01]  /*2790*/  IMAD R0, R0, 0x3000, R220 ;  /* 0x0000300000007824 */ /* 0x000fe200078e02dc */
[----:B------:R-:W-:Y:S01]  /*27a0*/  ISETP.GE.AND P0, PT, R225, R239, PT ;  /* 0x000000efe100720c */ /* 0x000fe20003f06270 */
[----:B------:R-:W-:Y:S01]  /*27b0*/  IMAD R38, R18, 0x3000, R221 ;  /* 0x0000300012267824 */ /* 0x000fe200078e02dd */
[----:B------:R-:W-:Y:S01]  /*27c0*/  LEA R189, R189, R229, 0x6 ;  /* 0x000000e5bdbd7211 */ /* 0x000fe200078e30ff */
[----:B------:R-:W-:Y:S01]  /*27d0*/  IMAD.SHL.U32 R104, R0, 0x2, RZ ;  /* 0x0000000200687824 */ /* 0x000fe200078e00ff */
[----:B------:R-:W-:Y:S02]  /*27e0*/  MOV R0, UR4 ;  /* 0x0000000400007c02 */ /* 0x000fe40008000f00 */
[----:B------:R-:W-:Y:S03]  /*27f0*/  SHF.L.U32 R172, R38, 0x1, RZ ;  /* 0x0000000126ac7819 */ /* 0x000fe600000006ff */
[----:B------:R-:W-:Y:S04]  /*2800*/  IMAD R0, R0, 0x3000, R223 ;  /* 0x0000300000007824 */ /* 0x000fe800078e02df */
[--C-:B------:R-:W-:Y:S02]  /*2810*/  IMAD.IADD R6, R220, 0x1, R0.reuse ;  /* 0x00000001dc067824 */ /* 0x100fe400078e0200 */
[----:B------:R-:W-:Y:S01]  /*2820*/  IMAD.IADD R0, R221, 0x1, R0 ;  /* 0x00000001dd007824 */ /* 0x000fe200078e0200 */
[----:B------:R-:W-:Y:S02]  /*2830*/  LDSM.16.M88.2 R4, [R208+0x80] ;  /* 0x00008000d004783b */ /* 0x000fe40000000100 */
[----:B------:R-:W-:Y:S02]  /*2840*/  SHF.L.U32 R28, R6, 0x1, RZ ;  /* 0x00000001061c7819 */ /* 0x000fe400000006ff */
[----:B------:R-:W-:Y:S01]  /*2850*/  SHF.L.U32 R173, R0, 0x1, RZ ;  /* 0x0000000100ad7819 */ /* 0x000fe200000006ff */
[----:B------:R-:W1:Y:S01]  /*2860*/  LDSM.16.M88.4 R20, [R104+0xf080] ;  /* 0x00f080006814783b */ /* 0x000e620000000200 */
[----:B------:R-:W-:Y:S03]  /*2870*/  IMAD.U32 R0, RZ, RZ, UR4 ;  /* 0x00000004ff007e24 */ /* 0x000fe6000f8e00ff */
[----:B------:R-:W2:Y:S01]  /*2880*/  LDSM.16.M88.2 R2, [R208+0x880] ;  /* 0x00088000d002783b */ /* 0x000ea20000000100 */
[----:B------:R-:W-:Y:S03]  /*2890*/  IMAD R0, R0, 0x3000, R224 ;  /* 0x0000300000007824 */ /* 0x000fe600078e02e0 */
[----:B------:R-:W3:Y:S02]  /*28a0*/  LDSM.16.M88.2 R12, [R208+0x1080] ;  /* 0x00108000d00c783b */ /* 0x000ee40000000100 */
[----:B------:R-:W-:Y:S02]  /*28b0*/  SHF.L.U32 R0, R0, 0x1, RZ ;  /* 0x0000000100007819 */ /* 0x000fe400000006ff */
        /* <DEDUP_REMOVED lines=145> */
[----:B---34-:R-:W-:Y:S01]  /*31d0*/  SHF.R.S32.HI R0, RZ, 0x1f, R225 ;  /* 0x0000001fff007819 */ /* 0x018fe200000114e1 */
[----:B------:R-:W3:Y:S01]  /*31e0*/  LDL.64 R192, [R1] ;  /* 0x0000000001c07983 */ /* 0x000ee20000100a00 */
[----:B------:R-:W-:Y:S01]  /*31f0*/  @!P1 LEA R24, R190, 0x40, 0x6 ;  /* 0x00000040be189811 */ /* 0x000fe200078e30ff */
[C---:B------:R-:W-:Y:S02]  /*3200*/  IMAD.WIDE.U32 R28, R225.reuse, c[0x0][0x178], RZ ;  /* 0x00005e00e11c7a25 */ /* 0x040fe400078e00ff */
[----:B------:R-:W4:Y:S02]  /*3210*/  LDL R191, [R1+0x8] ;  /* 0x0000080001bf7983 */ /* 0x000f240000100800 */
[----:B------:R-:W-:Y:S02]  /*3220*/  IMAD R0, R0, c[0x0][0x178], RZ ;  /* 0x00005e0000007a24 */ /* 0x000fe400078e02ff */
[----:B------:R-:W-:Y:S02]  /*3230*/  IMAD.SHL.U32 R25, R28, 0x40, RZ ;  /* 0x000000401c197824 */ /* 0x000fe400078e00ff */
[----:B------:R-:W-:Y:S02]  /*3240*/  IMAD R30, R225, c[0x0][0x17c], R0 ;  /* 0x00005f00e11e7a24 */ /* 0x000fe400078e0200 */
[----:B------:R-:W-:Y:S02]  /*3250*/  IMAD.MOV.U32 R32, RZ, RZ, -0x40 ;  /* 0xffffffc0ff207424 */ /* 0x000fe400078e00ff */
[----:B------:R-:W-:Y:S02]  /*3260*/  IMAD.IADD R30, R29, 0x1, R30 ;  /* 0x000000011d1e7824 */ /* 0x000fe400078e021e */
[----:B------:R-:W-:Y:S04]  /*3270*/  IMAD R32, R225, R32, c[0x0][0x168] ;  /* 0x00005a00e1207624 */ /* 0x000fe800078e0220 */
[----:B------:R-:W-:Y:S01]  /*3280*/  IMAD.IADD R32, R32, 0x1, -R236 ;  /* 0x0000000120207824 */ /* 0x000fe200078e0aec */
[C---:B---3--:R-:W-:Y:S04]  /*3290*/  @!P1 IADD3 R0, P5, R24.reuse, R192, RZ ;  /* 0x000000c018009210 */ /* 0x048fe80007fbe0ff */
[----:B----4-:R-:W-:Y:S02]  /*32a0*/  @!P1 LEA.HI.X.SX32 R29, R24, R191, 0x1, P5 ;  /* 0x000000bf181d9211 */ /* 0x010fe400028f0eff */
[----:B------:R-:W-:Y:S02]  /*32b0*/  IADD3 R33, P6, P5, R246, UR11, R25 ;  /* 0x0000000bf6217c10 */ /* 0x000fe4000fdde019 */
[----:B------:R-:W-:Y:S04]  /*32c0*/  SHF.L.U64.HI R24, R28, 0x6, R30 ;  /* 0x000000061c187819 */ /* 0x000fe8000001021e */
[----:B------:R-:W-:Y:S02]  /*32d0*/  IADD3.X R34, R243, UR10, R24, P6, P5 ;  /* 0x0000000af3227c10 */ /* 0x000fe4000b7ea418 */
[----:B------:R-:W-:Y:S02]  /*32e0*/  IADD3 R25, P6, R25, R246, RZ ;  /* 0x000000f619197210 */ /* 0x000fe40007fde0ff */
[C---:B------:R-:W-:Y:S04]  /*32f0*/  @!P1 LEA R30, P5, R0.reuse, c[0x0][0x258], 0x2 ;  /* 0x00009600001e9a11 */ /* 0x040fe800078a10ff */
[----:B------:R-:W-:Y:S01]  /*3300*/  @!P1 LEA.HI.X R31, R0, c[0x0][0x25c], R29, 0x2, P5 ;  /* 0x00009700001f9a11 */ /* 0x000fe200028f141d */
[----:B------:R-:W-:Y:S01]  /*3310*/  IMAD.X R0, R24, 0x1, R243, P6 ;  /* 0x0000000118007824 */ /* 0x000fe200030e06f3 */
[----:B------:R-:W-:Y:S02]  /*3320*/  LEA R28, P5, R25, c[0x0][0x160], 0x1 ;  /* 0x00005800191c7a11 */ /* 0x000fe400078a08ff */
[----:B------:R-:W-:Y:S02]  /*3330*/  LEA R24, P6, R33, c[0x0][0x160], 0x1 ;  /* 0x0000580021187a11 */ /* 0x000fe400078c08ff */
[----:B------:R-:W-:Y:S02]  /*3340*/  LEA.HI.X R29, R25, c[0x0][0x164], R0, 0x1, P5 ;  /* 0x00005900191d7a11 */ /* 0x000fe400028f0c00 */
[----:B------:R-:W-:Y:S01]  /*3350*/  LEA.HI.X R25, R33, c[0x0][0x164], R34, 0x1, P6 ;  /* 0x0000590021197a11 */ /* 0x000fe200030f0c22 */
[----:B------:R-:W-:Y:S01]  /*3360*/  IMAD.U32 R33, RZ, RZ, UR13 ;  /* 0x0000000dff217e24 */ /* 0x000fe2000f8e00ff */
[----:B------:R-:W-:Y:S02]  /*3370*/  ISETP.LT.OR P6, PT, R32, 0x1, !P4 ;  /* 0x000000012000780c */ /* 0x000fe400067c1670 */
[----:B------:R-:W-:Y:S02]  /*3380*/  IADD3 R0, R228, 0xf080, RZ ;  /* 0x0000f080e4007810 */ /* 0x000fe40007ffe0ff */
[C---:B------:R-:W-:Y:S03]  /*3390*/  ISETP.LT.OR P5, PT, R32.reuse, 0x1, !P3 ;  /* 0x000000012000780c */ /* 0x040fe60005fa1670 */
[----:B------:R-:W-:Y:S06]  /*33a0*/  IMAD R0, R33, 0x6000, R0 ;  /* 0x0000600021007824 */ /* 0x000fec00078e0200 */
        /* <DEDUP_REMOVED lines=10> */
[----:B------:R-:W-:Y:S09]  /*3450*/  ISETP.LT.OR P5, PT, R32, 0x21, !P2 ;  /* 0x000000212000780c */ /* 0x000ff200057a1670 */
[----:B------:R4:W-:Y:S04]  /*3460*/  LDGSTS.E.BYPASS.LTC128B.128 [R0+0x3000], [R24.64+0x80], !P6 ;  /* 0x0300008018007fae */ /* 0x0009e8000f101d48 */
[----:B------:R4:W-:Y:S01]  /*3470*/  LDGSTS.E.BYPASS.LTC128B.128 [R0+0x5000], [R24.64+0x100], !P5 ;  /* 0x0500010018007fae */ /* 0x0009e2000e901d48 */
[----:B---3--:R-:W-:Y:S02]  /*3480*/  IMAD.SHL.U32 R29, R230, 0x4, RZ ;  /* 0x00000004e61d7824 */ /* 0x008fe400078e00ff */
[----:B------:R-:W-:Y:S04]  /*3490*/  IMAD.U32 R28, RZ, RZ, UR13 ;  /* 0x0000000dff1c7e24 */ /* 0x000fe8000f8e00ff */
[----:B------:R-:W-:Y:S04]  /*34a0*/  @!P1 IMAD R28, R28, 0x40, R29 ;  /* 0x000000401c1c9824 */ /* 0x000fe800078e021d */
[----:B------:R-:W-:Y:S05]  /*34b0*/  @!P1 IMAD.SHL.U32 R28, R28, 0x4, RZ ;  /* 0x000000041c1c9824 */ /* 0x000fea00078e00ff */
[----:B------:R4:W-:Y:S02]  /*34c0*/  @!P1 LDGSTS.E.BYPASS.LTC128B.128 [R28+0x21080], [R30.64] ;  /* 0x210800001e1c9fae */ /* 0x0009e4000b901d48 */
.L_x_1137:
[C---:B-1-34-:R-:W-:Y:S01]  /*34d0*/  HMMA.16816.F32.BF16 R24, R104.reuse, R26, RZ ;  /* 0x0000001a6818723c */ /* 0x05afe200000418ff */
[----:B------:R-:W0:Y:S03]  /*34e0*/  LDGDEPBAR ;  /* 0x00000000000079af */ /* 0x000e260000000000 */
[----:B------:R-:W-:Y:S04]  /*34f0*/  IMAD.IADD R0, R222, 0x1, R216 ;  /* 0x00000001de007824 */ /* 0x000fe800078e02d8 */
[C---:B------:R-:W-:Y:S08]  /*3500*/  HMMA.16816.F32.BF16 R28, R104.reuse, R108, RZ ;  /* 0x0000006c681c723c */ /* 0x040ff000000418ff */
[C---:B------:R-:W-:Y:S01]  /*3510*/  HMMA.16816.F32.BF16 R32, R104.reuse, R2, RZ ;  /* 0x000000026820723c */ /* 0x040fe200000418ff */
[----:B------:R-:W-:Y:S07]  /*3520*/  LDSM.16.M88.2 R2, [R211+0x7880] ;  /* 0x00788000d302783b */ /* 0x000fee0000000100 */
[C---:B------:R-:W-:Y:S01]  /*3530*/  HMMA.16816.F32.BF16 R36, R104.reuse, R110, RZ ;  /* 0x0000006e6824723c */ /* 0x040fe200000418ff */
[----:B------:R-:W1:Y:S07]  /*3540*/  LDSM.16.M88.4 R108, [R216] ;  /* 0x00000000d86c783b */ /* 0x000e6e0000000200 */
[----:B------:R-:W-:Y:S01]  /*3550*/  HMMA.16816.F32.BF16 R40, R104, R172, RZ ;  /* 0x000000ac6828723c */ /* 0x000fe200000418ff */
[----:B------:R-:W3:Y:S04]  /*3560*/  LDSM.16.M88.2 R104, [R211+0x8080] ;  /* 0x00808000d368783b */ /* 0x000ee80000000100 */
[----:B------:R-:W4:Y:S03]  /*3570*/  LDSM.16.M88.2 R106, [R211+0x8880] ;  /* 0x00888000d36a783b */ /* 0x000f260000000100 */
[C---:B------:R-:W-:Y:S01]  /*3580*/  HMMA.16816.F32.BF16 R24, R176.reuse, R174, R24 ;  /* 0x000000aeb018723c */ /* 0x040fe20000041818 */
[----:B------:R-:W5:Y:S04]  /*3590*/  LDSM.16.M88.2 R172, [R211+0x9080] ;  /* 0x00908000d3ac783b */ /* 0x000f680000000100 */
[----:B------:R-:W2:Y:S03]  /*35a0*/  LDSM.16.M88.2 R174, [R211+0x9880] ;  /* 0x00988000d3ae783b */ /* 0x000ea60000000100 */
[C---:B------:R-:W-:Y:S01]  /*35b0*/  HMMA.16816.F32.BF16 R28, R176.reuse, R180, R28 ;  /* 0x000000b4b01c723c */ /* 0x040fe2000004181c */
[----:B------:R-:W-:Y:S07]  /*35c0*/  LDSM.16.M88.2 R180, [R210+0x8080] ;  /* 0x00808000d2b4783b */ /* 0x000fee0000000100 */
[C---:B------:R-:W-:Y:S08]  /*35d0*/  HMMA.16816.F32.BF16 R32, R176.reuse, R182, R32 ;  /* 0x000000b6b020723c */ /* 0x040ff00000041820 */
[C---:B------:R-:W-:Y:S08]  /*35e0*/  HMMA.16816.F32.BF16 R36, R176.reuse, R184, R36 ;  /* 0x000000b8b024723c */ /* 0x040ff00000041824 */
[----:B------:R-:W-:Y:S01]  /*35f0*/  HMMA.16816.F32.BF16 R40, R176, R186, R40 ;  /* 0x000000bab028723c */ /* 0x000fe20000041828 */
[----:B------:R-:W-:Y:S07]  /*3600*/  LDSM.16.M88.4 R176, [R0] ;  /* 0x0000000000b0783b */ /* 0x000fee0000000200 */
[C---:B-1----:R-:W-:Y:S01]  /*3610*/  HMMA.16816.F32.BF16 R24, R108.reuse, R2, R24 ;  /* 0x000000026c18723c */ /* 0x042fe20000041818 */
[----:B------:R-:W1:Y:S07]  /*3620*/  LDSM.16.M88.2 R2, [R210+0x7880] ;  /* 0x00788000d202783b */ /* 0x000e6e0000000100 */
[C---:B---3--:R-:W-:Y:S01]  /*3630*/  HMMA.16816.F32.BF16 R28, R108.reuse, R104, R28 ;  /* 0x000000686c1c723c */ /* 0x048fe2000004181c */
[----:B------:R-:W3:Y:S07]  /*3640*/  LDSM.16.M88.2 R104, [R210+0x8880] ;  /* 0x00888000d268783b */ /* 0x000eee0000000100 */
[C---:B----4-:R-:W-:Y:S01]  /*3650*/  HMMA.16816.F32.BF16 R32, R108.reuse, R106, R32 ;  /* 0x0000006a6c20723c */ /* 0x050fe20000041820 */
[----:B------:R-:W4:Y:S07]  /*3660*/  LDSM.16.M88.2 R106, [R210+0x9080] ;  /* 0x00908000d26a783b */ /* 0x000f2e0000000100 */
[C---:B-----5:R-:W-:Y:S01]  /*3670*/  HMMA.16816.F32.BF16 R36, R108.reuse, R172, R36 ;  /* 0x000000ac6c24723c */ /* 0x060fe20000041824 */
[----:B------:R-:W5:Y:S07]  /*3680*/  LDSM.16.M88.2 R172, [R210+0x9880] ;  /* 0x00988000d2ac783b */ /* 0x000f6e0000000100 */
[----:B--2---:R-:W-:Y:S01]  /*3690*/  HMMA.16816.F32.BF16 R40, R108, R174, R40 ;  /* 0x000000ae6c28723c */ /* 0x004fe20000041828 */
[----:B------:R-:W-:Y:S04]  /*36a0*/  LDSM.16.M88.2 R174, [R208+0xa080] ;  /* 0x00a08000d0ae783b */ /* 0x000fe80000000100 */
[----:B------:R-:W2:Y:S03]  /*36b0*/  LDSM.16.M88.4 R108, [R217+0x1d080] ;  /* 0x01d08000d96c783b */ /* 0x000ea60000000200 */
[C---:B-1----:R-:W-:Y:S01]  /*36c0*/  HMMA.16816.F32.BF16 R24, R176.reuse, R2, R24 ;  /* 0x00000002b018723c */ /* 0x042fe20000041818 */
[----:B------:R-:W1:Y:S07]  /*36d0*/  LDSM.16.M88.2 R2, [R208+0xa880] ;  /* 0x00a88000d002783b */ /* 0x000e6e0000000100 */
[C---:B------:R-:W-:Y:S01]  /*36e0*/  HMMA.16816.F32.BF16 R28, R176.reuse, R180, R28 ;  /* 0x000000b4b01c723c */ /* 0x040fe2000004181c */
[----:B------:R-:W-:Y:S07]  /*36f0*/  LDSM.16.M88.2 R180, [R209+0xa880] ;  /* 0x00a88000d1b4783b */ /* 0x000fee0000000100 */
[C---:B---3--:R-:W-:Y:S01]  /*3700*/  HMMA.16816.F32.BF16 R32, R176.reuse, R104, R32 ;  /* 0x00000068b020723c */ /* 0x048fe20000041820 */
[----:B------:R-:W3:Y:S07]  /*3710*/  LDSM.16.M88.2 R104, [R208+0xb080] ;  /* 0x00b08000d068783b */ /* 0x000eee0000000100 */
[C---:B----4-:R-:W-:Y:S01]  /*3720*/  HMMA.16816.F32.BF16 R36, R176.reuse, R106, R36 ;  /* 0x0000006ab024723c */ /* 0x050fe20000041824 */
[----:B------:R-:W4:Y:S07]  /*3730*/  LDSM.16.M88.2 R106, [R208+0xb880] ;  /* 0x00b88000d06a783b */ /* 0x000f2e0000000100 */
[----:B-----5:R-:W-:Y:S01]  /*3740*/  HMMA.16816.F32.BF16 R40, R176, R172, R40 ;  /* 0x000000acb028723c */ /* 0x020fe20000041828 */
[----:B------:R-:W5:Y:S04]  /*3750*/  LDSM.16.M88.2 R172, [R208+0xc080] ;  /* 0x00c08000d0ac783b */ /* 0x000f680000000100 */
[----:B------:R-:W-:Y:S03]  /*3760*/  LDSM.16.M88.4 R176, [R218+0x1d080] ;  /* 0x01d08000dab0783b */ /* 0x000fe60000000200 */
[C---:B--2---:R-:W-:Y:S01]  /*3770*/  HMMA.16816.F32.BF16 R24, R108.reuse, R174, R24 ;  /* 0x000000ae6c18723c */ /* 0x044fe20000041818 */
[----:B------:R-:W2:Y:S07]  /*3780*/  LDSM.16.M88.2 R174, [R209+0xa080] ;  /* 0x00a08000d1ae783b */ /* 0x000eae0000000100 */
[C---:B-1----:R-:W-:Y:S01]  /*3790*/  HMMA.16816.F32.BF16 R28, R108.reuse, R2, R28 ;  /* 0x000000026c1c723c */ /* 0x042fe2000004181c */
[----:B------:R-:W1:Y:S07]  /*37a0*/  LDSM.16.M88.2 R2, [R209+0xb080] ;  /* 0x00b08000d102783b */ /* 0x000e6e0000000100 */
[C---:B---3--:R-:W-:Y:S01]  /*37b0*/  HMMA.16816.F32.BF16 R32, R108.reuse, R104, R32 ;  /* 0x000000686c20723c */ /* 0x048fe20000041820 */
[----:B------:R-:W3:Y:S07]  /*37c0*/  LDSM.16.M88.2 R104, [R209+0xb880] ;  /* 0x00b88000d168783b */ /* 0x000eee0000000100 */
[C---:B----4-:R-:W-:Y:S01]  /*37d0*/  HMMA.16816.F32.BF16 R36, R108.reuse, R106, R36 ;  /* 0x0000006a6c24723c */ /* 0x050fe20000041824 */
[----:B------:R-:W4:Y:S07]  /*37e0*/  LDSM.16.M88.2 R106, [R209+0xc080] ;  /* 0x00c08000d16a783b */ /* 0x000f2e0000000100 */
[----:B-----5:R-:W-:Y:S01]  /*37f0*/  HMMA.16816.F32.BF16 R40, R108, R172, R40 ;  /* 0x000000ac6c28723c */ /* 0x020fe20000041828 */
[----:B------:R-:W-:Y:S04]  /*3800*/  LDSM.16.M88.2 R172, [R211+0xa080] ;  /* 0x00a08000d3ac783b */ /* 0x000fe80000000100 */
[----:B------:R-:W5:Y:S03]  /*3810*/  LDSM.16.M88.4 R108, [R216+0x2000] ;  /* 0x00200000d86c783b */ /* 0x000f660000000200 */
[C---:B--2---:R-:W-:Y:S01]  /*3820*/  HMMA.16816.F32.BF16 R24, R176.reuse, R174, R24 ;  /* 0x000000aeb018723c */ /* 0x044fe20000041818 */
[----:B------:R-:W2:Y:S07]  /*3830*/  LDSM.16.M88.2 R174, [R211+0xa880] ;  /* 0x00a88000d3ae783b */ /* 0x000eae0000000100 */
[C---:B------:R-:W-:Y:S07]  /*3840*/  HMMA.16816.F32.BF16 R28, R176.reuse, R180, R28 ;  /* 0x000000b4b01c723c */ /* 0x040fee000004181c */
[----:B------:R-:W-:Y:S01]  /*3850*/  IMAD.MOV.U32 R180, RZ, RZ, -0x50 ;  /* 0xffffffb0ffb47424 */ /* 0x000fe200078e00ff */
[C---:B-1----:R-:W-:Y:S01]  /*3860*/  HMMA.16816.F32.BF16 R32, R176.reuse, R2, R32 ;  /* 0x00000002b020723c */ /* 0x042fe20000041820 */
[----:B------:R-:W1:Y:S03]  /*3870*/  LDSM.16.M88.2 R2, [R211+0xb080] ;  /* 0x00b08000d302783b */ /* 0x000e660000000100 */
[----:B------:R-:W-:Y:S04]  /*3880*/  IMAD R180, R250, R180, c[0x0][0x198] ;  /* 0x00006600fab47624 */ /* 0x000fe800078e02b4 */
[C---:B---3--:R-:W-:Y:S01]  /*3890*/  HMMA.16816.F32.BF16 R36, R176.reuse, R104, R36 ;  /* 0x00000068b024723c */ /* 0x048fe20000041824 */
[----:B------:R-:W3:Y:S03]  /*38a0*/  LDSM.16.M88.2 R104, [R211+0xb880] ;  /* 0x00b88000d368783b */ /* 0x000ee60000000100 */
[----:B------:R-:W-:Y:S04]  /*38b0*/  LEA R180, R190, R180, 0x6 ;  /* 0x000000b4beb47211 */ /* 0x000fe800078e30ff */
[----:B----4-:R-:W-:Y:S01]  /*38c0*/  HMMA.16816.F32.BF16 R40, R176, R106, R40 ;  /* 0x0000006ab028723c */ /* 0x010fe20000041828 */
[----:B------:R-:W4:Y:S04]  /*38d0*/  LDSM.16.M88.2 R106, [R211+0xc080] ;  /* 0x00c08000d36a783b */ /* 0x000f280000000100 */
[----:B------:R-:W-:Y:S03]  /*38e0*/  LDSM.16.M88.4 R176, [R0+0x2000] ;  /* 0x0020000000b0783b */ /* 0x000fe60000000200 */
[C---:B-----5:R-:W-:Y:S01]  /*38f0*/  HMMA.16816.F32.BF16 R24, R108.reuse, R172, R24 ;  /* 0x000000ac6c18723c */ /* 0x060fe20000041818 */
[----:B------:R-:W5:Y:S07]  /*3900*/  LDSM.16.M88.2 R172, [R210+0xa080] ;  /* 0x00a08000d2ac783b */ /* 0x000f6e0000000100 */
[C---:B--2---:R-:W-:Y:S01]  /*3910*/  HMMA.16816.F32.BF16 R28, R108.reuse, R174, R28 ;  /* 0x000000ae6c1c723c */ /* 0x044fe2000004181c */
[----:B------:R-:W2:Y:S07]  /*3920*/  LDSM.16.M88.2 R174, [R210+0xa880] ;  /* 0x00a88000d2ae783b */ /* 0x000eae0000000100 */
[C---:B-1----:R-:W-:Y:S01]  /*3930*/  HMMA.16816.F32.BF16 R32, R108.reuse, R2, R32 ;  /* 0x000000026c20723c */ /* 0x042fe20000041820 */
[----:B------:R-:W1:Y:S07]  /*3940*/  LDSM.16.M88.2 R2, [R210+0xb080] ;  /* 0x00b08000d202783b */ /* 0x000e6e0000000100 */
[C---:B---3--:R-:W-:Y:S01]  /*3950*/  HMMA.16816.F32.BF16 R36, R108.reuse, R104, R36 ;  /* 0x000000686c24723c */ /* 0x048fe20000041824 */
[----:B------:R-:W3:Y:S07]  /*3960*/  LDSM.16.M88.2 R104, [R210+0xb880] ;  /* 0x00b88000d268783b */ /* 0x000eee0000000100 */
        /* <DEDUP_REMOVED lines=12> */
[----:B------:R-:W4:Y:S06]  /*3a30*/  LDSM.16.M88.2 R106, [R208+0xe880] ;  /* 0x00e88000d06a783b */ /* 0x000f2c0000000100 */
[----:B------:R-:W-:Y:S01]  /*3a40*/  IMAD.MOV.U32 R176, RZ, RZ, 0x1 ;  /* 0x00000001ffb07424 */ /* 0x000fe200078e00ff */
[C---:B-----5:R-:W-:Y:S01]  /*3a50*/  HMMA.16816.F32.BF16 R24, R108.reuse, R172, R24 ;  /* 0x000000ac6c18723c */ /* 0x060fe20000041818 */
[----:B------:R-:W-:Y:S04]  /*3a60*/  LDSM.16.M88.2 R172, [R209+0xc880] ;  /* 0x00c88000d1ac783b */ /* 0x000fe80000000100 */
[----:B------:R-:W-:Y:S02]  /*3a70*/  IADD3 R180, R180, -c[0x0][0x168], R176 ;  /* 0x80005a00b4b47a10 */ /* 0x000fe40007ffe0b0 */
[----:B------:R-:W5:Y:S01]  /*3a80*/  LDSM.16.M88.4 R176, [R218+0x1f080] ;  /* 0x01f08000dab0783b */ /* 0x000f620000000200 */
[C---:B--2---:R-:W-:Y:S04]  /*3a90*/  HMMA.16816.F32.BF16 R28, R108.reuse, R174, R28 ;  /* 0x000000ae6c1c723c */ /* 0x044fe8000004181c */
[----:B------:R-:W-:Y:S04]  /*3aa0*/  IADD3 R181, -R251, R229, R180 ;  /* 0x000000e5fbb57210 */ /* 0x000fe80007ffe1b4 */
[----:B------:R-:W-:Y:S01]  /*3ab0*/  IMNMX R180, R238, R181, PT ;  /* 0x000000b5eeb47217 */ /* 0x000fe20003800200 */
[C---:B-1----:R-:W-:Y:S01]  /*3ac0*/  HMMA.16816.F32.BF16 R32, R108.reuse, R2, R32 ;  /* 0x000000026c20723c */ /* 0x042fe20000041820 */
[----:B------:R-:W1:Y:S02]  /*3ad0*/  LDSM.16.M88.2 R2, [R209+0xd080] ;  /* 0x00d08000d102783b */ /* 0x000e640000000100 */
[----:B------:R-:W-:Y:S04]  /*3ae0*/  ISETP.GT.AND P5, PT, R180, RZ, PT ;  /* 0x000000ffb400720c */ /* 0x000fe80003fa4270 */
[----:B------:R-:W-:Y:S01]  /*3af0*/  FSEL R4, R4, -INF , P5 ;  /* 0xff80000004047808 */ /* 0x000fe20002800000 */
[C---:B---3--:R-:W-:Y:S03]  /*3b00*/  HMMA.16816.F32.BF16 R36, R108.reuse, R104, R36 ;  /* 0x000000686c24723c */ /* 0x048fe60000041824 */
[----:B------:R-:W-:Y:S01]  /*3b10*/  ISETP.GT.AND P5, PT, R180, 0x1, PT ;  /* 0x00000001b400780c */ /* 0x000fe20003fa4270 */
[--C-:B------:R-:W-:Y:S03]  /*3b20*/  FFMA.FTZ R4, R4, c[0x0][0x29c], -R188.reuse ;  /* 0x0000a70004047a23 */ /* 0x100fe600000108bc */
[----:B------:R-:W-:Y:S01]  /*3b30*/  FSEL R174, R5, -INF , P5 ;  /* 0xff80000005ae7808 */ /* 0x000fe20002800000 */
[----:B----4-:R-:W-:Y:S01]  /*3b40*/  HMMA.16816.F32.BF16 R40, R108, R106, R40 ;  /* 0x0000006a6c28723c */ /* 0x010fe20000041828 */
[----:B------:R2:W-:Y:S01]  /*3b50*/  MUFU.EX2 R187, R4 ;  /* 0x0000000400bb7308 */ /* 0x0005e20000000800 */
[----:B------:R-:W-:Y:S01]  /*3b60*/  LDSM.16.M88.4 R108, [R216+0x4000] ;  /* 0x00400000d86c783b */ /* 0x000fe20000000200 */
[----:B------:R-:W-:Y:S01]  /*3b70*/  ISETP.GT.AND P5, PT, R180, 0x10, PT ;  /* 0x00000010b400780c */ /* 0x000fe20003fa4270 */
[--C-:B------:R-:W-:Y:S03]  /*3b80*/  FFMA.FTZ R104, R174, c[0x0][0x29c], -R188.reuse ;  /* 0x0000a700ae687a23 */ /* 0x100fe600000108bc */
[----:B------:R-:W-:Y:S02]  /*3b90*/  FSEL R8, R8, -INF , P5 ;  /* 0xff80000008087808 */ /* 0x000fe40002800000 */
[----:B------:R-:W-:Y:S02]  /*3ba0*/  ISETP.GT.AND P5, PT, R180, 0x11, PT ;  /* 0x00000011b400780c */ /* 0x000fe40003fa4270 */
[----:B------:R3:W-:Y:S01]  /*3bb0*/  MUFU.EX2 R186, R104 ;  /* 0x0000006800ba7308 */ /* 0x0007e20000000800 */
[--C-:B------:R-:W-:Y:S01]  /*3bc0*/  FFMA.FTZ R8, R8, c[0x0][0x29c], -R188.reuse ;  /* 0x0000a70008087a23 */ /* 0x100fe200000108bc */
[----:B------:R-:W-:Y:S01]  /*3bd0*/  FSEL R106, R9, -INF , P5 ;  /* 0xff800000096a7808 */ /* 0x000fe20002800000 */
[C---:B-----5:R-:W-:Y:S05]  /*3be0*/  HMMA.16816.F32.BF16 R24, R176.reuse, R172, R24 ;  /* 0x000000acb018723c */ /* 0x060fea0000041818 */
[----:B------:R-:W-:Y:S01]  /*3bf0*/  ISETP.GT.AND P5, PT, R180, 0x20, PT ;  /* 0x00000020b400780c */ /* 0x000fe20003fa4270 */
[--C-:B------:R-:W-:Y:S01]  /*3c00*/  FFMA.FTZ R106, R106, c[0x0][0x29c], -R188.reuse ;  /* 0x0000a7006a6a7a23 */ /* 0x100fe200000108bc */
[----:B------:R4:W-:Y:S02]  /*3c10*/  MUFU.EX2 R185, R8 ;  /* 0x0000000800b97308 */ /* 0x0009e40000000800 */
[----:B------:R-:W-:Y:S01]  /*3c20*/  FSEL R12, R12, -INF , P5 ;  /* 0xff8000000c0c7808 */ /* 0x000fe20002800000 */
[C---:B-1----:R-:W-:Y:S01]  /*3c30*/  HMMA.16816.F32.BF16 R28, R176.reuse, R2, R28 ;  /* 0x00000002b01c723c */ /* 0x042fe2000004181c */
[----:B--2---:R-:W1:Y:S02]  /*3c40*/  LDSM.16.M88.2 R4, [R209+0xd880] ;  /* 0x00d88000d104783b */ /* 0x004e640000000100 */
[----:B------:R-:W-:Y:S04]  /*3c50*/  ISETP.GT.AND P5, PT, R180, 0x21, PT ;  /* 0x00000021b400780c */ /* 0x000fe80003fa4270 */
[----:B------:R2:W5:Y:S01]  /*3c60*/  MUFU.EX2 R184, R106 ;  /* 0x0000006a00b87308 */ /* 0x0005620000000800 */
[--C-:B------:R-:W-:Y:S01]  /*3c70*/  FFMA.FTZ R2, R12, c[0x0][0x29c], -R188.reuse ;  /* 0x0000a7000c027a23 */ /* 0x100fe200000108bc */
[----:B------:R-:W-:Y:S01]  /*3c80*/  FSEL R13, R13, -INF , P5 ;  /* 0xff8000000d0d7808 */ /* 0x000fe20002800000 */
[----:B---3--:R-:W3:Y:S01]  /*3c90*/  LDSM.16.M88.2 R104, [R209+0xe080] ;  /* 0x00e08000d168783b */ /* 0x008ee20000000100 */
[----:B------:R-:W-:Y:S04]  /*3ca0*/  ISETP.GT.AND P5, PT, R180, 0x30, PT ;  /* 0x00000030b400780c */ /* 0x000fe80003fa4270 */
[----:B------:R-:W-:Y:S02]  /*3cb0*/  FSEL R12, R16, -INF , P5 ;  /* 0xff800000100c7808 */ /* 0x000fe40002800000 */
[----:B------:R5:W-:Y:S01]  /*3cc0*/  MUFU.EX2 R183, R2 ;  /* 0x0000000200b77308 */ /* 0x000be20000000800 */
[----:B------:R-:W-:Y:S01]  /*3cd0*/  ISETP.GT.AND P5, PT, R180, 0x31, PT ;  /* 0x00000031b400780c */ /* 0x000fe20003fa4270 */
[----:B----4-:R-:W4:Y:S01]  /*3ce0*/  LDSM.16.M88.2 R8, [R209+0xe880] ;  /* 0x00e88000d108783b */ /* 0x010f220000000100 */
[--C-:B------:R-:W-:Y:S02]  /*3cf0*/  FFMA.FTZ R12, R12, c[0x0][0x29c], -R188.reuse ;  /* 0x0000a7000c0c7a23 */ /* 0x100fe400000108bc */
[----:B------:R-:W-:Y:S02]  /*3d00*/  FSEL R16, R17, -INF , P5 ;  /* 0xff80000011107808 */ /* 0x000fe40002800000 */
[----:B------:R-:W-:Y:S03]  /*3d10*/  ISETP.GT.AND P5, PT, R180, 0x40, PT ;  /* 0x00000040b400780c */ /* 0x000fe60003fa4270 */
[----:B------:R3:W-:Y:S01]  /*3d20*/  MUFU.EX2 R175, R12 ;  /* 0x0000000c00af7308 */ /* 0x0007e20000000800 */
[--C-:B------:R-:W-:Y:S01]  /*3d30*/  FFMA.FTZ R16, R16, c[0x0][0x29c], -R188.reuse ;  /* 0x0000a70010107a23 */ /* 0x100fe200000108bc */
[----:B------:R-:W-:Y:S01]  /*3d40*/  FSEL R20, R20, -INF , P5 ;  /* 0xff80000014147808 */ /* 0x000fe20002800000 */
[----:B--2---:R-:W2:Y:S01]  /*3d50*/  LDSM.16.M88.2 R106, [R211+0xc880] ;  /* 0x00c88000d36a783b */ /* 0x004ea20000000100 */
[----:B------:R-:W-:Y:S03]  /*3d60*/  ISETP.GT.AND P5, PT, R180, 0x41, PT ;  /* 0x00000041b400780c */ /* 0x000fe60003fa4270 */
[--C-:B------:R-:W-:Y:S01]  /*3d70*/  FFMA.FTZ R20, R20, c[0x0][0x29c], -R188.reuse ;  /* 0x0000a70014147a23 */ /* 0x100fe200000108bc */
[----:B------:R-:W-:Y:S02]  /*3d80*/  FSEL R21, R21, -INF , P5 ;  /* 0xff80000015157808 */ /* 0x000fe40002800000 */
[----:B------:R4:W2:Y:S01]  /*3d90*/  MUFU.EX2 R174, R16 ;  /* 0x0000001000ae7308 */ /* 0x0008a20000000800 */
[----:B-----5:R-:W5:Y:S01]  /*3da0*/  LDSM.16.M88.2 R2, [R211+0xd080] ;  /* 0x00d08000d302783b */ /* 0x020f620000000100 */
[C---:B-1----:R-:W-:Y:S08]  /*3db0*/  HMMA.16816.F32.BF16 R32, R176.reuse, R4, R32 ;  /* 0x00000004b020723c */ /* 0x042ff00000041820 */
[----:B------:R-:W-:Y:S01]  /*3dc0*/  MUFU.EX2 R173, R20 ;  /* 0x0000001400ad7308 */ /* 0x000fe20000000800 */
[--C-:B------:R-:W-:Y:S01]  /*3dd0*/  FFMA.FTZ R4, R13, c[0x0][0x29c], -R188.reuse ;  /* 0x0000a7000d047a23 */ /* 0x100fe200000108bc */
[C---:B---3--:R-:W-:Y:S01]  /*3de0*/  HMMA.16816.F32.BF16 R36, R176.reuse, R104, R36 ;  /* 0x00000068b024723c */ /* 0x048fe20000041824 */
[----:B------:R-:W-:Y:S02]  /*3df0*/  LDSM.16.M88.2 R12, [R211+0xe080] ;  /* 0x00e08000d30c783b */ /* 0x000fe40000000100 */
[----:B------:R-:W-:Y:S05]  /*3e00*/  FFMA.FTZ R188, R21, c[0x0][0x29c], -R188 ;  /* 0x0000a70015bc7a23 */ /* 0x000fea00000108bc */
[----:B------:R1:W-:Y:S01]  /*3e10*/  MUFU.EX2 R182, R4 ;  /* 0x0000000400b67308 */ /* 0x0003e20000000800 */
[----:B----4-:R-:W-:Y:S01]  /*3e20*/  HMMA.16816.F32.BF16 R40, R176, R8, R40 ;  /* 0x00000008b028723c */ /* 0x010fe20000041828 */
[----:B------:R-:W-:Y:S04]  /*3e30*/  LDSM.16.M88.2 R8, [R211+0xe880] ;  /* 0x00e88000d308783b */ /* 0x000fe80000000100 */
[----:B------:R-:W-:Y:S04]  /*3e40*/  LDSM.16.M88.2 R16, [R210+0xc880] ;  /* 0x00c88000d210783b */ /* 0x000fe80000000100 */
[----:B------:R-:W-:Y:S01]  /*3e50*/  MUFU.EX2 R188, R188 ;  /* 0x000000bc00bc7308 */ /* 0x000fe20000000800 */
[C---:B--2---:R-:W-:Y:S01]  /*3e60*/  HMMA.16816.F32.BF16 R24, R108.reuse, R106, R24 ;  /* 0x0000006a6c18723c */ /* 0x044fe20000041818 */
[----:B------:R2:W-:Y:S07]  /*3e70*/  LDSM.16.M88.4 R104, [R0+0x4000] ;  /* 0x004000000068783b */ /* 0x0005ee0000000200 */
[C---:B-----5:R-:W-:Y:S01]  /*3e80*/  HMMA.16816.F32.BF16 R28, R108.reuse, R2, R28 ;  /* 0x000000026c1c723c */ /* 0x060fe2000004181c */
[----:B-1----:R-:W1:Y:S04]  /*3e90*/  LDSM.16.M88.2 R4, [R211+0xd880] ;  /* 0x00d88000d304783b */ /* 0x002e680000000100 */
[----:B------:R-:W3:Y:S01]  /*3ea0*/  LDSM.16.M88.2 R2, [R210+0xd080] ;  /* 0x00d08000d202783b */ /* 0x000ee20000000100 */
[----:B--2---:R-:W-:Y:S06]  /*3eb0*/  IADD3 R0, R181, 0x8, RZ ;  /* 0x00000008b5007810 */ /* 0x004fec0007ffe0ff */
[----:B------:R-:W-:Y:S04]  /*3ec0*/  IMNMX R0, R238, R0, PT ;  /* 0x00000000ee007217 */ /* 0x000fe80003800200 */
[C---:B------:R-:W-:Y:S02]  /*3ed0*/  ISETP.GT.AND P5, PT, R0.reuse, RZ, PT ;  /* 0x000000ff0000720c */ /* 0x040fe40003fa4270 */
[----:B------:R-:W-:Y:S02]  /*3ee0*/  ISETP.GT.AND P6, PT, R0, 0x30, PT ;  /* 0x000000300000780c */ /* 0x000fe40003fc4270 */
[----:B------:R-:W-:Y:S02]  /*3ef0*/  FSEL R6, R6, -INF , P5 ;  /* 0xff80000006067808 */ /* 0x000fe40002800000 */
[----:B------:R-:W-:Y:S03]  /*3f00*/  ISETP.GT.AND P5, PT, R0, 0x1, PT ;  /* 0x000000010000780c */ /* 0x000fe60003fa4270 */
[--C-:B------:R-:W-:Y:S01]  /*3f10*/  FFMA.FTZ R172, R6, c[0x0][0x29c], -R189.reuse ;  /* 0x0000a70006ac7a23 */ /* 0x100fe200000108bd */
[----:B------:R-:W-:Y:S02]  /*3f20*/  FSEL R20, R7, -INF , P5 ;  /* 0xff80000007147808 */ /* 0x000fe40002800000 */
[----:B------:R-:W-:Y:S01]  /*3f30*/  LDSM.16.M88.2 R6, [R210+0xe080] ;  /* 0x00e08000d206783b */ /* 0x000fe20000000100 */
[----:B------:R-:W-:Y:S02]  /*3f40*/  ISETP.GT.AND P5, PT, R0, 0x10, PT ;  /* 0x000000100000780c */ /* 0x000fe40003fa4270 */
[----:B------:R-:W-:Y:S02]  /*3f50*/  MUFU.EX2 R172, R172 ;  /* 0x000000ac00ac7308 */ /* 0x000fe40000000800 */
[----:B------:R-:W-:Y:S01]  /*3f60*/  FSEL R10, R10, -INF , P5 ;  /* 0xff8000000a0a7808 */ /* 0x000fe20002800000 */
[C---:B-1----:R-:W-:Y:S01]  /*3f70*/  HMMA.16816.F32.BF16 R32, R108.reuse, R4, R32 ;  /* 0x000000046c20723c */ /* 0x042fe20000041820 */
[----:B------:R-:W1:Y:S03]  /*3f80*/  LDSM.16.M88.2 R4, [R210+0xd880] ;  /* 0x00d88000d204783b */ /* 0x000e660000000100 */
[--C-:B------:R-:W-:Y:S01]  /*3f90*/  FFMA.FTZ R10, R10, c[0x0][0x29c], -R189.reuse ;  /* 0x0000a7000a0a7a23 */ /* 0x100fe200000108bd */
[C---:B------:R-:W-:Y:S03]  /*3fa0*/  ISETP.GT.AND P5, PT, R0.reuse, 0x11, PT ;  /* 0x000000110000780c */ /* 0x040fe60003fa4270 */
[C---:B------:R-:W-:Y:S04]  /*3fb0*/  HMMA.16816.F32.BF16 R36, R108.reuse, R12, R36 ;  /* 0x0000000c6c24723c */ /* 0x040fe80000041824 */
[----:B------:R-:W-:Y:S02]  /*3fc0*/  FSEL R11, R11, -INF , P5 ;  /* 0xff8000000b0b7808 */ /* 0x000fe40002800000 */
[----:B------:R-:W-:Y:S01]  /*3fd0*/  ISETP.GT.AND P5, PT, R0, 0x20, PT ;  /* 0x000000200000780c */ /* 0x000fe20003fa4270 */
[--C-:B------:R-:W-:Y:S01]  /*3fe0*/  FFMA.FTZ R12, R20, c[0x0][0x29c], -R189.reuse ;  /* 0x0000a700140c7a23 */ /* 0x100fe200000108bd */
[----:B------:R-:W-:Y:S01]  /*3ff0*/  HMMA.16816.F32.BF16 R40, R108, R8, R40 ;  /* 0x000000086c28723c */ /* 0x000fe20000041828 */
[----:B------:R-:W2:Y:S01]  /*4000*/  LDSM.16.M88.2 R8, [R210+0xe880] ;  /* 0x00e88000d208783b */ /* 0x000ea20000000100 */
[----:B------:R4:W-:Y:S02]  /*4010*/  MUFU.EX2 R108, R10 ;  /* 0x0000000a006c7308 */ /* 0x0009e40000000800 */
[----:B------:R-:W-:Y:S01]  /*4020*/  FSEL R14, R14, -INF , P5 ;  /* 0xff8000000e0e7808 */ /* 0x000fe20002800000 */
[--C-:B------:R-:W-:Y:S01]  /*4030*/  FFMA.FTZ R21, R11, c[0x0][0x29c], -R189.reuse ;  /* 0x0000a7000b157a23 */ /* 0x100fe200000108bd */
[----:B------:R-:W-:Y:S02]  /*4040*/  ISETP.GT.AND P5, PT, R0, 0x21, PT ;  /* 0x000000210000780c */ /* 0x000fe40003fa4270 */
[C---:B------:R-:W-:Y:S04]  /*4050*/  HMMA.16816.F32.BF16 R24, R104.reuse, R16, R24 ;  /* 0x000000106818723c */ /* 0x040fe80000041818 */
[----:B------:R-:W-:Y:S01]  /*4060*/  MUFU.EX2 R109, R12 ;  /* 0x0000000c006d7308 */ /* 0x000fe20000000800 */
[----:B------:R-:W-:Y:S01]  /*4070*/  F2FP.BF16.PACK_AB R11, R184, R185 ;  /* 0x000000b9b80b723e */ /* 0x000fe200000010ff */
[--C-:B------:R-:W-:Y:S01]  /*4080*/  FFMA.FTZ R14, R14, c[0x0][0x29c], -R189.reuse ;  /* 0x0000a7000e0e7a23 */ /* 0x100fe200000108bd */
[----:B------:R-:W-:Y:S01]  /*4090*/  FSEL R15, R15, -INF , P5 ;  /* 0xff8000000f0f7808 */ /* 0x000fe20002800000 */
[C---:B---3--:R-:W-:Y:S03]  /*40a0*/  HMMA.16816.F32.BF16 R28, R104.reuse, R2, R28 ;  /* 0x00000002681c723c */ /* 0x048fe6000004181c */
[----:B------:R-:W-:Y:S01]  /*40b0*/  ISETP.GT.AND P5, PT, R0, 0x31, PT ;  /* 0x000000310000780c */ /* 0x000fe20003fa4270 */
[--C-:B------:R-:W-:Y:S02]  /*40c0*/  FFMA.FTZ R15, R15, c[0x0][0x29c], -R189.reuse ;  /* 0x0000a7000f0f7a23 */ /* 0x100fe400000108bd */
[----:B------:R-:W3:Y:S01]  /*40d0*/  MUFU.EX2 R21, R21 ;  /* 0x0000001500157308 */ /* 0x000ee20000000800 */
[----:B------:R-:W-:Y:S01]  /*40e0*/  FSEL R2, R18, -INF , P6 ;  /* 0xff80000012027808 */ /* 0x000fe20003000000 */
[C---:B-1----:R-:W-:Y:S01]  /*40f0*/  HMMA.16816.F32.BF16 R32, R104.reuse, R4, R32 ;  /* 0x000000046820723c */ /* 0x042fe20000041820 */
[----:B----4-:R-:W1:Y:S03]  /*4100*/  LDS R10, [R229.X4+0x21280] ;  /* 0x02128000e50a7984 */ /* 0x010e660000004800 */
[--C-:B------:R-:W-:Y:S01]  /*4110*/  FFMA.FTZ R2, R2, c[0x0][0x29c], -R189.reuse ;  /* 0x0000a70002027a23 */ /* 0x100fe200000108bd */
[C---:B------:R-:W-:Y:S02]  /*4120*/  ISETP.GT.AND P6, PT, R0.reuse, 0x40, PT ;  /* 0x000000400000780c */ /* 0x040fe40003fc4270 */
[----:B------:R-:W-:Y:S01]  /*4130*/  FSEL R16, R19, -INF , P5 ;  /* 0xff80000013107808 */ /* 0x000fe20002800000 */
[----:B------:R4:W-:Y:S01]  /*4140*/  MUFU.EX2 R17, R2 ;  /* 0x0000000200117308 */ /* 0x0009e20000000800 */
[C---:B------:R-:W-:Y:S03]  /*4150*/  HMMA.16816.F32.BF16 R36, R104.reuse, R6, R36 ;  /* 0x000000066824723c */ /* 0x040fe60000041824 */
[----:B------:R-:W-:Y:S01]  /*4160*/  ISETP.GT.AND P5, PT, R0, 0x41, PT ;  /* 0x000000410000780c */ /* 0x000fe20003fa4270 */
[--C-:B------:R-:W-:Y:S01]  /*4170*/  FFMA.FTZ R16, R16, c[0x0][0x29c], -R189.reuse ;  /* 0x0000a70010107a23 */ /* 0x100fe200000108bd */
[----:B------:R-:W-:Y:S01]  /*4180*/  F2FP.BF16.PACK_AB R3, R186, R187 ;  /* 0x000000bbba03723e */ /* 0x000fe200000010ff */
[----:B------:R-:W5:Y:S01]  /*4190*/  LDS R0, [R229.X4+0x212a0] ;  /* 0x0212a000e5007984 */ /* 0x000f620000004800 */
[----:B------:R-:W-:Y:S01]  /*41a0*/  FSEL R22, R22, -INF , P6 ;  /* 0xff80000016167808 */ /* 0x000fe20003000000 */
[----:B--2---:R-:W-:Y:S01]  /*41b0*/  HMMA.16816.F32.BF16 R40, R104, R8, R40 ;  /* 0x000000086828723c */ /* 0x004fe20000041828 */
[----:B------:R2:W-:Y:S01]  /*41c0*/  MUFU.EX2 R20, R14 ;  /* 0x0000000e00147308 */ /* 0x0005e20000000800 */
[----:B------:R1:W-:Y:S02]  /*41d0*/  STS [R226+0x21480], R3 ;  /* 0x02148003e2007388 */ /* 0x0003e40000000800 */
[----:B------:R-:W-:Y:S02]  /*41e0*/  F2FP.BF16.PACK_AB R6, R174, R175 ;  /* 0x000000afae06723e */ /* 0x000fe400000010ff */
[----:B---3--:R-:W-:Y:S02]  /*41f0*/  F2FP.BF16.PACK_AB R4, R21, R108 ;  /* 0x0000006c1504723e */ /* 0x008fe400000010ff */
[----:B------:R-:W-:Y:S03]  /*4200*/  F2FP.BF16.PACK_AB R8, R182, R183 ;  /* 0x000000b7b608723e */ /* 0x000fe600000010ff */
[----:B------:R-:W3:Y:S01]  /*4210*/  MUFU.EX2 R18, R15 ;  /* 0x0000000f00127308 */ /* 0x000ee20000000800 */
[----:B------:R-:W-:Y:S02]  /*4220*/  FSEL R23, R23, -INF , P5 ;  /* 0xff80000017177808 */ /* 0x000fe40002800000 */
[----:B------:R-:W-:Y:S02]  /*4230*/  F2FP.BF16.PACK_AB R5, R188, R173 ;  /* 0x000000adbc05723e */ /* 0x000fe400000010ff */
[----:B----4-:R-:W-:Y:S05]  /*4240*/  F2FP.BF16.PACK_AB R2, R109, R172 ;  /* 0x000000ac6d02723e */ /* 0x010fea00000010ff */
[----:B------:R4:W-:Y:S01]  /*4250*/  STS [R227], R2 ;  /* 0x00000002e3007388 */ /* 0x0009e20000000800 */
[----:B------:R-:W4:Y:S03]  /*4260*/  MUFU.EX2 R16, R16 ;  /* 0x0000001000107308 */ /* 0x000f260000000800 */
[----:B------:R-:W-:Y:S01]  /*4270*/  STS [R226+0x21c80], R11 ;  /* 0x021c800be2007388 */ /* 0x000fe20000000800 */
[--C-:B--2---:R-:W-:Y:S02]  /*4280*/  FFMA.FTZ R14, R22, c[0x0][0x29c], -R189.reuse ;  /* 0x0000a700160e7a23 */ /* 0x104fe400000108bd */
[----:B------:R-:W-:Y:S01]  /*4290*/  FFMA.FTZ R189, R23, c[0x0][0x29c], -R189 ;  /* 0x0000a70017bd7a23 */ /* 0x000fe200000108bd */
[----:B------:R2:W-:Y:S01]  /*42a0*/  STS [R227+0x800], R4 ;  /* 0x00080004e3007388 */ /* 0x0005e20000000800 */
[--C-:B-1----:R-:W-:Y:S02]  /*42b0*/  FADD.FTZ R25, R25, -R10.reuse ;  /* 0x8000000a19197221 */ /* 0x102fe40000010000 */
[----:B------:R-:W-:Y:S01]  /*42c0*/  MUFU.EX2 R7, R189 ;  /* 0x000000bd00077308 */ /* 0x000fe20000000800 */
[----:B------:R-:W-:Y:S01]  /*42d0*/  STS [R226+0x22480], R8 ;  /* 0x02248008e2007388 */ /* 0x000fe20000000800 */
[----:B------:R-:W-:Y:S01]  /*42e0*/  FADD.FTZ R24, R24, -R10 ;  /* 0x8000000a18187221 */ /* 0x000fe20000010000 */
[----:B---3--:R-:W-:Y:S01]  /*42f0*/  F2FP.BF16.PACK_AB R3, R18, R20 ;  /* 0x000000141203723e */ /* 0x008fe200000010ff */
[----:B------:R-:W-:Y:S02]  /*4300*/  FMUL.FTZ R13, R186, R25 ;  /* 0x00000019ba0d7220 */ /* 0x000fe40000410000 */
[----:B------:R-:W-:Y:S02]  /*4310*/  FMUL.FTZ R24, R187, R24 ;  /* 0x00000018bb187220 */ /* 0x000fe40000410000 */
[----:B------:R-:W-:Y:S01]  /*4320*/  STS [R227+0x1000], R3 ;  /* 0x00100003e3007388 */ /* 0x000fe20000000800 */
[--C-:B-----5:R-:W-:Y:S01]  /*4330*/  FADD.FTZ R26, R26, -R0.reuse ;  /* 0x800000001a1a7221 */ /* 0x120fe20000010000 */
[----:B------:R-:W1:Y:S01]  /*4340*/  MUFU.EX2 R14, R14 ;  /* 0x0000000e000e7308 */ /* 0x000e620000000800 */
[----:B------:R-:W-:Y:S01]  /*4350*/  FADD.FTZ R27, R27, -R0 ;  /* 0x800000001b1b7221 */ /* 0x000fe20000010000 */
[----:B------:R-:W-:Y:S01]  /*4360*/  STS [R226+0x22c80], R6 ;  /* 0x022c8006e2007388 */ /* 0x000fe20000000800 */
[--C-:B------:R-:W-:Y:S01]  /*4370*/  FADD.FTZ R29, R29, -R10.reuse ;  /* 0x8000000a1d1d7221 */ /* 0x100fe20000010000 */
[----:B----4-:R-:W-:Y:S01]  /*4380*/  F2FP.BF16.PACK_AB R2, R16, R17 ;  /* 0x000000111002723e */ /* 0x010fe200000010ff */
[----:B------:R-:W-:Y:S01]  /*4390*/  FMUL.FTZ R26, R172, R26 ;  /* 0x0000001aac1a7220 */ /* 0x000fe20000410000 */
[----:B------:R-:W-:Y:S01]  /*43a0*/  F2FP.BF16.PACK_AB R13, R13, R24 ;  /* 0x000000180d0d723e */ /* 0x000fe200000010ff */
[----:B------:R-:W-:Y:S02]  /*43b0*/  FMUL.FTZ R27, R109, R27 ;  /* 0x0000001b6d1b7220 */ /* 0x000fe40000410000 */
[----:B------:R1:W-:Y:S01]  /*43c0*/  STS [R227+0x1800], R2 ;  /* 0x00180002e3007388 */ /* 0x0003e20000000800 */
[----:B------:R-:W-:Y:S02]  /*43d0*/  FADD.FTZ R28, R28, -R10 ;  /* 0x8000000a1c1c7221 */ /* 0x000fe40000010000 */
[----:B------:R-:W-:Y:S01]  /*43e0*/  FMUL.FTZ R15, R184, R29 ;  /* 0x0000001db80f7220 */ /* 0x000fe20000410000 */
[----:B------:R-:W-:Y:S01]  /*43f0*/  STS [R226+0x23480], R5 ;  /* 0x02348005e2007388 */ /* 0x000fe20000000800 */
[----:B------:R-:W-:Y:S02]  /*4400*/  FMUL.FTZ R28, R185, R28 ;  /* 0x0000001cb91c7220 */ /* 0x000fe40000410000 */
[--C-:B--2---:R-:W-:Y:S02]  /*4410*/  FADD.FTZ R4, R31, -R0.reuse ;  /* 0x800000001f047221 */ /* 0x104fe40000010000 */
[----:B------:R-:W-:Y:S01]  /*4420*/  FADD.FTZ R30, R30, -R0 ;  /* 0x800000001e1e7221 */ /* 0x000fe20000010000 */
[----:B------:R-:W-:Y:S01]  /*4430*/  F2FP.BF16.PACK_AB R15, R15, R28 ;  /* 0x0000001c0f0f723e */ /* 0x000fe200000010ff */
[----:B------:R-:W-:Y:S02]  /*4440*/  FMUL.FTZ R4, R21, R4 ;  /* 0x0000000415047220 */ /* 0x000fe40000410000 */
[----:B------:R-:W-:Y:S02]  /*4450*/  FMUL.FTZ R30, R108, R30 ;  /* 0x0000001e6c1e7220 */ /* 0x000fe40000410000 */
[--C-:B------:R-:W-:Y:S02]  /*4460*/  FADD.FTZ R32, R32, -R10.reuse ;  /* 0x8000000a20207221 */ /* 0x100fe40000010000 */
[----:B------:R-:W-:Y:S01]  /*4470*/  FADD.FTZ R33, R33, -R10 ;  /* 0x8000000a21217221 */ /* 0x000fe20000010000 */
[----:B------:R-:W-:Y:S01]  /*4480*/  F2FP.BF16.PACK_AB R4, R4, R30 ;  /* 0x0000001e0404723e */ /* 0x000fe200000010ff */
[----:B------:R-:W-:Y:S02]  /*4490*/  FMUL.FTZ R32, R183, R32 ;  /* 0x00000020b7207220 */ /* 0x000fe40000410000 */
[----:B------:R-:W-:Y:S02]  /*44a0*/  FMUL.FTZ R33, R182, R33 ;  /* 0x00000021b6217220 */ /* 0x000fe40000410000 */
[--C-:B------:R-:W-:Y:S01]  /*44b0*/  FADD.FTZ R34, R34, -R0.reuse ;  /* 0x8000000022227221 */ /* 0x100fe20000010000 */
[----:B-1----:R-:W-:Y:S01]  /*44c0*/  F2FP.BF16.PACK_AB R2, R7, R14 ;  /* 0x0000000e0702723e */ /* 0x002fe200000010ff */
[----:B------:R-:W-:Y:S02]  /*44d0*/  FADD.FTZ R35, R35, -R0 ;  /* 0x8000000023237221 */ /* 0x000fe40000010000 */
[--C-:B------:R-:W-:Y:S02]  /*44e0*/  FADD.FTZ R37, R37, -R10.reuse ;  /* 0x8000000a25257221 */ /* 0x100fe40000010000 */
[----:B------:R1:W-:Y:S01]  /*44f0*/  STS [R227+0x2000], R2 ;  /* 0x00200002e3007388 */ /* 0x0003e20000000800 */
[----:B------:R-:W-:Y:S02]  /*4500*/  FMUL.FTZ R34, R20, R34 ;  /* 0x0000002214227220 */ /* 0x000fe40000410000 */
[----:B------:R-:W-:Y:S01]  /*4510*/  FMUL.FTZ R35, R18, R35 ;  /* 0x0000002312237220 */ /* 0x000fe20000410000 */
[----:B------:R-:W-:Y:S01]  /*4520*/  BAR.SYNC.DEFER_BLOCKING 0x0 ;  /* 0x0000000000007b1d */ /* 0x000fe20000010000 */
[--C-:B------:R-:W-:Y:S02]  /*4530*/  FADD.FTZ R36, R36, -R10.reuse ;  /* 0x8000000a24247221 */ /* 0x100fe40000010000 */
[--C-:B------:R-:W-:Y:S02]  /*4540*/  FADD.FTZ R41, R41, -R10.reuse ;  /* 0x8000000a29297221 */ /* 0x100fe40000010000 */
[----:B------:R-:W-:Y:S01]  /*4550*/  FADD.FTZ R40, R40, -R10 ;  /* 0x8000000a28287221 */ /* 0x000fe20000010000 */
[----:B------:R-:W-:Y:S01]  /*4560*/  F2FP.BF16.PACK_AB R10, R33, R32 ;  /* 0x00000020210a723e */ /* 0x000fe200000010ff */
[----:B------:R-:W-:Y:S02]  /*4570*/  FMUL.FTZ R36, R175, R36 ;  /* 0x00000024af247220 */ /* 0x000fe40000410000 */
[----:B------:R-:W-:Y:S02]  /*4580*/  FMUL.FTZ R9, R174, R37 ;  /* 0x00000025ae097220 */ /* 0x000fe40000410000 */
[--C-:B------:R-:W-:Y:S02]  /*4590*/  FADD.FTZ R38, R38, -R0.reuse ;  /* 0x8000000026267221 */ /* 0x100fe40000010000 */
[--C-:B------:R-:W-:Y:S01]  /*45a0*/  FADD.FTZ R3, R39, -R0.reuse ;  /* 0x8000000027037221 */ /* 0x100fe20000010000 */
[----:B------:R-:W-:Y:S01]  /*45b0*/  F2FP.BF16.PACK_AB R9, R9, R36 ;  /* 0x000000240909723e */ /* 0x000fe200000010ff */
[--C-:B------:R-:W-:Y:S02]  /*45c0*/  FADD.FTZ R43, R43, -R0.reuse ;  /* 0x800000002b2b7221 */ /* 0x100fe40000010000 */
[----:B------:R-:W-:Y:S01]  /*45d0*/  FADD.FTZ R42, R42, -R0 ;  /* 0x800000002a2a7221 */ /* 0x000fe20000010000 */
[----:B------:R-:W-:Y:S01]  /*45e0*/  F2FP.BF16.PACK_AB R0, R35, R34 ;  /* 0x000000222300723e */ /* 0x000fe200000010ff */
[----:B------:R-:W-:Y:S01]  /*45f0*/  FMUL.FTZ R17, R17, R38 ;  /* 0x0000002611117220 */ /* 0x000fe20000410000 */
[----:B-1----:R-:W-:Y:S01]  /*4600*/  F2FP.BF16.PACK_AB R2, R27, R26 ;  /* 0x0000001a1b02723e */ /* 0x002fe200000010ff */
[----:B------:R-:W-:Y:S01]  /*4610*/  FMUL.FTZ R3, R16, R3 ;  /* 0x0000000310037220 */ /* 0x000fe20000410000 */
[----:B------:R-:W-:Y:S01]  /*4620*/  STS [R226+0x23c80], R13 ;  /* 0x023c800de2007388 */ /* 0x000fe20000000800 */
[----:B------:R-:W-:Y:S02]  /*4630*/  FMUL.FTZ R40, R173, R40 ;  /* 0x00000028ad287220 */ /* 0x000fe40000410000 */
[----:B------:R-:W-:Y:S01]  /*4640*/  FMUL.FTZ R12, R188, R41 ;  /* 0x00000029bc0c7220 */ /* 0x000fe20000410000 */
[----:B------:R1:W-:Y:S01]  /*4650*/  STS [R227+0x2800], R2 ;  /* 0x00280002e3007388 */ /* 0x0003e20000000800 */
[----:B------:R-:W-:Y:S01]  /*4660*/  F2FP.BF16.PACK_AB R3, R3, R17 ;  /* 0x000000110303723e */ /* 0x000fe200000010ff */
[----:B------:R-:W-:Y:S01]  /*4670*/  FMUL.FTZ R14, R14, R42 ;  /* 0x0000002a0e0e7220 */ /* 0x000fe20000410000 */
[----:B------:R-:W-:Y:S01]  /*4680*/  SHF.L.U32 R42, R219, 0x1, RZ ;  /* 0x00000001db2a7819 */ /* 0x000fe200000006ff */
[----:B------:R-:W-:Y:S01]  /*4690*/  STS [R226+0x24480], R15 ;  /* 0x0244800fe2007388 */ /* 0x000fe20000000800 */
[----:B------:R-:W-:Y:S01]  /*46a0*/  FMUL.FTZ R7, R7, R43 ;  /* 0x0000002b07077220 */ /* 0x000fe20000410000 */
[----:B------:R-:W-:Y:S02]  /*46b0*/  F2FP.BF16.PACK_AB R12, R12, R40 ;  /* 0x000000280c0c723e */ /* 0x000fe400000010ff */
        /* <DEDUP_REMOVED lines=118> */
[----:B------:R-:W-:Y:S01]  /*4e20*/  IMAD.SHL.U32 R0, R225, 0x40, RZ ;  /* 0x00000040e1007824 */ /* 0x000fe200078e00ff */
[----:B------:R-:W-:Y:S01]  /*4e30*/  IADD3 R8, P5, P0, R244, UR7, R5 ;  /* 0x00000007f4087c10 */ /* 0x000fe2000f8be005 */
[----:B------:R-:W-:Y:S03]  /*4e40*/  IMAD.IADD R4, R3, 0x1, R4 ;  /* 0x0000000103047824 */ /* 0x000fe600078e0204 */
[----:B------:R-:W-:Y:S02]  /*4e50*/  IADD3 R3, P6, R0, R248, RZ ;  /* 0x000000f800037210 */ /* 0x000fe40007fde0ff */
[----:B------:R-:W-:Y:S02]  /*4e60*/  SHF.L.U64.HI R2, R2, 0x6, R4 ;  /* 0x0000000602027819 */ /* 0x000fe40000010204 */
[----:B------:R-:W-:Y:S02]  /*4e70*/  LEA.HI.X.SX32 R4, R0, R252, 0x1, P6 ;  /* 0x000000fc00047211 */ /* 0x000fe400030f0eff */
[----:B------:R-:W-:Y:S02]  /*4e80*/  IADD3.X R9, R241, UR5, R2, P5, P0 ;  /* 0x00000005f1097c10 */ /* 0x000fe4000afe0402 */
        /* <DEDUP_REMOVED lines=9> */
[----:B------:R-:W-:Y:S02]  /*4f20*/  LEA.HI.X R5, R5, c[0x0][0x1f4], R2, 0x1, P5 ;  /* 0x00007d0005057a11 */ /* 0x000fe400028f0c02 */
        /* <DEDUP_REMOVED lines=20> */
.L_x_1138:
[-C--:B-1234-:R-:W-:Y:S01]  /*5070*/  HMMA.16816.F32.BF16 R4, R108, R16.reuse, RZ ;  /* 0x000000106c04723c */ /* 0x09efe200000418ff */
[----:B------:R-:W-:Y:S01]  /*5080*/  LDSM.16.MT88.4 R200, [R214+0x1000] ;  /* 0x00100000d6c8783b */ /* 0x000fe20000004200 */
[----:B------:R-:W-:Y:S02]  /*5090*/  UIADD3 UR12, UR4, 0x1, URZ ;  /* 0x00000001040c7890 */ /* 0x000fe4000fffe03f */
[----:B------:R-:W-:Y:S01]  /*50a0*/  IMAD.WIDE.U32 R2, R234, c[0x0][0x238], R230 ;  /* 0x00008e00ea027a25 */ /* 0x000fe200078e00e6 */
[----:B------:R-:W-:Y:S01]  /*50b0*/  LDSM.16.MT88.4 R204, [R214+0x6000] ;  /* 0x00600000d6cc783b */ /* 0x000fe20000004200 */
[----:B------:R-:W-:Y:S01]  /*50c0*/  SHF.R.S32.HI R0, RZ, 0x1f, R234 ;  /* 0x0000001fff007819 */ /* 0x000fe200000114ea */
[----:B------:R-:W-:Y:S01]  /*50d0*/  UISETP.GE.AND UP1, UPT, UR4, 0x1, UPT ;  /* 0x000000010400788c */ /* 0x000fe2000bf26270 */
[C---:B------:R-:W-:Y:S01]  /*50e0*/  HMMA.16816.F32.BF16 R8, R172.reuse, R16, RZ ;  /* 0x00000010ac08723c */ /* 0x040fe200000418ff */
[----:B------:R-:W0:Y:S01]  /*50f0*/  LDGDEPBAR ;  /* 0x00000000000079af */ /* 0x000e220000000000 */
[----:B------:R-:W-:Y:S02]  /*5100*/  UIADD3 UR6, UR13, 0x1, URZ ;  /* 0x000000010d067890 */ /* 0x000fe4000fffe03f */
[----:B------:R-:W-:Y:S01]  /*5110*/  IMAD R0, R0, c[0x0][0x238], RZ ;  /* 0x00008e0000007a24 */ /* 0x000fe200078e02ff */
[----:B------:R-:W-:Y:S03]  /*5120*/  UISETP.GE.AND UP0, UPT, UR13, 0x1, UPT ;  /* 0x000000010d00788c */ /* 0x000fe6000bf06270 */
[-C--:B------:R-:W-:Y:S01]  /*5130*/  HMMA.16816.F32.BF16 R12, R172, R18.reuse, RZ ;  /* 0x00000012ac0c723c */ /* 0x080fe200000418ff */
[----:B------:R-:W-:Y:S01]  /*5140*/  IMAD R0, R234, c[0x0][0x23c], R0 ;  /* 0x00008f00ea007a24 */ /* 0x000fe200078e0200 */
[----:B------:R-:W-:Y:S03]  /*5150*/  USEL UR13, UR6, URZ, !UP0 ;  /* 0x0000003f060d7287 */ /* 0x000fe6000c000000 */
[----:B------:R-:W-:Y:S02]  /*5160*/  IMAD.IADD R3, R3, 0x1, R0 ;  /* 0x0000000103037824 */ /* 0x000fe400078e0200 */
[----:B------:R-:W-:Y:S01]  /*5170*/  IMAD R0, R235, 0x3000, RZ ;  /* 0x00003000eb007824 */ /* 0x000fe200078e02ff */
[C---:B------:R-:W-:Y:S04]  /*5180*/  HMMA.16816.F32.BF16 R16, R108.reuse, R18, RZ ;  /* 0x000000126c10723c */ /* 0x040fe800000418ff */
[----:B------:R-:W-:Y:S04]  /*5190*/  IMAD.WIDE.U32 R2, R232, c[0x0][0x240], R2 ;  /* 0x00009000e8027a25 */ /* 0x000fe800078e0002 */
[-C--:B------:R-:W-:Y:S08]  /*51a0*/  HMMA.16816.F32.BF16 R20, R108, R36.reuse, RZ ;  /* 0x000000246c14723c */ /* 0x080ff000000418ff */
[C---:B------:R-:W-:Y:S08]  /*51b0*/  HMMA.16816.F32.BF16 R24, R172.reuse, R36, RZ ;  /* 0x00000024ac18723c */ /* 0x040ff000000418ff */
[-C--:B------:R-:W-:Y:S08]  /*51c0*/  HMMA.16816.F32.BF16 R28, R172, R38.reuse, RZ ;  /* 0x00000026ac1c723c */ /* 0x080ff000000418ff */
[C---:B------:R-:W-:Y:S08]  /*51d0*/  HMMA.16816.F32.BF16 R32, R108.reuse, R38, RZ ;  /* 0x000000266c20723c */ /* 0x040ff000000418ff */
[-C--:B------:R-:W-:Y:S08]  /*51e0*/  HMMA.16816.F32.BF16 R36, R108, R176.reuse, RZ ;  /* 0x000000b06c24723c */ /* 0x080ff000000418ff */
[C---:B------:R-:W-:Y:S08]  /*51f0*/  HMMA.16816.F32.BF16 R40, R172.reuse, R176, RZ ;  /* 0x000000b0ac28723c */ /* 0x040ff000000418ff */
[-C--:B------:R-:W-:Y:S01]  /*5200*/  HMMA.16816.F32.BF16 R104, R172, R178.reuse, RZ ;  /* 0x000000b2ac68723c */ /* 0x080fe200000418ff */
[----:B------:R-:W1:Y:S07]  /*5210*/  LDSM.16.M88.4 R172, [R215+0x1000] ;  /* 0x00100000d7ac783b */ /* 0x000e6e0000000200 */
        /* <DEDUP_REMOVED lines=18> */
[----:B------:R-:W-:Y:S03]  /*5340*/  LDSM.16.MT88.4 R196, [R214+0x2000] ;  /* 0x00200000d6c4783b */ /* 0x000fe60000004200 */
[-C--:B-1----:R-:W-:Y:S08]  /*5350*/  HMMA.16816.F32.BF16 R4, R172, R200.reuse, R4 ;  /* 0x000000c8ac04723c */ /* 0x082ff00000041804 */
[C---:B--2---:R-:W-:Y:S08]  /*5360*/  HMMA.16816.F32.BF16 R8, R176.reuse, R200, R8 ;  /* 0x000000c8b008723c */ /* 0x044ff00000041808 */
[-C--:B------:R-:W-:Y:S08]  /*5370*/  HMMA.16816.F32.BF16 R12, R176, R202.reuse, R12 ;  /* 0x000000cab00c723c */ /* 0x080ff0000004180c */
[C---:B------:R-:W-:Y:S01]  /*5380*/  HMMA.16816.F32.BF16 R16, R172.reuse, R202, R16 ;  /* 0x000000caac10723c */ /* 0x040fe20000041810 */
[----:B------:R-:W-:Y:S07]  /*5390*/  LDSM.16.M88.4 R200, [R215+0x2400] ;  /* 0x00240000d7c8783b */ /* 0x000fee0000000200 */
[-C--:B---3--:R-:W-:Y:S08]  /*53a0*/  HMMA.16816.F32.BF16 R20, R172, R184.reuse, R20 ;  /* 0x000000b8ac14723c */ /* 0x088ff00000041814 */
[C---:B------:R-:W-:Y:S08]  /*53b0*/  HMMA.16816.F32.BF16 R24, R176.reuse, R184, R24 ;  /* 0x000000b8b018723c */ /* 0x040ff00000041818 */
[-C--:B------:R-:W-:Y:S08]  /*53c0*/  HMMA.16816.F32.BF16 R28, R176, R186.reuse, R28 ;  /* 0x000000bab01c723c */ /* 0x080ff0000004181c */
[C---:B------:R-:W-:Y:S01]  /*53d0*/  HMMA.16816.F32.BF16 R32, R172.reuse, R186, R32 ;  /* 0x000000baac20723c */ /* 0x040fe20000041820 */
[----:B------:R-:W-:Y:S07]  /*53e0*/  LDSM.16.MT88.4 R184, [R214+0x6800] ;  /* 0x00680000d6b8783b */ /* 0x000fee0000004200 */
[-C--:B------:R-:W-:Y:S08]  /*53f0*/  HMMA.16816.F32.BF16 R36, R172, R204.reuse, R36 ;  /* 0x000000ccac24723c */ /* 0x080ff00000041824 */
[C---:B------:R-:W-:Y:S08]  /*5400*/  HMMA.16816.F32.BF16 R40, R176.reuse, R204, R40 ;  /* 0x000000ccb028723c */ /* 0x040ff00000041828 */
[-C--:B------:R-:W-:Y:S01]  /*5410*/  HMMA.16816.F32.BF16 R104, R176, R206.reuse, R104 ;  /* 0x000000ceb068723c */ /* 0x080fe20000041868 */
[----:B------:R-:W1:Y:S07]  /*5420*/  LDSM.16.MT88.4 R176, [R214+0x4000] ;  /* 0x00400000d6b0783b */ /* 0x000e6e0000004200 */
[----:B------:R-:W-:Y:S01]  /*5430*/  HMMA.16816.F32.BF16 R108, R172, R206, R108 ;  /* 0x000000ceac6c723c */ /* 0x000fe2000004186c */
[----:B------:R-:W2:Y:S04]  /*5440*/  LDSM.16.M88.4 R172, [R215+0x2000] ;  /* 0x00200000d7ac783b */ /* 0x000ea80000000200 */
[----:B------:R-:W3:Y:S03]  /*5450*/  LDSM.16.MT88.4 R204, [R214+0x4800] ;  /* 0x00480000d6cc783b */ /* 0x000ee60000004200 */
[-C--:B----4-:R-:W-:Y:S08]  /*5460*/  HMMA.16816.F32.BF16 R4, R180, R188.reuse, R4 ;  /* 0x000000bcb404723c */ /* 0x090ff00000041804 */
[C---:B------:R-:W-:Y:S08]  /*5470*/  HMMA.16816.F32.BF16 R8, R192.reuse, R188, R8 ;  /* 0x000000bcc008723c */ /* 0x040ff00000041808 */
[-C--:B------:R-:W-:Y:S08]  /*5480*/  HMMA.16816.F32.BF16 R12, R192, R190.reuse, R12 ;  /* 0x000000bec00c723c */ /* 0x080ff0000004180c */
[C---:B------:R-:W-:Y:S07]  /*5490*/  HMMA.16816.F32.BF16 R16, R180.reuse, R190, R16 ;  /* 0x000000beb410723c */ /* 0x040fee0000041810 */
[----:B------:R-:W-:Y:S01]  /*54a0*/  MOV R190, R225 ;  /* 0x000000e100be7202 */ /* 0x000fe20000000f00 */
        /* <DEDUP_REMOVED lines=8> */
[----:B------:R-:W-:Y:S07]  /*5530*/  HMMA.16816.F32.BF16 R108, R180, R186, R108 ;  /* 0x000000bab46c723c */ /* 0x000fee000004186c */
[----:B------:R-:W-:Y:S01]  /*5540*/  SHF.R.S32.HI R181, RZ, 0x1f, R0 ;  /* 0x0000001fffb57819 */ /* 0x000fe20000011400 */
[-C--:B--2---:R-:W-:Y:S05]  /*5550*/  HMMA.16816.F32.BF16 R4, R172, R196.reuse, R4 ;  /* 0x000000c4ac04723c */ /* 0x084fea0000041804 */
[----:B------:R-:W-:Y:S02]  /*5560*/  SHF.R.S32.HI R180, RZ, 0x1f, R232 ;  /* 0x0000001fffb47819 */ /* 0x000fe400000114e8 */
[----:B------:R-:W-:Y:S01]  /*5570*/  IADD3 R0, P0, R0, R2, RZ ;  /* 0x0000000200007210 */ /* 0x000fe20007f1e0ff */
[C---:B------:R-:W-:Y:S04]  /*5580*/  HMMA.16816.F32.BF16 R8, R200.reuse, R196, R8 ;  /* 0x000000c4c808723c */ /* 0x040fe80000041808 */
[----:B------:R-:W-:Y:S04]  /*5590*/  IMAD R180, R180, c[0x0][0x240], RZ ;  /* 0x00009000b4b47a24 */ /* 0x000fe800078e02ff */
[-C--:B------:R-:W-:Y:S04]  /*55a0*/  HMMA.16816.F32.BF16 R12, R200, R198.reuse, R12 ;  /* 0x000000c6c80c723c */ /* 0x080fe8000004180c */
[----:B------:R-:W-:Y:S04]  /*55b0*/  IMAD R180, R232, c[0x0][0x244], R180 ;  /* 0x00009100e8b47a24 */ /* 0x000fe800078e02b4 */
[C---:B------:R-:W-:Y:S04]  /*55c0*/  HMMA.16816.F32.BF16 R16, R172.reuse, R198, R16 ;  /* 0x000000c6ac10723c */ /* 0x040fe80000041810 */
[----:B------:R-:W-:Y:S02]  /*55d0*/  IADD3.X R2, R181, R3, R180, P0, !PT ;  /* 0x00000003b5027210 */ /* 0x000fe400007fe4b4 */
[C---:B------:R-:W-:Y:S02]  /*55e0*/  LEA R180, P0, R0.reuse, c[0x0][0x220], 0x2 ;  /* 0x0000880000b47a11 */ /* 0x040fe400078010ff */
[-C--:B---3--:R-:W-:Y:S04]  /*55f0*/  HMMA.16816.F32.BF16 R20, R172, R204.reuse, R20 ;  /* 0x000000ccac14723c */ /* 0x088fe80000041814 */
[----:B------:R-:W-:Y:S01]  /*5600*/  LEA.HI.X R181, R0, c[0x0][0x224], R2, 0x2, P0 ;  /* 0x0000890000b57a11 */ /* 0x000fe200000f1402 */
[----:B------:R-:W-:Y:S01]  /*5610*/  IMAD.U32 R0, RZ, RZ, UR4 ;  /* 0x00000004ff007e24 */ /* 0x000fe2000f8e00ff */
[----:B------:R-:W-:Y:S01]  /*5620*/  LDSM.16.MT88.2 R2, [R212+0x23c80] ;  /* 0x023c8000d402783b */ /* 0x000fe20000004100 */
[----:B------:R-:W-:Y:S01]  /*5630*/  ISETP.GE.AND P0, PT, R225, R239, PT ;  /* 0x000000efe100720c */ /* 0x000fe20003f06270 */
[C---:B------:R-:W-:Y:S01]  /*5640*/  HMMA.16816.F32.BF16 R24, R200.reuse, R204, R24 ;  /* 0x000000ccc818723c */ /* 0x040fe20000041818 */
[----:B------:R-:W-:Y:S01]  /*5650*/  USEL UR4, UR12, URZ, !UP1 ;  /* 0x0000003f0c047287 */ /* 0x000fe2000c800000 */
[----:B------:R-:W-:Y:S02]  /*5660*/  RED.E.ADD.F32.FTZ.RN.STRONG.GPU [R180.64], R4 ;  /* 0x00000004b400798e */ /* 0x000fe4000c10e788 */
[----:B------:R-:W-:Y:S02]  /*5670*/  IMAD R0, R0, 0x3000, R219 ;  /* 0x0000300000007824 */ /* 0x000fe400078e02db */
[----:B------:R-:W-:Y:S02]  /*5680*/  RED.E.ADD.F32.FTZ.RN.STRONG.GPU [R180.64+0x400], R5 ;  /* 0x00040005b400798e */ /* 0x000fe4000c10e788 */
[-C--:B------:R-:W-:Y:S02]  /*5690*/  HMMA.16816.F32.BF16 R28, R200, R206.reuse, R28 ;  /* 0x000000cec81c723c */ /* 0x080fe4000004181c */
[----:B------:R-:W-:Y:S02]  /*56a0*/  RED.E.ADD.F32.FTZ.RN.STRONG.GPU [R180.64+0x800], R6 ;  /* 0x00080006b400798e */ /* 0x000fe4000c10e788 */
[----:B------:R-:W-:Y:S02]  /*56b0*/  SHF.L.U32 R0, R0, 0x1, RZ ;  /* 0x0000000100007819 */ /* 0x000fe400000006ff */
        /* <DEDUP_REMOVED lines=9> */
[----:B------:R-:W-:Y:S02]  /*5750*/  RED.E.ADD.F32.FTZ.RN.STRONG.GPU [R180.64+0x2400], R17 ;  /* 0x00240011b400798e */ /* 0x000fe4000c10e788 */
[-C--:B------:R-:W-:Y:S02]  /*5760*/  HMMA.16816.F32.BF16 R104, R200, R178.reuse, R104 ;  /* 0x000000b2c868723c */ /* 0x080fe40000041868 */
[----:B------:R-:W-:Y:S04]  /*5770*/  RED.E.ADD.F32.FTZ.RN.STRONG.GPU [R180.64+0x2800], R18 ;  /* 0x00280012b400798e */ /* 0x000fe8000c10e788 */
[----:B------:R-:W1:Y:S02]  /*5780*/  LDSM.16.MT88.4 R4, [R0+0xf080] ;  /* 0x00f080000004783b */ /* 0x000e640000004200 */
[----:B------:R-:W-:Y:S02]  /*5790*/  HMMA.16816.F32.BF16 R108, R172, R178, R108 ;  /* 0x000000b2ac6c723c */ /* 0x000fe4000004186c */
[----:B------:R-:W-:Y:S04]  /*57a0*/  RED.E.ADD.F32.FTZ.RN.STRONG.GPU [R180.64+0x2c00], R19 ;  /* 0x002c0013b400798e */ /* 0x000fe8000c10e788 */
[----:B------:R-:W-:Y:S04]  /*57b0*/  RED.E.ADD.F32.FTZ.RN.STRONG.GPU [R180.64+0x3000], R12 ;  /* 0x0030000cb400798e */ /* 0x000fe8000c10e788 */
[----:B------:R-:W2:Y:S04]  /*57c0*/  LDSM.16.MT88.4 R8, [R0+0x11080] ;  /* 0x011080000008783b */ /* 0x000ea80000004200 */
[----:B------:R-:W-:Y:S04]  /*57d0*/  RED.E.ADD.F32.FTZ.RN.STRONG.GPU [R180.64+0x3400], R13 ;  /* 0x0034000db400798e */ /* 0x000fe8000c10e788 */
[----:B------:R-:W-:Y:S04]  /*57e0*/  RED.E.ADD.F32.FTZ.RN.STRONG.GPU [R180.64+0x3800], R14 ;  /* 0x0038000eb400798e */ /* 0x000fe8000c10e788 */
        /* <DEDUP_REMOVED lines=184> */
.L_x_1136:
        /* <DEDUP_REMOVED lines=17> */
[----:B------:R-:W-:Y:S02]  /*6480*/  F2FP.BF16.PACK_AB R90, R91, R90 ;  /* 0x0000005a5b5a723e */ /* 0x000fe400000010ff */
[----:B------:R-:W-:Y:S01]  /*6490*/  LOP3.LUT R10, R3, 0x180, RZ, 0xc0, !PT ;  /* 0x00000180030a7812 */ /* 0x000fe200078ec0ff */
[----:B------:R-:W-:Y:S01]  /*64a0*/  IMAD.SHL.U32 R3, R5, 0x4, RZ ;  /* 0x0000000405037824 */ /* 0x000fe200078e00ff */
[----:B------:R-:W-:Y:S01]  /*64b0*/  F2FP.BF16.PACK_AB R91, R85, R84 ;  /* 0x00000054555b723e */ /* 0x000fe200000010ff */
[----:B------:R-:W-:Y:S01]  /*64c0*/  IMAD.SHL.U32 R84, R6, 0x8, RZ ;  /* 0x0000000806547824 */ /* 0x000fe200078e00ff */
[----:B------:R-:W-:-:S02]  /*64d0*/  LEA.HI R0, R0, R4, RZ, 0x3 ;  /* 0x0000000400007211 */ /* 0x000fc400078f18ff */
[----:B------:R-:W-:Y:S02]  /*64e0*/  LOP3.LUT R8, R2, 0x1c0, RZ, 0xc0, !PT ;  /* 0x000001c002087812 */ /* 0x000fe400078ec0ff */
[----:B------:R-:W-:Y:S02]  /*64f0*/  SHF.R.U32.HI R6, RZ, 0x1, R7 ;  /* 0x00000001ff067819 */ /* 0x000fe40000011607 */
[----:B------:R-:W-:Y:S02]  /*6500*/  LOP3.LUT R5, R3, 0xfffffe00, RZ, 0xc0, !PT ;  /* 0xfffffe0003057812 */ /* 0x000fe400078ec0ff */
[----:B------:R-:W-:Y:S02]  /*6510*/  LOP3.LUT R2, R0, 0xfffffff8, RZ, 0xc0, !PT ;  /* 0xfffffff800027812 */ /* 0x000fe400078ec0ff */
[----:B------:R-:W-:Y:S02]  /*6520*/  LOP3.LUT R3, R8, 0x38, R84, 0xf8, !PT ;  /* 0x0000003808037812 */ /* 0x000fe400078ef854 */
[----:B------:R-:W-:-:S02]  /*6530*/  LOP3.LUT R0, R10, 0x30, R6, 0xf8, !PT ;  /* 0x000000300a007812 */ /* 0x000fc400078ef806 */
[----:B------:R-:W-:Y:S02]  /*6540*/  SHF.R.U32.HI R8, RZ, 0x3, R8 ;  /* 0x00000003ff087819 */ /* 0x000fe40000011608 */
[----:B------:R-:W-:Y:S02]  /*6550*/  SHF.R.U32.HI R6, RZ, 0x3, R10 ;  /* 0x00000003ff067819 */ /* 0x000fe4000001160a */
[----:B------:R-:W-:Y:S01]  /*6560*/  F2FP.BF16.PACK_AB R185, R83, R82 ;  /* 0x0000005253b9723e */ /* 0x000fe200000010ff */
[----:B------:R-:W-:Y:S01]  /*6570*/  IMAD.SHL.U32 R83, R9, 0x8, RZ ;  /* 0x0000000809537824 */ /* 0x000fe200078e00ff */
[----:B------:R-:W-:Y:S02]  /*6580*/  LOP3.LUT R7, R0, 0x2848, RZ, 0xfc, !PT ;  /* 0x0000284800077812 */ /* 0x000fe400078efcff */
[----:B------:R-:W-:Y:S02]  /*6590*/  F2FP.BF16.PACK_AB R107, R53, R52 ;  /* 0x00000034356b723e */ /* 0x000fe400000010ff */
[----:B------:R-:W-:-:S02]  /*65a0*/  LOP3.LUT R82, R3, R8, RZ, 0x3c, !PT ;  /* 0x0000000803527212 */ /* 0x000fc400078e3cff */
[----:B------:R-:W-:Y:S02]  /*65b0*/  LOP3.LUT R31, R0, 0x800, RZ, 0xfc, !PT ;  /* 0x00000800001f7812 */ /* 0x000fe400078efcff */
[----:B------:R-:W-:Y:S02]  /*65c0*/  F2FP.BF16.PACK_AB R174, R57, R56 ;  /* 0x0000003839ae723e */ /* 0x000fe400000010ff */
[----:B------:R-:W-:Y:S02]  /*65d0*/  IADD3 R2, R5, R4, -R2 ;  /* 0x0000000405027210 */ /* 0x000fe40007ffe802 */
[----:B------:R-:W-:Y:S02]  /*65e0*/  LOP3.LUT R43, R6, R0, RZ, 0x3c, !PT ;  /* 0x00000000062b7212 */ /* 0x000fe400078e3cff */
[C---:B------:R-:W-:Y:S02]  /*65f0*/  LOP3.LUT R3, R0.reuse, 0x3848, RZ, 0xfc, !PT ;  /* 0x0000384800037812 */ /* 0x040fe400078efcff */
[----:B------:R-:W-:-:S02]  /*6600*/  LOP3.LUT R16, R0, 0x8, RZ, 0xfc, !PT ;  /* 0x0000000800107812 */ /* 0x000fc400078efcff */
[C---:B------:R-:W-:Y:S02]  /*6610*/  LOP3.LUT R52, R0.reuse, 0x3008, RZ, 0xfc, !PT ;  /* 0x0000300800347812 */ /* 0x040fe400078efcff */
[----:B------:R-:W-:Y:S02]  /*6620*/  F2FP.BF16.PACK_AB R176, R59, R58 ;  /* 0x0000003a3bb0723e */ /* 0x000fe400000010ff */
        /* <DEDUP_REMOVED lines=17> */
[----:B------:R-:W-:Y:S02]  /*6740*/  F2FP.BF16.PACK_AB R181, R77, R76 ;  /* 0x0000004c4db5723e */ /* 0x000fe400000010ff */
        /* <DEDUP_REMOVED lines=11> */
[----:B------:R-:W-:Y:S02]  /*6800*/  F2FP.BF16.PACK_AB R106, R47, R46 ;  /* 0x0000002e2f6a723e */ /* 0x000fe400000010ff */
[----:B------:R-:W-:Y:S02]  /*6810*/  F2FP.BF16.PACK_AB R173, R61, R60 ;  /* 0x0000003c3dad723e */ /* 0x000fe400000010ff */
[----:B------:R-:W-:Y:S02]  /*6820*/  F2FP.BF16.PACK_AB R180, R79, R78 ;  /* 0x0000004e4fb4723e */ /* 0x000fe400000010ff */
        /* <DEDUP_REMOVED lines=14> */
[----:B------:R-:W-:Y:S02]  /*6910*/  F2FP.BF16.PACK_AB R111, R65, R64 ;  /* 0x00000040416f723e */ /* 0x000fe400000010ff */
[----:B------:R-:W-:Y:S02]  /*6920*/  F2FP.BF16.PACK_AB R172, R63, R62 ;  /* 0x0000003e3fac723e */ /* 0x000fe400000010ff */
[----:B------:R-:W-:Y:S02]  /*6930*/  F2FP.BF16.PACK_AB R175, R69, R68 ;  /* 0x0000004445af723e */ /* 0x000fe400000010ff */
[----:B------:R-:W-:Y:S02]  /*6940*/  F2FP.BF16.PACK_AB R178, R71, R70 ;  /* 0x0000004647b2723e */ /* 0x000fe400000010ff */
[----:B------:R-:W-:Y:S02]  /*6950*/  F2FP.BF16.PACK_AB R177, R73, R72 ;  /* 0x0000004849b1723e */ /* 0x000fe400000010ff */
[----:B------:R-:W-:-:S02]  /*6960*/  F2FP.BF16.PACK_AB R179, R75, R74 ;  /* 0x0000004a4bb3723e */ /* 0x000fc400000010ff */
        /* <DEDUP_REMOVED lines=64> */
[----:B------:R-:W-:Y:S02]  /*6d70*/  SHF.R.U32.HI R57, RZ, 0x3, R50 ;  /* 0x00000003ff397819 */ /* 0x000fe40000011632 */
[----:B------:R-:W-:Y:S02]  /*6d80*/  SHF.R.U32.HI R51, RZ, 0x3, R42 ;  /* 0x00000003ff337819 */ /* 0x000fe4000001162a */
[----:B------:R-:W-:-:S02]  /*6d90*/  SHF.R.U32.HI R43, RZ, 0x3, R25 ;  /* 0x00000003ff2b7819 */ /* 0x000fc40000011619 */
        /* <DEDUP_REMOVED lines=14> */
[----:B------:R-:W-:Y:S02]  /*6e80*/  SHF.R.U32.HI R53, RZ, 0x3, R46 ;  /* 0x00000003ff357819 */ /* 0x000fe4000001162e */
[----:B------:R-:W-:Y:S02]  /*6e90*/  SHF.R.U32.HI R42, RZ, 0x3, R22 ;  /* 0x00000003ff2a7819 */ /* 0x000fe40000011616 */
[----:B------:R-:W-:Y:S02]  /*6ea0*/  SHF.R.U32.HI R25, RZ, 0x3, R6 ;  /* 0x00000003ff197819 */ /* 0x000fe40000011606 */
[----:B------:R-:W-:-:S02]  /*6eb0*/  SHF.R.U32.HI R24, RZ, 0x3, R5 ;  /* 0x00000003ff187819 */ /* 0x000fc40000011605 */
[----:B------:R-:W-:Y:S02]  /*6ec0*/  LOP3.LUT R80, R80, 0x180, RZ, 0xc0, !PT ;  /* 0x0000018050507812 */ /* 0x000fe400078ec0ff */
        /* <DEDUP_REMOVED lines=22> */
[----:B------:R-:W-:-:S02]  /*7030*/  F2FP.BF16.PACK_AB R110, R67, R66 ;  /* 0x00000042436e723e */ /* 0x000fc400000010ff */
        /* <DEDUP_REMOVED lines=14> */
[----:B------:R-:W-:Y:S02]  /*7120*/  LOP3.LUT R68, R57, 0x40, R0, 0x1e, !PT ;  /* 0x0000004039447812 */ /* 0x000fe400078e1e00 */
[----:B------:R-:W-:Y:S02]  /*7130*/  F2FP.BF16.PACK_AB R184, R87, R86 ;  /* 0x0000005657b8723e */ /* 0x000fe400000010ff */
        /* <DEDUP_REMOVED lines=14> */
[----:B------:R-:W-:Y:S02]  /*7220*/  LOP3.LUT R45, R25, 0x840, R0, 0x1e, !PT ;  /* 0x00000840192d7812 */ /* 0x000fe400078e1e00 */
[----:B------:R-:W-:Y:S02]  /*7230*/  SHF.R.U32.HI R80, RZ, 0x3, R80 ;  /* 0x00000003ff507819 */ /* 0x000fe40000011650 */
[--C-:B------:R-:W-:Y:S01]  /*7240*/  LOP3.LUT R87, R59, 0x3848, R0.reuse, 0x1e, !PT ;  /* 0x000038483b577812 */ /* 0x100fe200078e1e00 */
[C---:B------:R-:W-:Y:S01]  /*7250*/  IMAD.IADD R45, R2.reuse, 0x1, R45 ;  /* 0x00000001022d7824 */ /* 0x040fe200078e022d */
[--C-:B------:R-:W-:Y:S02]  /*7260*/  LOP3.LUT R66, R53, 0x48, R0.reuse, 0x1e, !PT ;  /* 0x0000004835427812 */ /* 0x100fe400078e1e00 */
[--C-:B------:R-:W-:Y:S01]  /*7270*/  LOP3.LUT R65, R51, 0x1400, R0.reuse, 0x1e, !PT ;  /* 0x0000140033417812 */ /* 0x100fe200078e1e00 */
[----:B------:R-:W-:Y:S01]  /*7280*/  IMAD.IADD R87, R2, 0x1, R87 ;  /* 0x0000000102577824 */ /* 0x000fe200078e0257 */
[----:B------:R-:W-:-:S02]  /*7290*/  LOP3.LUT R31, R48, 0x1448, R0, 0x1e, !PT ;  /* 0x00001448301f7812 */ /* 0x000fc400078e1e00 */
[--C-:B------:R-:W-:Y:S02]  /*72a0*/  LOP3.LUT R62, R47, 0x2800, R0.reuse, 0x1e, !PT ;  /* 0x000028002f3e7812 */ /* 0x100fe400078e1e00 */
[--C-:B------:R-:W-:Y:S01]  /*72b0*/  LOP3.LUT R61, R46, 0x2840, R0.reuse, 0x1e, !PT ;  /* 0x000028402e3d7812 */ /* 0x100fe200078e1e00 */
[----:B------:R-:W-:Y:S01]  /*72c0*/  IMAD.IADD R31, R2, 0x1, R31 ;  /* 0x00000001021f7824 */ /* 0x000fe200078e021f */
[--C-:B------:R-:W-:Y:S02]  /*72d0*/  LOP3.LUT R25, R5, 0x2000, R0.reuse, 0x1e, !PT ;  /* 0x0000200005197812 */ /* 0x100fe400078e1e00 */
[--C-:B------:R-:W-:Y:S01]  /*72e0*/  LOP3.LUT R63, R49, 0x1408, R0.reuse, 0x1e, !PT ;  /* 0x00001408313f7812 */ /* 0x100fe200078e1e00 */
[----:B------:R-:W-:Y:S01]  /*72f0*/  IMAD.SHL.U32 R31, R31, 0x2, RZ ;  /* 0x000000021f1f7824 */ /* 0x000fe200078e00ff */
[--C-:B------:R-:W-:Y:S02]  /*7300*/  LOP3.LUT R60, R44, 0x2808, R0.reuse, 0x1e, !PT ;  /* 0x000028082c3c7812 */ /* 0x100fe400078e1e00 */
[----:B------:R-:W-:-:S02]  /*7310*/  LOP3.LUT R51, R42, 0x400, R0, 0x1e, !PT ;  /* 0x000004002a337812 */ /* 0x000fc400078e1e00 */
[--C-:B------:R-:W-:Y:S02]  /*7320*/  LOP3.LUT R55, R39, 0x408, R0.reuse, 0x1e, !PT ;  /* 0x0000040827377812 */ /* 0x100fe400078e1e00 */
        /* <DEDUP_REMOVED lines=20> */
[----:B------:R-:W-:-:S02]  /*7470*/  LOP3.LUT R64, R50, 0x1440, R0, 0x1e, !PT ;  /* 0x0000144032407812 */ /* 0x000fc400078e1e00 */
[--C-:B------:R-:W-:Y:S02]  /*7480*/  LOP3.LUT R49, R43, 0x2848, R0.reuse, 0x1e, !PT ;  /* 0x000028482b317812 */ /* 0x100fe400078e1e00 */
        /* <DEDUP_REMOVED lines=40> */
[----:B------:R-:W-:Y:S01]  /*7710*/  LOP3.LUT R12, R70, 0x1000, R0, 0x1e, !PT ;  /* 0x00001000460c7812 */ /* 0x000fe200078e1e00 */
[C---:B------:R-:W-:Y:S01]  /*7720*/  IMAD.IADD R62, R2.reuse, 0x1, R38 ;  /* 0x00000001023e7824 */ /* 0x040fe200078e0226 */
[--C-:B------:R-:W-:Y:S01]  /*7730*/  LOP3.LUT R11, R71, 0x1040, R0.reuse, 0x1e, !PT ;  /* 0x00001040470b7812 */ /* 0x100fe200078e1e00 */
[----:B------:R-:W-:Y:S01]  /*7740*/  IMAD.IADD R61, R2, 0x1, R37 ;  /* 0x00000001023d7824 */ /* 0x000fe200078e0225 */
[--C-:B------:R-:W-:Y:S01]  /*7750*/  LOP3.LUT R10, R72, 0x1008, R0.reuse, 0x1e, !PT ;  /* 0x00001008480a7812 */ /* 0x100fe200078e1e00 */
[----:B------:R-:W-:Y:S01]  /*7760*/  IMAD.SHL.U32 R23, R23, 0x2, RZ ;  /* 0x0000000217177824 */ /* 0x000fe200078e00ff */
[--C-:B------:R-:W-:Y:S01]  /*7770*/  LOP3.LUT R9, R73, 0x1048, R0.reuse, 0x1e, !PT ;  /* 0x0000104849097812 */ /* 0x100fe200078e1e00 */
[----:B------:R-:W-:Y:S01]  /*7780*/  IMAD.SHL.U32 R73, R81, 0x2, RZ ;  /* 0x0000000251497824 */ /* 0x000fe200078e00ff */
[--C-:B------:R-:W-:Y:S01]  /*7790*/  LOP3.LUT R8, R74, 0x2400, R0.reuse, 0x1e, !PT ;  /* 0x000024004a087812 */ /* 0x100fe200078e1e00 */
        /* <DEDUP_REMOVED lines=23> */
[----:B------:R-:W-:Y:S01]  /*7910*/  STS.U16 [R73+0x7880], R89 ;  /* 0x0078805949007388 */ /* 0x000fe20000000400 */
        /* <DEDUP_REMOVED lines=20> */
[C---:B------:R-:W-:Y:S02]  /*7a60*/  IMAD.IADD R74, R2.reuse, 0x1, R10 ;  /* 0x00000001024a7824 */ /* 0x040fe400078e020a */
[C---:B------:R-:W-:Y:S02]  /*7a70*/  IMAD.IADD R83, R2.reuse, 0x1, R9 ;  /* 0x0000000102537824 */ /* 0x040fe400078e0209 */
[C---:B------:R-:W-:Y:S02]  /*7a80*/  IMAD.IADD R82, R2.reuse, 0x1, R8 ;  /* 0x0000000102527824 */ /* 0x040fe400078e0208 */
[----:B------:R-:W-:Y:S01]  /*7a90*/  IMAD.IADD R81, R2, 0x1, R7 ;  /* 0x0000000102517824 */ /* 0x000fe200078e0207 */
[----:B-1----:R-:W-:Y:S01]  /*7aa0*/  PRMT R5, R108, 0x7610, R5 ;  /* 0x000076106c057816 */ /* 0x002fe20000000005 */
[----:B------:R-:W-:-:S02]  /*7ab0*/  IMAD.IADD R80, R2, 0x1, R6 ;  /* 0x0000000102507824 */ /* 0x000fc400078e0206 */
[----:B------:R-:W-:Y:S01]  /*7ac0*/  IMAD.IADD R88, R2, 0x1, R0 ;  /* 0x0000000102587824 */ /* 0x000fe200078e0200 */
[C---:B------:R-:W-:Y:S01]  /*7ad0*/  PRMT R2, R105.reuse, 0x7610, R2 ;  /* 0x0000761069027816 */ /* 0x040fe20000000002 */
[----:B------:R-:W-:Y:S01]  /*7ae0*/  IMAD.SHL.U32 R22, R22, 0x2, RZ ;  /* 0x0000000216167824 */ /* 0x000fe200078e00ff */
[----:B------:R-:W-:Y:S01]  /*7af0*/  PRMT R0, R105, 0x7632, R0 ;  /* 0x0000763269007816 */ /* 0x000fe20000000000 */
[----:B------:R-:W-:Y:S01]  /*7b00*/  IMAD.SHL.U32 R21, R21, 0x2, RZ ;  /* 0x0000000215157824 */ /* 0x000fe200078e00ff */
[----:B--2---:R-:W-:Y:S01]  /*7b10*/  PRMT R4, R108, 0x7632, R4 ;  /* 0x000076326c047816 */ /* 0x004fe20000000004 */
        /* <DEDUP_REMOVED lines=15> */
[----:B------:R-:W-:Y:S02]  /*7c10*/  IMAD.SHL.U32 R11, R59, 0x2, RZ ;  /* 0x000000023b0b7824 */ /* 0x000fe400078e00ff */
[----:B------:R-:W-:Y:S02]  /*7c20*/  IMAD.SHL.U32 R10, R58, 0x2, RZ ;  /* 0x000000023a0a7824 */ /* 0x000fe400078e00ff */
[----:B------:R-:W-:Y:S01]  /*7c30*/  IMAD.SHL.U32 R13, R56, 0x2, RZ ;  /* 0x00000002380d7824 */ /* 0x000fe200078e00ff */
[C---:B-1----:R-:W-:Y:S01]  /*7c40*/  PRMT R3, R107.reuse, 0x7610, R3 ;  /* 0x000076106b037816 */ /* 0x042fe20000000003 */
[----:B------:R-:W-:Y:S02]  /*7c50*/  IMAD.SHL.U32 R12, R54, 0x2, RZ ;  /* 0x00000002360c7824 */ /* 0x000fe400078e00ff */
[----:B------:R-:W-:Y:S01]  /*7c60*/  IMAD.SHL.U32 R26, R52, 0x2, RZ ;  /* 0x00000002341a7824 */ /* 0x000fe200078e00ff */
[----:B--2---:R-:W-:Y:S01]  /*7c70*/  PRMT R2, R107, 0x7632, R2 ;  /* 0x000076326b027816 */ /* 0x004fe20000000002 */
[----:B------:R1:W-:Y:S01]  /*7c80*/  STS.U16 [R30+0x7880], R3 ;  /* 0x007880031e007388 */ /* 0x0003e20000000400 */
[----:B------:R-:W-:Y:S01]  /*7c90*/  IMAD.SHL.U32 R15, R50, 0x2, RZ ;  /* 0x00000002320f7824 */ /* 0x000fe200078e00ff */
[----:B---3--:R-:W-:-:S02]  /*7ca0*/  PRMT R0, R109, 0x7610, R0 ;  /* 0x000076106d007816 */ /* 0x008fc40000000000 */
[----:B------:R2:W-:Y:S01]  /*7cb0*/  STS.U16 [R27+0x7880], R2 ;  /* 0x007880021b007388 */ /* 0x0005e20000000400 */
[----:B------:R-:W-:Y:S01]  /*7cc0*/  IMAD.SHL.U32 R17, R48, 0x2, RZ ;  /* 0x0000000230117824 */ /* 0x000fe200078e00ff */
[----:B----4-:R-:W-:Y:S02]  /*7cd0*/  PRMT R5, R109, 0x7632, R5 ;  /* 0x000076326d057816 */ /* 0x010fe40000000005 */
[----:B------:R3:W-:Y:S01]  /*7ce0*/  STS.U16 [R41+0x7880], R0 ;  /* 0x0078800029007388 */ /* 0x0007e20000000400 */
[----:B------:R-:W-:Y:S01]  /*7cf0*/  IMAD.SHL.U32 R16, R47, 0x2, RZ ;  /* 0x000000022f107824 */ /* 0x000fe200078e00ff */
[----:B-----5:R-:W-:Y:S02]  /*7d00*/  PRMT R4, R111, 0x7610, R4 ;  /* 0x000076106f047816 */ /* 0x020fe40000000004 */
        /* <DEDUP_REMOVED lines=8> */
[----:B-1----:R-:W-:Y:S01]  /*7d90*/  PRMT R3, R111, 0x7632, R3 ;  /* 0x000076326f037816 */ /* 0x002fe20000000003 */
[----:B------:R-:W-:Y:S02]  /*7da0*/  IMAD.SHL.U32 R40, R39, 0x2, RZ ;  /* 0x0000000227287824 */ /* 0x000fe400078e00ff */
[----:B------:R-:W-:Y:S01]  /*7db0*/  IMAD.SHL.U32 R34, R62, 0x2, RZ ;  /* 0x000000023e227824 */ /* 0x000fe200078e00ff */
[C---:B--2---:R-:W-:Y:S01]  /*7dc0*/  PRMT R2, R110.reuse, 0x7610, R2 ;  /* 0x000076106e027816 */ /* 0x044fe20000000002 */
        /* <DEDUP_REMOVED lines=14> */
[----:B------:R-:W-:Y:S01]  /*7eb0*/  IMAD.SHL.U32 R43, R65, 0x2, RZ ;  /* 0x00000002412b7824 */ /* 0x000fe200078e00ff */
[----:B------:R-:W-:Y:S01]  /*7ec0*/  CS2R R66, SRZ ;  /* 0x0000000000427805 */ /* 0x000fe2000001ff00 */
[----:B------:R-:W-:Y:S02]  /*7ed0*/  IMAD.SHL.U32 R42, R64, 0x2, RZ ;  /* 0x00000002402a7824 */ /* 0x000fe400078e00ff */
[----:B------:R-:W-:Y:S01]  /*7ee0*/  IMAD.SHL.U32 R51, R63, 0x2, RZ ;  /* 0x000000023f337824 */ /* 0x000fe200078e00ff */
[----:B-1----:R-:W-:Y:S01]  /*7ef0*/  PRMT R3, R172, 0x7610, R3 ;  /* 0x00007610ac037816 */ /* 0x002fe20000000003 */
        /* <DEDUP_REMOVED lines=8> */
[----:B------:R-:W-:Y:S01]  /*7f80*/  CS2R R70, SRZ ;  /* 0x0000000000467805 */ /* 0x000fe2000001ff00 */
[----:B----4-:R-:W-:Y:S01]  /*7f90*/  PRMT R5, R174, 0x7632, R5 ;  /* 0x00007632ae057816 */ /* 0x010fe20000000005 */
[----:B------:R3:W-:Y:S01]  /*7fa0*/  STS.U16 [R26+0x7880], R0 ;  /* 0x007880001a007388 */ /* 0x0007e20000000400 */
[----:B------:R-:W-:Y:S01]  /*7fb0*/  IMAD.SHL.U32 R54, R68, 0x2, RZ ;  /* 0x0000000244367824 */ /* 0x000fe200078e00ff */
[----:B-----5:R-:W-:Y:S02]  /*7fc0*/  PRMT R4, R176, 0x7610, R4 ;  /* 0x00007610b0047816 */ /* 0x020fe40000000004 */
[----:B------:R4:W-:Y:S01]  /*7fd0*/  STS.U16 [R15+0x7880], R5 ;  /* 0x007880050f007388 */ /* 0x0009e20000000400 */
[----:B------:R-:W-:Y:S01]  /*7fe0*/  IMAD.SHL.U32 R50, R78, 0x2, RZ ;  /* 0x000000024e327824 */ /* 0x000fe200078e00ff */
[----:B------:R-:W-:Y:S01]  /*7ff0*/  CS2R R68, SRZ ;  /* 0x0000000000447805 */ /* 0x000fe2000001ff00 */
[----:B------:R-:W-:Y:S01]  /*8000*/  IMAD.SHL.U32 R49, R77, 0x2, RZ ;  /* 0x000000024d317824 */ /* 0x000fe200078e00ff */
[----:B------:R5:W-:Y:S01]  /*8010*/  STS.U16 [R17+0x7880], R4 ;  /* 0x0078800411007388 */ /* 0x000be20000000400 */
[----:B------:R-:W-:-:S02]  /*8020*/  IMAD.SHL.U32 R53, R76, 0x2, RZ ;  /* 0x000000024c357824 */ /* 0x000fc400078e00ff */
[----:B------:R-:W-:Y:S01]  /*8030*/  IMAD.SHL.U32 R52, R75, 0x2, RZ ;  /* 0x000000024b347824 */ /* 0x000fe200078e00ff */
[----:B------:R-:W-:Y:S01]  /*8040*/  CS2R R76, SRZ ;  /* 0x00000000004c7805 */ /* 0x000fe2000001ff00 */
[----:B------:R-:W-:Y:S02]  /*8050*/  IMAD.SHL.U32 R63, R74, 0x2, RZ ;  /* 0x000000024a3f7824 */ /* 0x000fe400078e00ff */
[----:B------:R-:W-:Y:S01]  /*8060*/  IMAD.SHL.U32 R57, R83, 0x2, RZ ;  /* 0x0000000253397824 */ /* 0x000fe200078e00ff */
[----:B------:R-:W-:Y:S01]  /*8070*/  CS2R R74, SRZ ;  /* 0x00000000004a7805 */ /* 0x000fe2000001ff00 */
[----:B-1----:R-:W-:Y:S01]  /*8080*/  PRMT R3, R176, 0x7632, R3 ;  /* 0x00007632b0037816 */ /* 0x002fe20000000003 */
[----:B------:R-:W-:Y:S02]  /*8090*/  IMAD.SHL.U32 R56, R82, 0x2, RZ ;  /* 0x0000000252387824 */ /* 0x000fe400078e00ff */
        /* <DEDUP_REMOVED lines=9> */
[----:B----4-:R-:W-:Y:S01]  /*8130*/  PRMT R5, R178, 0x7610, R5 ;  /* 0x00007610b2057816 */ /* 0x010fe20000000005 */
[----:B------:R3:W-:Y:S01]  /*8140*/  STS.U16 [R33+0x7880], R0 ;  /* 0x0078800021007388 */ /* 0x0007e20000000400 */
[----:B------:R-:W-:Y:S01]  /*8150*/  IMAD.SHL.U32 R62, R86, 0x2, RZ ;  /* 0x00000002563e7824 */ /* 0x000fe200078e00ff */
[----:B------:R-:W-:Y:S01]  /*8160*/  CS2R R78, SRZ ;  /* 0x00000000004e7805 */ /* 0x000fe2000001ff00 */
[----:B-----5:R-:W-:Y:S01]  /*8170*/  PRMT R4, R178, 0x7632, R4 ;  /* 0x00007632b2047816 */ /* 0x020fe20000000004 */
[----:B------:R4:W-:Y:S01]  /*8180*/  STS.U16 [R25+0x7880], R5 ;  /* 0x0078800519007388 */ /* 0x0009e20000000400 */
[----:B------:R-:W-:Y:S01]  /*8190*/  IMAD.SHL.U32 R61, R85, 0x2, RZ ;  /* 0x00000002553d7824 */ /* 0x000fe200078e00ff */
[----:B------:R-:W-:Y:S01]  /*81a0*/  SHF.R.S32.HI R85, RZ, 0x1f, R84 ;  /* 0x0000001fff557819 */ /* 0x000fe20000011454 */
[----:B------:R-:W-:Y:S01]  /*81b0*/  IMAD.SHL.U32 R60, R88, 0x2, RZ ;  /* 0x00000002583c7824 */ /* 0x000fe200078e00ff */
[----:B------:R5:W-:Y:S01]  /*81c0*/  STS.U16 [R19+0x7880], R4 ;  /* 0x0078800413007388 */ /* 0x000be20000000400 */
[----:B------:R-:W-:Y:S01]  /*81d0*/  IMAD.SHL.U32 R59, R87, 0x2, RZ ;  /* 0x00000002573b7824 */ /* 0x000fe200078e00ff */
[----:B------:R-:W-:Y:S01]  /*81e0*/  CS2R R88, SRZ ;  /* 0x0000000000587805 */ /* 0x000fe2000001ff00 */
[----:B------:R-:W-:-:S02]  /*81f0*/  SHF.R.S32.HI R86, RZ, 0x1f, R232 ;  /* 0x0000001fff567819 */ /* 0x000fc400000114e8 */
        /* <DEDUP_REMOVED lines=27> */
[----:B------:R-:W-:Y:S01]  /*83b0*/  CS2R R90, SRZ ;  /* 0x00000000005a7805 */ /* 0x000fe2000001ff00 */
[C---:B-----5:R-:W-:Y:S02]  /*83c0*/  PRMT R4, R184.reuse, 0x7610, R4 ;  /* 0x00007610b8047816 */ /* 0x060fe40000000004 */
        /* <DEDUP_REMOVED lines=21> */
[----:B------:R-:W-:Y:S04]  /*8520*/  STS.U16 [R57+0x7880], R5 ;  /* 0x0078800539007388 */ /* 0x000fe80000000400 */
[----:B------:R4:W-:Y:S01]  /*8530*/  STS.U16 [R56+0x7880], R4 ;  /* 0x0078800438007388 */ /* 0x0009e20000000400 */
[----:B-1----:R-:W-:Y:S02]  /*8540*/  PRMT R3, R96, 0x7632, R3 ;  /* 0x0000763260037816 */ /* 0x002fe40000000003 */
[----:B--2---:R-:W-:-:S03]  /*8550*/  PRMT R2, R98, 0x7610, R2 ;  /* 0x0000761062027816 */ /* 0x004fc60000000002 */
[----:B------:R1:W-:Y:S01]  /*8560*/  STS.U16 [R55+0x7880], R3 ;  /* 0x0078800337007388 */ /* 0x0003e20000000400 */
[----:B---3--:R-:W-:-:S03]  /*8570*/  PRMT R0, R98, 0x7632, R0 ;  /* 0x0000763262007816 */ /* 0x008fc60000000000 */
[----:B------:R2:W-:Y:S04]  /*8580*/  STS.U16 [R58+0x7880], R2 ;  /* 0x007880023a007388 */ /* 0x0005e80000000400 */
[----:B------:R3:W-:Y:S01]  /*8590*/  STS.U16 [R64+0x7880], R0 ;  /* 0x0078800040007388 */ /* 0x0007e20000000400 */
[C---:B----4-:R-:W-:Y:S02]  /*85a0*/  PRMT R4, R102.reuse, 0x7610, R4 ;  /* 0x0000761066047816 */ /* 0x050fe40000000004 */
[----:B-1----:R-:W-:Y:S02]  /*85b0*/  PRMT R3, R102, 0x7632, R3 ;  /* 0x0000763266037816 */ /* 0x002fe40000000003 */
[C---:B--2---:R-:W-:Y:S02]  /*85c0*/  PRMT R2, R100.reuse, 0x7610, R2 ;  /* 0x0000761064027816 */ /* 0x044fe40000000002 */
        /* <DEDUP_REMOVED lines=45> */
[----:B-1----:R-:W-:-:S05]  /*88a0*/  PRMT R4, R0, 0x7632, R4 ;  /* 0x0000763200047816 */ /* 0x002fca0000000004 */
[----:B------:R1:W-:Y:S01]  /*88b0*/  STS.U16 [R14+0x80], R4 ;  /* 0x000080040e007388 */ /* 0x0003e20000000400 */
        /* <DEDUP_REMOVED lines=81> */
[----:B------:R4:W-:Y:S01]  /*8dd0*/  STS.U16 [R46+0x80], R2 ;  /* 0x000080022e007388 */ /* 0x0009e20000000400 */
[----:B--2---:R-:W-:-:S03]  /*8de0*/  SHF.R.S32.HI R51, RZ, 0x1f, R234 ;  /* 0x0000001fff337819 */ /* 0x004fc600000114ea */
[----:B------:R2:W-:Y:S01]  /*8df0*/  STS.U16 [R48+0x80], R0 ;  /* 0x0000800030007388 */ /* 0x0005e20000000400 */
[----:B-1----:R-:W-:Y:S01]  /*8e00*/  CS2R R44, SRZ ;  /* 0x00000000002c7805 */ /* 0x002fe2000001ff00 */
[----:B---3--:R-:W-:Y:S02]  /*8e10*/  PRMT R3, R0, 0x7632, R3 ;  /* 0x0000763200037816 */ /* 0x008fe40000000003 */
[----:B----4-:R-:W-:-:S03]  /*8e20*/  F2FP.BF16.PACK_AB R2, R151, R150 ;  /* 0x000000969702723e */ /* 0x010fc600000010ff */
[----:B------:R1:W-:Y:S01]  /*8e30*/  STS.U16 [R54+0x80], R3 ;  /* 0x0000800336007388 */ /* 0x0003e20000000400 */
[----:B------:R-:W-:Y:S01]  /*8e40*/  CS2R R46, SRZ ;  /* 0x00000000002e7805 */ /* 0x000fe2000001ff00 */
[----:B--2---:R-:W-:Y:S02]  /*8e50*/  F2FP.BF16.PACK_AB R0, R161, R160 ;  /* 0x000000a0a100723e */ /* 0x004fe400000010ff */
        /* <DEDUP_REMOVED lines=9> */
[----:B--2---:R-:W-:Y:S01]  /*8ef0*/  IMAD.MOV.U32 R50, RZ, RZ, -0x50 ;  /* 0xffffffb0ff327424 */ /* 0x004fe200078e00ff */
[----:B---3--:R-:W-:-:S03]  /*8f00*/  F2FP.BF16.PACK_AB R2, R163, R162 ;  /* 0x000000a2a302723e */ /* 0x008fc600000010ff */
[----:B------:R-:W-:Y:S01]  /*8f10*/  IMAD R50, R250, R50, c[0x0][0x2f0] ;  /* 0x0000bc00fa327624 */ /* 0x000fe200078e0232 */
[----:B------:R-:W-:Y:S02]  /*8f20*/  IADD3 R49, R84, 0x80, RZ ;  /* 0x0000008054317810 */ /* 0x000fe40007ffe0ff */
[C---:B------:R-:W-:Y:S02]  /*8f30*/  PRMT R5, R2.reuse, 0x7610, R5 ;  /* 0x0000761002057816 */ /* 0x040fe40000000005 */
[----:B------:R-:W-:Y:S02]  /*8f40*/  PRMT R4, R2, 0x7632, R4 ;  /* 0x0000763202047816 */ /* 0x000fe40000000004 */
[----:B------:R-:W-:Y:S01]  /*8f50*/  IMNMX R50, R50, 0x50, PT ;  /* 0x0000005032327817 */ /* 0x000fe20003800200 */
[----:B------:R2:W-:Y:S03]  /*8f60*/  STS.U16 [R63+0x80], R5 ;  /* 0x000080053f007388 */ /* 0x0005e60000000400 */
[----:B------:R-:W-:Y:S01]  /*8f70*/  ISETP.GE.AND P5, PT, R92, R50, PT ;  /* 0x000000325c00720c */ /* 0x000fe20003fa6270 */
[----:B------:R-:W-:Y:S01]  /*8f80*/  STS.U16 [R57+0x80], R4 ;  /* 0x0000800439007388 */ /* 0x000fe20000000400 */
[----:B-1----:R-:W-:-:S02]  /*8f90*/  F2FP.BF16.PACK_AB R3, R167, R166 ;  /* 0x000000a6a703723e */ /* 0x002fc400000010ff */
[----:B----4-:R-:W-:Y:S01]  /*8fa0*/  F2FP.BF16.PACK_AB R0, R165, R164 ;  /* 0x000000a4a500723e */ /* 0x010fe200000010ff */
[----:B------:R-:W-:-:S03]  /*8fb0*/  CS2R R52, SRZ ;  /* 0x0000000000347805 */ /* 0x000fc6000001ff00 */
[C---:B------:R-:W-:Y:S02]  /*8fc0*/  PRMT R2, R0.reuse, 0x7610, R2 ;  /* 0x0000761000027816 */ /* 0x040fe40000000002 */
[----:B------:R-:W-:-:S03]  /*8fd0*/  PRMT R0, R0, 0x7632, R0 ;  /* 0x0000763200007816 */ /* 0x000fc60000000000 */
[----:B------:R1:W-:Y:S04]  /*8fe0*/  STS.U16 [R56+0x80], R2 ;  /* 0x0000800238007388 */ /* 0x0003e80000000400 */
[----:B------:R3:W-:Y:S01]  /*8ff0*/  STS.U16 [R55+0x80], R0 ;  /* 0x0000800037007388 */ /* 0x0007e20000000400 */
[----:B--2---:R-:W-:-:S03]  /*9000*/  PRMT R5, R3, 0x7632, R5 ;  /* 0x0000763203057816 */ /* 0x004fc60000000005 */
[----:B------:R2:W-:Y:S04]  /*9010*/  STS.U16 [R58+0x80], R3 ;  /* 0x000080033a007388 */ /* 0x0005e80000000400 */
[----:B------:R4:W-:Y:S01]  /*9020*/  STS.U16 [R64+0x80], R5 ;  /* 0x0000800540007388 */ /* 0x0009e20000000400 */
[----:B-1----:R-:W-:Y:S01]  /*9030*/  F2FP.BF16.PACK_AB R2, R169, R168 ;  /* 0x000000a8a902723e */ /* 0x002fe200000010ff */
[----:B------:R-:W-:Y:S01]  /*9040*/  CS2R R56, SRZ ;  /* 0x0000000000387805 */ /* 0x000fe2000001ff00 */
[----:B---3--:R-:W-:Y:S01]  /*9050*/  F2FP.BF16.PACK_AB R0, R171, R170 ;  /* 0x000000aaab00723e */ /* 0x008fe200000010ff */
[----:B------:R-:W-:Y:S01]  /*9060*/  CS2R R54, SRZ ;  /* 0x0000000000367805 */ /* 0x000fe2000001ff00 */
[C---:B------:R-:W-:Y:S02]  /*9070*/  PRMT R4, R2.reuse, 0x7610, R4 ;  /* 0x0000761002047816 */ /* 0x040fe40000000004 */
[----:B--2---:R-:W-:-:S02]  /*9080*/  PRMT R3, R2, 0x7632, R3 ;  /* 0x0000763202037816 */ /* 0x004fc40000000003 */
[C---:B------:R-:W-:Y:S01]  /*9090*/  PRMT R2, R0.reuse, 0x7610, R2 ;  /* 0x0000761000027816 */ /* 0x040fe20000000002 */
[----:B------:R1:W-:Y:S01]  /*90a0*/  STS.U16 [R62+0x80], R4 ;  /* 0x000080043e007388 */ /* 0x0003e20000000400 */
[----:B------:R-:W-:Y:S01]  /*90b0*/  PRMT R0, R0, 0x7632, R0 ;  /* 0x0000763200007816 */ /* 0x000fe20000000000 */
[----:B----4-:R-:W-:Y:S02]  /*90c0*/  CS2R R64, SRZ ;  /* 0x0000000000407805 */ /* 0x010fe4000001ff00 */
[----:B------:R-:W-:Y:S04]  /*90d0*/  STS.U16 [R61+0x80], R3 ;  /* 0x000080033d007388 */ /* 0x000fe80000000400 */
[----:B------:R2:W-:Y:S04]  /*90e0*/  STS.U16 [R60+0x80], R2 ;  /* 0x000080023c007388 */ /* 0x0005e80000000400 */
[----:B------:R3:W-:Y:S01]  /*90f0*/  STS.U16 [R59+0x80], R0 ;  /* 0x000080003b007388 */ /* 0x0007e20000000400 */
[----:B-1----:R-:W-:Y:S01]  /*9100*/  CS2R R62, SRZ ;  /* 0x00000000003e7805 */ /* 0x002fe2000001ff00 */
[----:B--2---:R-:W-:Y:S01]  /*9110*/  CS2R R60, SRZ ;  /* 0x00000000003c7805 */ /* 0x004fe2000001ff00 */
[----:B------:R-:W-:Y:S01]  /*9120*/  IMAD.WIDE.U32 R2, R234, c[0x0][0x338], R84 ;  /* 0x0000ce00ea027a25 */ /* 0x000fe200078e0054 */
[----:B---3--:R-:W-:-:S03]  /*9130*/  CS2R R58, SRZ ;  /* 0x00000000003a7805 */ /* 0x008fc6000001ff00 */
[----:B------:R-:W-:Y:S01]  /*9140*/  IMAD.SHL.U32 R0, R95, 0x2, RZ ;  /* 0x000000025f007824 */ /* 0x000fe200078e00ff */
[----:B------:R-:W-:Y:S06]  /*9150*/  BAR.SYNC.DEFER_BLOCKING 0x1, 0x100 ;  /* 0x0044000000007b1d */ /* 0x000fec0000010000 */
[----:B------:R-:W1:Y:S04]  /*9160*/  @!P2 LDS.128 R12, [R0+0x7880] ;  /* 0x00788000000ca984 */ /* 0x000e680000000c00 */
[----:B------:R-:W2:Y:S04]  /*9170*/  @!P2 LDS.128 R16, [R0+0xa080] ;  /* 0x00a080000010a984 */ /* 0x000ea80000000c00 */
[----:B------:R-:W3:Y:S04]  /*9180*/  @!P2 LDS.128 R20, [R0+0xc880] ;  /* 0x00c880000014a984 */ /* 0x000ee80000000c00 */
[----:B------:R-:W4:Y:S04]  /*9190*/  @!P1 LDS.128 R24, [R0+0x8880] ;  /* 0x0088800000189984 */ /* 0x000f280000000c00 */
        /* <DEDUP_REMOVED lines=14> */
[----:B-----5:R-:W-:-:S04]  /*9280*/  IMAD R0, R51, c[0x0][0x338], RZ ;  /* 0x0000ce0033007a24 */ /* 0x020fc800078e02ff */
[----:B------:R-:W-:-:S04]  /*9290*/  IMAD R0, R234, c[0x0][0x33c], R0 ;  /* 0x0000cf00ea007a24 */ /* 0x000fc800078e0200 */
[----:B------:R-:W-:Y:S02]  /*92a0*/  IMAD.IADD R3, R3, 0x1, R0 ;  /* 0x0000000103037824 */ /* 0x000fe400078e0200 */
[----:B------:R-:W-:Y:S02]  /*92b0*/  IMAD R0, R86, c[0x0][0x340], RZ ;  /* 0x0000d00056007a24 */ /* 0x000fe400078e02ff */
[----:B------:R-:W-:-:S04]  /*92c0*/  IMAD.WIDE.U32 R10, R232, c[0x0][0x340], R2 ;  /* 0x0000d000e80a7a25 */ /* 0x000fc800078e0002 */
[----:B------:R-:W-:Y:S02]  /*92d0*/  IMAD R0, R232, c[0x0][0x344], R0 ;  /* 0x0000d100e8007a24 */ /* 0x000fe400078e0200 */
[----:B------:R-:W-:-:S04]  /*92e0*/  IMAD.WIDE R2, R250, 0x50, R92 ;  /* 0x00000050fa027825 */ /* 0x000fc800078e025c */
[----:B------:R-:W-:Y:S01]  /*92f0*/  IMAD.IADD R7, R11, 0x1, R0 ;  /* 0x000000010b077824 */ /* 0x000fe200078e0200 */
[----:B------:R-:W-:Y:S05]  /*9300*/  @P5 BRA `(.L_x_1142) ;  /* 0x000000d000005947 */ /* 0x000fea0003800000 */
[----:B-1234-:R-:W-:Y:S01]  /*9310*/  IMAD R0, R3, c[0x0][0x330], RZ ;  /* 0x0000cc0003007a24 */ /* 0x01efe200078e02ff */
        /* <DEDUP_REMOVED lines=12> */
.L_x_1142:
[----:B-1234-:R-:W-:Y:S05]  /*93e0*/  BSYNC B0 ;  /* 0x0000000000007941 */ /* 0x01efea0003800000 */
.L_x_1141:
        /* <DEDUP_REMOVED lines=20> */
.L_x_1144:
[----:B------:R-:W-:Y:S05]  /*9530*/  BSYNC B0 ;  /* 0x0000000000007941 */ /* 0x000fea0003800000 */
.L_x_1143:
        /* <DEDUP_REMOVED lines=19> */
.L_x_1146:
[----:B------:R-:W-:Y:S05]  /*9670*/  BSYNC B0 ;  /* 0x0000000000007941 */ /* 0x000fea0003800000 */
.L_x_1145:
        /* <DEDUP_REMOVED lines=23> */
.L_x_1148:
[----:B------:R-:W-:Y:S05]  /*97f0*/  BSYNC B0 ;  /* 0x0000000000007941 */ /* 0x000fea0003800000 */
.L_x_1147:
        /* <DEDUP_REMOVED lines=18> */
.L_x_1150:
[----:B------:R-:W-:Y:S05]  /*9920*/  BSYNC B0 ;  /* 0x0000000000007941 */ /* 0x000fea0003800000 */
.L_x_1149:
        /* <DEDUP_REMOVED lines=19> */
.L_x_1140:
[----:B------:R-:W-:Y:S01]  /*9a60*/  SHF.R.S32.HI R0, RZ, 0x1f, R230 ;  /* 0x0000001fff007819 */ /* 0x000fe200000114e6 */
[----:B------:R-:W-:Y:S01]  /*9a70*/  BSSY B0, `(.L_x_1151) ;  /* 0x0000026000007945 */ /* 0x000fe20003800000 */
[----:B------:R-:W-:-:S02]  /*9a80*/  MOV R16, 0xffffffb0 ;  /* 0xffffffb000107802 */ /* 0x000fc40000000f00 */
[----:B------:R-:W-:Y:S02]  /*9a90*/  LEA.HI R10, R0, R230, RZ, 0x3 ;  /* 0x000000e6000a7211 */ /* 0x000fe400078f18ff */
[----:B------:R-:W-:Y:S01]  /*9aa0*/  SHF.R.S32.HI R19, RZ, 0x1f, R234 ;  /* 0x0000001fff137819 */ /* 0x000fe200000114ea */
[----:B------:R-:W-:Y:S01]  /*9ab0*/  IMAD R16, R250, R16, c[0x0][0x2f0] ;  /* 0x0000bc00fa107624 */ /* 0x000fe200078e0210 */
[----:B------:R-:W-:Y:S02]  /*9ac0*/  LOP3.LUT R0, R10, 0x1ffffff8, RZ, 0xc0, !PT ;  /* 0x1ffffff80a007812 */ /* 0x000fe400078ec0ff */
[----:B------:R-:W-:Y:S02]  /*9ad0*/  SHF.R.S32.HI R10, RZ, 0x3, R10 ;  /* 0x00000003ff0a7819 */ /* 0x000fe4000001140a */
[----:B------:R-:W-:Y:S01]  /*9ae0*/  SHF.R.S32.HI R20, RZ, 0x1f, R232 ;  /* 0x0000001fff147819 */ /* 0x000fe200000114e8 */
[----:B------:R-:W-:Y:S01]  /*9af0*/  IMAD.IADD R0, R230, 0x1, -R0 ;  /* 0x00000001e6007824 */ /* 0x000fe200078e0a00 */
[----:B------:R-:W-:-:S02]  /*9b00*/  ISETP.GE.AND P5, PT, R10, R16, PT ;  /* 0x000000100a00720c */ /* 0x000fc40003fa6270 */
[----:B------:R-:W-:Y:S01]  /*9b10*/  SHF.R.S32.HI R11, RZ, 0x1f, R10 ;  /* 0x0000001fff0b7819 */ /* 0x000fe2000001140a */
[----:B------:R-:W-:Y:S02]  /*9b20*/  IMAD.SHL.U32 R12, R0, 0x8, RZ ;  /* 0x00000008000c7824 */ /* 0x000fe400078e00ff */
[----:B------:R-:W-:-:S03]  /*9b30*/  IMAD R0, R19, c[0x0][0x308], RZ ;  /* 0x0000c20013007a24 */ /* 0x000fc600078e02ff */
[----:B------:R-:W-:Y:S01]  /*9b40*/  SHF.R.S32.HI R13, RZ, 0x1f, R12 ;  /* 0x0000001fff0d7819 */ /* 0x000fe2000001140c */
[----:B------:R-:W-:Y:S01]  /*9b50*/  IMAD R0, R234, c[0x0][0x30c], R0 ;  /* 0x0000c300ea007a24 */ /* 0x000fe200078e0200 */
[C---:B------:R-:W-:Y:S02]  /*9b60*/  IADD3 R17, R12.reuse, 0x40, RZ ;  /* 0x000000400c117810 */ /* 0x040fe40007ffe0ff */
[----:B------:R-:W-:Y:S01]  /*9b70*/  IADD3 R18, R12, 0x80, RZ ;  /* 0x000000800c127810 */ /* 0x000fe20007ffe0ff */
[----:B------:R-:W-:-:S04]  /*9b80*/  IMAD.WIDE.U32 R2, R234, c[0x0][0x308], R12 ;  /* 0x0000c200ea027a25 */ /* 0x000fc800078e000c */
[----:B------:R-:W-:Y:S02]  /*9b90*/  IMAD.IADD R3, R3, 0x1, R0 ;  /* 0x0000000103037824 */ /* 0x000fe400078e0200 */
[----:B------:R-:W-:Y:S02]  /*9ba0*/  IMAD R0, R20, c[0x0][0x310], RZ ;  /* 0x0000c40014007a24 */ /* 0x000fe400078e02ff */
[----:B------:R-:W-:-:S04]  /*9bb0*/  IMAD.WIDE.U32 R14, R232, c[0x0][0x310], R2 ;  /* 0x0000c400e80e7a25 */ /* 0x000fc800078e0002 */
[----:B------:R-:W-:Y:S02]  /*9bc0*/  IMAD R0, R232, c[0x0][0x314], R0 ;  /* 0x0000c500e8007a24 */ /* 0x000fe400078e0200 */
[----:B------:R-:W-:-:S03]  /*9bd0*/  IMAD.WIDE R2, R250, 0x50, R10 ;  /* 0x00000050fa027825 */ /* 0x000fc600078e020a */
        /* <DEDUP_REMOVED lines=15> */
.L_x_1152:
[----:B------:R-:W-:Y:S05]  /*9cd0*/  BSYNC B0 ;  /* 0x0000000000007941 */ /* 0x000fea0003800000 */
.L_x_1151:
        /* <DEDUP_REMOVED lines=20> */
.L_x_1154:
[----:B------:R-:W-:Y:S05]  /*9e20*/  BSYNC B0 ;  /* 0x0000000000007941 */ /* 0x000fea0003800000 */
.L_x_1153:
        /* <DEDUP_REMOVED lines=19> */
.L_x_1156:
[----:B------:R-:W-:Y:S05]  /*9f60*/  BSYNC B0 ;  /* 0x0000000000007941 */ /* 0x000fea0003800000 */
.L_x_1155:
        /* <DEDUP_REMOVED lines=23> */
.L_x_1158:
[----:B------:R-:W-:Y:S05]  /*a0e0*/  BSYNC B0 ;  /* 0x0000000000007941 */ /* 0x000fea0003800000 */
.L_x_1157:
        /* <DEDUP_REMOVED lines=18> */
.L_x_1160:
[----:B------:R-:W-:Y:S05]  /*a210*/  BSYNC B0 ;  /* 0x0000000000007941 */ /* 0x000fea0003800000 */
.L_x_1159:
        /* <DEDUP_REMOVED lines=19> */
.L_x_1161:
        /* <DEDUP_REMOVED lines=11> */
.L_x_1422:


//--------------------- .text._ZN7cutlass13device_kernelIN5flash19enable_sm80_to_sm89INS1_16FlashAttnBwdSm80INS1_25CollectiveMainloopBwdSm80ILi2ELi1EN4cute5tupleIJNS5_1CILi64EEENS7_ILi80EEENS7_ILi192EEEEEENS_10bfloat16_tEfNS_4arch4Sm80ELb1ELb0ELb0ELb0ELb0ELb0ELb1ELb0ELi2ELi4ELi2ELi2ELb0EEENS1_24CollectiveEpilogueBwdGQAISB_fSE_Li256ELb0ELb0EEENS1_25SingleTileBwdLPTSchedulerILb0ELi80ELb0EEEEEEEEEvNT_6ParamsE --------------------------
	.section	.text._ZN7cutlass13device_kernelIN5flash19enable_sm80_to_sm89INS1_16FlashAttnBwdSm80INS1_25CollectiveMainloopBwdSm80ILi2ELi1EN4cute5tupleIJNS5_1CILi64EEENS7_ILi80EEENS7_ILi192EEEEEENS_10bfloat16_tEfNS_4arch4Sm80ELb1ELb0ELb0ELb0ELb0ELb0ELb1ELb0ELi2ELi4ELi2ELi2ELb0EEENS1_24CollectiveEpilogueBwdGQAISB_fSE_Li256ELb0ELb0EEENS1_25SingleTileBwdLPTSchedulerILb0ELi80ELb0EEEEEEEEEvNT_6ParamsE,"ax",@progbits
	.sectioninfo	@"SHI_REGISTERS=255"
	.align	128
.text._ZN7cutlass13device_kernelIN5flash19enable_sm80_to_sm89INS1_16FlashAttnBwdSm80INS1_25CollectiveMainloopBwdSm80ILi2ELi1EN4cute5tupleIJNS5_1CILi64EEENS7_ILi80EEENS7_ILi192EEEEEENS_10bfloat16_tEfNS_4arch4Sm80ELb1ELb0ELb0ELb0ELb0ELb0ELb1ELb0ELi2ELi4ELi2ELi2ELb0EEENS1_24CollectiveEpilogueBwdGQAISB_fSE_Li256ELb0ELb0EEENS1_25SingleTileBwdLPTSchedulerILb0ELi80ELb0EEEEEEEEEvNT_6ParamsE:
        .type           _ZN7cutlass13device_kernelIN5flash19enable_sm80_to_sm89INS1_16FlashAttnBwdSm80INS1_25CollectiveMainloopBwdSm80ILi2ELi1EN4cute5tupleIJNS5_1CILi64EEENS7_ILi80EEENS7_ILi192EEEEEENS_10bfloat16_tEfNS_4arch4Sm80ELb1ELb0ELb0ELb0ELb0ELb0ELb1ELb0ELi2ELi4ELi2ELi2ELb0EEENS1_24CollectiveEpilogueBwdGQAISB_fSE_Li256ELb0ELb0EEENS1_25SingleTileBwdLPTSchedulerILb0ELi80ELb0EEEEEEEEEvNT_6ParamsE,@function
        .size           _ZN7cutlass13device_kernelIN5flash19enable_sm80_to_sm89INS1_16FlashAttnBwdSm80INS1_25CollectiveMainloopBwdSm80ILi2ELi1EN4cute5tupleIJNS5_1CILi64EEENS7_ILi80EEENS7_ILi192EEEEEENS_10bfloat16_tEfNS_4arch4Sm80ELb1ELb0ELb0ELb0ELb0ELb0ELb1ELb0ELi2ELi4ELi2ELi2ELb0EEENS1_24CollectiveEpilogueBwdGQAISB_fSE_Li256ELb0ELb0EEENS1_25SingleTileBwdLPTSchedulerILb0ELi80ELb0EEEEEEEEEvNT_6ParamsE,(.L_x_1423 - _ZN7cutlass13device_kernelIN5flash19enable_sm80_to_sm89INS1_16FlashAttnBwdSm80INS1_25CollectiveMainloopBwdSm80ILi2ELi1EN4cute5tupleIJNS5_1CILi64EEENS7_ILi80EEENS7_ILi192EEEEEENS_10bfloat16_tEfNS_4arch4Sm80ELb1ELb0ELb0ELb0ELb0ELb0ELb1ELb0ELi2ELi4ELi2ELi2ELb0EEENS1_24CollectiveEpilogueBwdGQAISB_fSE_Li256ELb0ELb0EEENS1_25SingleTileBwdLPTSchedulerILb0ELi80ELb0EEEEEEEEEvNT_6ParamsE)
        .other          _ZN7cutlass13device_kernelIN5flash19enable_sm80_to_sm89INS1_16FlashAttnBwdSm80INS1_25CollectiveMainloopBwdSm80ILi2ELi1EN4cute5tupleIJNS5_1CILi64EEENS7_ILi80EEENS7_ILi192EEEEEENS_10bfloat16_tEfNS_4arch4Sm80ELb1ELb0ELb0ELb0ELb0ELb0ELb1ELb0ELi2ELi4ELi2ELi2ELb0EEENS1_24CollectiveEpilogueBwdGQAISB_fSE_Li256ELb0ELb0EEENS1_25SingleTileBwdLPTSchedulerILb0ELi80ELb0EEEEEEEEEvNT_6ParamsE,@"STO_CUDA_ENTRY STV_DEFAULT"
_ZN7cutlass13device_kernelIN5flash19enable_sm80_to_sm89INS1_16FlashAttnBwdSm80INS1_25CollectiveMainloopBwdSm80ILi2ELi1EN4cute5tupleIJNS5_1CILi64EEENS7_ILi80EEENS7_ILi192EEEEEENS_10bfloat16_tEfNS_4arch4Sm80ELb1ELb0ELb0ELb0ELb0ELb0ELb1ELb0ELi2ELi4ELi2ELi2ELb0EEENS1_24CollectiveEpilogueBwdGQAISB_fSE_Li256ELb0ELb0EEENS1_25SingleTileBwdLPTSchedulerILb0ELi80ELb0EEEEEEEEEvNT_6ParamsE:
[----:B------:R-:W-:Y:S02]  /*0000*/  MOV R1, c[0x0][0x28] ;  /* 0x00000a0000017a02 */ /* 0x000fe40000000f00 */
[----:B------:R-:W1:Y:S01]  /*0010*/  S2R R230, SR_TID.X ;  /* 0x0000000000e67919 */ /* 0x000e620000002100 */
[----:B------:R-:W2:Y:S01]  /*0020*/  S2UR UR4, SR_CTAID.X ;  /* 0x00000000000479c3 */ /* 0x000ea20000002500 */
        /* <DEDUP_REMOVED lines=24> */
.L_x_1163:
[----:B------:R-:W-:Y:S02]  /*01b0*/  ULDC UR7, c[0x0][0x3b4] ;  /* 0x0000ed0000077ab9 */ /* 0x000fe40000000800 */
[----:B------:R-:W-:Y:S02]  /*01c0*/  UISETP.NE.AND UP0, UPT, UR7, 0x1, UPT ;  /* 0x000000010700788c */ /* 0x000fe4000bf05270 */
[----:B------:R-:W-:Y:S02]  /*01d0*/  ULDC.64 UR4, c[0x0][0x3b8] ;  /* 0x0000ee0000047ab9 */ /* 0x000fe40000000a00 */
[----:B------:R-:W-:Y:S02]  /*01e0*/  UIMAD.WIDE.U32 UR10, UR6, UR4, URZ ;  /* 0x00000004060a72a5 */ /* 0x000fe4000f8e003f */
[----:B------:R-:W-:-:S05]  /*01f0*/  UMOV UR21, UR6 ;  /* 0x0000000600157c82 */ /* 0x000fca0008000000 */
[----:B------:R-:W-:-:S04]  /*0200*/  @UP0 USHF.R.U32.HI UR21, URZ, UR5, UR11 ;  /* 0x000000053f150299 */ /* 0x000fc8000801160b */
[----:B------:R-:W-:-:S04]  /*0210*/  UIMAD UR7, UR21, UR7, URZ ;  /* 0x00000007150772a4 */ /* 0x000fc8000f8e023f */
.L_x_1164:
        /* <DEDUP_REMOVED lines=11> */
.L_x_1162:
        /* <DEDUP_REMOVED lines=20> */
.L_x_1166:
[----:B------:R-:W-:Y:S02]  /*0410*/  ULDC UR7, c[0x0][0x3b4] ;  /* 0x0000ed0000077ab9 */ /* 0x000fe40000000800 */
[----:B------:R-:W-:Y:S02]  /*0420*/  UISETP.NE.AND UP0, UPT, UR7, 0x1, UPT ;  /* 0x000000010700788c */ /* 0x000fe4000bf05270 */
[----:B------:R-:W-:Y:S02]  /*0430*/  ULDC.64 UR4, c[0x0][0x3b8] ;  /* 0x0000ee0000047ab9 */ /* 0x000fe40000000a00 */
[----:B------:R-:W-:Y:S02]  /*0440*/  UIMAD.WIDE.U32 UR10, UR6, UR4, URZ ;  /* 0x00000004060a72a5 */ /* 0x000fe4000f8e003f */
[----:B------:R-:W-:-:S05]  /*0450*/  UMOV UR21, UR6 ;  /* 0x0000000600157c82 */ /* 0x000fca0008000000 */
[----:B------:R-:W-:-:S04]  /*0460*/  @UP0 USHF.R.U32.HI UR21, URZ, UR5, UR11 ;  /* 0x000000053f150299 */ /* 0x000fc8000801160b */
[----:B------:R-:W-:-:S04]  /*0470*/  UIMAD UR7, UR21, UR7, URZ ;  /* 0x00000007150772a4 */ /* 0x000fc8000f8e023f */
.L_x_1167:
        /* <DEDUP_REMOVED lines=10> */
.L_x_1165:
[----:B------:R-:W-:-:S13]  /*0520*/  ISETP.LE.AND P0, PT, RZ, UR20, PT ;  /* 0x00000014ff007c0c */ /* 0x000fda000bf03270 */
[----:B------:R-:W-:Y:S05]  /*0530*/  @!P0 EXIT ;  /* 0x000000000000894d */ /* 0x000fea0003800000 */
[----:B------:R-:W-:Y:S01]  /*0540*/  ULDC UR6, c[0x0][0x168] ;  /* 0x00005a0000067ab9 */ /* 0x000fe20000000800 */
[----:B------:R-:W-:Y:S01]  /*0550*/  PLOP3.LUT P1, PT, PT, PT, PT, 0x80, 0x0 ;  /* 0x000000000000781c */ /* 0x000fe20003f2f070 */
[----:B------:R-:W-:Y:S01]  /*0560*/  UIMAD UR7, UR21, 0x50, UR6 ;  /* 0x00000050150778a4 */ /* 0x000fe2000f8e0206 */
        /* <DEDUP_REMOVED lines=77> */
[----:B------:R-:W-:Y:S01]  /*0a40*/  ULDC.64 UR4, c[0x0][0x248] ;  /* 0x0000920000047ab9 */ /* 0x000fe20000000a00 */
[----:B------:R-:W-:Y:S01]  /*0a50*/  SHF.R.S32.HI R21, RZ, 0x1f, R230 ;  /* 0x0000001fff157819 */ /* 0x000fe200000114e6 */
[----:B------:R-:W-:Y:S01]  /*0a60*/  UISETP.NE.AND UP0, UPT, UR4, 0x1, UPT ;  /* 0x000000010400788c */ /* 0x000fe2000bf05270 */
[----:B------:R-:W-:Y:S01]  /*0a70*/  IMAD.U32 R14, RZ, RZ, UR21 ;  /* 0x00000015ff0e7e24 */ /* 0x000fe2000f8e00ff */
[----:B------:R-:W-:Y:S01]  /*0a80*/  UIMAD.WIDE.U32 UR8, UR19, UR5, URZ ;  /* 0x00000005130872a5 */ /* 0x000fe2000f8e003f */
[----:B------:R-:W-:Y:S01]  /*0a90*/  LEA.HI R22, R21, R230, RZ, 0x3 ;  /* 0x000000e615167211 */ /* 0x000fe200078f18ff */
[----:B------:R-:W-:Y:S01]  /*0aa0*/  ULDC UR4, c[0x0][0x250] ;  /* 0x0000940000047ab9 */ /* 0x000fe20000000800 */
[----:B------:R-:W-:Y:S01]  /*0ab0*/  IMAD.U32 R4, RZ, RZ, UR20 ;  /* 0x00000014ff047e24 */ /* 0x000fe2000f8e00ff */
[----:B------:R-:W-:Y:S01]  /*0ac0*/  UMOV UR7, UR19 ;  /* 0x0000001300077c82 */ /* 0x000fe20008000000 */
[----:B------:R-:W-:Y:S01]  /*0ad0*/  LOP3.LUT R0, R22, 0xfffffff8, RZ, 0xc0, !PT ;  /* 0xfffffff816007812 */ /* 0x000fe200078ec0ff */
[----:B------:R-:W-:Y:S01]  /*0ae0*/  USHF.R.S32.HI UR12, URZ, 0x1f, UR20 ;  /* 0x0000001f3f0c7899 */ /* 0x000fe20008011414 */
[----:B------:R-:W-:Y:S01]  /*0af0*/  SHF.R.S32.HI R232, RZ, 0x3, R22 ;  /* 0x00000003ffe87819 */ /* 0x000fe20000011416 */
[----:B------:R-:W-:Y:S01]  /*0b00*/  IMAD.U32 R8, RZ, RZ, UR21 ;  /* 0x00000015ff087e24 */ /* 0x000fe2000f8e00ff */
[----:B------:R-:W-:Y:S01]  /*0b10*/  @UP0 UMOV UR5, UR9 ;  /* 0x0000000900050c82 */ /* 0x000fe20008000000 */
[----:B------:R-:W-:Y:S01]  /*0b20*/  IMAD.IADD R18, R230, 0x1, -R0 ;  /* 0x00000001e6127824 */ /* 0x000fe200078e0a00 */
[----:B------:R-:W-:Y:S01]  /*0b30*/  @UP0 USHF.R.U32.HI UR7, URZ, UR4, UR5 ;  /* 0x000000043f070299 */ /* 0x000fe20008011605 */
[----:B------:R-:W-:Y:S01]  /*0b40*/  IADD3 R0, -R232, c[0x0][0x198], RZ ;  /* 0x00006600e8007a10 */ /* 0x000fe20007ffe1ff */
[----:B------:R-:W-:Y:S01]  /*0b50*/  IMAD.U32 R16, RZ, RZ, UR20 ;  /* 0x00000014ff107e24 */ /* 0x000fe2000f8e00ff */
[----:B------:R-:W-:Y:S01]  /*0b60*/  ULDC.64 UR4, c[0x0][0x1e0] ;  /* 0x0000780000047ab9 */ /* 0x000fe20000000a00 */
[----:B------:R-:W-:Y:S01]  /*0b70*/  IMAD.SHL.U32 R12, R18, 0x8, RZ ;  /* 0x00000008120c7824 */ /* 0x000fe200078e00ff */
[----:B------:R-:W-:Y:S01]  /*0b80*/  USHF.R.S32.HI UR6, URZ, 0x1f, UR7 ;  /* 0x0000001f3f067899 */ /* 0x000fe20008011407 */
[----:B------:R-:W-:Y:S01]  /*0b90*/  IMAD.U32 R10, RZ, RZ, UR7 ;  /* 0x00000007ff0a7e24 */ /* 0x000fe2000f8e00ff */
[----:B------:R-:W-:Y:S01]  /*0ba0*/  SHF.R.S32.HI R233, RZ, 0x1f, R232 ;  /* 0x0000001fffe97819 */ /* 0x000fe200000114e8 */
[----:B------:R-:W-:Y:S01]  /*0bb0*/  IMAD R14, R14, -0x50, R0 ;  /* 0xffffffb00e0e7824 */ /* 0x000fe200078e0200 */
[----:B------:R-:W-:Y:S01]  /*0bc0*/  UIMAD UR4, UR6, UR4, URZ ;  /* 0x00000004060472a4 */ /* 0x000fe2000f8e023f */
[----:B------:R-:W-:Y:S01]  /*0bd0*/  SHF.R.S32.HI R13, RZ, 0x1f, R12 ;  /* 0x0000001fff0d7819 */ /* 0x000fe2000001140c */
[----:B------:R-:W-:Y:S01]  /*0be0*/  IMAD.SHL.U32 R0, R232, 0x40, RZ ;  /* 0x00000040e8007824 */ /* 0x000fe200078e00ff */
[----:B------:R-:W-:Y:S01]  /*0bf0*/  IADD3 R19, R12, 0x40, RZ ;  /* 0x000000400c137810 */ /* 0x000fe20007ffe0ff */
[----:B------:R-:W-:Y:S01]  /*0c00*/  UIMAD UR4, UR7, UR5, UR4 ;  /* 0x00000005070472a4 */ /* 0x000fe2000f8e0204 */
[----:B------:R-:W-:Y:S01]  /*0c10*/  IMAD.WIDE R8, R8, 0x50, R232 ;  /* 0x0000005008087825 */ /* 0x000fe200078e02e8 */
[----:B------:R-:W-:Y:S01]  /*0c20*/  ISETP.GE.AND P5, PT, R12, c[0x0][0x1cc], PT ;  /* 0x000073000c007a0c */ /* 0x000fe20003fa6270 */
[----:B------:R-:W-:Y:S01]  /*0c30*/  USHF.R.S32.HI UR13, URZ, 0x1f, UR19 ;  /* 0x0000001f3f0d7899 */ /* 0x000fe20008011413 */
[----:B------:R-:W-:Y:S01]  /*0c40*/  LOP3.LUT R0, R0, 0x1c0, RZ, 0xc0, !PT ;  /* 0x000001c000007812 */ /* 0x000fe200078ec0ff */
[--C-:B------:R-:W-:Y:S01]  /*0c50*/  IMAD.WIDE.U32 R2, R10, c[0x0][0x1e0], R12.reuse ;  /* 0x000078000a027a25 */ /* 0x100fe200078e000c */
[----:B------:R-:W-:Y:S01]  /*0c60*/  IADD3 R23, R12, 0x80, RZ ;  /* 0x000000800c177810 */ /* 0x000fe20007ffe0ff */
[----:B------:R-:W-:Y:S01]  /*0c70*/  CS2R R170, SRZ ;  /* 0x0000000000aa7805 */ /* 0x000fe2000001ff00 */
[----:B------:R-:W-:Y:S01]  /*0c80*/  ISETP.GE.AND P2, PT, R19, c[0x0][0x1cc], PT ;  /* 0x0000730013007a0c */ /* 0x000fe20003f46270 */
[----:B------:R-:W-:Y:S01]  /*0c90*/  IMAD.WIDE.U32 R10, R10, c[0x0][0x1b0], R12 ;  /* 0x00006c000a0a7a25 */ /* 0x000fe200078e000c */
[----:B------:R-:W-:Y:S01]  /*0ca0*/  IADD3 R3, R3, UR4, RZ ;  /* 0x0000000403037c10 */ /* 0x000fe2000fffe0ff */
[----:B------:R-:W-:Y:S01]  /*0cb0*/  ULDC.64 UR4, c[0x0][0x1e8] ;  /* 0x00007a0000047ab9 */ /* 0x000fe20000000a00 */
[----:B------:R-:W-:Y:S01]  /*0cc0*/  ISETP.LT.OR P4, PT, R14, 0x1, P5 ;  /* 0x000000010e00780c */ /* 0x000fe20002f81670 */
[----:B------:R-:W-:Y:S01]  /*0cd0*/  UIMAD UR4, UR12, UR4, URZ ;  /* 0x000000040c0472a4 */ /* 0x000fe2000f8e023f */
[----:B------:R-:W-:Y:S01]  /*0ce0*/  IMAD.MOV.U32 R24, RZ, RZ, c[0x0][0x1d8] ;  /* 0x00007600ff187624 */ /* 0x000fe200078e00ff */
[----:B------:R-:W-:Y:S01]  /*0cf0*/  ISETP.GE.AND P6, PT, R23, c[0x0][0x1cc], PT ;  /* 0x0000730017007a0c */ /* 0x000fe20003fc6270 */
[----:B------:R-:W-:Y:S01]  /*0d00*/  IMAD.WIDE.U32 R2, R4, c[0x0][0x1e8], R2 ;  /* 0x00007a0004027a25 */ /* 0x000fe200078e0002 */
[----:B------:R-:W-:Y:S01]  /*0d10*/  UIMAD UR8, UR20, UR5, UR4 ;  /* 0x00000005140872a4 */ /* 0x000fe2000f8e0204 */
[----:B------:R-:W-:Y:S01]  /*0d20*/  LOP3.LUT R4, R0, 0x38, R12, 0xf8, !PT ;  /* 0x0000003800047812 */ /* 0x000fe200078ef80c */
[----:B------:R-:W-:Y:S01]  /*0d30*/  CS2R R168, SRZ ;  /* 0x0000000000a87805 */ /* 0x000fe2000001ff00 */
[----:B------:R-:W-:Y:S01]  /*0d40*/  SHF.R.U32.HI R0, RZ, 0x3, R0 ;  /* 0x00000003ff007819 */ /* 0x000fe20000011600 */
[----:B------:R-:W-:Y:S01]  /*0d50*/  ULDC.64 UR4, c[0x0][0x1b0] ;  /* 0x00006c0000047ab9 */ /* 0x000fe20000000a00 */
[----:B------:R-:W-:Y:S01]  /*0d60*/  ISETP.LT.OR P3, PT, R14, 0x1, P2 ;  /* 0x000000010e00780c */ /* 0x000fe20001761670 */
[----:B------:R-:W-:Y:S01]  /*0d70*/  UIMAD UR4, UR6, UR4, URZ ;  /* 0x00000004060472a4 */ /* 0x000fe2000f8e023f */
[----:B------:R-:W-:Y:S01]  /*0d80*/  IADD3 R5, R3, UR8, RZ ;  /* 0x0000000803057c10 */ /* 0x000fe2000fffe0ff */
[----:B------:R-:W-:Y:S01]  /*0d90*/  IMAD.SHL.U32 R244, R230, 0x4, RZ ;  /* 0x00000004e6f47824 */ /* 0x000fe200078e00ff */
[----:B------:R-:W-:Y:S01]  /*0da0*/  LOP3.LUT R15, R4, R0, RZ, 0x3c, !PT ;  /* 0x00000000040f7212 */ /* 0x000fe200078e3cff */
[----:B------:R-:W-:Y:S01]  /*0db0*/  IMAD.MOV.U32 R4, RZ, RZ, R2 ;  /* 0x000000ffff047224 */ /* 0x000fe200078e0002 */
[----:B------:R-:W-:Y:S01]  /*0dc0*/  UIMAD UR4, UR7, UR5, UR4 ;  /* 0x00000005070472a4 */ /* 0x000fe2000f8e0204 */
[----:B------:R-:W-:Y:S01]  /*0dd0*/  IMAD R0, R9, c[0x0][0x1d8], RZ ;  /* 0x0000760009007a24 */ /* 0x000fe200078e02ff */
[----:B------:R-:W-:Y:S01]  /*0de0*/  ISETP.LT.OR P1, PT, R14, 0x1, P6 ;  /* 0x000000010e00780c */ /* 0x000fe20003721670 */
[C---:B------:R-:W-:Y:S01]  /*0df0*/  IMAD.WIDE.U32 R6, R8.reuse, c[0x0][0x1d8], R4 ;  /* 0x0000760008067a25 */ /* 0x040fe200078e0004 */
[----:B------:R-:W-:Y:S01]  /*0e00*/  ULDC.64 UR6, c[0x0][0x270] ;  /* 0x00009c0000067ab9 */ /* 0x000fe20000000a00 */
[----:B------:R-:W-:Y:S01]  /*0e10*/  SHF.R.S32.HI R245, RZ, 0x1f, R244 ;  /* 0x0000001ffff57819 */ /* 0x000fe200000114f4 */
[----:B------:R-:W-:Y:S01]  /*0e20*/  UIMAD UR6, UR13, UR6, URZ ;  /* 0x000000060d0672a4 */ /* 0x000fe2000f8e023f */
[----:B------:R-:W-:Y:S01]  /*0e30*/  IMAD R0, R8, c[0x0][0x1dc], R0 ;  /* 0x0000770008007a24 */ /* 0x000fe200078e0200 */
[----:B------:R-:W-:Y:S01]  /*0e40*/  LEA R4, P0, R6, c[0x0][0x1c0], 0x1 ;  /* 0x0000700006047a11 */ /* 0x000fe200078008ff */
[----:B------:R-:W-:Y:S01]  /*0e50*/  IMAD.MOV.U32 R2, RZ, RZ, R10 ;  /* 0x000000ffff027224 */ /* 0x000fe200078e000a */
[----:B------:R-:W-:Y:S01]  /*0e60*/  IADD3 R3, R11, UR4, RZ ;  /* 0x000000040b037c10 */ /* 0x000fe2000fffe0ff */
[----:B------:R-:W-:Y:S01]  /*0e70*/  IMAD.IADD R0, R7, 0x1, R0 ;  /* 0x0000000107007824 */ /* 0x000fe200078e0200 */
[----:B------:R-:W-:Y:S01]  /*0e80*/  ULDC.64 UR4, c[0x0][0x1b8] ;  /* 0x00006e0000047ab9 */ /* 0x000fe20000000a00 */
[----:B------:R-:W-:Y:S01]  /*0e90*/  ISETP.LT.OR P5, PT, R14, 0x21, P5 ;  /* 0x000000210e00780c */ /* 0x000fe20002fa1670 */
[----:B------:R-:W-:Y:S01]  /*0ea0*/  UIMAD UR4, UR12, UR4, URZ ;  /* 0x000000040c0472a4 */ /* 0x000fe2000f8e023f */
[----:B------:R-:W-:Y:S01]  /*0eb0*/  IMAD.WIDE.U32 R16, R16, c[0x0][0x1b8], R2 ;  /* 0x00006e0010107a25 */ /* 0x000fe200078e0002 */
[----:B------:R-:W-:Y:S01]  /*0ec0*/  LEA.HI.X R5, R6, c[0x0][0x1c4], R0, 0x1, P0 ;  /* 0x0000710006057a11 */ /* 0x000fe200000f0c00 */
[----:B------:R-:W-:Y:S01]  /*0ed0*/  UIMAD UR6, UR19, UR7, UR6 ;  /* 0x00000007130672a4 */ /* 0x000fe2000f8e0206 */
[----:B------:R-:W-:Y:S01]  /*0ee0*/  LEA.HI R0, R21, R230, RZ, 0x6 ;  /* 0x000000e615007211 */ /* 0x000fe200078f30ff */
[----:B------:R-:W-:Y:S01]  /*0ef0*/  IMAD.MOV.U32 R3, RZ, RZ, c[0x0][0x1dc] ;  /* 0x00007700ff037624 */ /* 0x000fe200078e00ff */
[C---:B------:R-:W-:Y:S01]  /*0f00*/  LEA R2, P0, R24.reuse, R4, 0x6 ;  /* 0x0000000418027211 */ /* 0x040fe200078030ff */
[----:B------:R-:W-:Y:S01]  /*0f10*/  IMAD.U32 R6, RZ, RZ, UR19 ;  /* 0x00000013ff067e24 */ /* 0x000fe2000f8e00ff */
[----:B------:R-:W-:Y:S01]  /*0f20*/  SHF.R.S32.HI R20, RZ, 0x6, R0 ;  /* 0x00000006ff147819 */ /* 0x000fe20000011400 */
[----:B------:R-:W-:Y:S01]  /*0f30*/  UIMAD UR4, UR20, UR5, UR4 ;  /* 0x00000005140472a4 */ /* 0x000fe2000f8e0204 */
[----:B------:R-:W-:Y:S01]  /*0f40*/  LEA.HI.X R3, R24, R5, R3, 0x6, P0 ;  /* 0x0000000518037211 */ /* 0x000fe200000f3403 */
[----:B------:R-:W-:Y:S01]  /*0f50*/  IMAD.WIDE.U32 R6, R6, c[0x0][0x270], R244 ;  /* 0x00009c0006067a25 */ /* 0x000fe200078e00f4 */
[----:B------:R-:W-:Y:S01]  /*0f60*/  ISETP.GT.AND P0, PT, R230, 0x7f, PT ;  /* 0x0000007fe600780c */ /* 0x000fe20003f04270 */
[----:B------:R-:W-:Y:S01]  /*0f70*/  USHF.R.S32.HI UR7, URZ, 0x1f, UR11 ;  /* 0x0000001f3f077899 */ /* 0x000fe2000801140b */
[----:B------:R-:W-:Y:S01]  /*0f80*/  ISETP.LT.OR P6, PT, R14, 0x21, P6 ;  /* 0x000000210e00780c */ /* 0x000fe200037c1670 */
[----:B------:R-:W-:Y:S01]  /*0f90*/  IMAD R15, R20, 0x200, R15 ;  /* 0x00000200140f7824 */ /* 0x000fe200078e020f */
[----:B------:R-:W-:Y:S01]  /*0fa0*/  IADD3 R11, R7, UR6, RZ ;  /* 0x00000006070b7c10 */ /* 0x000fe2000fffe0ff */
[----:B------:R-:W-:Y:S01]  /*0fb0*/  IMAD.MOV.U32 R10, RZ, RZ, R6 ;  /* 0x000000ffff0a7224 */ /* 0x000fe200078e0006 */
[----:B------:R-:W-:Y:S01]  /*0fc0*/  IADD3 R7, R17, UR4, RZ ;  /* 0x0000000411077c10 */ /* 0x000fe2000fffe0ff */
[----:B------:R-:W-:Y:S01]  /*0fd0*/  IMAD.SHL.U32 R227, R15, 0x2, RZ ;  /* 0x000000020fe37824 */ /* 0x000fe200078e00ff */
[----:B------:R-:W-:Y:S01]  /*0fe0*/  ULDC.64 UR4, c[0x0][0x180] ;  /* 0x0000600000047ab9 */ /* 0x000fe20000000a00 */
[----:B------:R-:W-:Y:S01]  /*0ff0*/  IMAD R0, R9, c[0x0][0x1a8], RZ ;  /* 0x00006a0009007a24 */ /* 0x000fe200078e02ff */
[----:B------:R-:W-:Y:S01]  /*1000*/  UIMAD UR4, UR13, UR4, URZ ;  /* 0x000000040d0472a4 */ /* 0x000fe2000f8e023f */
[----:B------:R-:W-:Y:S01]  /*1010*/  IMAD.MOV.U32 R6, RZ, RZ, R16 ;  /* 0x000000ffff067224 */ /* 0x000fe200078e0010 */
[----:B------:R-:W-:Y:S01]  /*1020*/  @!PT LDS RZ, [RZ] ;  /* 0x00000000fffff984 */ /* 0x000fe20000000800 */
[----:B------:R-:W-:Y:S01]  /*1030*/  @!PT LDS RZ, [RZ] ;  /* 0x00000000fffff984 */ /* 0x000fe20000000800 */
[----:B------:R-:W-:Y:S01]  /*1040*/  @!PT LDS RZ, [RZ] ;  /* 0x00000000fffff984 */ /* 0x000fe20000000800 */
[----:B------:R1:W-:Y:S01]  /*1050*/  LDGSTS.E.BYPASS.LTC128B.128 [R227+0x7880], [R4.64], !P4 ;  /* 0x0788000004e37fae */ /* 0x0003e2000e101d56 */
[----:B------:R-:W-:Y:S01]  /*1060*/  IMAD.MOV.U32 R17, RZ, RZ, 0x5 ;  /* 0x00000005ff117424 */ /* 0x000fe200078e00ff */
[----:B------:R-:W-:Y:S01]  /*1070*/  UIMAD UR6, UR19, UR5, UR4 ;  /* 0x00000005130672a4 */ /* 0x000fe2000f8e0204 */
[----:B------:R-:W-:Y:S01]  /*1080*/  IMAD.SHL.U32 R16, R24, 0x20, RZ ;  /* 0x0000002018107824 */ /* 0x000fe200078e00ff */
[----:B------:R1:W-:Y:S01]  /*1090*/  LDGSTS.E.BYPASS.LTC128B.128 [R227+0xa080], [R4.64+0x80], !P3 ;  /* 0x0a08008004e37fae */ /* 0x0003e2000d901d56 */
[----:B------:R-:W-:Y:S01]  /*10a0*/  ISETP.LT.OR P3, PT, R14, 0x21, P2 ;  /* 0x000000210e00780c */ /* 0x000fe20001761670 */
[----:B------:R-:W-:Y:S01]  /*10b0*/  IMAD R15, R8, c[0x0][0x1ac], R0 ;  /* 0x00006b00080f7a24 */ /* 0x000fe200078e0200 */
[C---:B------:R-:W-:Y:S01]  /*10c0*/  @!P0 ISETP.LT.OR P2, PT, R14.reuse, 0x41, P2 ;  /* 0x000000410e00880c */ /* 0x040fe20001741670 */
[----:B------:R1:W-:Y:S01]  /*10d0*/  LDGSTS.E.BYPASS.LTC128B.128 [R227+0xc880], [R4.64+0x100], !P1 ;  /* 0x0c88010004e37fae */ /* 0x0003e2000c901d56 */
[----:B------:R-:W-:Y:S01]  /*10e0*/  @!P0 ISETP.GE.AND P1, PT, R14, 0x41, PT ;  /* 0x000000410e00880c */ /* 0x000fe20003f26270 */
[----:B------:R-:W-:Y:S01]  /*10f0*/  IMAD.WIDE.U32 R8, R8, c[0x0][0x1a8], R6 ;  /* 0x00006a0008087a25 */ /* 0x000fe200078e0006 */
[----:B------:R-:W-:Y:S01]  /*1100*/  ULDC.64 UR4, c[0x0][0x188] ;  /* 0x0000620000047ab9 */ /* 0x000fe20000000a00 */
[----:B------:R2:W-:Y:S01]  /*1110*/  LDGSTS.E.BYPASS.LTC128B.128 [R227+0x8880], [R2.64], !P5 ;  /* 0x0888000002e37fae */ /* 0x0005e2000e901d56 */
[----:B------:R-:W-:Y:S01]  /*1120*/  @!P0 ISETP.GE.OR P4, PT, R12, c[0x0][0x1cc], !P1 ;  /* 0x000073000c008a0c */ /* 0x000fe20004f86670 */
[----:B------:R-:W-:Y:S01]  /*1130*/  IMAD.IADD R7, R9, 0x1, R15 ;  /* 0x0000000109077824 */ /* 0x000fe200078e020f */
[----:B------:R-:W-:Y:S01]  /*1140*/  @!P0 ISETP.GE.OR P1, PT, R23, c[0x0][0x1cc], !P1 ;  /* 0x0000730017008a0c */ /* 0x000fe20004f26670 */
[----:B------:R-:W-:Y:S01]  /*1150*/  IMAD.U32 R0, RZ, RZ, UR20 ;  /* 0x00000014ff007e24 */ /* 0x000fe2000f8e00ff */
[----:B------:R-:W-:Y:S01]  /*1160*/  UIMAD UR4, UR12, UR4, URZ ;  /* 0x000000040c0472a4 */ /* 0x000fe2000f8e023f */
[----:B------:R2:W-:Y:S01]  /*1170*/  LDGSTS.E.BYPASS.LTC128B.128 [R227+0xb080], [R2.64+0x80], !P3 ;  /* 0x0b08008002e37fae */ /* 0x0005e2000d901d56 */
[----:B------:R-:W-:Y:S01]  /*1180*/  LEA R6, P3, R8, c[0x0][0x190], 0x1 ;  /* 0x0000640008067a11 */ /* 0x000fe200078608ff */
[----:B------:R-:W-:Y:S01]  /*1190*/  IMAD.WIDE.U32 R248, R0, c[0x0][0x278], R10 ;  /* 0x00009e0000f87a25 */ /* 0x000fe200078e000a */
[----:B------:R-:W-:Y:S01]  /*11a0*/  UIMAD UR5, UR20, UR5, UR4 ;  /* 0x00000005140572a4 */ /* 0x000fe2000f8e0204 */
[----:B------:R2:W-:Y:S01]  /*11b0*/  LDGSTS.E.BYPASS.LTC128B.128 [R227+0xd880], [R2.64+0x100], !P6 ;  /* 0x0d88010002e37fae */ /* 0x0005e2000f101d56 */
[----:B------:R-:W-:Y:S01]  /*11c0*/  LEA.HI.X R7, R8, c[0x0][0x194], R7, 0x1, P3 ;  /* 0x0000650008077a11 */ /* 0x000fe200018f0c07 */
[----:B------:R-:W-:Y:S01]  /*11d0*/  IMAD R0, R233, c[0x0][0x178], RZ ;  /* 0x00005e00e9007a24 */ /* 0x000fe200078e02ff */
[----:B------:R-:W-:Y:S01]  /*11e0*/  CS2R R166, SRZ ;  /* 0x0000000000a67805 */ /* 0x000fe2000001ff00 */
[----:B------:R-:W-:Y:S01]  /*11f0*/  IMAD.MOV.U32 R15, RZ, RZ, c[0x0][0x178] ;  /* 0x00005e00ff0f7624 */ /* 0x000fe200078e00ff */
[----:B------:R-:W-:Y:S01]  /*1200*/  CS2R R164, SRZ ;  /* 0x0000000000a47805 */ /* 0x000fe2000001ff00 */
[----:B------:R-:W-:Y:S01]  /*1210*/  IMAD R0, R232, c[0x0][0x17c], R0 ;  /* 0x00005f00e8007a24 */ /* 0x000fe200078e0200 */
[----:B------:R-:W-:Y:S01]  /*1220*/  CS2R R162, SRZ ;  /* 0x0000000000a27805 */ /* 0x000fe2000001ff00 */
[C---:B------:R-:W-:Y:S01]  /*1230*/  IMAD.SHL.U32 R25, R15.reuse, 0x20, RZ ;  /* 0x000000200f197824 */ /* 0x040fe200078e00ff */
[-C--:B------:R-:W-:Y:S01]  /*1240*/  SHF.L.U64.HI R26, R15, R17.reuse, c[0x0][0x17c] ;  /* 0x00005f000f1a7619 */ /* 0x080fe20000010211 */
[----:B------:R-:W-:Y:S01]  /*1250*/  IMAD.MOV.U32 R223, RZ, RZ, 0x10 ;  /* 0x00000010ffdf7424 */ /* 0x000fe200078e00ff */
[----:B------:R-:W-:Y:S01]  /*1260*/  CS2R R160, SRZ ;  /* 0x0000000000a07805 */ /* 0x000fe2000001ff00 */
[----:B------:R-:W-:Y:S01]  /*1270*/  IMAD.MOV.U32 R213, RZ, RZ, 0x120 ;  /* 0x00000120ffd57424 */ /* 0x000fe200078e00ff */
[----:B-1----:R-:W-:Y:S01]  /*1280*/  SHF.L.U64.HI R5, R24, R17, c[0x0][0x1dc] ;  /* 0x0000770018057619 */ /* 0x002fe20000010211 */
[----:B------:R-:W-:Y:S01]  /*1290*/  CS2R R158, SRZ ;  /* 0x00000000009e7805 */ /* 0x000fe2000001ff00 */
[C---:B------:R-:W-:Y:S01]  /*12a0*/  @!P0 LEA R4, P5, R16.reuse, R2, 0x1 ;  /* 0x0000000210048211 */ /* 0x040fe200078a08ff */
[----:B------:R-:W-:Y:S01]  /*12b0*/  CS2R R156, SRZ ;  /* 0x00000000009c7805 */ /* 0x000fe2000001ff00 */
[----:B------:R-:W-:Y:S01]  /*12c0*/  CS2R R154, SRZ ;  /* 0x00000000009a7805 */ /* 0x000fe2000001ff00 */
[----:B------:R-:W-:Y:S01]  /*12d0*/  CS2R R152, SRZ ;  /* 0x0000000000987805 */ /* 0x000fe2000001ff00 */
[----:B------:R-:W-:Y:S01]  /*12e0*/  @!P0 LEA.HI.X R5, R16, R3, R5, 0x1, P5 ;  /* 0x0000000310058211 */ /* 0x000fe200028f0c05 */
[----:B------:R-:W-:Y:S01]  /*12f0*/  IMAD.MOV.U32 R16, RZ, RZ, 0x6 ;  /* 0x00000006ff107424 */ /* 0x000fe200078e00ff */
[----:B------:R-:W-:Y:S01]  /*1300*/  ISETP.GE.AND P5, PT, R12, c[0x0][0x19c], PT ;  /* 0x000067000c007a0c */ /* 0x000fe20003fa6270 */
[----:B------:R-:W-:Y:S01]  /*1310*/  CS2R R150, SRZ ;  /* 0x0000000000967805 */ /* 0x000fe2000001ff00 */
[----:B------:R-:W-:Y:S01]  /*1320*/  CS2R R148, SRZ ;  /* 0x0000000000947805 */ /* 0x000fe2000001ff00 */
[----:B------:R1:W-:Y:S01]  /*1330*/  @!P0 LDGSTS.E.BYPASS.LTC128B.128 [R227+0x9880], [R4.64], !P4 ;  /* 0x0988000004e38fae */ /* 0x0003e2000e101d56 */
[----:B------:R-:W-:Y:S01]  /*1340*/  ISETP.LT.OR P3, PT, R14, 0x1, P5 ;  /* 0x000000010e00780c */ /* 0x000fe20002f61670 */
[----:B------:R-:W-:Y:S01]  /*1350*/  CS2R R146, SRZ ;  /* 0x0000000000927805 */ /* 0x000fe2000001ff00 */
[----:B--2---:R-:W-:Y:S01]  /*1360*/  IMAD.WIDE.U32 R2, R232, c[0x0][0x178], R12 ;  /* 0x00005e00e8027a25 */ /* 0x004fe200078e000c */
[----:B------:R1:W-:Y:S01]  /*1370*/  @!P0 LDGSTS.E.BYPASS.LTC128B.128 [R227+0xc080], [R4.64+0x80], !P2 ;  /* 0x0c08008004e38fae */ /* 0x0003e2000d101d56 */
[----:B------:R-:W-:Y:S01]  /*1380*/  ISETP.GE.AND P2, PT, R19, c[0x0][0x19c], PT ;  /* 0x0000670013007a0c */ /* 0x000fe20003f46270 */
[----:B------:R-:W-:Y:S01]  /*1390*/  CS2R R144, SRZ ;  /* 0x0000000000907805 */ /* 0x000fe2000001ff00 */
[----:B------:R-:W-:Y:S01]  /*13a0*/  IMAD.IADD R3, R3, 0x1, R0 ;  /* 0x0000000103037824 */ /* 0x000fe200078e0200 */
[----:B------:R1:W-:Y:S01]  /*13b0*/  @!P0 LDGSTS.E.BYPASS.LTC128B.128 [R227+0xe880], [R4.64+0x100], !P1 ;  /* 0x0e88010004e38fae */ /* 0x0003e2000c901d56 */
[----:B------:R-:W-:Y:S01]  /*13c0*/  ISETP.GE.AND P1, PT, R23, c[0x0][0x19c], PT ;  /* 0x0000670017007a0c */ /* 0x000fe20003f26270 */
        /* <DEDUP_REMOVED lines=23> */
[----:B------:R-:W-:Y:S01]  /*1540*/  CS2R R98, SRZ ;  /* 0x0000000000627805 */ /* 0x000fe2000001ff00 */
[----:B------:R-:W-:Y:S01]  /*1550*/  CS2R R96, SRZ ;  /* 0x0000000000607805 */ /* 0x000fe2000001ff00 */
[----:B-1----:R-:W-:Y:S01]  /*1560*/  IMAD.MOV.U32 R5, RZ, RZ, c[0x0][0x1a8] ;  /* 0x00006a00ff057624 */ /* 0x002fe200078e00ff */
[----:B------:R-:W-:Y:S01]  /*1570*/  CS2R R94, SRZ ;  /* 0x00000000005e7805 */ /* 0x000fe2000001ff00 */
[----:B------:R-:W-:Y:S01]  /*1580*/  IMAD.MOV.U32 R4, RZ, RZ, c[0x0][0x1ac] ;  /* 0x00006b00ff047624 */ /* 0x000fe200078e00ff */
[----:B------:R-:W-:Y:S01]  /*1590*/  CS2R R92, SRZ ;  /* 0x00000000005c7805 */ /* 0x000fe2000001ff00 */
[C---:B------:R-:W-:Y:S01]  /*15a0*/  IMAD.SHL.U32 R11, R5.reuse, 0x20, RZ ;  /* 0x00000020050b7824 */ /* 0x040fe200078e00ff */
[C---:B------:R-:W-:Y:S01]  /*15b0*/  LEA R8, P4, R5.reuse, R6, 0x6 ;  /* 0x0000000605087211 */ /* 0x040fe200078830ff */
[----:B------:R-:W-:Y:S01]  /*15c0*/  CS2R R90, SRZ ;  /* 0x00000000005a7805 */ /* 0x000fe2000001ff00 */
[C---:B------:R-:W-:Y:S01]  /*15d0*/  SHF.L.U64.HI R0, R5.reuse, R17, c[0x0][0x1ac] ;  /* 0x00006b0005007619 */ /* 0x040fe20000010211 */
[----:B------:R-:W-:Y:S01]  /*15e0*/  CS2R R88, SRZ ;  /* 0x0000000000587805 */ /* 0x000fe2000001ff00 */
[----:B------:R-:W-:Y:S01]  /*15f0*/  LEA.HI.X R9, R5, R7, R4, 0x6, P4 ;  /* 0x0000000705097211 */ /* 0x000fe200020f3404 */
[----:B------:R-:W-:Y:S01]  /*1600*/  IMAD.U32 R4, RZ, RZ, UR19 ;  /* 0x00000013ff047e24 */ /* 0x000fe2000f8e00ff */
[----:B------:R-:W-:Y:S01]  /*1610*/  @!P0 LEA R10, P3, R11, R8, 0x1 ;  /* 0x000000080b0a8211 */ /* 0x000fe200078608ff */
[----:B------:R-:W-:Y:S01]  /*1620*/  IMAD.SHL.U32 R5, R15, 0x40, RZ ;  /* 0x000000400f057824 */ /* 0x000fe200078e00ff */
[----:B------:R-:W-:Y:S01]  /*1630*/  ISETP.LT.OR P4, PT, R14, 0x1, P1 ;  /* 0x000000010e00780c */ /* 0x000fe20000f81670 */
[----:B------:R-:W-:Y:S01]  /*1640*/  IMAD.WIDE.U32 R2, R4, c[0x0][0x180], R2 ;  /* 0x0000600004027a25 */ /* 0x000fe200078e0002 */
[----:B------:R-:W-:Y:S01]  /*1650*/  @!P0 LEA.HI.X R11, R11, R9, R0, 0x1, P3 ;  /* 0x000000090b0b8211 */ /* 0x000fe200018f0c00 */
[----:B------:R-:W-:Y:S01]  /*1660*/  CS2R R86, SRZ ;  /* 0x0000000000567805 */ /* 0x000fe2000001ff00 */
[C---:B------:R-:W-:Y:S01]  /*1670*/  ISETP.LT.OR P3, PT, R14.reuse, 0x21, P5 ;  /* 0x000000210e00780c */ /* 0x040fe20002f61670 */
[----:B------:R-:W-:Y:S01]  /*1680*/  IMAD.U32 R0, RZ, RZ, UR20 ;  /* 0x00000014ff007e24 */ /* 0x000fe2000f8e00ff */
[----:B------:R-:W-:Y:S01]  /*1690*/  IADD3 R3, R3, UR6, RZ ;  /* 0x0000000603037c10 */ /* 0x000fe2000fffe0ff */
[----:B------:R-:W-:Y:S01]  /*16a0*/  USHF.L.U32 UR6, UR11, 0x6, URZ ;  /* 0x000000060b067899 */ /* 0x000fe2000800063f */
[----:B------:R-:W-:Y:S01]  /*16b0*/  SHF.L.U64.HI R4, R15, R16, c[0x0][0x17c] ;  /* 0x00005f000f047619 */ /* 0x000fe20000010210 */
[----:B------:R-:W-:Y:S01]  /*16c0*/  CS2R R84, SRZ ;  /* 0x0000000000547805 */ /* 0x000fe2000001ff00 */
[----:B------:R-:W-:Y:S01]  /*16d0*/  @!P0 ISETP.LT.OR P5, PT, R14, 0x41, P5 ;  /* 0x000000410e00880c */ /* 0x000fe20002fa1670 */
[----:B------:R-:W-:Y:S01]  /*16e0*/  IMAD.WIDE.U32 R242, R0, c[0x0][0x188], R2 ;  /* 0x0000620000f27a25 */ /* 0x000fe200078e0002 */
[----:B------:R-:W-:Y:S01]  /*16f0*/  CS2R R82, SRZ ;  /* 0x0000000000527805 */ /* 0x000fe2000001ff00 */
[----:B------:R2:W-:Y:S01]  /*1700*/  LDGSTS.E.BYPASS.LTC128B.128 [R227+0x5080], [R6.64+0x100], !P4 ;  /* 0x0508010006e37fae */ /* 0x0005e2000e101d56 */
[----:B------:R-:W-:Y:S01]  /*1710*/  ISETP.LT.OR P4, PT, R14, 0x21, P1 ;  /* 0x000000210e00780c */ /* 0x000fe20000f81670 */
[----:B------:R-:W-:Y:S01]  /*1720*/  IMAD R0, R233, c[0x0][0x208], RZ ;  /* 0x00008200e9007a24 */ /* 0x000fe200078e02ff */
[----:B------:R-:W-:Y:S01]  /*1730*/  IADD3 R239, R243, UR5, RZ ;  /* 0x00000005f3ef7c10 */ /* 0x000fe2000fffe0ff */
[----:B------:R1:W-:Y:S01]  /*1740*/  LDGSTS.E.BYPASS.LTC128B.128 [R227+0x1080], [R8.64], !P3 ;  /* 0x0108000008e37fae */ /* 0x0003e2000d901d56 */
[----:B------:R-:W-:Y:S01]  /*1750*/  ISETP.GE.AND P3, PT, R12, c[0x0][0x16c], PT ;  /* 0x00005b000c007a0c */ /* 0x000fe20003f66270 */
[----:B------:R-:W-:Y:S01]  /*1760*/  IMAD.WIDE.U32 R2, R232, c[0x0][0x208], R12 ;  /* 0x00008200e8027a25 */ /* 0x000fe200078e000c */
[----:B------:R-:W-:Y:S01]  /*1770*/  @!P0 ISETP.LT.OR P1, PT, R14, 0x41, P1 ;  /* 0x000000410e00880c */ /* 0x000fe20000f21670 */
[----:B------:R1:W-:Y:S01]  /*1780*/  LDGSTS.E.BYPASS.LTC128B.128 [R227+0x3880], [R8.64+0x80], !P6 ;  /* 0x0388008008e37fae */ /* 0x0003e2000f101d56 */
[----:B------:R-:W-:Y:S01]  /*1790*/  SEL R13, RZ, 0x1, P3 ;  /* 0x00000001ff0d7807 */ /* 0x000fe20001800000 */
[----:B------:R-:W-:Y:S01]  /*17a0*/  IMAD R0, R232, c[0x0][0x20c], R0 ;  /* 0x00008300e8007a24 */ /* 0x000fe200078e0200 */
[----:B------:R-:W-:Y:S01]  /*17b0*/  ISETP.GE.AND P3, PT, R19, c[0x0][0x16c], PT ;  /* 0x00005b0013007a0c */ /* 0x000fe20003f66270 */
[----:B------:R-:W-:Y:S01]  /*17c0*/  IMAD.MOV.U32 R238, RZ, RZ, R242 ;  /* 0x000000ffffee7224 */ /* 0x000fe200078e00f2 */
[----:B------:R-:W-:Y:S01]  /*17d0*/  ULDC.64 UR4, c[0x0][0x210] ;  /* 0x0000840000047ab9 */ /* 0x000fe20000000a00 */
[----:B------:R1:W-:Y:S01]  /*17e0*/  LDGSTS.E.BYPASS.LTC128B.128 [R227+0x6080], [R8.64+0x100], !P4 ;  /* 0x0608010008e37fae */ /* 0x0003e2000e101d56 */
[----:B------:R-:W-:Y:S01]  /*17f0*/  UIMAD UR4, UR13, UR4, URZ ;  /* 0x000000040d0472a4 */ /* 0x000fe2000f8e023f */
[----:B------:R-:W-:Y:S01]  /*1800*/  CS2R R80, SRZ ;  /* 0x0000000000507805 */ /* 0x000fe2000001ff00 */
[----:B------:R-:W-:Y:S01]  /*1810*/  CS2R R78, SRZ ;  /* 0x00000000004e7805 */ /* 0x000fe2000001ff00 */
[----:B------:R3:W-:Y:S01]  /*1820*/  @!P0 LDGSTS.E.BYPASS.LTC128B.128 [R227+0x2080], [R10.64], !P5 ;  /* 0x020800000ae38fae */ /* 0x0007e2000e901d56 */
[----:B------:R-:W-:Y:S01]  /*1830*/  UIMAD UR8, UR19, UR5, UR4 ;  /* 0x00000005130872a4 */ /* 0x000fe2000f8e0204 */
[----:B------:R-:W-:Y:S01]  /*1840*/  CS2R R76, SRZ ;  /* 0x00000000004c7805 */ /* 0x000fe2000001ff00 */
[----:B------:R-:W-:Y:S01]  /*1850*/  CS2R R74, SRZ ;  /* 0x00000000004a7805 */ /* 0x000fe2000001ff00 */
[----:B------:R3:W-:Y:S01]  /*1860*/  @!P0 LDGSTS.E.BYPASS.LTC128B.128 [R227+0x4880], [R10.64+0x80], !P2 ;  /* 0x048800800ae38fae */ /* 0x0007e2000d101d56 */
[----:B------:R-:W-:Y:S01]  /*1870*/  ULDC.64 UR4, c[0x0][0x218] ;  /* 0x0000860000047ab9 */ /* 0x000fe20000000a00 */
[----:B------:R-:W-:Y:S01]  /*1880*/  CS2R R72, SRZ ;  /* 0x0000000000487805 */ /* 0x000fe2000001ff00 */
[----:B------:R-:W-:Y:S01]  /*1890*/  UIMAD UR4, UR12, UR4, URZ ;  /* 0x000000040c0472a4 */ /* 0x000fe2000f8e023f */
[----:B------:R3:W-:Y:S01]  /*18a0*/  @!P0 LDGSTS.E.BYPASS.LTC128B.128 [R227+0x7080], [R10.64+0x100], !P1 ;  /* 0x070801000ae38fae */ /* 0x0007e2000c901d56 */
[----:B--2---:R-:W-:Y:S01]  /*18b0*/  IMAD.IADD R7, R3, 0x1, R0 ;  /* 0x0000000103077824 */ /* 0x004fe200078e0200 */
[----:B------:R-:W-:Y:S01]  /*18c0*/  SEL R3, RZ, 0xffffffff, P3 ;  /* 0xffffffffff037807 */ /* 0x000fe20001800000 */
[----:B------:R-:W-:Y:S01]  /*18d0*/  IMAD R0, R4, UR11, RZ ;  /* 0x0000000b04007c24 */ /* 0x000fe2000f8e02ff */
[----:B------:R-:W-:Y:S01]  /*18e0*/  ISETP.GE.AND P3, PT, R23, c[0x0][0x16c], PT ;  /* 0x00005b0017007a0c */ /* 0x000fe20003f66270 */
[----:B------:R-:W-:Y:S01]  /*18f0*/  IMAD.MOV.U32 R6, RZ, RZ, R2 ;  /* 0x000000ffff067224 */ /* 0x000fe200078e0002 */
[----:B------:R-:W0:Y:S01]  /*1900*/  LDGDEPBAR ;  /* 0x00000000000079af */ /* 0x000e220000000000 */
[----:B------:R-:W-:Y:S01]  /*1910*/  IMAD.SHL.U32 R3, R3, 0x2, RZ ;  /* 0x0000000203037824 */ /* 0x000fe200078e00ff */
[----:B------:R-:W-:Y:S01]  /*1920*/  SEL R14, RZ, 0x4, P3 ;  /* 0x00000004ff0e7807 */ /* 0x000fe20001800000 */
[C---:B------:R-:W-:Y:S01]  /*1930*/  IMAD R0, R5.reuse, UR7, R0 ;  /* 0x0000000705007c24 */ /* 0x040fe2000f8e0200 */
[----:B------:R-:W-:Y:S01]  /*1940*/  CS2R R70, SRZ ;  /* 0x0000000000467805 */ /* 0x000fe2000001ff00 */
[----:B------:R-:W-:Y:S01]  /*1950*/  IMAD.WIDE.U32 R4, R5, UR11, R238 ;  /* 0x0000000b05047c25 */ /* 0x000fe2000f8e00ee */
[----:B------:R-:W-:Y:S01]  /*1960*/  LOP3.LUT R3, R3, 0x2, R13, 0xe2, !PT ;  /* 0x0000000203037812 */ /* 0x000fe200078ee20d */
[----:B------:R-:W-:Y:S01]  /*1970*/  CS2R R68, SRZ ;  /* 0x0000000000447805 */ /* 0x000fe2000001ff00 */
[----:B------:R-:W-:Y:S01]  /*1980*/  CS2R R66, SRZ ;  /* 0x0000000000427805 */ /* 0x000fe2000001ff00 */
[----:B------:R-:W-:Y:S01]  /*1990*/  IMAD.U32 R13, RZ, RZ, UR19 ;  /* 0x00000013ff0d7e24 */ /* 0x000fe2000f8e00ff */
[C---:B------:R-:W-:Y:S01]  /*19a0*/  LEA R2, P3, R4.reuse, c[0x0][0x160], 0x1 ;  /* 0x0000580004027a11 */ /* 0x040fe200078608ff */
[----:B------:R-:W-:Y:S01]  /*19b0*/  IMAD.IADD R0, R5, 0x1, R0 ;  /* 0x0000000105007824 */ /* 0x000fe200078e0200 */
[----:B------:R-:W-:Y:S01]  /*19c0*/  LOP3.LUT R5, R3, R14, RZ, 0xfc, !PT ;  /* 0x0000000e03057212 */ /* 0x000fe200078efcff */
[----:B------:R-:W-:Y:S01]  /*19d0*/  IMAD.WIDE.U32 R6, R13, c[0x0][0x210], R6 ;  /* 0x000084000d067a25 */ /* 0x000fe200078e0006 */
[----:B------:R-:W-:Y:S01]  /*19e0*/  CS2R R64, SRZ ;  /* 0x0000000000407805 */ /* 0x000fe2000001ff00 */
[----:B------:R-:W-:Y:S01]  /*19f0*/  CS2R R62, SRZ ;  /* 0x00000000003e7805 */ /* 0x000fe2000001ff00 */
[----:B------:R-:W-:Y:S01]  /*1a00*/  LEA.HI.X R3, R4, c[0x0][0x164], R0, 0x1, P3 ;  /* 0x0000590004037a11 */ /* 0x000fe200018f0c00 */
[----:B------:R-:W-:Y:S01]  /*1a10*/  IMAD.U32 R13, RZ, RZ, UR6 ;  /* 0x00000006ff0d7e24 */ /* 0x000fe2000f8e00ff */
[C---:B------:R-:W-:Y:S01]  /*1a20*/  LOP3.LUT P4, RZ, R5.reuse, 0x1, RZ, 0xc0, !PT ;  /* 0x0000000105ff7812 */ /* 0x040fe2000788c0ff */
[----:B-1----:R-:W-:Y:S01]  /*1a30*/  IMAD.U32 R8, RZ, RZ, UR20 ;  /* 0x00000014ff087e24 */ /* 0x002fe2000f8e00ff */
[C---:B------:R-:W-:Y:S01]  /*1a40*/  LOP3.LUT P3, RZ, R5.reuse, 0x2, RZ, 0xc0, !PT ;  /* 0x0000000205ff7812 */ /* 0x040fe2000786c0ff */
[----:B---3--:R-:W-:Y:S01]  /*1a50*/  IMAD.MOV.U32 R11, RZ, RZ, c[0x0][0x208] ;  /* 0x00008200ff0b7624 */ /* 0x008fe200078e00ff */
[----:B------:R-:W-:Y:S01]  /*1a60*/  IADD3 R0, -R232, c[0x0][0x168], -R13 ;  /* 0x00005a00e8007a10 */ /* 0x000fe20007ffe90d */
[----:B------:R-:W-:Y:S01]  /*1a70*/  IMAD.MOV.U32 R4, RZ, RZ, R6 ;  /* 0x000000ffff047224 */ /* 0x000fe200078e0006 */
[----:B------:R-:W-:Y:S01]  /*1a80*/  LOP3.LUT P2, RZ, R5, 0x4, RZ, 0xc0, !PT ;  /* 0x0000000405ff7812 */ /* 0x000fe2000784c0ff */
[----:B------:R-:W-:Y:S01]  /*1a90*/  IMAD.SHL.U32 R14, R11, 0x20, RZ ;  /* 0x000000200b0e7824 */ /* 0x000fe200078e00ff */
[C---:B------:R-:W-:Y:S01]  /*1aa0*/  ISETP.LT.OR P6, PT, R0.reuse, 0x1, !P4 ;  /* 0x000000010000780c */ /* 0x040fe200067c1670 */
[----:B------:R-:W-:Y:S01]  /*1ab0*/  CS2R R60, SRZ ;  /* 0x00000000003c7805 */ /* 0x000fe2000001ff00 */
[C---:B------:R-:W-:Y:S01]  /*1ac0*/  ISETP.LT.OR P5, PT, R0.reuse, 0x1, !P3 ;  /* 0x000000010000780c */ /* 0x040fe20005fa1670 */
[----:B------:R-:W-:Y:S01]  /*1ad0*/  CS2R R58, SRZ ;  /* 0x00000000003a7805 */ /* 0x000fe2000001ff00 */
[C---:B------:R-:W-:Y:S01]  /*1ae0*/  ISETP.LT.OR P0, PT, R0.reuse, 0x1, !P2 ;  /* 0x000000010000780c */ /* 0x040fe20005701670 */
[----:B------:R-:W-:Y:S01]  /*1af0*/  CS2R R56, SRZ ;  /* 0x0000000000387805 */ /* 0x000fe2000001ff00 */
[----:B------:R-:W-:Y:S01]  /*1b00*/  IADD3 R5, R7, UR8, RZ ;  /* 0x0000000807057c10 */ /* 0x000fe2000fffe0ff */
[----:B------:R-:W-:Y:S01]  /*1b10*/  UIMAD UR8, UR20, UR5, UR4 ;  /* 0x00000005140872a4 */ /* 0x000fe2000f8e0204 */
[----:B------:R-:W-:Y:S01]  /*1b20*/  ISETP.LT.OR P1, PT, R0, 0x21, !P4 ;  /* 0x000000210000780c */ /* 0x000fe20006721670 */
[----:B------:R-:W-:Y:S01]  /*1b30*/  CS2R R54, SRZ ;  /* 0x0000000000367805 */ /* 0x000fe2000001ff00 */
[----:B------:R-:W-:Y:S01]  /*1b40*/  ULDC.64 UR4, c[0x0][0x278] ;  /* 0x00009e0000047ab9 */ /* 0x000fe20000000a00 */
[----:B------:R-:W-:Y:S01]  /*1b50*/  IMAD.WIDE.U32 R240, R8, c[0x0][0x218], R4 ;  /* 0x0000860008f07a25 */ /* 0x000fe200078e0004 */
[----:B------:R-:W-:Y:S01]  /*1b60*/  UIMAD UR4, UR12, UR4, URZ ;  /* 0x000000040c0472a4 */ /* 0x000fe2000f8e023f */
[----:B------:R1:W-:Y:S01]  /*1b70*/  LDGSTS.E.BYPASS.LTC128B.128 [R227+0xf080], [R2.64], !P6 ;  /* 0x0f08000002e37fae */ /* 0x0003e2000f101d56 */
[C---:B------:R-:W-:Y:S01]  /*1b80*/  ISETP.LT.OR P6, PT, R0.reuse, 0x21, !P3 ;  /* 0x000000210000780c */ /* 0x040fe20005fc1670 */
[C---:B------:R-:W-:Y:S01]  /*1b90*/  IMAD.SHL.U32 R4, R11.reuse, 0x40, RZ ;  /* 0x000000400b047824 */ /* 0x040fe200078e00ff */
[----:B------:R-:W-:Y:S01]  /*1ba0*/  UIMAD UR4, UR20, UR5, UR4 ;  /* 0x00000005140472a4 */ /* 0x000fe2000f8e0204 */
[----:B------:R1:W-:Y:S01]  /*1bb0*/  LDGSTS.E.BYPASS.LTC128B.128 [R227+0x11080], [R2.64+0x80], !P5 ;  /* 0x1108008002e37fae */ /* 0x0003e2000e901d56 */
[----:B------:R-:W-:Y:S01]  /*1bc0*/  ISETP.LT.OR P5, PT, R0, 0x21, !P2 ;  /* 0x000000210000780c */ /* 0x000fe200057a1670 */
[----:B------:R-:W-:Y:S01]  /*1bd0*/  IMAD.MOV.U32 R236, RZ, RZ, R240 ;  /* 0x000000ffffec7224 */ /* 0x000fe200078e00f0 */
[----:B------:R-:W-:Y:S01]  /*1be0*/  SHF.L.U64.HI R0, R11, R16, c[0x0][0x20c] ;  /* 0x000083000b007619 */ /* 0x000fe20000010210 */
[----:B------:R1:W-:Y:S01]  /*1bf0*/  LDGSTS.E.BYPASS.LTC128B.128 [R227+0x13080], [R2.64+0x100], !P0 ;  /* 0x1308010002e37fae */ /* 0x0003e2000c101d56 */
[----:B------:R-:W-:Y:S01]  /*1c00*/  IADD3 R252, R249, UR4, RZ ;  /* 0x00000004f9fc7c10 */ /* 0x000fe2000fffe0ff */
[----:B------:R-:W-:Y:S01]  /*1c10*/  ULDC.64 UR4, c[0x0][0x288] ;  /* 0x0000a20000047ab9 */ /* 0x000fe20000000a00 */
[----:B------:R-:W-:Y:S01]  /*1c20*/  IADD3 R237, R241, UR8, RZ ;  /* 0x00000008f1ed7c10 */ /* 0x000fe2000fffe0ff */
[----:B------:R-:W-:Y:S01]  /*1c30*/  IMAD R0, R0, UR11, RZ ;  /* 0x0000000b00007c24 */ /* 0x000fe2000f8e02ff */
[----:B------:R-:W-:Y:S01]  /*1c40*/  P2R R10, PR, RZ, 0x10 ;  /* 0x00000010ff0a7803 */ /* 0x000fe20000000000 */
[----:B------:R-:W-:Y:S01]  /*1c50*/  UIMAD UR4, UR13, UR4, URZ ;  /* 0x000000040d0472a4 */ /* 0x000fe2000f8e023f */
[----:B------:R-:W-:Y:S01]  /*1c60*/  IADD3 R8, -R13, c[0x0][0x168], -R232 ;  /* 0x00005a000d087a10 */ /* 0x000fe20007ffe9e8 */
[----:B------:R-:W-:Y:S01]  /*1c70*/  IMAD R9, R4, UR7, R0 ;  /* 0x0000000704097c24 */ /* 0x000fe2000f8e0200 */
[----:B------:R-:W-:Y:S01]  /*1c80*/  USHF.R.S32.HI UR7, URZ, 0x1f, UR6 ;  /* 0x0000001f3f077899 */ /* 0x000fe20008011406 */
[----:B------:R-:W-:Y:S01]  /*1c90*/  ISETP.GE.AND P4, PT, R12, c[0x0][0x1fc], PT ;  /* 0x00007f000c007a0c */ /* 0x000fe20003f86270 */
[----:B------:R-:W-:Y:S01]  /*1ca0*/  IMAD.WIDE.U32 R4, R4, UR11, R236 ;  /* 0x0000000b04047c25 */ /* 0x000fe2000f8e00ec */
[----:B------:R-:W-:Y:S01]  /*1cb0*/  SHF.L.U64.HI R15, R11, R17, c[0x0][0x20c] ;  /* 0x000083000b0f7619 */ /* 0x000fe20000010211 */
[----:B------:R-:W-:Y:S01]  /*1cc0*/  UIMAD UR4, UR19, UR5, UR4 ;  /* 0x00000005130472a4 */ /* 0x000fe2000f8e0204 */
[----:B------:R-:W-:Y:S01]  /*1cd0*/  LEA.HI R11, R21, R230, RZ, 0x2 ;  /* 0x000000e6150b7211 */ /* 0x000fe200078f10ff */
[----:B------:R-:W-:Y:S01]  /*1ce0*/  CS2R R52, SRZ ;  /* 0x0000000000347805 */ /* 0x000fe2000001ff00 */
[----:B------:R-:W-:Y:S01]  /*1cf0*/  CS2R R50, SRZ ;  /* 0x0000000000327805 */ /* 0x000fe2000001ff00 */
[----:B------:R-:W-:Y:S01]  /*1d00*/  CS2R R48, SRZ ;  /* 0x0000000000307805 */ /* 0x000fe2000001ff00 */
[----:B------:R-:W-:Y:S01]  /*1d10*/  CS2R R46, SRZ ;  /* 0x00000000002e7805 */ /* 0x000fe2000001ff00 */
[----:B------:R-:W-:Y:S01]  /*1d20*/  CS2R R44, SRZ ;  /* 0x00000000002c7805 */ /* 0x000fe2000001ff00 */
[----:B------:R-:W-:Y:S01]  /*1d30*/  IADD3 R251, R227, 0xf080, RZ ;  /* 0x0000f080e3fb7810 */ /* 0x000fe20007ffe0ff */
[----:B------:R-:W-:Y:S01]  /*1d40*/  UMOV UR17, 0x1 ;  /* 0x0000000100117882 */ /* 0x000fe20000000000 */
[----:B------:R-:W-:Y:S01]  /*1d50*/  SHF.R.S32.HI R231, RZ, 0x1f, R230 ;  /* 0x0000001fffe77819 */ /* 0x000fe200000114e6 */
[----:B------:R-:W-:-:S02]  /*1d60*/  UMOV UR15, 0xffffffc0 ;  /* 0xffffffc0000f7882 */ /* 0x000fc40000000000 */
[----:B------:R-:W-:Y:S01]  /*1d70*/  ULDC UR9, c[0x0][0x168] ;  /* 0x00005a0000097ab9 */ /* 0x000fe20000000800 */
[C---:B-1----:R-:W-:Y:S01]  /*1d80*/  LEA R2, P0, R25.reuse, R2, 0x1 ;  /* 0x0000000219027211 */ /* 0x042fe200078008ff */
[----:B------:R-:W-:Y:S02]  /*1d90*/  UMOV UR10, 0xffffffb0 ;  /* 0xffffffb0000a7882 */ /* 0x000fe40000000000 */
[----:B------:R-:W-:Y:S01]  /*1da0*/  ULDC UR8, c[0x0][0x198] ;  /* 0x0000660000087ab9 */ /* 0x000fe20000000800 */
[----:B------:R-:W-:Y:S01]  /*1db0*/  LEA.HI.X R3, R25, R3, R26, 0x1, P0 ;  /* 0x0000000319037211 */ /* 0x000fe200000f0c1a */
[----:B------:R-:W-:Y:S01]  /*1dc0*/  UMOV UR14, 0x1 ;  /* 0x00000001000e7882 */ /* 0x000fe20000000000 */
[----:B------:R-:W-:-:S03]  /*1dd0*/  IADD3 R0, P0, R248, UR6, RZ ;  /* 0x00000006f8007c10 */ /* 0x000fc6000ff1e0ff */
[----:B------:R1:W-:Y:S01]  /*1de0*/  LDGSTS.E.BYPASS.LTC128B.128 [R227+0x10080], [R2.64], !P1 ;  /* 0x1008000002e37fae */ /* 0x0003e2000c901d56 */
[----:B------:R-:W-:Y:S02]  /*1df0*/  ISETP.GT.AND P1, PT, R230, 0xf, PT ;  /* 0x0000000fe600780c */ /* 0x000fe40003f24270 */
[----:B------:R-:W-:Y:S01]  /*1e00*/  IADD3.X R7, R252, UR7, RZ, P0, !PT ;  /* 0x00000007fc077c10 */ /* 0x000fe200087fe4ff */
[----:B------:R1:W-:Y:S01]  /*1e10*/  LDGSTS.E.BYPASS.LTC128B.128 [R227+0x12080], [R2.64+0x80], !P6 ;  /* 0x1208008002e37fae */ /* 0x0003e2000f101d56 */
[C---:B------:R-:W-:Y:S02]  /*1e20*/  LEA R6, P0, R0.reuse, c[0x0][0x258], 0x2 ;  /* 0x0000960000067a11 */ /* 0x040fe400078010ff */
[----:B------:R-:W-:Y:S01]  /*1e30*/  ISETP.GE.AND P6, PT, R19, c[0x0][0x1fc], PT ;  /* 0x00007f0013007a0c */ /* 0x000fe20003fc6270 */
[----:B------:R1:W-:Y:S01]  /*1e40*/  LDGSTS.E.BYPASS.LTC128B.128 [R227+0x14080], [R2.64+0x100], !P5 ;  /* 0x1408010002e37fae */ /* 0x0003e2000e901d56 */
[----:B------:R-:W-:Y:S01]  /*1e50*/  LEA.HI.X R7, R0, c[0x0][0x25c], R7, 0x2, P0 ;  /* 0x0000970000077a11 */ /* 0x000fe200000f1407 */
[----:B------:R-:W-:Y:S01]  /*1e60*/  IMAD.IADD R0, R5, 0x1, R9 ;  /* 0x0000000105007824 */ /* 0x000fe200078e0209 */
[----:B------:R-:W-:-:S03]  /*1e70*/  ISETP.LT.OR P0, PT, R8, 0x1, P4 ;  /* 0x000000010800780c */ /* 0x000fc60002701670 */
[----:B------:R-:W-:-:S05]  /*1e80*/  @!P1 IMAD.SHL.U32 R5, R230, 0x10, RZ ;  /* 0x00000010e6059824 */ /* 0x000fca00078e00ff */
[----:B------:R2:W-:Y:S04]  /*1e90*/  @!P1 LDGSTS.E.BYPASS.LTC128B.128 [R5+0x21080], [R6.64] ;  /* 0x2108000006059fae */ /* 0x0005e8000b901d56 */
[----:B------:R-:W0:Y:S01]  /*1ea0*/  LDGDEPBAR ;  /* 0x00000000000079af */ /* 0x000e220000000000 */
[----:B-1----:R-:W-:-:S04]  /*1eb0*/  LEA R2, P5, R4, c[0x0][0x1f0], 0x1 ;  /* 0x00007c0004027a11 */ /* 0x002fc800078a08ff */
[----:B------:R-:W-:Y:S02]  /*1ec0*/  LEA.HI.X R3, R4, c[0x0][0x1f4], R0, 0x1, P5 ;  /* 0x00007d0004037a11 */ /* 0x000fe400028f0c00 */
[----:B------:R-:W-:-:S03]  /*1ed0*/  ISETP.GE.AND P5, PT, R23, c[0x0][0x1fc], PT ;  /* 0x00007f0017007a0c */ /* 0x000fc60003fa6270 */
[----:B------:R1:W-:Y:S01]  /*1ee0*/  LDGSTS.E.BYPASS.LTC128B.128 [R227+0x1b080], [R2.64], !P0 ;  /* 0x1b08000002e37fae */ /* 0x0003e2000c101d56 */
[C---:B------:R-:W-:Y:S02]  /*1ef0*/  ISETP.LT.OR P0, PT, R8.reuse, 0x1, P6 ;  /* 0x000000010800780c */ /* 0x040fe40003701670 */
[--C-:B--2---:R-:W-:Y:S02]  /*1f00*/  SHF.R.S32.HI R6, RZ, 0x2, R11.reuse ;  /* 0x00000002ff067819 */ /* 0x104fe4000001140b */
[----:B------:R-:W-:Y:S02]  /*1f10*/  SHF.R.S32.HI R7, RZ, 0x1f, R11 ;  /* 0x0000001fff077819 */ /* 0x000fe4000001140b */
[----:B------:R-:W-:Y:S02]  /*1f20*/  ISETP.LT.OR P6, PT, R8, 0x21, P6 ;  /* 0x000000210800780c */ /* 0x000fe400037c1670 */
[----:B------:R-:W-:-:S04]  /*1f30*/  LEA.HI R7, R7, R6, RZ, 0x3 ;  /* 0x0000000607077211 */ /* 0x000fc800078f18ff */
[----:B------:R-:W-:Y:S01]  /*1f40*/  LOP3.LUT R7, R7, 0xfffffff8, RZ, 0xc0, !PT ;  /* 0xfffffff807077812 */ /* 0x000fe200078ec0ff */
[----:B------:R1:W-:Y:S01]  /*1f50*/  LDGSTS.E.BYPASS.LTC128B.128 [R227+0x1d080], [R2.64+0x80], !P0 ;  /* 0x1d08008002e37fae */ /* 0x0003e2000c101d56 */
[----:B------:R-:W-:-:S04]  /*1f60*/  LEA R4, P0, R14, R2, 0x1 ;  /* 0x000000020e047211 */ /* 0x000fc800078008ff */
[----:B------:R-:W-:Y:S02]  /*1f70*/  LEA.HI.X R5, R14, R3, R15, 0x1, P0 ;  /* 0x000000030e057211 */ /* 0x000fe400000f0c0f */
[C---:B------:R-:W-:Y:S02]  /*1f80*/  ISETP.LT.OR P0, PT, R8.reuse, 0x1, P5 ;  /* 0x000000010800780c */ /* 0x040fe40002f01670 */
[----:B------:R-:W-:Y:S02]  /*1f90*/  LEA.HI R14, R21, R230, RZ, 0x4 ;  /* 0x000000e6150e7211 */ /* 0x000fe400078f20ff */
[----:B------:R-:W-:Y:S02]  /*1fa0*/  ISETP.LT.OR P5, PT, R8, 0x21, P5 ;  /* 0x000000210800780c */ /* 0x000fe40002fa1670 */
[----:B------:R-:W-:-:S04]  /*1fb0*/  SHF.R.S32.HI R0, RZ, 0x4, R14 ;  /* 0x00000004ff007819 */ /* 0x000fc8000001140e */
[----:B------:R-:W-:-:S03]  /*1fc0*/  LEA.HI R9, R14, R0, RZ, 0x1 ;  /* 0x000000000e097211 */ /* 0x000fc600078f08ff */
[----:B------:R1:W-:Y:S01]  /*1fd0*/  LDGSTS.E.BYPASS.LTC128B.128 [R227+0x1f080], [R2.64+0x100], !P0 ;  /* 0x1f08010002e37fae */ /* 0x0003e2000c101d56 */
[----:B------:R-:W-:Y:S02]  /*1fe0*/  ISETP.LT.OR P0, PT, R8, 0x21, P4 ;  /* 0x000000210800780c */ /* 0x000fe40002701670 */
[----:B------:R-:W-:Y:S02]  /*1ff0*/  LOP3.LUT R9, R9, 0xfffffffe, RZ, 0xc0, !PT ;  /* 0xfffffffe09097812 */ /* 0x000fe400078ec0ff */
[----:B------:R-:W-:-:S03]  /*2000*/  ISETP.NE.AND P4, PT, R10, RZ, PT ;  /* 0x000000ff0a00720c */ /* 0x000fc60003f85270 */
[----:B------:R-:W-:Y:S01]  /*2010*/  IMAD.IADD R0, R0, 0x1, -R9 ;  /* 0x0000000100007824 */ /* 0x000fe200078e0a09 */
[----:B------:R-:W-:-:S04]  /*2020*/  LEA.HI R9, R21, R230, RZ, 0x5 ;  /* 0x000000e615097211 */ /* 0x000fc800078f28ff */
[----:B------:R-:W-:Y:S01]  /*2030*/  SHF.R.S32.HI R8, RZ, 0x1f, R9 ;  /* 0x0000001fff087819 */ /* 0x000fe20000011409 */
[----:B------:R2:W-:Y:S01]  /*2040*/  LDGSTS.E.BYPASS.LTC128B.128 [R227+0x1c080], [R4.64], !P0 ;  /* 0x1c08000004e37fae */ /* 0x0005e2000c101d56 */
[----:B------:R-:W-:Y:S01]  /*2050*/  ISETP.GE.AND P0, PT, R12, c[0x0][0x1fc], PT ;  /* 0x00007f000c007a0c */ /* 0x000fe20003f06270 */
[----:B------:R-:W-:Y:S01]  /*2060*/  IMAD.IADD R12, R6, 0x1, -R7 ;  /* 0x00000001060c7824 */ /* 0x000fe200078e0a07 */
[----:B------:R-:W-:Y:S01]  /*2070*/  SHF.R.S32.HI R13, RZ, 0x5, R9 ;  /* 0x00000005ff0d7819 */ /* 0x000fe20000011409 */
[----:B------:R-:W-:Y:S01]  /*2080*/  IMAD.U32 R6, RZ, RZ, UR20 ;  /* 0x00000014ff067e24 */ /* 0x000fe2000f8e00ff */
[----:B------:R-:W-:Y:S01]  /*2090*/  LEA.HI R7, R21, R230, RZ, 0x7 ;  /* 0x000000e615077211 */ /* 0x000fe200078f38ff */
[----:B------:R2:W-:Y:S01]  /*20a0*/  LDGSTS.E.BYPASS.LTC128B.128 [R227+0x1e080], [R4.64+0x80], !P6 ;  /* 0x1e08008004e37fae */ /* 0x0005e2000f101d56 */
[----:B------:R-:W-:Y:S02]  /*20b0*/  ISETP.GE.AND P6, PT, R19, c[0x0][0x1fc], PT ;  /* 0x00007f0013007a0c */ /* 0x000fe40003fc6270 */
[----:B------:R-:W-:Y:S01]  /*20c0*/  SHF.R.S32.HI R17, RZ, 0x7, R7 ;  /* 0x00000007ff117819 */ /* 0x000fe20000011407 */
[----:B------:R2:W-:Y:S01]  /*20d0*/  LDGSTS.E.BYPASS.LTC128B.128 [R227+0x20080], [R4.64+0x100], !P5 ;  /* 0x2008010004e37fae */ /* 0x0005e2000e901d56 */
[----:B------:R-:W-:Y:S01]  /*20e0*/  SEL R19, RZ, 0x1, P0 ;  /* 0x00000001ff137807 */ /* 0x000fe20000000000 */
[----:B-1----:R-:W-:Y:S01]  /*20f0*/  IMAD.U32 R2, RZ, RZ, UR19 ;  /* 0x00000013ff027e24 */ /* 0x002fe2000f8e00ff */
[----:B------:R-:W-:-:S03]  /*2100*/  ISETP.GE.AND P5, PT, R230, 0x10, PT ;  /* 0x00000010e600780c */ /* 0x000fc60003fa6270 */
[----:B------:R-:W-:-:S05]  /*2110*/  IMAD.WIDE.U32 R2, R2, c[0x0][0x288], R244 ;  /* 0x0000a20002027a25 */ /* 0x000fca00078e00f4 */
[----:B------:R-:W-:Y:S01]  /*2120*/  IADD3 R3, R3, UR4, RZ ;  /* 0x0000000403037c10 */ /* 0x000fe2000fffe0ff */
[----:B------:R-:W-:Y:S02]  /*2130*/  ULDC.64 UR4, c[0x0][0x290] ;  /* 0x0000a40000047ab9 */ /* 0x000fe40000000a00 */
[----:B------:R-:W-:Y:S02]  /*2140*/  UIMAD UR4, UR12, UR4, URZ ;  /* 0x000000040c0472a4 */ /* 0x000fe4000f8e023f */
[----:B------:R-:W-:Y:S01]  /*2150*/  IMAD.WIDE.U32 R246, R6, c[0x0][0x290], R2 ;  /* 0x0000a40006f67a25 */ /* 0x000fe200078e0002 */
[----:B------:R-:W-:Y:S01]  /*2160*/  LEA.HI R2, R8, R13, RZ, 0x2 ;  /* 0x0000000d08027211 */ /* 0x000fe200078f10ff */
[----:B------:R-:W-:Y:S01]  /*2170*/  UIMAD UR4, UR20, UR5, UR4 ;  /* 0x00000005140472a4 */ /* 0x000fe2000f8e0204 */
[----:B------:R-:W-:Y:S01]  /*2180*/  LOP3.LUT R8, R11, 0x3ffffffc, RZ, 0xc0, !PT ;  /* 0x3ffffffc0b087812 */ /* 0x000fe200078ec0ff */
[----:B------:R-:W-:Y:S01]  /*2190*/  IMAD.SHL.U32 R3, R17, 0x8, RZ ;  /* 0x0000000811037824 */ /* 0x000fe200078e00ff */
[----:B------:R-:W-:Y:S01]  /*21a0*/  LOP3.LUT R2, R2, 0xfffffffc, RZ, 0xc0, !PT ;  /* 0xfffffffc02027812 */ /* 0x000fe200078ec0ff */
[----:B------:R-:W-:-:S02]  /*21b0*/  ULDC UR5, c[0x0][0x198] ;  /* 0x0000660000057ab9 */ /* 0x000fc40000000800 */
[----:B------:R-:W-:Y:S01]  /*21c0*/  IADD3 R250, R247, UR4, RZ ;  /* 0x00000004f7fa7c10 */ /* 0x000fe2000fffe0ff */
[----:B------:R-:W-:Y:S01]  /*21d0*/  UMOV UR4, URZ ;  /* 0x0000003f00047c82 */ /* 0x000fe20008000000 */
[----:B------:R-:W-:Y:S01]  /*21e0*/  IMAD.IADD R15, R13, 0x1, -R2 ;  /* 0x000000010d0f7824 */ /* 0x000fe200078e0a02 */
[----:B------:R-:W-:Y:S01]  /*21f0*/  LOP3.LUT R16, R3, 0x8, RZ, 0xc0, !PT ;  /* 0x0000000803107812 */ /* 0x000fe200078ec0ff */
[----:B------:R-:W-:Y:S01]  /*2200*/  IMAD.SHL.U32 R2, R12, 0x10, RZ ;  /* 0x000000100c027824 */ /* 0x000fe200078e00ff */
[----:B------:R-:W-:Y:S01]  /*2210*/  IADD3 R3, P0, R246, UR6, RZ ;  /* 0x00000006f6037c10 */ /* 0x000fe2000ff1e0ff */
[C---:B------:R-:W-:Y:S01]  /*2220*/  IMAD.SHL.U32 R7, R15.reuse, 0x100, RZ ;  /* 0x000001000f077824 */ /* 0x040fe200078e00ff */
[----:B--2---:R-:W-:Y:S01]  /*2230*/  LEA.HI R5, R15, R15, RZ, 0x1 ;  /* 0x0000000f0f057211 */ /* 0x004fe200078f08ff */
[----:B------:R-:W-:Y:S01]  /*2240*/  UMOV UR6, 0xffffffb0 ;  /* 0xffffffb000067882 */ /* 0x000fe20000000000 */
[----:B------:R-:W-:Y:S01]  /*2250*/  LOP3.LUT R2, R16, 0x70, R2, 0xf8, !PT ;  /* 0x0000007010027812 */ /* 0x000fe200078ef802 */
[----:B------:R-:W-:Y:S01]  /*2260*/  UIMAD UR5, UR21, UR6, UR5 ;  /* 0x00000006150572a4 */ /* 0x000fe2000f8e0205 */
[----:B------:R-:W-:Y:S01]  /*2270*/  IADD3.X R4, R250, UR7, RZ, P0, !PT ;  /* 0x00000007fa047c10 */ /* 0x000fe200087fe4ff */
[----:B------:R-:W-:Y:S01]  /*2280*/  IMAD.SHL.U32 R6, R5, 0x100, RZ ;  /* 0x0000010005067824 */ /* 0x000fe200078e00ff */
[C---:B------:R-:W-:Y:S01]  /*2290*/  LEA R10, P0, R3.reuse, c[0x0][0x280], 0x2 ;  /* 0x0000a000030a7a11 */ /* 0x040fe200078010ff */
[----:B------:R-:W-:Y:S01]  /*22a0*/  IMAD.IADD R5, R230, 0x1, -R8 ;  /* 0x00000001e6057824 */ /* 0x000fe200078e0a08 */
[----:B------:R-:W-:Y:S01]  /*22b0*/  LOP3.LUT R2, R2, 0x100, R7, 0xf8, !PT ;  /* 0x0000010002027812 */ /* 0x000fe200078ef807 */
[----:B------:R-:W-:Y:S01]  /*22c0*/  @!P5 IMAD.SHL.U32 R7, R230, 0x10, RZ ;  /* 0x00000010e607d824 */ /* 0x000fe200078e00ff */
[----:B------:R-:W-:-:S02]  /*22d0*/  LEA.HI.X R11, R3, c[0x0][0x284], R4, 0x2, P0 ;  /* 0x0000a100030b7a11 */ /* 0x000fc400000f1404 */
[----:B------:R-:W-:Y:S02]  /*22e0*/  LOP3.LUT R4, R6, 0x7ffffe00, RZ, 0xc0, !PT ;  /* 0x7ffffe0006047812 */ /* 0x000fe400078ec0ff */
[----:B------:R-:W-:Y:S01]  /*22f0*/  SHF.R.U32.HI R3, RZ, 0x3, R2 ;  /* 0x00000003ff037819 */ /* 0x000fe20000011602 */
[----:B------:R1:W-:Y:S01]  /*2300*/  @!P5 LDGSTS.E.BYPASS.LTC128B.128 [R7+0x21280], [R10.64] ;  /* 0x212800000a07dfae */ /* 0x0003e2000b901d56 */
[----:B------:R-:W-:Y:S01]  /*2310*/  LOP3.LUT R6, R9, 0xffffffe0, RZ, 0xc0, !PT ;  /* 0xffffffe009067812 */ /* 0x000fe200078ec0ff */
[----:B------:R-:W-:Y:S01]  /*2320*/  IMAD R5, R5, 0x2, R4 ;  /* 0x0000000205057824 */ /* 0x000fe200078e0204 */
[----:B------:R-:W-:Y:S01]  /*2330*/  LOP3.LUT R2, R2, 0x28, R3, 0x78, !PT ;  /* 0x0000002802027812 */ /* 0x000fe200078e7803 */
[----:B------:R-:W0:Y:S01]  /*2340*/  LDGDEPBAR ;  /* 0x00000000000079af */ /* 0x000e220000000000 */
[----:B------:R-:W-:Y:S01]  /*2350*/  LOP3.LUT R4, R14, 0xfffffff0, RZ, 0xc0, !PT ;  /* 0xfffffff00e047812 */ /* 0x000fe200078ec0ff */
[----:B------:R-:W-:Y:S01]  /*2360*/  IMAD.IADD R3, R230, 0x1, -R6 ;  /* 0x00000001e6037824 */ /* 0x000fe200078e0a06 */
[----:B------:R-:W-:Y:S01]  /*2370*/  LOP3.LUT P0, RZ, R12, 0x1, RZ, 0xc0, !PT ;  /* 0x000000010cff7812 */ /* 0x000fe2000780c0ff */
[----:B------:R-:W-:Y:S01]  /*2380*/  IMAD.IADD R6, R5, 0x1, R2 ;  /* 0x0000000105067824 */ /* 0x000fe200078e0202 */
[----:B------:R-:W0:Y:S01]  /*2390*/  LDGDEPBAR ;  /* 0x00000000000079af */ /* 0x000e220000000000 */
[----:B------:R-:W-:Y:S01]  /*23a0*/  IMAD.IADD R2, R230, 0x1, -R4 ;  /* 0x00000001e6027824 */ /* 0x000fe200078e0a04 */
[----:B------:R-:W-:Y:S01]  /*23b0*/  SHF.R.S32.HI R4, RZ, 0x1f, R3 ;  /* 0x0000001fff047819 */ /* 0x000fe20000011403 */
[----:B------:R-:W-:Y:S01]  /*23c0*/  IMAD.SHL.U32 R225, R6, 0x2, RZ ;  /* 0x0000000206e17824 */ /* 0x000fe200078e00ff */
[----:B------:R-:W-:Y:S01]  /*23d0*/  ISETP.GE.AND P5, PT, R23, c[0x0][0x1fc], PT ;  /* 0x00007f0017007a0c */ /* 0x000fe20003fa6270 */
[----:B------:R-:W-:Y:S01]  /*23e0*/  IMAD.SHL.U32 R5, R2, 0x10, RZ ;  /* 0x0000001002057824 */ /* 0x000fe200078e00ff */
[----:B------:R-:W-:Y:S01]  /*23f0*/  LEA.HI R8, R4, R3, RZ, 0x2 ;  /* 0x0000000304087211 */ /* 0x000fe200078f10ff */
[----:B------:R-:W-:Y:S01]  /*2400*/  IMAD.SHL.U32 R212, R2, 0x2, RZ ;  /* 0x0000000202d47824 */ /* 0x000fe200078e00ff */
[----:B------:R-:W-:-:S02]  /*2410*/  IADD3 R6, R225, 0x21480, RZ ;  /* 0x00021480e1067810 */ /* 0x000fc40007ffe0ff */
[----:B------:R-:W-:Y:S02]  /*2420*/  LOP3.LUT R4, R5, 0xf0, RZ, 0xc0, !PT ;  /* 0x000000f005047812 */ /* 0x000fe400078ec0ff */
[----:B------:R-:W-:Y:S02]  /*2430*/  LOP3.LUT R5, R8, 0x7ffffffc, RZ, 0xc0, !PT ;  /* 0x7ffffffc08057812 */ /* 0x000fe400078ec0ff */
[----:B------:R-:W-:Y:S02]  /*2440*/  IADD3 R226, R225, 0x215a0, RZ ;  /* 0x000215a0e1e27810 */ /* 0x000fe40007ffe0ff */
[----:B------:R-:W-:Y:S01]  /*2450*/  @P0 IADD3 R226, R6, 0xe0, RZ ;  /* 0x000000e006e20810 */ /* 0x000fe20007ffe0ff */
[----:B------:R-:W-:Y:S01]  /*2460*/  IMAD.IADD R12, R3, 0x1, -R5 ;  /* 0x00000001030c7824 */ /* 0x000fe200078e0a05 */
[----:B------:R-:W-:Y:S01]  /*2470*/  SHF.R.S32.HI R3, RZ, 0x1f, R2 ;  /* 0x0000001fff037819 */ /* 0x000fe20000011402 */
[----:B-1----:R-:W-:Y:S01]  /*2480*/  IMAD.SHL.U32 R7, R13, 0x100, RZ ;  /* 0x000001000d077824 */ /* 0x002fe200078e00ff */
[----:B------:R-:W-:Y:S01]  /*2490*/  LOP3.LUT R11, R4, R16, RZ, 0xfc, !PT ;  /* 0x00000010040b7212 */ /* 0x000fe200078efcff */
[----:B------:R-:W-:Y:S01]  /*24a0*/  IMAD.SHL.U32 R10, R20, 0x8, RZ ;  /* 0x00000008140a7824 */ /* 0x000fe200078e00ff */
[----:B------:R-:W-:Y:S01]  /*24b0*/  LEA.HI R214, R3, R2, RZ, 0x3 ;  /* 0x0000000203d67211 */ /* 0x000fe200078f18ff */
[----:B------:R-:W-:Y:S01]  /*24c0*/  IMAD.SHL.U32 R3, R18, 0x40, RZ ;  /* 0x0000004012037824 */ /* 0x000fe200078e00ff */
[----:B------:R-:W-:Y:S01]  /*24d0*/  LOP3.LUT R9, R4, 0x100, R7, 0xf8, !PT ;  /* 0x0000010004097812 */ /* 0x000fe200078ef807 */
[----:B------:R-:W-:Y:S01]  /*24e0*/  IMAD.SHL.U32 R4, R15, 0x10, RZ ;  /* 0x000000100f047824 */ /* 0x000fe200078e00ff */
[----:B------:R-:W-:-:S02]  /*24f0*/  SEL R13, RZ, 0xffffffff, P6 ;  /* 0xffffffffff0d7807 */ /* 0x000fc40003000000 */
[----:B------:R-:W-:Y:S02]  /*2500*/  LOP3.LUT P6, RZ, R18, 0x2, RZ, 0xc0, !PT ;  /* 0x0000000212ff7812 */ /* 0x000fe400078cc0ff */
[C---:B------:R-:W-:Y:S01]  /*2510*/  LOP3.LUT R5, R214.reuse, 0xfffffff8, RZ, 0xc0, !PT ;  /* 0xfffffff8d6057812 */ /* 0x040fe200078ec0ff */
[----:B------:R-:W-:Y:S01]  /*2520*/  IMAD.SHL.U32 R214, R214, 0x40, RZ ;  /* 0x00000040d6d67824 */ /* 0x000fe200078e00ff */
[----:B------:R-:W-:Y:S02]  /*2530*/  LOP3.LUT R3, R3, 0x1c0, RZ, 0xc0, !PT ;  /* 0x000001c003037812 */ /* 0x000fe400078ec0ff */
[----:B------:R-:W-:Y:S01]  /*2540*/  LEA.HI R6, R17, R17, RZ, 0x1 ;  /* 0x0000001111067211 */ /* 0x000fe200078f08ff */
[----:B------:R-:W-:Y:S01]  /*2550*/  IMAD.IADD R5, R2, 0x1, -R5 ;  /* 0x0000000102057824 */ /* 0x000fe200078e0a05 */
[----:B------:R-:W-:Y:S01]  /*2560*/  LEA.HI.SX32 R228, R8, R4, 0x1e ;  /* 0x0000000408e47211 */ /* 0x000fe200078ff2ff */
[----:B------:R-:W-:Y:S01]  /*2570*/  IMAD.SHL.U32 R8, R13, 0x2, RZ ;  /* 0x000000020d087824 */ /* 0x000fe200078e00ff */
[----:B------:R-:W-:-:S02]  /*2580*/  SEL R209, R223, 0xfffffff0, !P6 ;  /* 0xfffffff0dfd17807 */ /* 0x000fc40007000000 */
[C---:B------:R-:W-:Y:S02]  /*2590*/  LOP3.LUT R208, R3.reuse, 0x8, R22, 0xf8, !PT ;  /* 0x0000000803d07812 */ /* 0x040fe400078ef816 */
[----:B------:R-:W-:Y:S02]  /*25a0*/  LOP3.LUT R4, R3, 0x30, R4, 0xf8, !PT ;  /* 0x0000003003047812 */ /* 0x000fe400078ef804 */
[----:B------:R-:W-:Y:S02]  /*25b0*/  SHF.R.U32.HI R7, RZ, 0x3, R3 ;  /* 0x00000003ff077819 */ /* 0x000fe40000011603 */
[----:B------:R-:W-:Y:S01]  /*25c0*/  LOP3.LUT P6, RZ, R2, 0x2, RZ, 0xc0, !PT ;  /* 0x0000000202ff7812 */ /* 0x000fe200078cc0ff */
[----:B------:R-:W-:Y:S01]  /*25d0*/  IMAD.SHL.U32 R2, R0, 0x20, RZ ;  /* 0x0000002000027824 */ /* 0x000fe200078e00ff */
[----:B------:R-:W-:Y:S02]  /*25e0*/  LOP3.LUT R3, R6, 0x1ffffffe, RZ, 0xc0, !PT ;  /* 0x1ffffffe06037812 */ /* 0x000fe400078ec0ff */
[----:B------:R-:W-:-:S02]  /*25f0*/  LOP3.LUT R4, R4, 0x8, R22, 0xf8, !PT ;  /* 0x0000000804047812 */ /* 0x000fc400078ef816 */
[----:B------:R-:W-:Y:S01]  /*2600*/  LOP3.LUT R2, R2, 0x20, RZ, 0xc0, !PT ;  /* 0x0000002002027812 */ /* 0x000fe200078ec0ff */
[----:B------:R-:W-:Y:S01]  /*2610*/  IMAD.IADD R3, R17, 0x1, -R3 ;  /* 0x0000000111037824 */ /* 0x000fe200078e0a03 */
[----:B------:R-:W-:Y:S02]  /*2620*/  LOP3.LUT R214, R214, 0xfffffe00, RZ, 0xc0, !PT ;  /* 0xfffffe00d6d67812 */ /* 0x000fe400078ec0ff */
[----:B------:R-:W-:Y:S01]  /*2630*/  LOP3.LUT R10, R2, 0x18, R10, 0xf8, !PT ;  /* 0x00000018020a7812 */ /* 0x000fe200078ef80a */
[----:B------:R-:W-:Y:S01]  /*2640*/  IMAD R12, R3, 0x4, R12 ;  /* 0x00000004030c7824 */ /* 0x000fe200078e020c */
[----:B------:R-:W-:Y:S01]  /*2650*/  LOP3.LUT R212, R11, 0x18, R212, 0x78, !PT ;  /* 0x000000180bd47812 */ /* 0x000fe200078e78d4 */
[----:B------:R-:W-:Y:S01]  /*2660*/  IMAD.SHL.U32 R3, R5, 0x40, RZ ;  /* 0x0000004005037824 */ /* 0x000fe200078e00ff */
[----:B------:R-:W-:Y:S01]  /*2670*/  SHF.R.U32.HI R215, RZ, 0x3, R9 ;  /* 0x00000003ffd77819 */ /* 0x000fe20000011609 */
[----:B------:R-:W-:Y:S01]  /*2680*/  IMAD.SHL.U32 R2, R0, 0x8, RZ ;  /* 0x0000000800027824 */ /* 0x000fe200078e00ff */
[----:B------:R-:W-:Y:S01]  /*2690*/  LOP3.LUT P0, RZ, R18, 0x4, RZ, 0xc0, !PT ;  /* 0x0000000412ff7812 */ /* 0x000fe2000780c0ff */
[----:B------:R-:W-:Y:S01]  /*26a0*/  IMAD.MOV.U32 R11, RZ, RZ, 0x20 ;  /* 0x00000020ff0b7424 */ /* 0x000fe200078e00ff */
[----:B------:R-:W-:Y:S01]  /*26b0*/  LOP3.LUT R3, R3, 0x1c0, RZ, 0xc0, !PT ;  /* 0x000001c003037812 */ /* 0x000fe200078ec0ff */
[----:B------:R-:W-:Y:S01]  /*26c0*/  IMAD.SHL.U32 R212, R212, 0x2, RZ ;  /* 0x00000002d4d47824 */ /* 0x000fe200078e00ff */
[----:B------:R-:W-:Y:S01]  /*26d0*/  LOP3.LUT R6, R2, 0x8, RZ, 0xc0, !PT ;  /* 0x0000000802067812 */ /* 0x000fe200078ec0ff */
[----:B------:R-:W-:Y:S01]  /*26e0*/  IMAD.SHL.U32 R235, R12, 0x2, RZ ;  /* 0x000000020ceb7824 */ /* 0x000fe200078e00ff */
[----:B------:R-:W-:-:S02]  /*26f0*/  LOP3.LUT R2, R4, R7, RZ, 0x3c, !PT ;  /* 0x0000000704027212 */ /* 0x000fc400078e3cff */
[----:B------:R-:W-:Y:S02]  /*2700*/  SHF.R.U32.HI R4, RZ, 0x3, R3 ;  /* 0x00000003ff047819 */ /* 0x000fe40000011603 */
[----:B------:R-:W-:Y:S01]  /*2710*/  LOP3.LUT R208, R208, R7, RZ, 0x3c, !PT ;  /* 0x00000007d0d07212 */ /* 0x000fe200078e3cff */
[----:B------:R-:W-:Y:S01]  /*2720*/  IMAD R219, R0, 0x200, R2 ;  /* 0x0000020000db7824 */ /* 0x000fe200078e0202 */
[----:B------:R-:W-:Y:S01]  /*2730*/  LOP3.LUT R0, R4, R3, R6, 0x1e, !PT ;  /* 0x0000000304007212 */ /* 0x000fe200078e1e06 */
[----:B------:R-:W-:Y:S01]  /*2740*/  IMAD R2, R15, 0x400, R214 ;  /* 0x000004000f027824 */ /* 0x000fe200078e02d6 */
[----:B------:R-:W-:Y:S01]  /*2750*/  LOP3.LUT R215, R215, 0x38, RZ, 0xc0, !PT ;  /* 0x00000038d7d77812 */ /* 0x000fe200078ec0ff */
[----:B------:R-:W-:Y:S01]  /*2760*/  IMAD R208, R17, 0x200, R208 ;  /* 0x0000020011d07824 */ /* 0x000fe200078e02d0 */
[----:B------:R-:W-:Y:S01]  /*2770*/  SEL R210, R11, 0xffffffe0, !P0 ;  /* 0xffffffe00bd27807 */ /* 0x000fe20004000000 */
[----:B------:R-:W-:Y:S01]  /*2780*/  IMAD.IADD R220, R2, 0x1, R0 ;  /* 0x0000000102dc7824 */ /* 0x000fe200078e0200 */
[----:B------:R-:W-:Y:S01]  /*2790*/  LOP3.LUT P0, RZ, R5, 0x2, RZ, 0xc0, !PT ;  /* 0x0000000205ff7812 */ /* 0x000fe2000780c0ff */
[----:B------:R-:W-:Y:S01]  /*27a0*/  IMAD.SHL.U32 R208, R208, 0x2, RZ ;  /* 0x00000002d0d07824 */ /* 0x000fe200078e00ff */
[----:B------:R-:W-:Y:S01]  /*27b0*/  LOP3.LUT R215, R215, R9, R6, 0x1e, !PT ;  /* 0x00000009d7d77212 */ /* 0x000fe200078e1e06 */
[----:B------:R-:W-:Y:S01]  /*27c0*/  IMAD.SHL.U32 R217, R220, 0x2, RZ ;  /* 0x00000002dcd97824 */ /* 0x000fe200078e00ff */
[----:B------:R-:W-:Y:S01]  /*27d0*/  SEL R9, RZ, 0x4, P5 ;  /* 0x00000004ff097807 */ /* 0x000fe20002800000 */
[--C-:B------:R-:W-:Y:S01]  /*27e0*/  IMAD R209, R209, 0x2, R208.reuse ;  /* 0x00000002d1d17824 */ /* 0x100fe200078e02d0 */
[----:B------:R-:W-:Y:S01]  /*27f0*/  LOP3.LUT P5, RZ, R5, 0x4, RZ, 0xc0, !PT ;  /* 0x0000000405ff7812 */ /* 0x000fe200078ac0ff */
[C---:B------:R-:W-:Y:S01]  /*2800*/  IMAD R211, R210.reuse, 0x2, R208 ;  /* 0x00000002d2d37824 */ /* 0x040fe200078e02d0 */
[----:B------:R-:W-:Y:S01]  /*2810*/  SEL R223, R223, 0xfffffff0, !P0 ;  /* 0xfffffff0dfdf7807 */ /* 0x000fe20004000000 */
[----:B------:R-:W-:Y:S01]  /*2820*/  IMAD R210, R210, 0x2, R209 ;  /* 0x00000002d2d27824 */ /* 0x000fe200078e02d1 */
[----:B------:R-:W-:-:S02]  /*2830*/  LOP3.LUT R3, R4, R10, R3, 0x1e, !PT ;  /* 0x0000000a04037212 */ /* 0x000fc400078e1e03 */
[----:B------:R-:W-:Y:S01]  /*2840*/  SEL R213, R213, 0xe0, !P6 ;  /* 0x000000e0d5d57807 */ /* 0x000fe20007000000 */
[----:B------:R-:W-:Y:S01]  /*2850*/  IMAD.SHL.U32 R222, R223, 0x2, RZ ;  /* 0x00000002dfde7824 */ /* 0x000fe200078e00ff */
[----:B------:R-:W-:Y:S01]  /*2860*/  SEL R0, R11, 0xffffffe0, !P5 ;  /* 0xffffffe00b007807 */ /* 0x000fe20006800000 */
[----:B------:R-:W-:Y:S01]  /*2870*/  IMAD.IADD R224, R220, 0x1, R223 ;  /* 0x00000001dce07824 */ /* 0x000fe200078e02df */
[----:B------:R-:W-:Y:S01]  /*2880*/  IADD3 R216, R217, 0x1b080, RZ ;  /* 0x0001b080d9d87810 */ /* 0x000fe20007ffe0ff */
[----:B------:R-:W-:Y:S01]  /*2890*/  IMAD R213, R213, 0x2, R212 ;  /* 0x00000002d5d57824 */ /* 0x000fe200078e02d4 */
[----:B------:R-:W-:Y:S01]  /*28a0*/  LOP3.LUT R8, R8, 0x2, R19, 0xe2, !PT ;  /* 0x0000000208087812 */ /* 0x000fe200078ee213 */
[----:B------:R-:W-:Y:S01]  /*28b0*/  IMAD.IADD R221, R220, 0x1, R0 ;  /* 0x00000001dcdd7824 */ /* 0x000fe200078e0200 */
[----:B------:R-:W-:Y:S01]  /*28c0*/  LOP3.LUT R214, R3, R214, RZ, 0xfc, !PT ;  /* 0x000000d603d67212 */ /* 0x000fe200078efcff */
[----:B------:R-:W-:Y:S01]  /*28d0*/  IMAD R216, R0, 0x2, R216 ;  /* 0x0000000200d87824 */ /* 0x000fe200078e02d8 */
[----:B------:R-:W-:Y:S01]  /*28e0*/  LOP3.LUT R229, R8, R9, RZ, 0xfc, !PT ;  /* 0x0000000908e57212 */ /* 0x000fe200078efcff */
[----:B------:R-:W-:Y:S01]  /*28f0*/  IMAD.IADD R218, R217, 0x1, R222 ;  /* 0x00000001d9da7824 */ /* 0x000fe200078e02de */
[----:B------:R-:W-:-:S02]  /*2900*/  LEA R215, R215, 0x23c80, 0x1 ;  /* 0x00023c80d7d77811 */ /* 0x000fc400078e08ff */
[----:B------:R-:W-:Y:S02]  /*2910*/  LEA R214, R214, 0x80, 0x1 ;  /* 0x00000080d6d67811 */ /* 0x000fe400078e08ff */
[----:B------:R-:W-:Y:S01]  /*2920*/  IADD3 R234, -R235, UR5, RZ ;  /* 0x00000005ebea7c10 */ /* 0x000fe2000fffe1ff */
[----:B------:R-:W-:Y:S02]  /*2930*/  ULDC UR5, c[0x0][0x168] ;  /* 0x00005a0000057ab9 */ /* 0x000fe40000000800 */
.L_x_1171:
        /* <DEDUP_REMOVED lines=155> */
[----:B------:R1:W5:Y:S01]  /*32f0*/  LDSM.16.M88.2 R2, [R208+0x8880] ;  /* 0x00888000d002783b */ /* 0x0003620000000100 */
[C---:B--2---:R-:W-:Y:S03]  /*3300*/  HMMA.16816.F32.BF16 R4, R28.reuse, R24, R4 ;  /* 0x000000181c04723c */ /* 0x044fe60000041804 */
[----:B------:R1:W2:Y:S04]  /*3310*/  LDSM.16.M88.2 R110, [R208+0x9080] ;  /* 0x00908000d06e783b */ /* 0x0002a80000000100 */
        /* <DEDUP_REMOVED lines=13> */
[----:B---34-:R-:W-:Y:S01]  /*33f0*/  USHF.R.S32.HI UR24, URZ, 0x1f, UR16 ;  /* 0x0000001f3f187899 */ /* 0x018fe20008011410 */
[----:B------:R-:W-:Y:S01]  /*3400*/  IMAD.U32 R0, RZ, RZ, UR11 ;  /* 0x0000000bff007e24 */ /* 0x000fe2000f8e00ff */
[----:B------:R-:W-:Y:S01]  /*3410*/  ULDC.64 UR6, c[0x0][0x178] ;  /* 0x00005e0000067ab9 */ /* 0x000fe20000000a00 */
[----:B------:R-:W-:Y:S01]  /*3420*/  IMAD.MOV.U32 R190, RZ, RZ, c[0x0][0x178] ;  /* 0x00005e00ffbe7624 */ /* 0x000fe200078e00ff */
[----:B------:R-:W-:Y:S01]  /*3430*/  UIMAD.WIDE.U32 UR26, UR16, UR6, URZ ;  /* 0x00000006101a72a5 */ /* 0x000fe2000f8e003f */
[----:B------:R-:W-:Y:S01]  /*3440*/  IMAD.MOV.U32 R191, RZ, RZ, 0x5 ;  /* 0x00000005ffbf7424 */ /* 0x000fe200078e00ff */
[----:B------:R-:W-:Y:S01]  /*3450*/  @!P1 LEA R0, R0, 0x40, 0x6 ;  /* 0x0000004000009811 */ /* 0x000fe200078e30ff */
[----:B------:R-:W-:Y:S01]  /*3460*/  UIMAD UR24, UR24, UR6, URZ ;  /* 0x00000006181872a4 */ /* 0x000fe2000f8e023f */
[----:B------:R-:W-:Y:S01]  /*3470*/  IMAD.SHL.U32 R190, R190, 0x20, RZ ;  /* 0x00000020bebe7824 */ /* 0x000fe200078e00ff */
[----:B------:R-:W-:Y:S01]  /*3480*/  USHF.L.U32 UR6, UR26, 0x6, URZ ;  /* 0x000000061a067899 */ /* 0x000fe2000800063f */
[C---:B------:R-:W-:Y:S01]  /*3490*/  @!P1 IADD3 R29, P0, R0.reuse, R248, RZ ;  /* 0x000000f8001d9210 */ /* 0x040fe20007f1e0ff */
[----:B------:R-:W-:Y:S03]  /*34a0*/  UIMAD UR24, UR16, UR7, UR24 ;  /* 0x00000007101872a4 */ /* 0x000fe6000f8e0218 */
[----:B------:R-:W-:Y:S01]  /*34b0*/  @!P1 LEA.HI.X.SX32 R33, R0, R252, 0x1, P0 ;  /* 0x000000fc00219211 */ /* 0x000fe200000f0eff */
[----:B------:R-:W-:Y:S01]  /*34c0*/  UIADD3 UR24, UR27, UR24, URZ ;  /* 0x000000181b187290 */ /* 0x000fe2000fffe03f */
[C---:B------:R-:W-:Y:S01]  /*34d0*/  IADD3 R25, P6, P5, R242.reuse, UR6, R190 ;  /* 0x00000006f2197c10 */ /* 0x040fe2000fdde0be */
[----:B------:R-:W-:Y:S01]  /*34e0*/  IMAD.MOV.U32 R190, RZ, RZ, c[0x0][0x178] ;  /* 0x00005e00ffbe7624 */ /* 0x000fe200078e00ff */
[----:B------:R-:W-:Y:S01]  /*34f0*/  IADD3 R0, P0, R242, UR6, RZ ;  /* 0x00000006f2007c10 */ /* 0x000fe2000ff1e0ff */
[----:B------:R-:W-:Y:S02]  /*3500*/  USHF.L.U64.HI UR24, UR26, 0x6, UR24 ;  /* 0x000000061a187899 */ /* 0x000fe40008010218 */
[----:B------:R-:W-:Y:S01]  /*3510*/  UIMAD UR6, UR16, UR15, UR9 ;  /* 0x0000000f100672a4 */ /* 0x000fe2000f8e0209 */
[----:B------:R-:W-:Y:S03]  /*3520*/  SHF.L.U64.HI R190, R190, R191, c[0x0][0x17c] ;  /* 0x00005f00bebe7619 */ /* 0x000fe600000102bf */
[C---:B------:R-:W-:Y:S02]  /*3530*/  IADD3.X R31, R239.reuse, UR24, RZ, P0, !PT ;  /* 0x00000018ef1f7c10 */ /* 0x040fe400087fe4ff */
[----:B------:R-:W-:Y:S02]  /*3540*/  IADD3.X R34, R239, UR24, R190, P6, P5 ;  /* 0x00000018ef227c10 */ /* 0x000fe4000b7ea4be */
[----:B------:R-:W-:Y:S02]  /*3550*/  LEA R30, P6, R0, c[0x0][0x160], 0x1 ;  /* 0x00005800001e7a11 */ /* 0x000fe400078c08ff */
[----:B------:R-:W-:Y:S02]  /*3560*/  IADD3 R24, -R232, UR6, RZ ;  /* 0x00000006e8187c10 */ /* 0x000fe4000fffe1ff */
[----:B------:R-:W-:Y:S02]  /*3570*/  @!P1 LEA R32, P5, R29, c[0x0][0x258], 0x2 ;  /* 0x000096001d209a11 */ /* 0x000fe400078a10ff */
[----:B------:R-:W-:Y:S01]  /*3580*/  LEA.HI.X R31, R0, c[0x0][0x164], R31, 0x1, P6 ;  /* 0x00005900001f7a11 */ /* 0x000fe200030f0c1f */
[----:B------:R-:W-:Y:S01]  /*3590*/  IMAD.U32 R0, RZ, RZ, UR17 ;  /* 0x00000011ff007e24 */ /* 0x000fe2000f8e00ff */
[----:B------:R-:W-:Y:S02]  /*35a0*/  ISETP.LT.OR P6, PT, R24, 0x1, !P4 ;  /* 0x000000011800780c */ /* 0x000fe400067c1670 */
[----:B------:R-:W-:Y:S01]  /*35b0*/  LEA R28, P0, R25, c[0x0][0x160], 0x1 ;  /* 0x00005800191c7a11 */ /* 0x000fe200078008ff */
[----:B------:R-:W-:Y:S01]  /*35c0*/  IMAD R0, R0, 0x6000, R251 ;  /* 0x0000600000007824 */ /* 0x000fe200078e02fb */
[----:B------:R-:W-:Y:S02]  /*35d0*/  @!P1 LEA.HI.X R33, R29, c[0x0][0x25c], R33, 0x2, P5 ;  /* 0x000097001d219a11 */ /* 0x000fe400028f1421 */
[C---:B------:R-:W-:Y:S02]  /*35e0*/  ISETP.LT.OR P5, PT, R24.reuse, 0x1, !P3 ;  /* 0x000000011800780c */ /* 0x040fe40005fa1670 */
[----:B------:R-:W-:Y:S02]  /*35f0*/  LEA.HI.X R29, R25, c[0x0][0x164], R34, 0x1, P0 ;  /* 0x00005900191d7a11 */ /* 0x000fe400000f0c22 */
[C---:B------:R-:W-:Y:S03]  /*3600*/  ISETP.LT.OR P0, PT, R24.reuse, 0x1, !P2 ;  /* 0x000000011800780c */ /* 0x040fe60005701670 */
[----:B------:R-:W-:Y:S01]  /*3610*/  @!PT LDS RZ, [RZ] ;  /* 0x00000000fffff984 */ /* 0x000fe20000000800 */
[----:B------:R-:W-:Y:S01]  /*3620*/  @!PT LDS RZ, [RZ] ;  /* 0x00000000fffff984 */ /* 0x000fe20000000800 */
[----:B------:R-:W-:Y:S01]  /*3630*/  @!PT LDS RZ, [RZ] ;  /* 0x00000000fffff984 */ /* 0x000fe20000000800 */
[----:B------:R3:W-:Y:S01]  /*3640*/  LDGSTS.E.BYPASS.LTC128B.128 [R0], [R30.64], !P6 ;  /* 0x000000001e007fae */ /* 0x0007e2000f101d56 */
[C---:B------:R-:W-:Y:S05]  /*3650*/  ISETP.LT.OR P6, PT, R24.reuse, 0x21, !P4 ;  /* 0x000000211800780c */ /* 0x040fea00067c1670 */
[----:B------:R3:W-:Y:S01]  /*3660*/  LDGSTS.E.BYPASS.LTC128B.128 [R0+0x2000], [R30.64+0x80], !P5 ;  /* 0x020000801e007fae */ /* 0x0007e2000e901d56 */
[C---:B------:R-:W-:Y:S03]  /*3670*/  ISETP.LT.OR P5, PT, R24.reuse, 0x21, !P3 ;  /* 0x000000211800780c */ /* 0x040fe60005fa1670 */
[----:B------:R3:W-:Y:S01]  /*3680*/  LDGSTS.E.BYPASS.LTC128B.128 [R0+0x4000], [R30.64+0x100], !P0 ;  /* 0x040001001e007fae */ /* 0x0007e2000c101d56 */
[----:B------:R-:W-:Y:S01]  /*3690*/  ISETP.LT.OR P0, PT, R24, 0x21, !P2 ;  /* 0x000000211800780c */ /* 0x000fe20005701670 */
[----:B------:R-:W-:Y:S02]  /*36a0*/  IMAD.U32 R24, RZ, RZ, UR17 ;  /* 0x00000011ff187e24 */ /* 0x000fe4000f8e00ff */
[----:B------:R3:W-:Y:S02]  /*36b0*/  LDGSTS.E.BYPASS.LTC128B.128 [R0+0x1000], [R28.64], !P6 ;  /* 0x010000001c007fae */ /* 0x0007e4000f101d56 */
[----:B------:R-:W-:Y:S04]  /*36c0*/  @!P1 IMAD R24, R24, 0x40, R244 ;  /* 0x0000004018189824 */ /* 0x000fe800078e02f4 */
[----:B------:R3:W-:Y:S01]  /*36d0*/  LDGSTS.E.BYPASS.LTC128B.128 [R0+0x3000], [R28.64+0x80], !P5 ;  /* 0x030000801c007fae */ /* 0x0007e2000e901d56 */
[----:B------:R-:W-:Y:S03]  /*36e0*/  @!P1 IMAD.SHL.U32 R24, R24, 0x4, RZ ;  /* 0x0000000418189824 */ /* 0x000fe600078e00ff */
[----:B------:R3:W-:Y:S04]  /*36f0*/  LDGSTS.E.BYPASS.LTC128B.128 [R0+0x5000], [R28.64+0x100], !P0 ;  /* 0x050001001c007fae */ /* 0x0007e8000c101d56 */
[----:B------:R3:W-:Y:S02]  /*3700*/  @!P1 LDGSTS.E.BYPASS.LTC128B.128 [R24+0x21080], [R32.64] ;  /* 0x2108000020189fae */ /* 0x0007e4000b901d56 */
.L_x_1169:
[C---:B-1-34-:R-:W-:Y:S01]  /*3710*/  HMMA.16816.F32.BF16 R24, R104.reuse, R26, RZ ;  /* 0x0000001a6818723c */ /* 0x05afe200000418ff */
[----:B------:R-:W0:Y:S01]  /*3720*/  LDGDEPBAR ;  /* 0x00000000000079af */ /* 0x000e220000000000 */
[----:B------:R-:W-:Y:S02]  /*3730*/  UIMAD UR6, UR21, UR10, UR8 ;  /* 0x0000000a150672a4 */ /* 0x000fe4000f8e0208 */
[----:B------:R-:W-:Y:S02]  /*3740*/  IMAD.IADD R0, R222, 0x1, R216 ;  /* 0x00000001de007824 */ /* 0x000fe400078e02d8 */
[----:B------:R-:W-:Y:S02]  /*3750*/  ULEA UR6, UR11, UR6, 0x6 ;  /* 0x000000060b067291 */ /* 0x000fe4000f8e303f */
[C---:B------:R-:W-:Y:S02]  /*3760*/  HMMA.16816.F32.BF16 R28, R104.reuse, R108, RZ ;  /* 0x0000006c681c723c */ /* 0x040fe400000418ff */
[----:B------:R-:W-:Y:S06]  /*3770*/  UIADD3 UR6, UR6, -UR5, UR14 ;  /* 0x8000000506067290 */ /* 0x000fec000fffe00e */
[C---:B-----5:R-:W-:Y:S01]  /*3780*/  HMMA.16816.F32.BF16 R32, R104.reuse, R2, RZ ;  /* 0x000000026820723c */ /* 0x060fe200000418ff */
[----:B------:R-:W-:Y:S07]  /*3790*/  LDSM.16.M88.2 R2, [R211+0x7880] ;  /* 0x00788000d302783b */ /* 0x000fee0000000100 */
[C---:B--2---:R-:W-:Y:S01]  /*37a0*/  HMMA.16816.F32.BF16 R36, R104.reuse, R110, RZ ;  /* 0x0000006e6824723c */ /* 0x044fe200000418ff */
[----:B------:R-:W1:Y:S07]  /*37b0*/  LDSM.16.M88.4 R108, [R216] ;  /* 0x00000000d86c783b */ /* 0x000e6e0000000200 */
[----:B------:R-:W-:Y:S01]  /*37c0*/  HMMA.16816.F32.BF16 R40, R104, R172, RZ ;  /* 0x000000ac6828723c */ /* 0x000fe200000418ff */
[----:B------:R-:W2:Y:S04]  /*37d0*/  LDSM.16.M88.2 R104, [R211+0x8080] ;  /* 0x00808000d368783b */ /* 0x000ea80000000100 */
[----:B------:R-:W3:Y:S03]  /*37e0*/  LDSM.16.M88.2 R106, [R211+0x8880] ;  /* 0x00888000d36a783b */ /* 0x000ee60000000100 */
[C---:B------:R-:W-:Y:S01]  /*37f0*/  HMMA.16816.F32.BF16 R24, R176.reuse, R174, R24 ;  /* 0x000000aeb018723c */ /* 0x040fe20000041818 */
[----:B------:R-:W4:Y:S04]  /*3800*/  LDSM.16.M88.2 R172, [R211+0x9080] ;  /* 0x00908000d3ac783b */ /* 0x000f280000000100 */
[----:B------:R-:W5:Y:S03]  /*3810*/  LDSM.16.M88.2 R174, [R211+0x9880] ;  /* 0x00988000d3ae783b */ /* 0x000f660000000100 */
        /* <DEDUP_REMOVED lines=8> */
[C---:B--2---:R-:W-:Y:S01]  /*38a0*/  HMMA.16816.F32.BF16 R28, R108.reuse, R104, R28 ;  /* 0x000000686c1c723c */ /* 0x044fe2000004181c */
[----:B------:R-:W2:Y:S07]  /*38b0*/  LDSM.16.M88.2 R104, [R210+0x8880] ;  /* 0x00888000d268783b */ /* 0x000eae0000000100 */
[C---:B---3--:R-:W-:Y:S01]  /*38c0*/  HMMA.16816.F32.BF16 R32, R108.reuse, R106, R32 ;  /* 0x0000006a6c20723c */ /* 0x048fe20000041820 */
[----:B------:R-:W3:Y:S07]  /*38d0*/  LDSM.16.M88.2 R106, [R210+0x9080] ;  /* 0x00908000d26a783b */ /* 0x000eee0000000100 */
[C---:B----4-:R-:W-:Y:S01]  /*38e0*/  HMMA.16816.F32.BF16 R36, R108.reuse, R172, R36 ;  /* 0x000000ac6c24723c */ /* 0x050fe20000041824 */
[----:B------:R-:W4:Y:S07]  /*38f0*/  LDSM.16.M88.2 R172, [R210+0x9880] ;  /* 0x00988000d2ac783b */ /* 0x000f2e0000000100 */
[----:B-----5:R-:W-:Y:S01]  /*3900*/  HMMA.16816.F32.BF16 R40, R108, R174, R40 ;  /* 0x000000ae6c28723c */ /* 0x020fe20000041828 */
[----:B------:R-:W-:Y:S04]  /*3910*/  LDSM.16.M88.2 R174, [R208+0xa080] ;  /* 0x00a08000d0ae783b */ /* 0x000fe80000000100 */
[----:B------:R-:W5:Y:S03]  /*3920*/  LDSM.16.M88.4 R108, [R217+0x1d080] ;  /* 0x01d08000d96c783b */ /* 0x000f660000000200 */
        /* <DEDUP_REMOVED lines=24> */
[C---:B-1----:R-:W-:Y:S01]  /*3ab0*/  HMMA.16816.F32.BF16 R28, R176.reuse, R2, R28 ;  /* 0x00000002b01c723c */ /* 0x042fe2000004181c */
[----:B------:R-:W1:Y:S07]  /*3ac0*/  LDSM.16.M88.2 R2, [R211+0xb080] ;  /* 0x00b08000d302783b */ /* 0x000e6e0000000100 */
[C---:B--2---:R-:W-:Y:S01]  /*3ad0*/  HMMA.16816.F32.BF16 R32, R176.reuse, R104, R32 ;  /* 0x00000068b020723c */ /* 0x044fe20000041820 */
[----:B------:R-:W2:Y:S07]  /*3ae0*/  LDSM.16.M88.2 R104, [R211+0xb880] ;  /* 0x00b88000d368783b */ /* 0x000eae0000000100 */
[C---:B------:R-:W-:Y:S01]  /*3af0*/  HMMA.16816.F32.BF16 R36, R176.reuse, R180, R36 ;  /* 0x000000b4b024723c */ /* 0x040fe20000041824 */
[----:B------:R-:W-:Y:S07]  /*3b00*/  LDSM.16.M88.2 R180, [R210+0xb880] ;  /* 0x00b88000d2b4783b */ /* 0x000fee0000000100 */
        /* <DEDUP_REMOVED lines=12> */
[----:B------:R-:W-:Y:S04]  /*3bd0*/  LDSM.16.M88.2 R106, [R208+0xc880] ;  /* 0x00c88000d06a783b */ /* 0x000fe80000000100 */
[----:B------:R-:W3:Y:S03]  /*3be0*/  LDSM.16.M88.4 R108, [R217+0x1f080] ;  /* 0x01f08000d96c783b */ /* 0x000ee60000000200 */
[C---:B----4-:R-:W-:Y:S01]  /*3bf0*/  HMMA.16816.F32.BF16 R24, R176.reuse, R172, R24 ;  /* 0x000000acb018723c */ /* 0x050fe20000041818 */
[----:B------:R-:W4:Y:S07]  /*3c00*/  LDSM.16.M88.2 R172, [R208+0xd080] ;  /* 0x00d08000d0ac783b */ /* 0x000f2e0000000100 */
[C---:B-----5:R-:W-:Y:S01]  /*3c10*/  HMMA.16816.F32.BF16 R28, R176.reuse, R174, R28 ;  /* 0x000000aeb01c723c */ /* 0x060fe2000004181c */
[----:B------:R-:W5:Y:S07]  /*3c20*/  LDSM.16.M88.2 R174, [R208+0xd880] ;  /* 0x00d88000d0ae783b */ /* 0x000f6e0000000100 */
[C---:B-1----:R-:W-:Y:S01]  /*3c30*/  HMMA.16816.F32.BF16 R32, R176.reuse, R2, R32 ;  /* 0x00000002b020723c */ /* 0x042fe20000041820 */
[----:B------:R-:W1:Y:S07]  /*3c40*/  LDSM.16.M88.2 R2, [R208+0xe080] ;  /* 0x00e08000d002783b */ /* 0x000e6e0000000100 */
[C---:B------:R-:W-:Y:S07]  /*3c50*/  HMMA.16816.F32.BF16 R36, R176.reuse, R180, R36 ;  /* 0x000000b4b024723c */ /* 0x040fee0000041824 */
[----:B------:R-:W-:Y:S01]  /*3c60*/  IADD3 R181, -R235, UR6, R228 ;  /* 0x00000006ebb57c10 */ /* 0x000fe2000fffe1e4 */
[----:B--2---:R-:W-:Y:S01]  /*3c70*/  HMMA.16816.F32.BF16 R40, R176, R104, R40 ;  /* 0x00000068b028723c */ /* 0x004fe20000041828 */
[----:B------:R-:W2:Y:S03]  /*3c80*/  LDSM.16.M88.2 R104, [R208+0xe880] ;  /* 0x00e88000d068783b */ /* 0x000ea60000000100 */
[----:B------:R-:W-:Y:S01]  /*3c90*/  IMNMX R180, R234, R181, PT ;  /* 0x000000b5eab47217 */ /* 0x000fe20003800200 */
[----:B------:R-:W-:Y:S01]  /*3ca0*/  LDSM.16.M88.4 R176, [R218+0x1f080] ;  /* 0x01f08000dab0783b */ /* 0x000fe20000000200 */
[----:B------:R-:W-:Y:S02]  /*3cb0*/  IADD3 R181, R181, 0x8, RZ ;  /* 0x00000008b5b57810 */ /* 0x000fe40007ffe0ff */
[C---:B---3--:R-:W-:Y:S01]  /*3cc0*/  HMMA.16816.F32.BF16 R24, R108.reuse, R106, R24 ;  /* 0x0000006a6c18723c */ /* 0x048fe20000041818 */
[----:B------:R-:W3:Y:S04]  /*3cd0*/  LDSM.16.M88.2 R106, [R209+0xc880] ;  /* 0x00c88000d16a783b */ /* 0x000ee80000000100 */
[C---:B------:R-:W-:Y:S02]  /*3ce0*/  ISETP.GT.AND P0, PT, R180.reuse, RZ, PT ;  /* 0x000000ffb400720c */ /* 0x040fe40003f04270 */
[----:B------:R-:W-:Y:S01]  /*3cf0*/  ISETP.GT.AND P5, PT, R180, 0x40, PT ;  /* 0x00000040b400780c */ /* 0x000fe20003fa4270 */
[C---:B----4-:R-:W-:Y:S01]  /*3d00*/  HMMA.16816.F32.BF16 R28, R108.reuse, R172, R28 ;  /* 0x000000ac6c1c723c */ /* 0x050fe2000004181c */
[----:B------:R-:W4:Y:S03]  /*3d10*/  LDSM.16.M88.2 R172, [R209+0xd080] ;  /* 0x00d08000d1ac783b */ /* 0x000f260000000100 */
[----:B------:R-:W-:Y:S02]  /*3d20*/  FSEL R4, R4, -INF , P0 ;  /* 0xff80000004047808 */ /* 0x000fe40000000000 */
[----:B------:R-:W-:Y:S02]  /*3d30*/  ISETP.GT.AND P0, PT, R180, 0x1, PT ;  /* 0x00000001b400780c */ /* 0x000fe40003f04270 */
[C---:B-----5:R-:W-:Y:S04]  /*3d40*/  HMMA.16816.F32.BF16 R32, R108.reuse, R174, R32 ;  /* 0x000000ae6c20723c */ /* 0x060fe80000041820 */
[--C-:B------:R-:W-:Y:S01]  /*3d50*/  FFMA.FTZ R4, R4, c[0x0][0x29c], -R188.reuse ;  /* 0x0000a70004047a23 */ /* 0x100fe200000108bc */
[----:B------:R-:W-:Y:S03]  /*3d60*/  FSEL R20, R20, -INF , P5 ;  /* 0xff80000014147808 */ /* 0x000fe60002800000 */
[C---:B-1----:R-:W-:Y:S01]  /*3d70*/  HMMA.16816.F32.BF16 R36, R108.reuse, R2, R36 ;  /* 0x000000026c24723c */ /* 0x042fe20000041824 */
[----:B------:R1:W-:Y:S01]  /*3d80*/  MUFU.EX2 R187, R4 ;  /* 0x0000000400bb7308 */ /* 0x0003e20000000800 */
[----:B------:R-:W5:Y:S06]  /*3d90*/  LDSM.16.M88.2 R2, [R209+0xd880] ;  /* 0x00d88000d102783b */ /* 0x000f6c0000000100 */
[----:B--2---:R-:W-:Y:S01]  /*3da0*/  HMMA.16816.F32.BF16 R40, R108, R104, R40 ;  /* 0x000000686c28723c */ /* 0x004fe20000041828 */
[----:B------:R-:W-:Y:S07]  /*3db0*/  LDSM.16.M88.2 R108, [R211+0xc880] ;  /* 0x00c88000d36c783b */ /* 0x000fee0000000100 */
[C---:B---3--:R-:W-:Y:S08]  /*3dc0*/  HMMA.16816.F32.BF16 R24, R176.reuse, R106, R24 ;  /* 0x0000006ab018723c */ /* 0x048ff00000041818 */
[C---:B----4-:R-:W-:Y:S04]  /*3dd0*/  HMMA.16816.F32.BF16 R28, R176.reuse, R172, R28 ;  /* 0x000000acb01c723c */ /* 0x050fe8000004181c */
[----:B-1----:R-:W-:Y:S02]  /*3de0*/  FSEL R4, R5, -INF , P0 ;  /* 0xff80000005047808 */ /* 0x002fe40000000000 */
[----:B------:R-:W-:Y:S03]  /*3df0*/  ISETP.GT.AND P0, PT, R180, 0x10, PT ;  /* 0x00000010b400780c */ /* 0x000fe60003f04270 */
[--C-:B------:R-:W-:Y:S03]  /*3e00*/  FFMA.FTZ R4, R4, c[0x0][0x29c], -R188.reuse ;  /* 0x0000a70004047a23 */ /* 0x100fe600000108bc */
[----:B------:R-:W-:Y:S01]  /*3e10*/  FSEL R8, R8, -INF , P0 ;  /* 0xff80000008087808 */ /* 0x000fe20000000000 */
[----:B------:R1:W2:Y:S01]  /*3e20*/  MUFU.EX2 R186, R4 ;  /* 0x0000000400ba7308 */ /* 0x0002a20000000800 */
[----:B------:R-:W-:Y:S01]  /*3e30*/  ISETP.GT.AND P0, PT, R180, 0x11, PT ;  /* 0x00000011b400780c */ /* 0x000fe20003f04270 */
[C---:B-----5:R-:W-:Y:S03]  /*3e40*/  HMMA.16816.F32.BF16 R32, R176.reuse, R2, R32 ;  /* 0x00000002b020723c */ /* 0x060fe60000041820 */
[--C-:B------:R-:W-:Y:S01]  /*3e50*/  FFMA.FTZ R8, R8, c[0x0][0x29c], -R188.reuse ;  /* 0x0000a70008087a23 */ /* 0x100fe200000108bc */
[----:B------:R-:W-:Y:S02]  /*3e60*/  FSEL R104, R9, -INF , P0 ;  /* 0xff80000009687808 */ /* 0x000fe40000000000 */
[----:B------:R-:W-:Y:S02]  /*3e70*/  ISETP.GT.AND P0, PT, R180, 0x20, PT ;  /* 0x00000020b400780c */ /* 0x000fe40003f04270 */
[----:B------:R3:W-:Y:S01]  /*3e80*/  MUFU.EX2 R185, R8 ;  /* 0x0000000800b97308 */ /* 0x0007e20000000800 */
[--C-:B------:R-:W-:Y:S03]  /*3e90*/  FFMA.FTZ R104, R104, c[0x0][0x29c], -R188.reuse ;  /* 0x0000a70068687a23 */ /* 0x100fe600000108bc */
[----:B------:R-:W-:Y:S02]  /*3ea0*/  FSEL R12, R12, -INF , P0 ;  /* 0xff8000000c0c7808 */ /* 0x000fe40000000000 */
[----:B------:R-:W-:Y:S04]  /*3eb0*/  ISETP.GT.AND P0, PT, R180, 0x21, PT ;  /* 0x00000021b400780c */ /* 0x000fe80003f04270 */
[----:B------:R4:W-:Y:S01]  /*3ec0*/  MUFU.EX2 R184, R104 ;  /* 0x0000006800b87308 */ /* 0x0009e20000000800 */
[--C-:B------:R-:W-:Y:S01]  /*3ed0*/  FFMA.FTZ R12, R12, c[0x0][0x29c], -R188.reuse ;  /* 0x0000a7000c0c7a23 */ /* 0x100fe200000108bc */
[----:B------:R-:W-:Y:S01]  /*3ee0*/  FSEL R110, R13, -INF , P0 ;  /* 0xff8000000d6e7808 */ /* 0x000fe20000000000 */
[----:B-1----:R-:W1:Y:S01]  /*3ef0*/  LDSM.16.M88.2 R4, [R209+0xe080] ;  /* 0x00e08000d104783b */ /* 0x002e620000000100 */
[----:B------:R-:W-:Y:S03]  /*3f00*/  ISETP.GT.AND P0, PT, R180, 0x30, PT ;  /* 0x00000030b400780c */ /* 0x000fe60003f04270 */
[--C-:B------:R-:W-:Y:S01]  /*3f10*/  FFMA.FTZ R2, R110, c[0x0][0x29c], -R188.reuse ;  /* 0x0000a7006e027a23 */ /* 0x100fe200000108bc */
[----:B------:R-:W-:Y:S02]  /*3f20*/  FSEL R16, R16, -INF , P0 ;  /* 0xff80000010107808 */ /* 0x000fe40000000000 */
[----:B------:R5:W-:Y:S01]  /*3f30*/  MUFU.EX2 R183, R12 ;  /* 0x0000000c00b77308 */ /* 0x000be20000000800 */
[----:B------:R-:W-:Y:S01]  /*3f40*/  ISETP.GT.AND P0, PT, R180, 0x31, PT ;  /* 0x00000031b400780c */ /* 0x000fe20003f04270 */
[----:B---3--:R-:W3:Y:S08]  /*3f50*/  LDSM.16.M88.2 R8, [R209+0xe880] ;  /* 0x00e88000d108783b */ /* 0x008ef00000000100 */
[----:B------:R2:W-:Y:S01]  /*3f60*/  MUFU.EX2 R182, R2 ;  /* 0x0000000200b67308 */ /* 0x0005e20000000800 */
[----:B----4-:R-:W4:Y:S04]  /*3f70*/  LDSM.16.M88.4 R104, [R216+0x4000] ;  /* 0x00400000d868783b */ /* 0x010f280000000200 */
[----:B-----5:R-:W5:Y:S01]  /*3f80*/  LDSM.16.M88.2 R12, [R211+0xd080] ;  /* 0x00d08000d30c783b */ /* 0x020f620000000100 */
[C---:B-1----:R-:W-:Y:S03]  /*3f90*/  HMMA.16816.F32.BF16 R36, R176.reuse, R4, R36 ;  /* 0x00000004b024723c */ /* 0x042fe60000041824 */
[----:B--2---:R-:W1:Y:S04]  /*3fa0*/  LDSM.16.M88.2 R2, [R211+0xd880] ;  /* 0x00d88000d302783b */ /* 0x004e680000000100 */
[--C-:B------:R-:W-:Y:S01]  /*3fb0*/  FFMA.FTZ R4, R16, c[0x0][0x29c], -R188.reuse ;  /* 0x0000a70010047a23 */ /* 0x100fe200000108bc */
[----:B------:R-:W-:Y:S02]  /*3fc0*/  FSEL R16, R17, -INF , P0 ;  /* 0xff80000011107808 */ /* 0x000fe40000000000 */
[----:B------:R-:W-:Y:S01]  /*3fd0*/  ISETP.GT.AND P0, PT, R180, 0x41, PT ;  /* 0x00000041b400780c */ /* 0x000fe20003f04270 */
[----:B---3--:R-:W-:Y:S01]  /*3fe0*/  HMMA.16816.F32.BF16 R40, R176, R8, R40 ;  /* 0x00000008b028723c */ /* 0x008fe20000041828 */
[----:B------:R-:W-:Y:S01]  /*3ff0*/  LDSM.16.M88.2 R8, [R211+0xe880] ;  /* 0x00e88000d308783b */ /* 0x000fe20000000100 */
[----:B------:R2:W-:Y:S01]  /*4000*/  MUFU.EX2 R175, R4 ;  /* 0x0000000400af7308 */ /* 0x0005e20000000800 */
[--C-:B------:R-:W-:Y:S01]  /*4010*/  FFMA.FTZ R16, R16, c[0x0][0x29c], -R188.reuse ;  /* 0x0000a70010107a23 */ /* 0x100fe200000108bc */
[----:B------:R-:W-:Y:S04]  /*4020*/  FSEL R21, R21, -INF , P0 ;  /* 0xff80000015157808 */ /* 0x000fe80000000000 */
[C---:B----4-:R-:W-:Y:S01]  /*4030*/  HMMA.16816.F32.BF16 R24, R104.reuse, R108, R24 ;  /* 0x0000006c6818723c */ /* 0x050fe20000041818 */
[----:B------:R3:W-:Y:S03]  /*4040*/  LDSM.16.M88.4 R108, [R0+0x4000] ;  /* 0x00400000006c783b */ /* 0x0007e60000000200 */
[----:B------:R4:W-:Y:S04]  /*4050*/  MUFU.EX2 R174, R16 ;  /* 0x0000001000ae7308 */ /* 0x0009e80000000800 */
[C---:B-----5:R-:W-:Y:S01]  /*4060*/  HMMA.16816.F32.BF16 R28, R104.reuse, R12, R28 ;  /* 0x0000000c681c723c */ /* 0x060fe2000004181c */
[----:B--2---:R-:W2:Y:S07]  /*4070*/  LDSM.16.M88.2 R4, [R211+0xe080] ;  /* 0x00e08000d304783b */ /* 0x004eae0000000100 */
[C---:B-1----:R-:W-:Y:S01]  /*4080*/  HMMA.16816.F32.BF16 R32, R104.reuse, R2, R32 ;  /* 0x000000026820723c */ /* 0x042fe20000041820 */
[----:B------:R-:W-:Y:S03]  /*4090*/  LDSM.16.M88.2 R2, [R210+0xd880] ;  /* 0x00d88000d202783b */ /* 0x000fe60000000100 */
[--C-:B---3--:R-:W-:Y:S01]  /*40a0*/  FFMA.FTZ R0, R20, c[0x0][0x29c], -R188.reuse ;  /* 0x0000a70014007a23 */ /* 0x108fe200000108bc */
[----:B----4-:R-:W1:Y:S01]  /*40b0*/  LDSM.16.M88.2 R16, [R210+0xc880] ;  /* 0x00c88000d210783b */ /* 0x010e620000000100 */
[----:B------:R-:W-:Y:S02]  /*40c0*/  FFMA.FTZ R188, R21, c[0x0][0x29c], -R188 ;  /* 0x0000a70015bc7a23 */ /* 0x000fe400000108bc */
[----:B------:R3:W-:Y:S01]  /*40d0*/  MUFU.EX2 R173, R0 ;  /* 0x0000000000ad7308 */ /* 0x0007e20000000800 */
[----:B------:R-:W4:Y:S09]  /*40e0*/  LDSM.16.M88.2 R20, [R210+0xd080] ;  /* 0x00d08000d214783b */ /* 0x000f320000000100 */
[----:B------:R-:W-:Y:S01]  /*40f0*/  MUFU.EX2 R188, R188 ;  /* 0x000000bc00bc7308 */ /* 0x000fe20000000800 */
[----:B---3--:R-:W-:Y:S01]  /*4100*/  IMNMX R0, R234, R181, PT ;  /* 0x000000b5ea007217 */ /* 0x008fe20003800200 */
[C---:B--2---:R-:W-:Y:S01]  /*4110*/  HMMA.16816.F32.BF16 R36, R104.reuse, R4, R36 ;  /* 0x000000046824723c */ /* 0x044fe20000041824 */
[----:B------:R-:W2:Y:S02]  /*4120*/  LDSM.16.M88.2 R4, [R210+0xe080] ;  /* 0x00e08000d204783b */ /* 0x000ea40000000100 */
[C---:B------:R-:W-:Y:S02]  /*4130*/  ISETP.GT.AND P0, PT, R0.reuse, RZ, PT ;  /* 0x000000ff0000720c */ /* 0x040fe40003f04270 */
[----:B------:R-:W-:Y:S02]  /*4140*/  ISETP.GT.AND P6, PT, R0, 0x31, PT ;  /* 0x000000310000780c */ /* 0x000fe40003fc4270 */
[----:B------:R-:W-:Y:S01]  /*4150*/  FSEL R6, R6, -INF , P0 ;  /* 0xff80000006067808 */ /* 0x000fe20000000000 */
[----:B------:R-:W-:Y:S01]  /*4160*/  HMMA.16816.F32.BF16 R40, R104, R8, R40 ;  /* 0x000000086828723c */ /* 0x000fe20000041828 */
[----:B------:R-:W3:Y:S02]  /*4170*/  LDS R8, [R228.X4+0x21280] ;  /* 0x02128000e4087984 */ /* 0x000ee40000004800 */
[----:B------:R-:W-:Y:S01]  /*4180*/  ISETP.GT.AND P0, PT, R0, 0x1, PT ;  /* 0x000000010000780c */ /* 0x000fe20003f04270 */
[--C-:B------:R-:W-:Y:S01]  /*4190*/  FFMA.FTZ R172, R6, c[0x0][0x29c], -R189.reuse ;  /* 0x0000a70006ac7a23 */ /* 0x100fe200000108bd */
[----:B------:R-:W-:Y:S02]  /*41a0*/  ISETP.GT.AND P5, PT, R0, 0x40, PT ;  /* 0x000000400000780c */ /* 0x000fe40003fa4270 */
[----:B------:R-:W-:Y:S01]  /*41b0*/  FSEL R6, R7, -INF , P0 ;  /* 0xff80000007067808 */ /* 0x000fe20000000000 */
[C---:B-1----:R-:W-:Y:S02]  /*41c0*/  HMMA.16816.F32.BF16 R24, R108.reuse, R16, R24 ;  /* 0x000000106c18723c */ /* 0x042fe40000041818 */
[----:B------:R-:W-:Y:S03]  /*41d0*/  MUFU.EX2 R172, R172 ;  /* 0x000000ac00ac7308 */ /* 0x000fe60000000800 */
[--C-:B------:R-:W-:Y:S01]  /*41e0*/  FFMA.FTZ R6, R6, c[0x0][0x29c], -R189.reuse ;  /* 0x0000a70006067a23 */ /* 0x100fe200000108bd */
[----:B------:R-:W-:Y:S02]  /*41f0*/  ISETP.GT.AND P0, PT, R0, 0x10, PT ;  /* 0x000000100000780c */ /* 0x000fe40003f04270 */
[C---:B----4-:R-:W-:Y:S04]  /*4200*/  HMMA.16816.F32.BF16 R28, R108.reuse, R20, R28 ;  /* 0x000000146c1c723c */ /* 0x050fe8000004181c */
[----:B------:R1:W4:Y:S01]  /*4210*/  MUFU.EX2 R106, R6 ;  /* 0x00000006006a7308 */ /* 0x0003220000000800 */
[----:B------:R-:W-:Y:S02]  /*4220*/  FSEL R10, R10, -INF , P0 ;  /* 0xff8000000a0a7808 */ /* 0x000fe40000000000 */
[----:B------:R-:W-:Y:S01]  /*4230*/  ISETP.GT.AND P0, PT, R0, 0x11, PT ;  /* 0x000000110000780c */ /* 0x000fe20003f04270 */
[C---:B------:R-:W-:Y:S04]  /*4240*/  HMMA.16816.F32.BF16 R32, R108.reuse, R2, R32 ;  /* 0x000000026c20723c */ /* 0x040fe80000041820 */
[----:B------:R-:W-:Y:S01]  /*4250*/  FSEL R11, R11, -INF , P0 ;  /* 0xff8000000b0b7808 */ /* 0x000fe20000000000 */
[--C-:B------:R-:W-:Y:S01]  /*4260*/  FFMA.FTZ R10, R10, c[0x0][0x29c], -R189.reuse ;  /* 0x0000a7000a0a7a23 */ /* 0x100fe200000108bd */
[----:B------:R-:W-:Y:S02]  /*4270*/  ISETP.GT.AND P0, PT, R0, 0x20, PT ;  /* 0x000000200000780c */ /* 0x000fe40003f04270 */
[----:B------:R-:W-:Y:S01]  /*4280*/  F2FP.BF16.PACK_AB R3, R186, R187 ;  /* 0x000000bbba03723e */ /* 0x000fe200000010ff */
[C---:B--2---:R-:W-:Y:S01]  /*4290*/  HMMA.16816.F32.BF16 R36, R108.reuse, R4, R36 ;  /* 0x000000046c24723c */ /* 0x044fe20000041824 */
[----:B------:R-:W-:Y:S02]  /*42a0*/  MUFU.EX2 R105, R10 ;  /* 0x0000000a00697308 */ /* 0x000fe40000000800 */
[----:B------:R-:W-:Y:S01]  /*42b0*/  FSEL R14, R14, -INF , P0 ;  /* 0xff8000000e0e7808 */ /* 0x000fe20000000000 */
[--C-:B------:R-:W-:Y:S01]  /*42c0*/  FFMA.FTZ R104, R11, c[0x0][0x29c], -R189.reuse ;  /* 0x0000a7000b687a23 */ /* 0x100fe200000108bd */
[----:B------:R-:W-:Y:S02]  /*42d0*/  ISETP.GT.AND P0, PT, R0, 0x21, PT ;  /* 0x000000210000780c */ /* 0x000fe40003f04270 */
[----:B------:R-:W-:Y:S01]  /*42e0*/  FSEL R16, R19, -INF , P6 ;  /* 0xff80000013107808 */ /* 0x000fe20003000000 */
[--C-:B------:R-:W-:Y:S01]  /*42f0*/  FFMA.FTZ R21, R14, c[0x0][0x29c], -R189.reuse ;  /* 0x0000a7000e157a23 */ /* 0x100fe200000108bd */
[----:B------:R-:W-:Y:S01]  /*4300*/  FSEL R15, R15, -INF , P0 ;  /* 0xff8000000f0f7808 */ /* 0x000fe20000000000 */
[----:B-1----:R-:W1:Y:S01]  /*4310*/  LDSM.16.M88.2 R6, [R210+0xe880] ;  /* 0x00e88000d206783b */ /* 0x002e620000000100 */
[----:B------:R-:W-:Y:S01]  /*4320*/  ISETP.GT.AND P0, PT, R0, 0x30, PT ;  /* 0x000000300000780c */ /* 0x000fe20003f04270 */
[----:B------:R-:W2:Y:S02]  /*4330*/  MUFU.EX2 R104, R104 ;  /* 0x0000006800687308 */ /* 0x000ea40000000800 */
[--C-:B------:R-:W-:Y:S01]  /*4340*/  FFMA.FTZ R20, R15, c[0x0][0x29c], -R189.reuse ;  /* 0x0000a7000f147a23 */ /* 0x100fe200000108bd */
[----:B----4-:R-:W-:Y:S01]  /*4350*/  F2FP.BF16.PACK_AB R2, R106, R172 ;  /* 0x000000ac6a02723e */ /* 0x010fe200000010ff */
[--C-:B------:R-:W-:Y:S01]  /*4360*/  FFMA.FTZ R16, R16, c[0x0][0x29c], -R189.reuse ;  /* 0x0000a70010107a23 */ /* 0x100fe200000108bd */
[----:B------:R-:W-:Y:S01]  /*4370*/  FSEL R18, R18, -INF , P0 ;  /* 0xff80000012127808 */ /* 0x000fe20000000000 */
[--C-:B---3--:R-:W-:Y:S01]  /*4380*/  FADD.FTZ R25, R25, -R8.reuse ;  /* 0x8000000819197221 */ /* 0x108fe20000010000 */
[----:B------:R-:W-:Y:S01]  /*4390*/  ISETP.GT.AND P0, PT, R0, 0x41, PT ;  /* 0x000000410000780c */ /* 0x000fe20003f04270 */
[--C-:B------:R-:W-:Y:S01]  /*43a0*/  FADD.FTZ R29, R29, -R8.reuse ;  /* 0x800000081d1d7221 */ /* 0x100fe20000010000 */
[----:B------:R-:W3:Y:S01]  /*43b0*/  LDS R0, [R228.X4+0x212a0] ;  /* 0x0212a000e4007984 */ /* 0x000ee20000004800 */
[--C-:B------:R-:W-:Y:S01]  /*43c0*/  FFMA.FTZ R17, R18, c[0x0][0x29c], -R189.reuse ;  /* 0x0000a70012117a23 */ /* 0x100fe200000108bd */
[----:B------:R-:W-:Y:S01]  /*43d0*/  MUFU.EX2 R21, R21 ;  /* 0x0000001500157308 */ /* 0x000fe20000000800 */
[----:B------:R-:W-:Y:S01]  /*43e0*/  F2FP.BF16.PACK_AB R11, R184, R185 ;  /* 0x000000b9b80b723e */ /* 0x000fe200000010ff */
[----:B------:R4:W-:Y:S01]  /*43f0*/  STS [R225+0x21480], R3 ;  /* 0x02148003e1007388 */ /* 0x0009e20000000800 */
[----:B------:R-:W-:Y:S01]  /*4400*/  F2FP.BF16.PACK_AB R9, R182, R183 ;  /* 0x000000b7b609723e */ /* 0x000fe200000010ff */
[----:B------:R-:W-:Y:S01]  /*4410*/  FMUL.FTZ R13, R186, R25 ;  /* 0x00000019ba0d7220 */ /* 0x000fe20000410000 */
[----:B------:R-:W-:Y:S01]  /*4420*/  FSEL R22, R22, -INF , P5 ;  /* 0xff80000016167808 */ /* 0x000fe20002800000 */
[----:B------:R-:W-:Y:S01]  /*4430*/  STS [R226], R2 ;  /* 0x00000002e2007388 */ /* 0x000fe20000000800 */
[----:B------:R-:W-:Y:S01]  /*4440*/  FSEL R23, R23, -INF , P0 ;  /* 0xff80000017177808 */ /* 0x000fe20000000000 */
[----:B------:R-:W-:Y:S01]  /*4450*/  FMUL.FTZ R15, R184, R29 ;  /* 0x0000001db80f7220 */ /* 0x000fe20000410000 */
[----:B------:R-:W-:Y:S01]  /*4460*/  F2FP.BF16.PACK_AB R5, R188, R173 ;  /* 0x000000adbc05723e */ /* 0x000fe200000010ff */
[----:B------:R-:W4:Y:S01]  /*4470*/  MUFU.EX2 R20, R20 ;  /* 0x0000001400147308 */ /* 0x000f220000000800 */
[----:B------:R-:W-:Y:S01]  /*4480*/  STS [R225+0x21c80], R11 ;  /* 0x021c800be1007388 */ /* 0x000fe20000000800 */
[--C-:B------:R-:W-:Y:S01]  /*4490*/  FFMA.FTZ R14, R22, c[0x0][0x29c], -R189.reuse ;  /* 0x0000a700160e7a23 */ /* 0x100fe200000108bd */
[----:B------:R-:W-:Y:S01]  /*44a0*/  PLOP3.LUT P0, PT, PT, PT, UP0, 0x80, 0x0 ;  /* 0x000000000000781c */ /* 0x000fe20003f0f008 */
[----:B------:R-:W-:Y:S01]  /*44b0*/  FFMA.FTZ R189, R23, c[0x0][0x29c], -R189 ;  /* 0x0000a70017bd7a23 */ /* 0x000fe200000108bd */
[----:B--2---:R-:W-:Y:S01]  /*44c0*/  F2FP.BF16.PACK_AB R4, R104, R105 ;  /* 0x000000696804723e */ /* 0x004fe200000010ff */
[--C-:B------:R-:W-:Y:S02]  /*44d0*/  FADD.FTZ R33, R33, -R8.reuse ;  /* 0x8000000821217221 */ /* 0x100fe40000010000 */
[--C-:B------:R-:W-:Y:S02]  /*44e0*/  FADD.FTZ R37, R37, -R8.reuse ;  /* 0x8000000825257221 */ /* 0x100fe40000010000 */
[----:B------:R-:W-:Y:S01]  /*44f0*/  MUFU.EX2 R16, R16 ;  /* 0x0000001000107308 */ /* 0x000fe20000000800 */
[----:B------:R2:W-:Y:S01]  /*4500*/  STS [R226+0x800], R4 ;  /* 0x00080004e2007388 */ /* 0x0005e20000000800 */
[----:B------:R-:W-:Y:S02]  /*4510*/  FMUL.FTZ R10, R182, R33 ;  /* 0x00000021b60a7220 */ /* 0x000fe40000410000 */
[--C-:B------:R-:W-:Y:S01]  /*4520*/  FADD.FTZ R24, R24, -R8.reuse ;  /* 0x8000000818187221 */ /* 0x100fe20000010000 */
[----:B------:R-:W-:Y:S01]  /*4530*/  STS [R225+0x22480], R9 ;  /* 0x02248009e1007388 */ /* 0x000fe20000000800 */
[--C-:B------:R-:W-:Y:S01]  /*4540*/  FADD.FTZ R28, R28, -R8.reuse ;  /* 0x800000081c1c7221 */ /* 0x100fe20000010000 */
[----:B-1----:R-:W-:Y:S03]  /*4550*/  HMMA.16816.F32.BF16 R40, R108, R6, R40 ;  /* 0x000000066c28723c */ /* 0x002fe60000041828 */
[----:B------:R-:W1:Y:S01]  /*4560*/  MUFU.EX2 R17, R17 ;  /* 0x0000001100117308 */ /* 0x000e620000000800 */
[----:B------:R-:W-:Y:S02]  /*4570*/  FMUL.FTZ R24, R187, R24 ;  /* 0x00000018bb187220 */ /* 0x000fe40000410000 */
[----:B------:R-:W-:Y:S01]  /*4580*/  FMUL.FTZ R28, R185, R28 ;  /* 0x0000001cb91c7220 */ /* 0x000fe20000410000 */
[----:B----4-:R-:W-:Y:S01]  /*4590*/  F2FP.BF16.PACK_AB R3, R20, R21 ;  /* 0x000000151403723e */ /* 0x010fe200000010ff */
[--C-:B------:R-:W-:Y:S01]  /*45a0*/  FADD.FTZ R32, R32, -R8.reuse ;  /* 0x8000000820207221 */ /* 0x100fe20000010000 */
[----:B------:R-:W-:Y:S03]  /*45b0*/  F2FP.BF16.PACK_AB R6, R174, R175 ;  /* 0x000000afae06723e */ /* 0x000fe600000010ff */
[----:B------:R-:W-:Y:S01]  /*45c0*/  FADD.FTZ R36, R36, -R8 ;  /* 0x8000000824247221 */ /* 0x000fe20000010000 */
[----:B------:R4:W-:Y:S01]  /*45d0*/  STS [R226+0x1000], R3 ;  /* 0x00100003e2007388 */ /* 0x0009e20000000800 */
[----:B------:R-:W-:Y:S01]  /*45e0*/  MUFU.EX2 R7, R189 ;  /* 0x000000bd00077308 */ /* 0x000fe20000000800 */
[--C-:B---3--:R-:W-:Y:S01]  /*45f0*/  FADD.FTZ R26, R26, -R0.reuse ;  /* 0x800000001a1a7221 */ /* 0x108fe20000010000 */
[----:B------:R-:W-:Y:S01]  /*4600*/  F2FP.BF16.PACK_AB R13, R13, R24 ;  /* 0x000000180d0d723e */ /* 0x000fe200000010ff */
[----:B------:R-:W-:Y:S01]  /*4610*/  STS [R225+0x22c80], R6 ;  /* 0x022c8006e1007388 */ /* 0x000fe20000000800 */
[--C-:B------:R-:W-:Y:S01]  /*4620*/  FADD.FTZ R27, R27, -R0.reuse ;  /* 0x800000001b1b7221 */ /* 0x100fe20000010000 */
[----:B------:R-:W-:Y:S01]  /*4630*/  F2FP.BF16.PACK_AB R15, R15, R28 ;  /* 0x0000001c0f0f723e */ /* 0x000fe200000010ff */
[----:B------:R-:W-:Y:S02]  /*4640*/  FMUL.FTZ R26, R172, R26 ;  /* 0x0000001aac1a7220 */ /* 0x000fe40000410000 */
[----:B------:R-:W-:Y:S02]  /*4650*/  FMUL.FTZ R27, R106, R27 ;  /* 0x0000001b6a1b7220 */ /* 0x000fe40000410000 */
[----:B------:R-:W3:Y:S01]  /*4660*/  MUFU.EX2 R14, R14 ;  /* 0x0000000e000e7308 */ /* 0x000ee20000000800 */
[--C-:B--2---:R-:W-:Y:S02]  /*4670*/  FADD.FTZ R4, R31, -R0.reuse ;  /* 0x800000001f047221 */ /* 0x104fe40000010000 */
[--C-:B------:R-:W-:Y:S01]  /*4680*/  FADD.FTZ R30, R30, -R0.reuse ;  /* 0x800000001e1e7221 */ /* 0x100fe20000010000 */
[----:B-1----:R-:W-:Y:S01]  /*4690*/  F2FP.BF16.PACK_AB R2, R16, R17 ;  /* 0x000000111002723e */ /* 0x002fe200000010ff */
[----:B------:R-:W-:Y:S02]  /*46a0*/  FMUL.FTZ R4, R104, R4 ;  /* 0x0000000468047220 */ /* 0x000fe40000410000 */
[----:B------:R-:W-:Y:S02]  /*46b0*/  FMUL.FTZ R30, R105, R30 ;  /* 0x0000001e691e7220 */ /* 0x000fe40000410000 */
[----:B------:R3:W-:Y:S01]  /*46c0*/  STS [R226+0x1800], R2 ;  /* 0x00180002e2007388 */ /* 0x0007e20000000800 */
[----:B------:R-:W-:Y:S02]  /*46d0*/  FMUL.FTZ R32, R183, R32 ;  /* 0x00000020b7207220 */ /* 0x000fe40000410000 */
[--C-:B------:R-:W-:Y:S01]  /*46e0*/  FADD.FTZ R34, R34, -R0.reuse ;  /* 0x8000000022227221 */ /* 0x100fe20000010000 */
[----:B------:R-:W-:Y:S01]  /*46f0*/  STS [R225+0x23480], R5 ;  /* 0x02348005e1007388 */ /* 0x000fe20000000800 */
[----:B------:R-:W-:Y:S01]  /*4700*/  FADD.FTZ R35, R35, -R0 ;  /* 0x8000000023237221 */ /* 0x000fe20000010000 */
[----:B------:R-:W-:Y:S01]  /*4710*/  F2FP.BF16.PACK_AB R4, R4, R30 ;  /* 0x0000001e0404723e */ /* 0x000fe200000010ff */
[----:B------:R-:W-:Y:S01]  /*4720*/  FMUL.FTZ R34, R21, R34 ;  /* 0x0000002215227220 */ /* 0x000fe20000410000 */
[----:B------:R-:W-:Y:S01]  /*4730*/  F2FP.BF16.PACK_AB R10, R10, R32 ;  /* 0x000000200a0a723e */ /* 0x000fe200000010ff */
[----:B------:R-:W-:Y:S02]  /*4740*/  FMUL.FTZ R35, R20, R35 ;  /* 0x0000002314237220 */ /* 0x000fe40000410000 */
[----:B------:R-:W-:Y:S02]  /*4750*/  FADD.FTZ R41, R41, -R8 ;  /* 0x8000000829297221 */ /* 0x000fe40000010000 */
[----:B------:R-:W-:Y:S02]  /*4760*/  FMUL.FTZ R36, R175, R36 ;  /* 0x00000024af247220 */ /* 0x000fe40000410000 */
[--C-:B------:R-:W-:Y:S02]  /*4770*/  FADD.FTZ R38, R38, -R0.reuse ;  /* 0x8000000026267221 */ /* 0x100fe40000010000 */
[----:B----4-:R-:W-:Y:S02]  /*4780*/  FADD.FTZ R3, R39, -R0 ;  /* 0x8000000027037221 */ /* 0x010fe40000010000 */
[----:B------:R-:W-:Y:S02]  /*4790*/  FADD.FTZ R40, R40, -R8 ;  /* 0x8000000828287221 */ /* 0x000fe40000010000 */
[----:B------:R-:W-:Y:S02]  /*47a0*/  FMUL.FTZ R8, R174, R37 ;  /* 0x00000025ae087220 */ /* 0x000fe40000410000 */
[--C-:B------:R-:W-:Y:S01]  /*47b0*/  FADD.FTZ R43, R43, -R0.reuse ;  /* 0x800000002b2b7221 */ /* 0x100fe20000010000 */
[----:B---3--:R-:W-:Y:S01]  /*47c0*/  F2FP.BF16.PACK_AB R2, R7, R14 ;  /* 0x0000000e0702723e */ /* 0x008fe200000010ff */
[----:B------:R-:W-:Y:S01]  /*47d0*/  FADD.FTZ R42, R42, -R0 ;  /* 0x800000002a2a7221 */ /* 0x000fe20000010000 */
[----:B------:R-:W-:Y:S01]  /*47e0*/  F2FP.BF16.PACK_AB R0, R35, R34 ;  /* 0x000000222300723e */ /* 0x000fe200000010ff */
[----:B------:R-:W-:Y:S01]  /*47f0*/  FMUL.FTZ R17, R17, R38 ;  /* 0x0000002611117220 */ /* 0x000fe20000410000 */
[----:B------:R-:W-:Y:S01]  /*4800*/  F2FP.BF16.PACK_AB R8, R8, R36 ;  /* 0x000000240808723e */ /* 0x000fe200000010ff */
[----:B------:R1:W-:Y:S01]  /*4810*/  STS [R226+0x2000], R2 ;  /* 0x00200002e2007388 */ /* 0x0003e20000000800 */
[----:B------:R-:W-:Y:S02]  /*4820*/  FMUL.FTZ R3, R16, R3 ;  /* 0x0000000310037220 */ /* 0x000fe40000410000 */
[----:B------:R-:W-:Y:S01]  /*4830*/  FMUL.FTZ R40, R173, R40 ;  /* 0x00000028ad287220 */ /* 0x000fe20000410000 */
[----:B------:R-:W-:Y:S01]  /*4840*/  BAR.SYNC.DEFER_BLOCKING 0x0 ;  /* 0x0000000000007b1d */ /* 0x000fe20000010000 */
[----:B------:R-:W-:Y:S01]  /*4850*/  FMUL.FTZ R12, R188, R41 ;  /* 0x00000029bc0c7220 */ /* 0x000fe20000410000 */
[----:B------:R-:W-:Y:S01]  /*4860*/  F2FP.BF16.PACK_AB R3, R3, R17 ;  /* 0x000000110303723e */ /* 0x000fe200000010ff */
[----:B------:R-:W-:Y:S02]  /*4870*/  FMUL.FTZ R14, R14, R42 ;  /* 0x0000002a0e0e7220 */ /* 0x000fe40000410000 */
[----:B------:R-:W-:Y:S01]  /*4880*/  FMUL.FTZ R7, R7, R43 ;  /* 0x0000002b07077220 */ /* 0x000fe20000410000 */
[----:B------:R-:W-:Y:S01]  /*4890*/  F2FP.BF16.PACK_AB R12, R12, R40 ;  /* 0x000000280c0c723e */ /* 0x000fe200000010ff */
[----:B------:R-:W-:Y:S01]  /*48a0*/  IMAD.SHL.U32 R42, R219, 0x2, RZ ;  /* 0x00000002db2a7824 */ /* 0x000fe200078e00ff */
        /* <DEDUP_REMOVED lines=116> */
[----:B--234-:R-:W-:Y:S01]  /*4ff0*/  P2R R10, PR, RZ, 0x4 ;  /* 0x00000004ff0a7803 */ /* 0x01cfe20000000000 */
[----:B------:R-:W-:Y:S01]  /*5000*/  USHF.R.S32.HI UR24, URZ, 0x1f, UR16 ;  /* 0x0000001f3f187899 */ /* 0x000fe20008011410 */
[----:B------:R-:W-:Y:S01]  /*5010*/  IMAD.MOV.U32 R200, RZ, RZ, c[0x0][0x208] ;  /* 0x00008200ffc87624 */ /* 0x000fe200078e00ff */
[----:B------:R-:W-:Y:S01]  /*5020*/  ULDC.64 UR6, c[0x0][0x208] ;  /* 0x0000820000067ab9 */ /* 0x000fe20000000a00 */
[----:B------:R-:W-:Y:S01]  /*5030*/  IMAD.MOV.U32 R201, RZ, RZ, 0x5 ;  /* 0x00000005ffc97424 */ /* 0x000fe200078e00ff */
[----:B------:R-:W-:Y:S01]  /*5040*/  UIMAD.WIDE.U32 UR26, UR16, UR6, URZ ;  /* 0x00000006101a72a5 */ /* 0x000fe2000f8e003f */
[----:B------:R-:W-:Y:S01]  /*5050*/  IMAD.SHL.U32 R200, R200, 0x20, RZ ;  /* 0x00000020c8c87824 */ /* 0x000fe200078e00ff */
[----:B------:R-:W-:Y:S02]  /*5060*/  UIMAD UR24, UR24, UR6, URZ ;  /* 0x00000006181872a4 */ /* 0x000fe4000f8e023f */
[----:B------:R-:W-:Y:S02]  /*5070*/  USHF.L.U32 UR6, UR26, 0x6, URZ ;  /* 0x000000061a067899 */ /* 0x000fe4000800063f */
[----:B------:R-:W-:Y:S02]  /*5080*/  UIMAD UR24, UR16, UR7, UR24 ;  /* 0x00000007101872a4 */ /* 0x000fe4000f8e0218 */
[----:B------:R-:W-:Y:S02]  /*5090*/  USHF.L.U32 UR25, UR16, 0x6, URZ ;  /* 0x0000000610197899 */ /* 0x000fe4000800063f */
[----:B------:R-:W-:Y:S01]  /*50a0*/  IADD3 R8, P5, P0, R240, UR6, R200 ;  /* 0x00000006f0087c10 */ /* 0x000fe2000f8be0c8 */
[----:B------:R-:W-:Y:S01]  /*50b0*/  UIADD3 UR24, UR27, UR24, URZ ;  /* 0x000000181b187290 */ /* 0x000fe2000fffe03f */
[----:B------:R-:W-:Y:S02]  /*50c0*/  IMAD.MOV.U32 R200, RZ, RZ, c[0x0][0x208] ;  /* 0x00008200ffc87624 */ /* 0x000fe400078e00ff */
[----:B------:R-:W-:Y:S01]  /*50d0*/  IADD3 R2, P6, R246, UR25, RZ ;  /* 0x00000019f6027c10 */ /* 0x000fe2000ffde0ff */
[----:B------:R-:W-:Y:S01]  /*50e0*/  USHF.L.U64.HI UR24, UR26, 0x6, UR24 ;  /* 0x000000061a187899 */ /* 0x000fe20008010218 */
[----:B------:R-:W-:Y:S01]  /*50f0*/  IMAD.U32 R4, RZ, RZ, UR25 ;  /* 0x00000019ff047e24 */ /* 0x000fe2000f8e00ff */
[----:B------:R-:W-:Y:S01]  /*5100*/  SHF.L.U64.HI R200, R200, R201, c[0x0][0x20c] ;  /* 0x00008300c8c87619 */ /* 0x000fe200000102c9 */
[----:B------:R-:W-:Y:S03]  /*5110*/  IMAD.U32 R0, RZ, RZ, UR25 ;  /* 0x00000019ff007e24 */ /* 0x000fe6000f8e00ff */
[----:B------:R-:W-:Y:S02]  /*5120*/  LEA.HI.X.SX32 R4, R4, R250, 0x1, P6 ;  /* 0x000000fa04047211 */ /* 0x000fe400030f0eff */
[----:B------:R-:W-:Y:S02]  /*5130*/  LOP3.LUT P6, RZ, R229, 0x1, RZ, 0xc0, !PT ;  /* 0x00000001e5ff7812 */ /* 0x000fe400078cc0ff */
[C---:B------:R-:W-:Y:S02]  /*5140*/  IADD3.X R9, R237.reuse, UR24, R200, P5, P0 ;  /* 0x00000018ed097c10 */ /* 0x040fe4000afe04c8 */
[----:B------:R-:W-:Y:S02]  /*5150*/  LEA R6, P0, R2, c[0x0][0x280], 0x2 ;  /* 0x0000a00002067a11 */ /* 0x000fe400078010ff */
[----:B------:R-:W-:Y:S02]  /*5160*/  IADD3 R0, -R232, c[0x0][0x168], -R0 ;  /* 0x00005a00e8007a10 */ /* 0x000fe40007ffe900 */
[----:B------:R-:W-:Y:S02]  /*5170*/  IADD3 R3, P5, R240, UR6, RZ ;  /* 0x00000006f0037c10 */ /* 0x000fe4000ffbe0ff */
[----:B------:R-:W-:Y:S02]  /*5180*/  LEA.HI.X R7, R2, c[0x0][0x284], R4, 0x2, P0 ;  /* 0x0000a10002077a11 */ /* 0x000fe400000f1404 */
[C---:B------:R-:W-:Y:S02]  /*5190*/  ISETP.LT.OR P0, PT, R0.reuse, 0x1, !P6 ;  /* 0x000000010000780c */ /* 0x040fe40007701670 */
[----:B------:R-:W-:Y:S02]  /*51a0*/  IADD3.X R2, R237, UR24, RZ, P5, !PT ;  /* 0x00000018ed027c10 */ /* 0x000fe4000affe4ff */
[C---:B------:R-:W-:Y:S02]  /*51b0*/  LEA R4, P5, R3.reuse, c[0x0][0x1f0], 0x1 ;  /* 0x00007c0003047a11 */ /* 0x040fe400078a08ff */
[----:B------:R-:W-:Y:S02]  /*51c0*/  ISETP.LT.OR P6, PT, R0, 0x21, !P6 ;  /* 0x000000210000780c */ /* 0x000fe400077c1670 */
[----:B------:R-:W-:Y:S02]  /*51d0*/  LEA.HI.X R5, R3, c[0x0][0x1f4], R2, 0x1, P5 ;  /* 0x00007d0003057a11 */ /* 0x000fe400028f0c02 */
[C---:B------:R-:W-:Y:S03]  /*51e0*/  LEA R2, P5, R8.reuse, c[0x0][0x1f0], 0x1 ;  /* 0x00007c0008027a11 */ /* 0x040fe600078a08ff */
[----:B------:R-:W-:Y:S01]  /*51f0*/  @!PT LDS RZ, [RZ] ;  /* 0x00000000fffff984 */ /* 0x000fe20000000800 */
[----:B------:R-:W-:Y:S01]  /*5200*/  @!PT LDS RZ, [RZ] ;  /* 0x00000000fffff984 */ /* 0x000fe20000000800 */
[----:B------:R-:W-:Y:S01]  /*5210*/  @!PT LDS RZ, [RZ] ;  /* 0x00000000fffff984 */ /* 0x000fe20000000800 */
[----:B------:R1:W-:Y:S01]  /*5220*/  LDGSTS.E.BYPASS.LTC128B.128 [R227+0x1b080], [R4.64], !P0 ;  /* 0x1b08000004e37fae */ /* 0x0003e2000c101d56 */
[----:B------:R-:W-:Y:S02]  /*5230*/  LEA.HI.X R3, R8, c[0x0][0x1f4], R9, 0x1, P5 ;  /* 0x00007d0008037a11 */ /* 0x000fe400028f0c09 */
        /* <DEDUP_REMOVED lines=14> */
.L_x_1170:
[-C--:B-1234-:R-:W-:Y:S01]  /*5320*/  HMMA.16816.F32.BF16 R4, R108, R16.reuse, RZ ;  /* 0x000000106c04723c */ /* 0x09efe200000418ff */
[----:B------:R-:W-:Y:S01]  /*5330*/  LDSM.16.MT88.4 R200, [R214+0x3800] ;  /* 0x00380000d6c8783b */ /* 0x000fe20000004200 */
[----:B------:R-:W-:Y:S02]  /*5340*/  ULDC.64 UR6, c[0x0][0x238] ;  /* 0x00008e0000067ab9 */ /* 0x000fe40000000a00 */
[----:B------:R-:W-:Y:S01]  /*5350*/  UIMAD UR24, UR13, UR6, URZ ;  /* 0x000000060d1872a4 */ /* 0x000fe2000f8e023f */
[----:B------:R-:W-:Y:S01]  /*5360*/  LDSM.16.MT88.4 R204, [R214+0x6000] ;  /* 0x00600000d6cc783b */ /* 0x000fe20000004200 */
[----:B------:R-:W-:Y:S01]  /*5370*/  IMAD.U32 R0, RZ, RZ, UR20 ;  /* 0x00000014ff007e24 */ /* 0x000fe2000f8e00ff */
[----:B------:R-:W-:Y:S01]  /*5380*/  UIMAD UR11, UR11, 0x3000, URZ ;  /* 0x000030000b0b78a4 */ /* 0x000fe2000f8e023f */
[C---:B------:R-:W-:Y:S01]  /*5390*/  HMMA.16816.F32.BF16 R8, R172.reuse, R16, RZ ;  /* 0x00000010ac08723c */ /* 0x040fe200000418ff */
[----:B------:R-:W0:Y:S01]  /*53a0*/  LDGDEPBAR ;  /* 0x00000000000079af */ /* 0x000e220000000000 */
[----:B------:R-:W-:Y:S02]  /*53b0*/  UIMAD UR24, UR19, UR7, UR24 ;  /* 0x00000007131872a4 */ /* 0x000fe4000f8e0218 */
[----:B------:R-:W-:Y:S01]  /*53c0*/  IMAD.U32 R2, RZ, RZ, UR19 ;  /* 0x00000013ff027e24 */ /* 0x000fe2000f8e00ff */
[----:B------:R-:W-:Y:S02]  /*53d0*/  ULDC.64 UR6, c[0x0][0x240] ;  /* 0x0000900000067ab9 */ /* 0x000fe40000000a00 */
[----:B------:R-:W-:Y:S01]  /*53e0*/  UIMAD UR6, UR12, UR6, URZ ;  /* 0x000000060c0672a4 */ /* 0x000fe2000f8e023f */
[-C--:B------:R-:W-:Y:S01]  /*53f0*/  HMMA.16816.F32.BF16 R12, R172, R18.reuse, RZ ;  /* 0x00000012ac0c723c */ /* 0x080fe200000418ff */
[----:B------:R-:W-:Y:S01]  /*5400*/  IMAD.WIDE.U32 R2, R2, c[0x0][0x238], R230 ;  /* 0x00008e0002027a25 */ /* 0x000fe200078e00e6 */
[----:B------:R-:W-:Y:S02]  /*5410*/  UISETP.GE.AND UP0, UPT, UR16, UR18, UPT ;  /* 0x000000121000728c */ /* 0x000fe4000bf06270 */
[----:B------:R-:W-:Y:S02]  /*5420*/  UIMAD UR6, UR20, UR7, UR6 ;  /* 0x00000007140672a4 */ /* 0x000fe4000f8e0206 */
[----:B------:R-:W-:Y:S01]  /*5430*/  IADD3 R3, R3, UR24, RZ ;  /* 0x0000001803037c10 */ /* 0x000fe2000fffe0ff */
[----:B------:R-:W-:Y:S01]  /*5440*/  USHF.R.S32.HI UR24, URZ, 0x1f, UR11 ;  /* 0x0000001f3f187899 */ /* 0x000fe2000801140b */
[C---:B------:R-:W-:Y:S01]  /*5450*/  HMMA.16816.F32.BF16 R16, R108.reuse, R18, RZ ;  /* 0x000000126c10723c */ /* 0x040fe200000418ff */
[----:B------:R-:W-:Y:S02]  /*5460*/  UIADD3 UR7, UR4, 0x1, URZ ;  /* 0x0000000104077890 */ /* 0x000fe4000fffe03f */
[----:B------:R-:W-:Y:S01]  /*5470*/  UISETP.GE.AND UP2, UPT, UR4, 0x1, UPT ;  /* 0x000000010400788c */ /* 0x000fe2000bf46270 */
[----:B------:R-:W-:Y:S01]  /*5480*/  IMAD.WIDE.U32 R2, R0, c[0x0][0x240], R2 ;  /* 0x0000900000027a25 */ /* 0x000fe200078e0002 */
[----:B------:R-:W-:Y:S03]  /*5490*/  UISETP.GE.AND UP1, UPT, UR17, 0x1, UPT ;  /* 0x000000011100788c */ /* 0x000fe6000bf26270 */
[-C--:B------:R-:W-:Y:S01]  /*54a0*/  HMMA.16816.F32.BF16 R20, R108, R36.reuse, RZ ;  /* 0x000000246c14723c */ /* 0x080fe200000418ff */
[----:B------:R-:W-:Y:S01]  /*54b0*/  IADD3 R0, P0, R2, UR11, RZ ;  /* 0x0000000b02007c10 */ /* 0x000fe2000ff1e0ff */
[----:B------:R-:W-:Y:S06]  /*54c0*/  UMOV UR11, UR16 ;  /* 0x00000010000b7c82 */ /* 0x000fec0008000000 */
        /* <DEDUP_REMOVED lines=24> */
[----:B------:R-:W3:Y:S04]  /*5650*/  LDSM.16.M88.4 R180, [R215+0x1800] ;  /* 0x00180000d7b4783b */ /* 0x000ee80000000200 */
[----:B------:R-:W-:Y:S03]  /*5660*/  LDSM.16.MT88.4 R196, [R214+0x2000] ;  /* 0x00200000d6c4783b */ /* 0x000fe60000004200 */
        /* <DEDUP_REMOVED lines=13> */
[----:B------:R-:W2:Y:S07]  /*5740*/  LDSM.16.MT88.4 R184, [R214+0x6800] ;  /* 0x00680000d6b8783b */ /* 0x000eae0000004200 */
[----:B------:R-:W-:Y:S01]  /*5750*/  HMMA.16816.F32.BF16 R108, R172, R206, R108 ;  /* 0x000000ceac6c723c */ /* 0x000fe2000004186c */
[----:B------:R-:W4:Y:S04]  /*5760*/  LDSM.16.M88.4 R172, [R215+0x2000] ;  /* 0x00200000d7ac783b */ /* 0x000f280000000200 */
[----:B------:R-:W5:Y:S03]  /*5770*/  LDSM.16.MT88.4 R204, [R214+0x4800] ;  /* 0x00480000d6cc783b */ /* 0x000f660000004200 */
[-C--:B---3--:R-:W-:Y:S08]  /*5780*/  HMMA.16816.F32.BF16 R4, R180, R188.reuse, R4 ;  /* 0x000000bcb404723c */ /* 0x088ff00000041804 */
[C---:B------:R-:W-:Y:S08]  /*5790*/  HMMA.16816.F32.BF16 R8, R192.reuse, R188, R8 ;  /* 0x000000bcc008723c */ /* 0x040ff00000041808 */
[-C--:B------:R-:W-:Y:S08]  /*57a0*/  HMMA.16816.F32.BF16 R12, R192, R190.reuse, R12 ;  /* 0x000000bec00c723c */ /* 0x080ff0000004180c */
[C---:B------:R-:W-:Y:S08]  /*57b0*/  HMMA.16816.F32.BF16 R16, R180.reuse, R190, R16 ;  /* 0x000000beb410723c */ /* 0x040ff00000041810 */
        /* <DEDUP_REMOVED lines=9> */
[----:B------:R-:W-:Y:S01]  /*5850*/  MOV R180, UR24 ;  /* 0x0000001800b47c02 */ /* 0x000fe20008000f00 */
[-C--:B----4-:R-:W-:Y:S05]  /*5860*/  HMMA.16816.F32.BF16 R4, R172, R196.reuse, R4 ;  /* 0x000000c4ac04723c */ /* 0x090fea0000041804 */
[----:B------:R-:W-:Y:S01]  /*5870*/  IADD3.X R2, R180, UR6, R3, P0, !PT ;  /* 0x00000006b4027c10 */ /* 0x000fe200087fe403 */
[----:B------:R-:W-:Y:S01]  /*5880*/  UIADD3 UR6, UR17, 0x1, URZ ;  /* 0x0000000111067890 */ /* 0x000fe2000fffe03f */
[C---:B------:R-:W-:Y:S01]  /*5890*/  LEA R180, P0, R0.reuse, c[0x0][0x220], 0x2 ;  /* 0x0000880000b47a11 */ /* 0x040fe200078010ff */
[C---:B------:R-:W-:Y:S02]  /*58a0*/  HMMA.16816.F32.BF16 R8, R200.reuse, R196, R8 ;  /* 0x000000c4c808723c */ /* 0x040fe40000041808 */
[----:B------:R-:W-:Y:S02]  /*58b0*/  USEL UR17, UR6, URZ, !UP1 ;  /* 0x0000003f06117287 */ /* 0x000fe4000c800000 */
[----:B------:R-:W-:Y:S01]  /*58c0*/  LEA.HI.X R181, R0, c[0x0][0x224], R2, 0x2, P0 ;  /* 0x0000890000b57a11 */ /* 0x000fe200000f1402 */
[----:B------:R-:W-:Y:S01]  /*58d0*/  IMAD.U32 R0, RZ, RZ, UR4 ;  /* 0x00000004ff007e24 */ /* 0x000fe2000f8e00ff */
[----:B------:R-:W-:Y:S01]  /*58e0*/  LDSM.16.MT88.2 R2, [R212+0x23c80] ;  /* 0x023c8000d402783b */ /* 0x000fe20000004100 */
[----:B------:R-:W-:Y:S01]  /*58f0*/  PLOP3.LUT P0, PT, PT, PT, UP0, 0x80, 0x0 ;  /* 0x000000000000781c */ /* 0x000fe20003f0f008 */
[-C--:B------:R-:W-:Y:S01]  /*5900*/  HMMA.16816.F32.BF16 R12, R200, R198.reuse, R12 ;  /* 0x000000c6c80c723c */ /* 0x080fe2000004180c */
[----:B------:R-:W-:Y:S03]  /*5910*/  USEL UR4, UR7, URZ, !UP2 ;  /* 0x0000003f07047287 */ /* 0x000fe6000d000000 */
[----:B------:R-:W-:Y:S03]  /*5920*/  IMAD R0, R0, 0x3000, R219 ;  /* 0x0000300000007824 */ /* 0x000fe600078e02db */
[----:B------:R-:W-:Y:S01]  /*5930*/  RED.E.ADD.F32.FTZ.RN.STRONG.GPU [R180.64], R4 ;  /* 0x00000004b400798e */ /* 0x000fe2000c10e796 */
[C---:B------:R-:W-:Y:S03]  /*5940*/  HMMA.16816.F32.BF16 R16, R172.reuse, R198, R16 ;  /* 0x000000c6ac10723c */ /* 0x040fe60000041810 */
[----:B------:R-:W-:Y:S01]  /*5950*/  RED.E.ADD.F32.FTZ.RN.STRONG.GPU [R180.64+0x400], R5 ;  /* 0x00040005b400798e */ /* 0x000fe2000c10e796 */
[----:B------:R-:W-:Y:S03]  /*5960*/  SHF.L.U32 R0, R0, 0x1, RZ ;  /* 0x0000000100007819 */ /* 0x000fe600000006ff */
        /* <DEDUP_REMOVED lines=13> */
[-C--:B-1----:R-:W-:Y:S03]  /*5a40*/  HMMA.16816.F32.BF16 R36, R172, R176.reuse, R36 ;  /* 0x000000b0ac24723c */ /* 0x082fe60000041824 */
        /* <DEDUP_REMOVED lines=193> */
.L_x_1168:
[----:B------:R-:W-:Y:S05]  /*6660*/  @P1 EXIT ;  /* 0x000000000000194d */ /* 0x000fea0003800000 */
[----:B------:R-:W-:Y:S01]  /*6670*/  UMOV UR6, 0x1 ;  /* 0x0000000100067882 */ /* 0x000fe20000000000 */
[----:B------:R-:W-:Y:S01]  /*6680*/  BAR.SYNC.DEFER_BLOCKING 0x1, 0x100 ;  /* 0x0044000000007b1d */ /* 0x000fe20000010000 */
[----:B------:R-:W-:Y:S01]  /*6690*/  UIMAD UR21, UR21, 0x3c00, URZ ;  /* 0x00003c00151578a4 */ /* 0x000fe2000f8e023f */
[----:B------:R-:W-:Y:S01]  /*66a0*/  IMAD.U32 R8, RZ, RZ, UR20 ;  /* 0x00000014ff087e24 */ /* 0x000fe2000f8e00ff */
[----:B------:R-:W-:Y:S01]  /*66b0*/  USHF.R.S32.HI UR8, URZ, 0x1f, UR20 ;  /* 0x0000001f3f087899 */ /* 0x000fe20008011414 */
[----:B------:R-:W-:-:S02]  /*66c0*/  IMAD.U32 R6, RZ, RZ, UR20 ;  /* 0x00000014ff067e24 */ /* 0x000fc4000f8e00ff */
[----:B------:R-:W-:Y:S01]  /*66d0*/  ULDC.64 UR4, c[0x0][0x338] ;  /* 0x0000ce0000047ab9 */ /* 0x000fe20000000a00 */
[----:B------:R-:W-:Y:S01]  /*66e0*/  IADD3 R2, P0, R230, UR21, RZ ;  /* 0x00000015e6027c10 */ /* 0x000fe2000ff1e0ff */
[----:B------:R-:W-:Y:S02]  /*66f0*/  UISETP.NE.AND UP0, UPT, UR6, UR4, UPT ;  /* 0x000000040600728c */ /* 0x000fe4000bf05270 */
[----:B------:R-:W-:Y:S02]  /*6700*/  UIMAD.WIDE.U32 UR6, UR19, UR5, URZ ;  /* 0x00000005130672a5 */ /* 0x000fe4000f8e003f */
[----:B------:R-:W-:-:S07]  /*6710*/  ULDC UR4, c[0x0][0x340] ;  /* 0x0000d00000047ab9 */ /* 0x000fce0000000800 */
[----:B------:R-:W-:Y:S02]  /*6720*/  @UP0 USHF.R.U32.HI UR19, URZ, UR4, UR7 ;  /* 0x000000043f130299 */ /* 0x000fe40008011607 */
[----:B------:R-:W-:Y:S02]  /*6730*/  USHF.R.S32.HI UR7, URZ, 0x1f, UR21 ;  /* 0x0000001f3f077899 */ /* 0x000fe40008011415 */
[----:B------:R-:W-:Y:S02]  /*6740*/  USHF.R.S32.HI UR6, URZ, 0x1f, UR19 ;  /* 0x0000001f3f067899 */ /* 0x000fe40008011413 */
[----:B------:R-:W-:Y:S01]  /*6750*/  ULDC.64 UR4, c[0x0][0x328] ;  /* 0x0000ca0000047ab9 */ /* 0x000fe20000000a00 */
[----:B------:R-:W-:Y:S01]  /*6760*/  IMAD.U32 R4, RZ, RZ, UR19 ;  /* 0x00000013ff047e24 */ /* 0x000fe2000f8e00ff */
[----:B------:R-:W-:Y:S01]  /*6770*/  UIMAD UR4, UR6, UR4, URZ ;  /* 0x00000004060472a4 */ /* 0x000fe2000f8e023f */
[----:B------:R-:W-:Y:S01]  /*6780*/  LEA.HI.X.SX32 R3, R230, UR7, 0x1, P0 ;  /* 0x00000007e6037c11 */ /* 0x000fe200080f0eff */
[----:B------:R-:W-:-:S02]  /*6790*/  IMAD.U32 R0, RZ, RZ, UR19 ;  /* 0x00000013ff007e24 */ /* 0x000fc4000f8e00ff */
[----:B------:R-:W-:Y:S02]  /*67a0*/  UIMAD UR7, UR19, UR5, UR4 ;  /* 0x00000005130772a4 */ /* 0x000fe4000f8e0204 */
[--C-:B------:R-:W-:Y:S01]  /*67b0*/  IMAD.WIDE.U32 R4, R4, c[0x0][0x328], R2.reuse ;  /* 0x0000ca0004047a25 */ /* 0x100fe200078e0002 */
[----:B------:R-:W-:Y:S02]  /*67c0*/  ULDC.64 UR4, c[0x0][0x300] ;  /* 0x0000c00000047ab9 */ /* 0x000fe40000000a00 */
[----:B------:R-:W-:Y:S01]  /*67d0*/  UIMAD UR4, UR6, UR4, URZ ;  /* 0x00000004060472a4 */ /* 0x000fe2000f8e023f */
[----:B------:R-:W-:Y:S01]  /*67e0*/  IMAD.WIDE.U32 R2, R0, c[0x0][0x300], R2 ;  /* 0x0000c00000027a25 */ /* 0x000fe200078e0002 */
[----:B------:R-:W-:Y:S01]  /*67f0*/  IADD3 R5, R5, UR7, RZ ;  /* 0x0000000705057c10 */ /* 0x000fe2000fffe0ff */
[----:B------:R-:W-:Y:S02]  /*6800*/  ULDC.64 UR6, c[0x0][0x330] ;  /* 0x0000cc0000067ab9 */ /* 0x000fe40000000a00 */
[----:B------:R-:W-:-:S02]  /*6810*/  UIMAD UR6, UR8, UR6, URZ ;  /* 0x00000006080672a4 */ /* 0x000fc4000f8e023f */
[----:B------:R-:W-:Y:S01]  /*6820*/  IMAD.WIDE.U32 R8, R8, c[0x0][0x330], R4 ;  /* 0x0000cc0008087a25 */ /* 0x000fe200078e0004 */
[----:B------:R-:W-:Y:S02]  /*6830*/  UIMAD UR19, UR19, UR5, UR4 ;  /* 0x00000005131372a4 */ /* 0x000fe4000f8e0204 */
        /* <DEDUP_REMOVED lines=133> */
.L_x_1172:
        /* <DEDUP_REMOVED lines=15> */
.L_x_1423:


//--------------------- .text._ZN7cutlass13device_kernelIN5flash19enable_sm80_to_sm89INS1_16FlashAttnBwdSm80INS1_25CollectiveMainloopBwdSm80ILi2ELi1EN4cute5tupleIJNS5_1CILi64EEENS7_ILi80EEENS7_ILi192EEEEEENS_10bfloat16_tEfNS_4arch4Sm80ELb1ELb0ELb0ELb0ELb1ELb0ELb1ELb0ELi2ELi4ELi2ELi2ELb0EEENS1_24CollectiveEpilogueBwdGQAISB_fSE_Li256ELb0ELb1EEENS1_25SingleTileBwdLPTSchedulerILb0ELi80ELb1EEEEEEEEEvNT_6ParamsE --------------------------
	.section	.text._ZN7cutlass13device_kernelIN5flash19enable_sm80_to_sm89INS1_16FlashAttnBwdSm80INS1_25CollectiveMainloopBwdSm80ILi2ELi1EN4cute5tupleIJNS5_1CILi64EEENS7_ILi80EEENS7_ILi192EEEEEENS_10bfloat16_tEfNS_4arch4Sm80ELb1ELb0ELb0ELb0ELb1ELb0ELb1ELb0ELi2ELi4ELi2ELi2ELb0EEENS1_24CollectiveEpilogueBwdGQAISB_fSE_Li256ELb0ELb1EEENS1_25SingleTileBwdLPTSchedulerILb0ELi80ELb1EEEEEEEEEvNT_6ParamsE,"ax",@progbits
	.sectioninfo	@"SHI_REGISTERS=255"
	.align	128
.text._ZN7cutlass13device_kernelIN5flash19enable_sm80_to_sm89INS1_16FlashAttnBwdSm80INS1_25CollectiveMainloopBwdSm80ILi2ELi1EN4cute5tupleIJNS5_1CILi64EEENS7_ILi80EEENS7_ILi192EEEEEENS_10bfloat16_tEfNS_4arch4Sm80ELb1ELb0ELb0ELb0ELb1ELb0ELb1ELb0ELi2ELi4ELi2ELi2ELb0EEENS1_24CollectiveEpilogueBwdGQAISB_fSE_Li256ELb0ELb1EEENS1_25SingleTileBwdLPTSchedulerILb0ELi80ELb1EEEEEEEEEvNT_6ParamsE:
        .type           _ZN7cutlass13device_kernelIN5flash19enable_sm80_to_sm89INS1_16FlashAttnBwdSm80INS1_25CollectiveMainloopBwdSm80ILi2ELi1EN4cute5tupleIJNS5_1CILi64EEENS7_ILi80EEENS7_ILi192EEEEEENS_10bfloat16_tEfNS_4arch4Sm80ELb1ELb0ELb0ELb0ELb1ELb0ELb1ELb0ELi2ELi4ELi2ELi2ELb0EEENS1_24CollectiveEpilogueBwdGQAISB_fSE_Li256ELb0ELb1EEENS1_25SingleTileBwdLPTSchedulerILb0ELi80ELb1EEEEEEEEEvNT_6ParamsE,@function
        .size           _ZN7cutlass13device_kernelIN5flash19enable_sm80_to_sm89INS1_16FlashAttnBwdSm80INS1_25CollectiveMainloopBwdSm80ILi2ELi1EN4cute5tupleIJNS5_1CILi64EEENS7_ILi80EEENS7_ILi192EEEEEENS_10bfloat16_tEfNS_4arch4Sm80ELb1ELb0ELb0ELb0ELb1ELb0ELb1ELb0ELi2ELi4ELi2ELi2ELb0EEENS1_24CollectiveEpilogueBwdGQAISB_fSE_Li256ELb0ELb1EEENS1_25SingleTileBwdLPTSchedulerILb0ELi80ELb1EEEEEEEEEvNT_6ParamsE,(.L_x_1424 - _ZN7cutlass13device_kernelIN5flash19enable_sm80_to_sm89INS1_16FlashAttnBwdSm80INS1_25CollectiveMainloopBwdSm80ILi2ELi1EN4cute5tupleIJNS5_1CILi64EEENS7_ILi80EEENS7_ILi192EEEEEENS_10bfloat16_tEfNS_4arch4Sm80ELb1ELb0ELb0ELb0ELb1ELb0ELb1ELb0ELi2ELi4ELi2ELi2ELb0EEENS1_24CollectiveEpilogueBwdGQAISB_fSE_Li256ELb0ELb1EEENS1_25SingleTileBwdLPTSchedulerILb0ELi80ELb1EEEEEEEEEvNT_6ParamsE)
        .other          _ZN7cutlass13device_kernelIN5flash19enable_sm80_to_sm89INS1_16FlashAttnBwdSm80INS1_25CollectiveMainloopBwdSm80ILi2ELi1EN4cute5tupleIJNS5_1CILi64EEENS7_ILi80EEENS7_ILi192EEEEEENS_10bfloat16_tEfNS_4arch4Sm80ELb1ELb0ELb0ELb0ELb1ELb0ELb1ELb0ELi2ELi4ELi2ELi2ELb0EEENS1_24CollectiveEpilogueBwdGQAISB_fSE_Li256ELb0ELb1EEENS1_25SingleTileBwdLPTSchedulerILb0ELi80ELb1EEEEEEEEEvNT_6ParamsE,@"STO_CUDA_ENTRY STV_DEFAULT"
_ZN7cutlass13device_kernelIN5flash19enable_sm80_to_sm89INS1_16FlashAttnBwdSm80INS1_25CollectiveMainloopBwdSm80ILi2ELi1EN4cute5tupleIJNS5_1CILi64EEENS7_ILi80EEENS7_ILi192EEEEEENS_10bfloat16_tEfNS_4arch4Sm80ELb1ELb0ELb0ELb0ELb1ELb0ELb1ELb0ELi2ELi4ELi2ELi2ELb0EEENS1_24CollectiveEpilogueBwdGQAISB_fSE_Li256ELb0ELb1EEENS1_25SingleTileBwdLPTSchedulerILb0ELi80ELb1EEEEEEEEEvNT_6ParamsE:
        /* <DEDUP_REMOVED lines=27> */
.L_x_1174:
[----:B------:R-:W-:Y:S02]  /*01b0*/  ULDC UR9, c[0x0][0x3b4] ;  /* 0x0000ed0000097ab9 */ /* 0x000fe40000000800 */
[----:B------:R-:W-:Y:S02]  /*01c0*/  UISETP.NE.AND UP0, UPT, UR9, 0x1, UPT ;  /* 0x000000010900788c */ /* 0x000fe4000bf05270 */
[----:B------:R-:W-:Y:S02]  /*01d0*/  ULDC.64 UR4, c[0x0][0x3b8] ;  /* 0x0000ee0000047ab9 */ /* 0x000fe40000000a00 */
[----:B------:R-:W-:Y:S02]  /*01e0*/  UIMAD.WIDE.U32 UR10, UR8, UR4, URZ ;  /* 0x00000004080a72a5 */ /* 0x000fe4000f8e003f */
[----:B------:R-:W-:-:S05]  /*01f0*/  UMOV UR6, UR8 ;  /* 0x0000000800067c82 */ /* 0x000fca0008000000 */
[----:B------:R-:W-:-:S04]  /*0200*/  @UP0 USHF.R.U32.HI UR6, URZ, UR5, UR11 ;  /* 0x000000053f060299 */ /* 0x000fc8000801160b */
[----:B------:R-:W-:Y:S02]  /*0210*/  UIMAD UR9, UR6, UR9, URZ ;  /* 0x00000009060972a4 */ /* 0x000fe4000f8e023f */
.L_x_1175:
        /* <DEDUP_REMOVED lines=14> */
.L_x_1173:
        /* <DEDUP_REMOVED lines=20> */
.L_x_1177:
[----:B------:R-:W-:Y:S02]  /*0440*/  ULDC UR9, c[0x0][0x3b4] ;  /* 0x0000ed0000097ab9 */ /* 0x000fe40000000800 */
[----:B------:R-:W-:Y:S02]  /*0450*/  UISETP.NE.AND UP0, UPT, UR9, 0x1, UPT ;  /* 0x000000010900788c */ /* 0x000fe4000bf05270 */
[----:B------:R-:W-:Y:S02]  /*0460*/  ULDC.64 UR4, c[0x0][0x3b8] ;  /* 0x0000ee0000047ab9 */ /* 0x000fe40000000a00 */
[----:B------:R-:W-:Y:S02]  /*0470*/  UIMAD.WIDE.U32 UR10, UR8, UR4, URZ ;  /* 0x00000004080a72a5 */ /* 0x000fe4000f8e003f */
[----:B------:R-:W-:-:S05]  /*0480*/  UMOV UR6, UR8 ;  /* 0x0000000800067c82 */ /* 0x000fca0008000000 */
[----:B------:R-:W-:-:S04]  /*0490*/  @UP0 USHF.R.U32.HI UR6, URZ, UR5, UR11 ;  /* 0x000000053f060299 */ /* 0x000fc8000801160b */
[----:B------:R-:W-:Y:S02]  /*04a0*/  UIMAD UR9, UR6, UR9, URZ ;  /* 0x00000009060972a4 */ /* 0x000fe4000f8e023f */
.L_x_1178:
        /* <DEDUP_REMOVED lines=13> */
.L_x_1176:
        /* <DEDUP_REMOVED lines=99> */
[----:B------:R-:W-:Y:S01]  /*0bb0*/  IMAD.MOV.U32 R24, RZ, RZ, c[0x0][0x1d8] ;  /* 0x00007600ff187624 */ /* 0x000fe200078e00ff */
        /* <DEDUP_REMOVED lines=16> */
[----:B------:R-:W-:Y:S01]  /*0cc0*/  ISETP.GE.AND P2, PT, R19, c[0x0][0x1cc], PT ;  /* 0x0000730013007a0c */ /* 0x000fe20003f46270 */
[----:B------:R-:W-:Y:S01]  /*0cd0*/  CS2R R170, SRZ ;  /* 0x0000000000aa7805 */ /* 0x000fe2000001ff00 */
[----:B------:R-:W-:Y:S01]  /*0ce0*/  ISETP.LT.OR P4, PT, R14, 0x1, P5 ;  /* 0x000000010e00780c */ /* 0x000fe20002f81670 */
[----:B------:R-:W-:Y:S01]  /*0cf0*/  IMAD.WIDE.U32 R10, R10, c[0x0][0x1b0], R12 ;  /* 0x00006c000a0a7a25 */ /* 0x000fe200078e000c */
[----:B------:R-:W-:Y:S01]  /*0d00*/  IADD3 R3, R3, UR4, RZ ;  /* 0x0000000403037c10 */ /* 0x000fe2000fffe0ff */
[----:B------:R-:W-:Y:S01]  /*0d10*/  ULDC.64 UR4, c[0x0][0x1e8] ;  /* 0x00007a0000047ab9 */ /* 0x000fe20000000a00 */
[----:B------:R-:W-:Y:S01]  /*0d20*/  IADD3 R22, R12, 0x80, RZ ;  /* 0x000000800c167810 */ /* 0x000fe20007ffe0ff */
[----:B------:R-:W-:Y:S01]  /*0d30*/  UIMAD UR4, UR12, UR4, URZ ;  /* 0x000000040c0472a4 */ /* 0x000fe2000f8e023f */
[----:B------:R-:W-:Y:S01]  /*0d40*/  ISETP.LT.OR P3, PT, R14, 0x1, P2 ;  /* 0x000000010e00780c */ /* 0x000fe20001761670 */
[----:B------:R-:W-:Y:S01]  /*0d50*/  IMAD.WIDE.U32 R2, R4, c[0x0][0x1e8], R2 ;  /* 0x00007a0004027a25 */ /* 0x000fe200078e0002 */
[----:B------:R-:W-:Y:S01]  /*0d60*/  LOP3.LUT R4, R0, 0x38, R12, 0xf8, !PT ;  /* 0x0000003800047812 */ /* 0x000fe200078ef80c */
[----:B------:R-:W-:Y:S01]  /*0d70*/  UIMAD UR8, UR21, UR5, UR4 ;  /* 0x00000005150872a4 */ /* 0x000fe2000f8e0204 */
[----:B------:R-:W-:Y:S01]  /*0d80*/  SHF.R.U32.HI R0, RZ, 0x3, R0 ;  /* 0x00000003ff007819 */ /* 0x000fe20000011600 */
[----:B------:R-:W-:Y:S01]  /*0d90*/  IMAD.SHL.U32 R244, R230, 0x4, RZ ;  /* 0x00000004e6f47824 */ /* 0x000fe200078e00ff */
[----:B------:R-:W-:Y:S01]  /*0da0*/  ULDC.64 UR4, c[0x0][0x1b0] ;  /* 0x00006c0000047ab9 */ /* 0x000fe20000000a00 */
[----:B------:R-:W-:Y:S01]  /*0db0*/  IMAD.U32 R16, RZ, RZ, UR21 ;  /* 0x00000015ff107e24 */ /* 0x000fe2000f8e00ff */
[----:B------:R-:W-:Y:S01]  /*0dc0*/  LOP3.LUT R15, R4, R0, RZ, 0x3c, !PT ;  /* 0x00000000040f7212 */ /* 0x000fe200078e3cff */
[----:B------:R-:W-:Y:S01]  /*0dd0*/  IMAD.MOV.U32 R4, RZ, RZ, R2 ;  /* 0x000000ffff047224 */ /* 0x000fe200078e0002 */
[----:B------:R-:W-:Y:S01]  /*0de0*/  IADD3 R5, R3, UR8, RZ ;  /* 0x0000000803057c10 */ /* 0x000fe2000fffe0ff */
[----:B------:R-:W-:Y:S01]  /*0df0*/  IMAD R0, R9, c[0x0][0x1d8], RZ ;  /* 0x0000760009007a24 */ /* 0x000fe200078e02ff */
[----:B------:R-:W-:Y:S01]  /*0e00*/  UIMAD UR4, UR6, UR4, URZ ;  /* 0x00000004060472a4 */ /* 0x000fe2000f8e023f */
[----:B------:R-:W-:Y:S01]  /*0e10*/  IMAD.MOV.U32 R2, RZ, RZ, R10 ;  /* 0x000000ffff027224 */ /* 0x000fe200078e000a */
[----:B------:R-:W-:Y:S01]  /*0e20*/  ISETP.GE.AND P6, PT, R22, c[0x0][0x1cc], PT ;  /* 0x0000730016007a0c */ /* 0x000fe20003fc6270 */
[C---:B------:R-:W-:Y:S01]  /*0e30*/  IMAD R0, R8.reuse, c[0x0][0x1dc], R0 ;  /* 0x0000770008007a24 */ /* 0x040fe200078e0200 */
[----:B------:R-:W-:Y:S01]  /*0e40*/  UIMAD UR4, UR7, UR5, UR4 ;  /* 0x00000005070472a4 */ /* 0x000fe2000f8e0204 */
[----:B------:R-:W-:Y:S01]  /*0e50*/  IMAD.WIDE.U32 R6, R8, c[0x0][0x1d8], R4 ;  /* 0x0000760008067a25 */ /* 0x000fe200078e0004 */
[----:B------:R-:W-:Y:S01]  /*0e60*/  SHF.R.S32.HI R245, RZ, 0x1f, R244 ;  /* 0x0000001ffff57819 */ /* 0x000fe200000114f4 */
[----:B------:R-:W-:Y:S01]  /*0e70*/  ULDC.64 UR6, c[0x0][0x270] ;  /* 0x00009c0000067ab9 */ /* 0x000fe20000000a00 */
[----:B------:R-:W-:Y:S01]  /*0e80*/  ISETP.LT.OR P1, PT, R14, 0x1, P6 ;  /* 0x000000010e00780c */ /* 0x000fe20003721670 */
[----:B------:R-:W-:Y:S01]  /*0e90*/  IMAD.IADD R0, R7, 0x1, R0 ;  /* 0x0000000107007824 */ /* 0x000fe200078e0200 */
[C---:B------:R-:W-:Y:S01]  /*0ea0*/  LEA R4, P0, R6.reuse, c[0x0][0x1c0], 0x1 ;  /* 0x0000700006047a11 */ /* 0x040fe200078008ff */
[----:B------:R-:W-:Y:S01]  /*0eb0*/  IMAD.MOV.U32 R7, RZ, RZ, c[0x0][0x1dc] ;  /* 0x00007700ff077624 */ /* 0x000fe200078e00ff */
[----:B------:R-:W-:Y:S01]  /*0ec0*/  IADD3 R3, R11, UR4, RZ ;  /* 0x000000040b037c10 */ /* 0x000fe2000fffe0ff */
[----:B------:R-:W-:Y:S01]  /*0ed0*/  ULDC.64 UR4, c[0x0][0x1b8] ;  /* 0x00006e0000047ab9 */ /* 0x000fe20000000a00 */
[----:B------:R-:W-:Y:S01]  /*0ee0*/  LEA.HI.X R5, R6, c[0x0][0x1c4], R0, 0x1, P0 ;  /* 0x0000710006057a11 */ /* 0x000fe200000f0c00 */
[----:B------:R-:W-:Y:S01]  /*0ef0*/  UIMAD UR6, UR13, UR6, URZ ;  /* 0x000000060d0672a4 */ /* 0x000fe2000f8e023f */
[----:B------:R-:W-:Y:S01]  /*0f00*/  LEA.HI R0, R20, R230, RZ, 0x6 ;  /* 0x000000e614007211 */ /* 0x000fe200078f30ff */
[----:B------:R-:W-:Y:S01]  /*0f10*/  IMAD.WIDE.U32 R16, R16, c[0x0][0x1b8], R2 ;  /* 0x00006e0010107a25 */ /* 0x000fe200078e0002 */
[C---:B------:R-:W-:Y:S01]  /*0f20*/  LEA R6, P0, R24.reuse, R4, 0x6 ;  /* 0x0000000418067211 */ /* 0x040fe200078030ff */
[----:B------:R-:W-:Y:S01]  /*0f30*/  UIMAD UR4, UR12, UR4, URZ ;  /* 0x000000040c0472a4 */ /* 0x000fe2000f8e023f */
[----:B------:R-:W-:Y:S01]  /*0f40*/  SHF.R.S32.HI R23, RZ, 0x6, R0 ;  /* 0x00000006ff177819 */ /* 0x000fe20000011400 */
[----:B------:R-:W-:Y:S01]  /*0f50*/  IMAD.U32 R2, RZ, RZ, UR20 ;  /* 0x00000014ff027e24 */ /* 0x000fe2000f8e00ff */
[----:B------:R-:W-:Y:S01]  /*0f60*/  LEA.HI.X R7, R24, R5, R7, 0x6, P0 ;  /* 0x0000000518077211 */ /* 0x000fe200000f3407 */
[----:B------:R-:W-:Y:S01]  /*0f70*/  UIMAD UR6, UR20, UR7, UR6 ;  /* 0x00000007140672a4 */ /* 0x000fe2000f8e0206 */
[----:B------:R-:W-:Y:S01]  /*0f80*/  ISETP.GT.AND P0, PT, R230, 0x7f, PT ;  /* 0x0000007fe600780c */ /* 0x000fe20003f04270 */
[----:B------:R-:W-:Y:S01]  /*0f90*/  IMAD R15, R23, 0x200, R15 ;  /* 0x00000200170f7824 */ /* 0x000fe200078e020f */
[----:B------:R-:W-:Y:S01]  /*0fa0*/  ISETP.LT.OR P5, PT, R14, 0x21, P5 ;  /* 0x000000210e00780c */ /* 0x000fe20002fa1670 */
[----:B------:R-:W-:Y:S01]  /*0fb0*/  UIMAD UR4, UR21, UR5, UR4 ;  /* 0x00000005150472a4 */ /* 0x000fe2000f8e0204 */
[----:B------:R-:W-:Y:S01]  /*0fc0*/  IMAD.WIDE.U32 R2, R2, c[0x0][0x270], R244 ;  /* 0x00009c0002027a25 */ /* 0x000fe200078e00f4 */
[C---:B------:R-:W-:Y:S01]  /*0fd0*/  ISETP.LT.OR P6, PT, R14.reuse, 0x21, P6 ;  /* 0x000000210e00780c */ /* 0x040fe200037c1670 */
[----:B------:R-:W-:Y:S01]  /*0fe0*/  USHF.R.S32.HI UR7, URZ, 0x1f, UR11 ;  /* 0x0000001f3f077899 */ /* 0x000fe2000801140b */
[----:B------:R-:W-:Y:S01]  /*0ff0*/  CS2R R168, SRZ ;  /* 0x0000000000a87805 */ /* 0x000fe2000001ff00 */
[----:B------:R-:W-:Y:S01]  /*1000*/  IMAD.SHL.U32 R227, R15, 0x2, RZ ;  /* 0x000000020fe37824 */ /* 0x000fe200078e00ff */
[----:B------:R-:W-:Y:S01]  /*1010*/  IADD3 R11, R3, UR6, RZ ;  /* 0x00000006030b7c10 */ /* 0x000fe2000fffe0ff */
[----:B------:R-:W-:Y:S01]  /*1020*/  IMAD.MOV.U32 R10, RZ, RZ, R2 ;  /* 0x000000ffff0a7224 */ /* 0x000fe200078e0002 */
[----:B------:R-:W-:Y:S01]  /*1030*/  IADD3 R3, R17, UR4, RZ ;  /* 0x0000000411037c10 */ /* 0x000fe2000fffe0ff */
[----:B------:R-:W-:Y:S01]  /*1040*/  IMAD R0, R9, c[0x0][0x1a8], RZ ;  /* 0x00006a0009007a24 */ /* 0x000fe200078e02ff */
[----:B------:R-:W-:Y:S01]  /*1050*/  @!PT LDS RZ, [RZ] ;  /* 0x00000000fffff984 */ /* 0x000fe20000000800 */
[----:B------:R-:W-:Y:S01]  /*1060*/  @!PT LDS RZ, [RZ] ;  /* 0x00000000fffff984 */ /* 0x000fe20000000800 */
[----:B------:R-:W-:Y:S01]  /*1070*/  @!PT LDS RZ, [RZ] ;  /* 0x00000000fffff984 */ /* 0x000fe20000000800 */
[----:B------:R1:W-:Y:S01]  /*1080*/  LDGSTS.E.BYPASS.LTC128B.128 [R227+0x7880], [R4.64], !P4 ;  /* 0x0788000004e37fae */ /* 0x0003e2000e101d56 */
[----:B------:R-:W-:Y:S01]  /*1090*/  IMAD.MOV.U32 R2, RZ, RZ, R16 ;  /* 0x000000ffff027224 */ /* 0x000fe200078e0010 */
[----:B------:R-:W-:Y:S01]  /*10a0*/  ULDC.64 UR4, c[0x0][0x180] ;  /* 0x0000600000047ab9 */ /* 0x000fe20000000a00 */
[----:B------:R-:W-:Y:S01]  /*10b0*/  IMAD.MOV.U32 R17, RZ, RZ, 0x5 ;  /* 0x00000005ff117424 */ /* 0x000fe200078e00ff */
[----:B------:R1:W-:Y:S01]  /*10c0*/  LDGSTS.E.BYPASS.LTC128B.128 [R227+0xa080], [R4.64+0x80], !P3 ;  /* 0x0a08008004e37fae */ /* 0x0003e2000d901d56 */
[----:B------:R-:W-:Y:S01]  /*10d0*/  ISETP.LT.OR P3, PT, R14, 0x21, P2 ;  /* 0x000000210e00780c */ /* 0x000fe20001761670 */
[----:B------:R-:W-:Y:S01]  /*10e0*/  IMAD.SHL.U32 R16, R24, 0x20, RZ ;  /* 0x0000002018107824 */ /* 0x000fe200078e00ff */
[----:B------:R-:W-:Y:S01]  /*10f0*/  @!P0 ISETP.LT.OR P2, PT, R14, 0x41, P2 ;  /* 0x000000410e00880c */ /* 0x000fe20001741670 */
[----:B------:R1:W-:Y:S01]  /*1100*/  LDGSTS.E.BYPASS.LTC128B.128 [R227+0xc880], [R4.64+0x100], !P1 ;  /* 0x0c88010004e37fae */ /* 0x0003e2000c901d56 */
[----:B------:R-:W-:Y:S01]  /*1110*/  IMAD R15, R8, c[0x0][0x1ac], R0 ;  /* 0x00006b00080f7a24 */ /* 0x000fe200078e0200 */
[----:B------:R-:W-:Y:S01]  /*1120*/  @!P0 ISETP.GE.AND P1, PT, R14, 0x41, PT ;  /* 0x000000410e00880c */ /* 0x000fe20003f26270 */
[----:B------:R-:W-:Y:S01]  /*1130*/  IMAD.WIDE.U32 R8, R8, c[0x0][0x1a8], R2 ;  /* 0x00006a0008087a25 */ /* 0x000fe200078e0002 */
[----:B------:R2:W-:Y:S01]  /*1140*/  LDGSTS.E.BYPASS.LTC128B.128 [R227+0x8880], [R6.64], !P5 ;  /* 0x0888000006e37fae */ /* 0x0005e2000e901d56 */
[----:B------:R-:W-:Y:S01]  /*1150*/  SHF.L.U64.HI R3, R24, R17, c[0x0][0x1dc] ;  /* 0x0000770018037619 */ /* 0x000fe20000010211 */
[----:B------:R-:W-:Y:S01]  /*1160*/  UIMAD UR4, UR13, UR4, URZ ;  /* 0x000000040d0472a4 */ /* 0x000fe2000f8e023f */
[----:B------:R-:W-:Y:S01]  /*1170*/  @!P0 LEA R2, P5, R16, R6, 0x1 ;  /* 0x0000000610028211 */ /* 0x000fe200078a08ff */
[----:B------:R-:W-:Y:S01]  /*1180*/  IMAD.U32 R0, RZ, RZ, UR21 ;  /* 0x00000015ff007e24 */ /* 0x000fe2000f8e00ff */
[----:B------:R-:W-:Y:S01]  /*1190*/  @!P0 ISETP.GE.OR P4, PT, R12, c[0x0][0x1cc], !P1 ;  /* 0x000073000c008a0c */ /* 0x000fe20004f86670 */
[----:B------:R2:W-:Y:S01]  /*11a0*/  LDGSTS.E.BYPASS.LTC128B.128 [R227+0xb080], [R6.64+0x80], !P3 ;  /* 0x0b08008006e37fae */ /* 0x0005e2000d901d56 */
[----:B------:R-:W-:Y:S01]  /*11b0*/  @!P0 ISETP.GE.OR P1, PT, R22, c[0x0][0x1cc], !P1 ;  /* 0x0000730016008a0c */ /* 0x000fe20004f26670 */
[----:B------:R-:W-:Y:S01]  /*11c0*/  IMAD.WIDE.U32 R248, R0, c[0x0][0x278], R10 ;  /* 0x00009e0000f87a25 */ /* 0x000fe200078e000a */
[----:B------:R-:W-:Y:S01]  /*11d0*/  @!P0 LEA.HI.X R3, R16, R7, R3, 0x1, P5 ;  /* 0x0000000710038211 */ /* 0x000fe200028f0c03 */
[----:B------:R2:W-:Y:S01]  /*11e0*/  LDGSTS.E.BYPASS.LTC128B.128 [R227+0xd880], [R6.64+0x100], !P6 ;  /* 0x0d88010006e37fae */ /* 0x0005e2000f101d56 */
[----:B------:R-:W-:Y:S01]  /*11f0*/  ISETP.GE.AND P5, PT, R12, c[0x0][0x19c], PT ;  /* 0x000067000c007a0c */ /* 0x000fe20003fa6270 */
[----:B------:R-:W-:Y:S01]  /*1200*/  IMAD R0, R233, c[0x0][0x178], RZ ;  /* 0x00005e00e9007a24 */ /* 0x000fe200078e02ff */
[----:B------:R-:W-:Y:S01]  /*1210*/  UIMAD UR6, UR20, UR5, UR4 ;  /* 0x00000005140672a4 */ /* 0x000fe2000f8e0204 */
[----:B------:R-:W-:Y:S01]  /*1220*/  IMAD.MOV.U32 R16, RZ, RZ, 0x6 ;  /* 0x00000006ff107424 */ /* 0x000fe200078e00ff */
[----:B------:R-:W-:Y:S01]  /*1230*/  CS2R R166, SRZ ;  /* 0x0000000000a67805 */ /* 0x000fe2000001ff00 */
[----:B------:R-:W-:Y:S01]  /*1240*/  IMAD R0, R232, c[0x0][0x17c], R0 ;  /* 0x00005f00e8007a24 */ /* 0x000fe200078e0200 */
[----:B------:R-:W-:Y:S01]  /*1250*/  ULDC.64 UR4, c[0x0][0x188] ;  /* 0x0000620000047ab9 */ /* 0x000fe20000000a00 */
[----:B------:R3:W-:Y:S01]  /*1260*/  @!P0 LDGSTS.E.BYPASS.LTC128B.128 [R227+0x9880], [R2.64], !P4 ;  /* 0x0988000002e38fae */ /* 0x0007e2000e101d56 */
[----:B------:R-:W-:Y:S01]  /*1270*/  UIMAD UR4, UR12, UR4, URZ ;  /* 0x000000040c0472a4 */ /* 0x000fe2000f8e023f */
[----:B------:R-:W-:Y:S01]  /*1280*/  IMAD.MOV.U32 R223, RZ, RZ, 0x10 ;  /* 0x00000010ffdf7424 */ /* 0x000fe200078e00ff */
[----:B------:R-:W-:Y:S01]  /*1290*/  CS2R R164, SRZ ;  /* 0x0000000000a47805 */ /* 0x000fe2000001ff00 */
[----:B------:R3:W-:Y:S01]  /*12a0*/  @!P0 LDGSTS.E.BYPASS.LTC128B.128 [R227+0xc080], [R2.64+0x80], !P2 ;  /* 0x0c08008002e38fae */ /* 0x0007e2000d101d56 */
[----:B-1----:R-:W-:Y:S01]  /*12b0*/  IMAD.IADD R5, R9, 0x1, R15 ;  /* 0x0000000109057824 */ /* 0x002fe200078e020f */
[C---:B------:R-:W-:Y:S01]  /*12c0*/  LEA R4, P3, R8.reuse, c[0x0][0x190], 0x1 ;  /* 0x0000640008047a11 */ /* 0x040fe200078608ff */
[----:B------:R-:W-:Y:S01]  /*12d0*/  IMAD.MOV.U32 R15, RZ, RZ, c[0x0][0x178] ;  /* 0x00005e00ff0f7624 */ /* 0x000fe200078e00ff */
[----:B------:R3:W-:Y:S01]  /*12e0*/  @!P0 LDGSTS.E.BYPASS.LTC128B.128 [R227+0xe880], [R2.64+0x100], !P1 ;  /* 0x0e88010002e38fae */ /* 0x0007e2000c901d56 */
[----:B------:R-:W-:Y:S01]  /*12f0*/  ISETP.GE.AND P2, PT, R19, c[0x0][0x19c], PT ;  /* 0x0000670013007a0c */ /* 0x000fe20003f46270 */
[----:B------:R-:W-:Y:S01]  /*1300*/  UIMAD UR5, UR21, UR5, UR4 ;  /* 0x00000005150572a4 */ /* 0x000fe2000f8e0204 */
[----:B------:R-:W-:Y:S01]  /*1310*/  LEA.HI.X R5, R8, c[0x0][0x194], R5, 0x1, P3 ;  /* 0x0000650008057a11 */ /* 0x000fe200018f0c05 */
[C---:B------:R-:W-:Y:S01]  /*1320*/  IMAD.SHL.U32 R25, R15.reuse, 0x20, RZ ;  /* 0x000000200f197824 */ /* 0x040fe200078e00ff */
[----:B------:R-:W-:Y:S01]  /*1330*/  ISETP.LT.OR P3, PT, R14, 0x1, P5 ;  /* 0x000000010e00780c */ /* 0x000fe20002f61670 */
[----:B------:R-:W-:Y:S01]  /*1340*/  IMAD.MOV.U32 R213, RZ, RZ, 0x120 ;  /* 0x00000120ffd57424 */ /* 0x000fe200078e00ff */
[----:B------:R-:W-:Y:S01]  /*1350*/  ISETP.GE.AND P1, PT, R22, c[0x0][0x19c], PT ;  /* 0x0000670016007a0c */ /* 0x000fe20003f26270 */
[----:B------:R-:W-:Y:S01]  /*1360*/  CS2R R162, SRZ ;  /* 0x0000000000a27805 */ /* 0x000fe2000001ff00 */
[C---:B------:R-:W-:Y:S01]  /*1370*/  ISETP.LT.OR P6, PT, R14.reuse, 0x1, P2 ;  /* 0x000000010e00780c */ /* 0x040fe200017c1670 */
[----:B------:R-:W-:Y:S01]  /*1380*/  CS2R R160, SRZ ;  /* 0x0000000000a07805 */ /* 0x000fe2000001ff00 */
[----:B--2---:R-:W-:Y:S01]  /*1390*/  IMAD.MOV.U32 R7, RZ, RZ, c[0x0][0x1a8] ;  /* 0x00006a00ff077624 */ /* 0x004fe200078e00ff */
[----:B------:R-:W-:Y:S01]  /*13a0*/  SHF.L.U64.HI R26, R15, R17, c[0x0][0x17c] ;  /* 0x00005f000f1a7619 */ /* 0x000fe20000010211 */
[----:B------:R-:W-:Y:S01]  /*13b0*/  IMAD.MOV.U32 R6, RZ, RZ, c[0x0][0x1ac] ;  /* 0x00006b00ff067624 */ /* 0x000fe200078e00ff */
[----:B------:R-:W-:Y:S01]  /*13c0*/  CS2R R158, SRZ ;  /* 0x00000000009e7805 */ /* 0x000fe2000001ff00 */
[C---:B------:R-:W-:Y:S01]  /*13d0*/  IMAD.SHL.U32 R11, R7.reuse, 0x20, RZ ;  /* 0x00000020070b7824 */ /* 0x040fe200078e00ff */
[C---:B------:R-:W-:Y:S01]  /*13e0*/  LEA R8, P4, R7.reuse, R4, 0x6 ;  /* 0x0000000407087211 */ /* 0x040fe200078830ff */
[----:B------:R-:W-:Y:S01]  /*13f0*/  CS2R R156, SRZ ;  /* 0x00000000009c7805 */ /* 0x000fe2000001ff00 */
[----:B------:R1:W-:Y:S01]  /*1400*/  LDGSTS.E.BYPASS.LTC128B.128 [R227+0x80], [R4.64], !P3 ;  /* 0x0008000004e37fae */ /* 0x0003e2000d901d56 */
[----:B------:R-:W-:Y:S01]  /*1410*/  CS2R R154, SRZ ;  /* 0x00000000009a7805 */ /* 0x000fe2000001ff00 */
[----:B------:R-:W-:Y:S01]  /*1420*/  LEA.HI.X R9, R7, R5, R6, 0x6, P4 ;  /* 0x0000000507097211 */ /* 0x000fe200020f3406 */
[----:B------:R-:W-:Y:S01]  /*1430*/  IMAD.U32 R6, RZ, RZ, UR20 ;  /* 0x00000014ff067e24 */ /* 0x000fe2000f8e00ff */
[----:B------:R-:W-:Y:S01]  /*1440*/  @!P0 LEA R10, P3, R11, R8, 0x1 ;  /* 0x000000080b0a8211 */ /* 0x000fe200078608ff */
[----:B------:R1:W-:Y:S01]  /*1450*/  LDGSTS.E.BYPASS.LTC128B.128 [R227+0x2880], [R4.64+0x80], !P6 ;  /* 0x0288008004e37fae */ /* 0x0003e2000f101d56 */
[C---:B------:R-:W-:Y:S01]  /*1460*/  ISETP.LT.OR P4, PT, R14.reuse, 0x1, P1 ;  /* 0x000000010e00780c */ /* 0x040fe20000f81670 */
[----:B------:R-:W-:Y:S01]  /*1470*/  CS2R R152, SRZ ;  /* 0x0000000000987805 */ /* 0x000fe2000001ff00 */
[----:B------:R-:W-:Y:S01]  /*1480*/  ISETP.LT.OR P6, PT, R14, 0x21, P2 ;  /* 0x000000210e00780c */ /* 0x000fe200017c1670 */
[----:B---3--:R-:W-:Y:S01]  /*1490*/  IMAD.WIDE.U32 R2, R232, c[0x0][0x178], R12 ;  /* 0x00005e00e8027a25 */ /* 0x008fe200078e000c */
[----:B------:R-:W-:Y:S01]  /*14a0*/  @!P0 ISETP.LT.OR P2, PT, R14, 0x41, P2 ;  /* 0x000000410e00880c */ /* 0x000fe20001741670 */
[----:B------:R-:W-:Y:S01]  /*14b0*/  CS2R R150, SRZ ;  /* 0x0000000000967805 */ /* 0x000fe2000001ff00 */
[----:B------:R-:W-:Y:S01]  /*14c0*/  CS2R R148, SRZ ;  /* 0x0000000000947805 */ /* 0x000fe2000001ff00 */
[----:B------:R-:W-:Y:S01]  /*14d0*/  IMAD.IADD R3, R3, 0x1, R0 ;  /* 0x0000000103037824 */ /* 0x000fe200078e0200 */
[----:B------:R-:W-:Y:S01]  /*14e0*/  SHF.L.U64.HI R0, R7, R17, c[0x0][0x1ac] ;  /* 0x00006b0007007619 */ /* 0x000fe20000010211 */
[----:B------:R-:W-:Y:S01]  /*14f0*/  CS2R R146, SRZ ;  /* 0x0000000000927805 */ /* 0x000fe2000001ff00 */
[----:B------:R-:W-:Y:S01]  /*1500*/  CS2R R144, SRZ ;  /* 0x0000000000907805 */ /* 0x000fe2000001ff00 */
[----:B------:R-:W-:Y:S01]  /*1510*/  IMAD.WIDE.U32 R2, R6, c[0x0][0x180], R2 ;  /* 0x0000600006027a25 */ /* 0x000fe200078e0002 */
[----:B------:R-:W-:Y:S01]  /*1520*/  @!P0 LEA.HI.X R11, R11, R9, R0, 0x1, P3 ;  /* 0x000000090b0b8211 */ /* 0x000fe200018f0c00 */
[----:B------:R1:W-:Y:S01]  /*1530*/  LDGSTS.E.BYPASS.LTC128B.128 [R227+0x5080], [R4.64+0x100], !P4 ;  /* 0x0508010004e37fae */ /* 0x0003e2000e101d56 */
[C---:B------:R-:W-:Y:S01]  /*1540*/  ISETP.LT.OR P3, PT, R14.reuse, 0x21, P5 ;  /* 0x000000210e00780c */ /* 0x040fe20002f61670 */
[----:B------:R-:W-:Y:S01]  /*1550*/  IMAD.U32 R0, RZ, RZ, UR21 ;  /* 0x00000015ff007e24 */ /* 0x000fe2000f8e00ff */
[----:B------:R-:W-:Y:S01]  /*1560*/  IADD3 R3, R3, UR6, RZ ;  /* 0x0000000603037c10 */ /* 0x000fe2000fffe0ff */
[----:B------:R-:W-:Y:S01]  /*1570*/  USHF.L.U32 UR6, UR11, 0x6, URZ ;  /* 0x000000060b067899 */ /* 0x000fe2000800063f */
[C---:B------:R-:W-:Y:S01]  /*1580*/  ISETP.LT.OR P4, PT, R14.reuse, 0x21, P1 ;  /* 0x000000210e00780c */ /* 0x040fe20000f81670 */
[----:B------:R-:W-:Y:S01]  /*1590*/  CS2R R142, SRZ ;  /* 0x00000000008e7805 */ /* 0x000fe2000001ff00 */
[----:B------:R-:W-:Y:S01]  /*15a0*/  @!P0 ISETP.LT.OR P5, PT, R14, 0x41, P5 ;  /* 0x000000410e00880c */ /* 0x000fe20002fa1670 */
[----:B------:R-:W-:Y:S01]  /*15b0*/  IMAD.WIDE.U32 R242, R0, c[0x0][0x188], R2 ;  /* 0x0000620000f27a25 */ /* 0x000fe200078e0002 */
[----:B------:R-:W-:Y:S01]  /*15c0*/  @!P0 ISETP.LT.OR P1, PT, R14, 0x41, P1 ;  /* 0x000000410e00880c */ /* 0x000fe20000f21670 */
[----:B------:R-:W-:Y:S01]  /*15d0*/  CS2R R140, SRZ ;  /* 0x00000000008c7805 */ /* 0x000fe2000001ff00 */
[----:B------:R-:W-:Y:S01]  /*15e0*/  CS2R R138, SRZ ;  /* 0x00000000008a7805 */ /* 0x000fe2000001ff00 */
[----:B------:R-:W-:Y:S01]  /*15f0*/  IMAD R0, R233, c[0x0][0x208], RZ ;  /* 0x00008200e9007a24 */ /* 0x000fe200078e02ff */
[----:B------:R-:W-:Y:S01]  /*1600*/  IADD3 R239, R243, UR5, RZ ;  /* 0x00000005f3ef7c10 */ /* 0x000fe2000fffe0ff */
[----:B------:R2:W-:Y:S01]  /*1610*/  LDGSTS.E.BYPASS.LTC128B.128 [R227+0x1080], [R8.64], !P3 ;  /* 0x0108000008e37fae */ /* 0x0005e2000d901d56 */
[----:B------:R-:W-:Y:S01]  /*1620*/  ISETP.GE.AND P3, PT, R12, c[0x0][0x16c], PT ;  /* 0x00005b000c007a0c */ /* 0x000fe20003f66270 */
[C---:B------:R-:W-:Y:S01]  /*1630*/  IMAD R0, R232.reuse, c[0x0][0x20c], R0 ;  /* 0x00008300e8007a24 */ /* 0x040fe200078e0200 */
[----:B------:R-:W-:Y:S01]  /*1640*/  ULDC.64 UR4, c[0x0][0x210] ;  /* 0x0000840000047ab9 */ /* 0x000fe20000000a00 */
[----:B------:R-:W-:Y:S01]  /*1650*/  IMAD.WIDE.U32 R2, R232, c[0x0][0x208], R12 ;  /* 0x00008200e8027a25 */ /* 0x000fe200078e000c */
[----:B------:R-:W-:Y:S01]  /*1660*/  SEL R7, RZ, 0x1, P3 ;  /* 0x00000001ff077807 */ /* 0x000fe20001800000 */
[----:B------:R2:W-:Y:S01]  /*1670*/  LDGSTS.E.BYPASS.LTC128B.128 [R227+0x3880], [R8.64+0x80], !P6 ;  /* 0x0388008008e37fae */ /* 0x0005e2000f101d56 */
[----:B------:R-:W-:Y:S01]  /*1680*/  ISETP.GE.AND P3, PT, R19, c[0x0][0x16c], PT ;  /* 0x00005b0013007a0c */ /* 0x000fe20003f66270 */
[----:B------:R-:W-:Y:S01]  /*1690*/  IMAD.MOV.U32 R238, RZ, RZ, R242 ;  /* 0x000000ffffee7224 */ /* 0x000fe200078e00f2 */
[----:B------:R-:W-:Y:S01]  /*16a0*/  UIMAD UR4, UR13, UR4, URZ ;  /* 0x000000040d0472a4 */ /* 0x000fe2000f8e023f */
[----:B------:R-:W-:Y:S01]  /*16b0*/  IMAD.U32 R13, RZ, RZ, UR20 ;  /* 0x00000014ff0d7e24 */ /* 0x000fe2000f8e00ff */
[----:B------:R-:W-:Y:S01]  /*16c0*/  SEL R6, RZ, 0xffffffff, P3 ;  /* 0xffffffffff067807 */ /* 0x000fe20001800000 */
[----:B------:R2:W-:Y:S01]  /*16d0*/  LDGSTS.E.BYPASS.LTC128B.128 [R227+0x6080], [R8.64+0x100], !P4 ;  /* 0x0608010008e37fae */ /* 0x0005e2000e101d56 */
[----:B-1----:R-:W-:Y:S01]  /*16e0*/  SHF.L.U64.HI R4, R15, R16, c[0x0][0x17c] ;  /* 0x00005f000f047619 */ /* 0x002fe20000010210 */
[----:B------:R-:W-:Y:S01]  /*16f0*/  IMAD.IADD R5, R3, 0x1, R0 ;  /* 0x0000000103057824 */ /* 0x000fe200078e0200 */
[----:B------:R-:W-:Y:S01]  /*1700*/  ISETP.GE.AND P3, PT, R22, c[0x0][0x16c], PT ;  /* 0x00005b0016007a0c */ /* 0x000fe20003f66270 */
[----:B------:R-:W-:Y:S01]  /*1710*/  IMAD.SHL.U32 R3, R15, 0x40, RZ ;  /* 0x000000400f037824 */ /* 0x000fe200078e00ff */
[----:B------:R1:W-:Y:S01]  /*1720*/  @!P0 LDGSTS.E.BYPASS.LTC128B.128 [R227+0x2080], [R10.64], !P5 ;  /* 0x020800000ae38fae */ /* 0x0003e2000e901d56 */
[----:B------:R-:W-:Y:S01]  /*1730*/  IMAD R0, R4, UR11, RZ ;  /* 0x0000000b04007c24 */ /* 0x000fe2000f8e02ff */
[----:B------:R-:W-:Y:S01]  /*1740*/  SEL R14, RZ, 0x4, P3 ;  /* 0x00000004ff0e7807 */ /* 0x000fe20001800000 */
[----:B------:R-:W-:Y:S01]  /*1750*/  IMAD.SHL.U32 R6, R6, 0x2, RZ ;  /* 0x0000000206067824 */ /* 0x000fe200078e00ff */
[----:B------:R1:W-:Y:S01]  /*1760*/  @!P0 LDGSTS.E.BYPASS.LTC128B.128 [R227+0x4880], [R10.64+0x80], !P2 ;  /* 0x048800800ae38fae */ /* 0x0003e2000d101d56 */
[----:B------:R-:W-:Y:S01]  /*1770*/  IMAD.MOV.U32 R4, RZ, RZ, R2 ;  /* 0x000000ffff047224 */ /* 0x000fe200078e0002 */
[----:B------:R-:W-:Y:S01]  /*1780*/  UIMAD UR8, UR20, UR5, UR4 ;  /* 0x00000005140872a4 */ /* 0x000fe2000f8e0204 */
[C---:B------:R-:W-:Y:S01]  /*1790*/  IMAD R0, R3.reuse, UR7, R0 ;  /* 0x0000000703007c24 */ /* 0x040fe2000f8e0200 */
[----:B------:R-:W-:Y:S01]  /*17a0*/  LOP3.LUT R7, R6, 0x2, R7, 0xe2, !PT ;  /* 0x0000000206077812 */ /* 0x000fe200078ee207 */
[----:B------:R-:W-:Y:S01]  /*17b0*/  IMAD.WIDE.U32 R2, R3, UR11, R238 ;  /* 0x0000000b03027c25 */ /* 0x000fe2000f8e00ee */
[----:B------:R1:W-:Y:S01]  /*17c0*/  @!P0 LDGSTS.E.BYPASS.LTC128B.128 [R227+0x7080], [R10.64+0x100], !P1 ;  /* 0x070801000ae38fae */ /* 0x0003e2000c901d56 */
[----:B------:R-:W-:Y:S01]  /*17d0*/  ULDC.64 UR4, c[0x0][0x218] ;  /* 0x0000860000047ab9 */ /* 0x000fe20000000a00 */
[----:B------:R-:W-:Y:S01]  /*17e0*/  CS2R R136, SRZ ;  /* 0x0000000000887805 */ /* 0x000fe2000001ff00 */
[----:B------:R-:W-:Y:S01]  /*17f0*/  IMAD.IADD R0, R3, 0x1, R0 ;  /* 0x0000000103007824 */ /* 0x000fe200078e0200 */
[C---:B------:R-:W-:Y:S01]  /*1800*/  LEA R6, P3, R2.reuse, c[0x0][0x160], 0x1 ;  /* 0x0000580002067a11 */ /* 0x040fe200078608ff */
[----:B------:R-:W-:Y:S01]  /*1810*/  IMAD.WIDE.U32 R4, R13, c[0x0][0x210], R4 ;  /* 0x000084000d047a25 */ /* 0x000fe200078e0004 */
[----:B------:R-:W-:Y:S01]  /*1820*/  LOP3.LUT R3, R7, R14, RZ, 0xfc, !PT ;  /* 0x0000000e07037212 */ /* 0x000fe200078efcff */
[----:B------:R-:W-:Y:S01]  /*1830*/  UIMAD UR4, UR12, UR4, URZ ;  /* 0x000000040c0472a4 */ /* 0x000fe2000f8e023f */
[----:B------:R-:W-:Y:S01]  /*1840*/  LEA.HI.X R7, R2, c[0x0][0x164], R0, 0x1, P3 ;  /* 0x0000590002077a11 */ /* 0x000fe200018f0c00 */
[----:B------:R-:W-:Y:S01]  /*1850*/  IMAD.U32 R13, RZ, RZ, UR6 ;  /* 0x00000006ff0d7e24 */ /* 0x000fe2000f8e00ff */
[C---:B------:R-:W-:Y:S01]  /*1860*/  LOP3.LUT P4, RZ, R3.reuse, 0x1, RZ, 0xc0, !PT ;  /* 0x0000000103ff7812 */ /* 0x040fe2000788c0ff */
[----:B------:R-:W0:Y:S01]  /*1870*/  LDGDEPBAR ;  /* 0x00000000000079af */ /* 0x000e220000000000 */
[C---:B------:R-:W-:Y:S01]  /*1880*/  LOP3.LUT P3, RZ, R3.reuse, 0x2, RZ, 0xc0, !PT ;  /* 0x0000000203ff7812 */ /* 0x040fe2000786c0ff */
[----:B--2---:R-:W-:Y:S01]  /*1890*/  IMAD.U32 R8, RZ, RZ, UR21 ;  /* 0x00000015ff087e24 */ /* 0x004fe2000f8e00ff */
[----:B------:R-:W-:Y:S01]  /*18a0*/  IADD3 R0, -R232, c[0x0][0x168], -R13 ;  /* 0x00005a00e8007a10 */ /* 0x000fe20007ffe90d */
[----:B------:R-:W-:Y:S01]  /*18b0*/  IMAD.MOV.U32 R2, RZ, RZ, R4 ;  /* 0x000000ffff027224 */ /* 0x000fe200078e0004 */
[----:B------:R-:W-:Y:S01]  /*18c0*/  LOP3.LUT P2, RZ, R3, 0x4, RZ, 0xc0, !PT ;  /* 0x0000000403ff7812 */ /* 0x000fe2000784c0ff */
[----:B------:R-:W-:Y:S01]  /*18d0*/  CS2R R134, SRZ ;  /* 0x0000000000867805 */ /* 0x000fe2000001ff00 */
        /* <DEDUP_REMOVED lines=9> */
[----:B-1----:R-:W-:Y:S01]  /*1970*/  IMAD.MOV.U32 R11, RZ, RZ, c[0x0][0x208] ;  /* 0x00008200ff0b7624 */ /* 0x002fe200078e00ff */
        /* <DEDUP_REMOVED lines=12> */
[----:B------:R-:W-:Y:S01]  /*1a40*/  LEA R4, P0, R25, R6, 0x1 ;  /* 0x0000000619047211 */ /* 0x000fe200078008ff */
[----:B------:R-:W-:Y:S01]  /*1a50*/  IMAD.SHL.U32 R14, R11, 0x20, RZ ;  /* 0x000000200b0e7824 */ /* 0x000fe200078e00ff */
[----:B------:R-:W-:Y:S01]  /*1a60*/  IADD3 R252, R249, UR4, RZ ;  /* 0x00000004f9fc7c10 */ /* 0x000fe2000fffe0ff */
[----:B------:R-:W-:Y:S01]  /*1a70*/  IMAD R0, R0, UR11, RZ ;  /* 0x0000000b00007c24 */ /* 0x000fe2000f8e02ff */
[----:B------:R-:W-:Y:S01]  /*1a80*/  LEA.HI.X R5, R25, R7, R26, 0x1, P0 ;  /* 0x0000000719057211 */ /* 0x000fe200000f0c1a */
[----:B------:R-:W-:Y:S01]  /*1a90*/  ULDC.64 UR4, c[0x0][0x288] ;  /* 0x0000a20000047ab9 */ /* 0x000fe20000000a00 */
[----:B------:R-:W-:Y:S01]  /*1aa0*/  IADD3 R237, R241, UR8, RZ ;  /* 0x00000008f1ed7c10 */ /* 0x000fe2000fffe0ff */
[----:B------:R-:W-:Y:S01]  /*1ab0*/  IMAD R9, R2, UR7, R0 ;  /* 0x0000000702097c24 */ /* 0x000fe2000f8e0200 */
[----:B------:R-:W-:Y:S01]  /*1ac0*/  USHF.R.S32.HI UR7, URZ, 0x1f, UR6 ;  /* 0x0000001f3f077899 */ /* 0x000fe20008011406 */
[----:B------:R-:W-:Y:S01]  /*1ad0*/  IADD3 R0, P0, R248, UR6, RZ ;  /* 0x00000006f8007c10 */ /* 0x000fe2000ff1e0ff */
[----:B------:R2:W-:Y:S01]  /*1ae0*/  LDGSTS.E.BYPASS.LTC128B.128 [R227+0x10080], [R4.64], !P1 ;  /* 0x1008000004e37fae */ /* 0x0005e2000c901d56 */
[----:B------:R-:W-:Y:S01]  /*1af0*/  ISETP.GT.AND P1, PT, R230, 0xf, PT ;  /* 0x0000000fe600780c */ /* 0x000fe20003f24270 */
[----:B------:R-:W-:Y:S01]  /*1b00*/  IMAD.WIDE.U32 R2, R2, UR11, R236 ;  /* 0x0000000b02027c25 */ /* 0x000fe2000f8e00ec */
[----:B------:R-:W-:Y:S01]  /*1b10*/  P2R R10, PR, RZ, 0x10 ;  /* 0x00000010ff0a7803 */ /* 0x000fe20000000000 */
[----:B------:R2:W-:Y:S01]  /*1b20*/  LDGSTS.E.BYPASS.LTC128B.128 [R227+0x12080], [R4.64+0x80], !P6 ;  /* 0x1208008004e37fae */ /* 0x0005e2000f101d56 */
[----:B------:R-:W-:Y:S01]  /*1b30*/  IADD3 R8, -R13, c[0x0][0x168], -R232 ;  /* 0x00005a000d087a10 */ /* 0x000fe20007ffe9e8 */
[----:B------:R-:W-:Y:S01]  /*1b40*/  UIMAD UR4, UR13, UR4, URZ ;  /* 0x000000040d0472a4 */ /* 0x000fe2000f8e023f */
[----:B------:R-:W-:Y:S01]  /*1b50*/  ISETP.GE.AND P4, PT, R12, c[0x0][0x1fc], PT ;  /* 0x00007f000c007a0c */ /* 0x000fe20003f86270 */
[----:B------:R2:W-:Y:S01]  /*1b60*/  LDGSTS.E.BYPASS.LTC128B.128 [R227+0x14080], [R4.64+0x100], !P5 ;  /* 0x1408010004e37fae */ /* 0x0005e2000e901d56 */
[----:B------:R-:W-:Y:S01]  /*1b70*/  ISETP.GE.AND P6, PT, R19, c[0x0][0x1fc], PT ;  /* 0x00007f0013007a0c */ /* 0x000fe20003fc6270 */
[----:B------:R-:W-:Y:S01]  /*1b80*/  UIMAD UR4, UR20, UR5, UR4 ;  /* 0x00000005140472a4 */ /* 0x000fe2000f8e0204 */
[----:B------:R-:W-:Y:S01]  /*1b90*/  SHF.L.U64.HI R15, R11, R17, c[0x0][0x20c] ;  /* 0x000083000b0f7619 */ /* 0x000fe20000010211 */
[----:B------:R-:W-:Y:S01]  /*1ba0*/  CS2R R126, SRZ ;  /* 0x00000000007e7805 */ /* 0x000fe2000001ff00 */
[----:B------:R-:W-:Y:S01]  /*1bb0*/  LEA.HI R11, R20, R230, RZ, 0x2 ;  /* 0x000000e6140b7211 */ /* 0x000fe200078f10ff */
[----:B------:R-:W-:Y:S01]  /*1bc0*/  CS2R R124, SRZ ;  /* 0x00000000007c7805 */ /* 0x000fe2000001ff00 */
[----:B------:R-:W-:Y:S01]  /*1bd0*/  CS2R R122, SRZ ;  /* 0x00000000007a7805 */ /* 0x000fe2000001ff00 */
[----:B-1----:R-:W-:Y:S01]  /*1be0*/  IADD3.X R7, R252, UR7, RZ, P0, !PT ;  /* 0x00000007fc077c10 */ /* 0x002fe200087fe4ff */
[----:B------:R-:W-:Y:S01]  /*1bf0*/  CS2R R120, SRZ ;  /* 0x0000000000787805 */ /* 0x000fe2000001ff00 */
[C---:B------:R-:W-:Y:S01]  /*1c00*/  LEA R6, P0, R0.reuse, c[0x0][0x258], 0x2 ;  /* 0x0000960000067a11 */ /* 0x040fe200078010ff */
[----:B------:R-:W-:Y:S01]  /*1c10*/  CS2R R118, SRZ ;  /* 0x0000000000767805 */ /* 0x000fe2000001ff00 */
[----:B------:R-:W-:Y:S01]  /*1c20*/  CS2R R116, SRZ ;  /* 0x0000000000747805 */ /* 0x000fe2000001ff00 */
[----:B------:R-:W-:Y:S01]  /*1c30*/  CS2R R114, SRZ ;  /* 0x0000000000727805 */ /* 0x000fe2000001ff00 */
[----:B------:R-:W-:Y:S01]  /*1c40*/  LEA.HI.X R7, R0, c[0x0][0x25c], R7, 0x2, P0 ;  /* 0x0000970000077a11 */ /* 0x000fe200000f1407 */
[----:B------:R-:W-:Y:S01]  /*1c50*/  IMAD.IADD R0, R3, 0x1, R9 ;  /* 0x0000000103007824 */ /* 0x000fe200078e0209 */
[----:B------:R-:W-:Y:S01]  /*1c60*/  ISETP.LT.OR P0, PT, R8, 0x1, P4 ;  /* 0x000000010800780c */ /* 0x000fe20002701670 */
[----:B------:R-:W-:Y:S01]  /*1c70*/  @!P1 IMAD.SHL.U32 R3, R230, 0x10, RZ ;  /* 0x00000010e6039824 */ /* 0x000fe200078e00ff */
[----:B------:R-:W-:Y:S01]  /*1c80*/  CS2R R112, SRZ ;  /* 0x0000000000707805 */ /* 0x000fe2000001ff00 */
[----:B------:R-:W-:Y:S01]  /*1c90*/  CS2R R102, SRZ ;  /* 0x0000000000667805 */ /* 0x000fe2000001ff00 */
[----:B------:R-:W-:Y:S01]  /*1ca0*/  CS2R R100, SRZ ;  /* 0x0000000000647805 */ /* 0x000fe2000001ff00 */
[----:B------:R-:W-:Y:S01]  /*1cb0*/  CS2R R98, SRZ ;  /* 0x0000000000627805 */ /* 0x000fe2000001ff00 */
[----:B------:R1:W-:Y:S01]  /*1cc0*/  @!P1 LDGSTS.E.BYPASS.LTC128B.128 [R3+0x21080], [R6.64] ;  /* 0x2108000006039fae */ /* 0x0003e2000b901d56 */
[----:B------:R-:W-:Y:S01]  /*1cd0*/  CS2R R96, SRZ ;  /* 0x0000000000607805 */ /* 0x000fe2000001ff00 */
[----:B------:R-:W-:Y:S01]  /*1ce0*/  CS2R R94, SRZ ;  /* 0x00000000005e7805 */ /* 0x000fe2000001ff00 */
[----:B------:R-:W-:Y:S01]  /*1cf0*/  CS2R R92, SRZ ;  /* 0x00000000005c7805 */ /* 0x000fe2000001ff00 */
[----:B------:R-:W0:Y:S01]  /*1d00*/  LDGDEPBAR ;  /* 0x00000000000079af */ /* 0x000e220000000000 */
[C---:B--2---:R-:W-:Y:S01]  /*1d10*/  LEA R4, P5, R2.reuse, c[0x0][0x1f0], 0x1 ;  /* 0x00007c0002047a11 */ /* 0x044fe200078a08ff */
[----:B------:R-:W-:Y:S01]  /*1d20*/  CS2R R90, SRZ ;  /* 0x00000000005a7805 */ /* 0x000fe2000001ff00 */
[----:B------:R-:W-:Y:S01]  /*1d30*/  CS2R R88, SRZ ;  /* 0x0000000000587805 */ /* 0x000fe2000001ff00 */
[----:B------:R-:W-:Y:S01]  /*1d40*/  CS2R R86, SRZ ;  /* 0x0000000000567805 */ /* 0x000fe2000001ff00 */
[----:B------:R-:W-:Y:S01]  /*1d50*/  LEA.HI.X R5, R2, c[0x0][0x1f4], R0, 0x1, P5 ;  /* 0x00007d0002057a11 */ /* 0x000fe200028f0c00 */
[----:B------:R-:W-:Y:S01]  /*1d60*/  IMAD.U32 R2, RZ, RZ, UR20 ;  /* 0x00000014ff027e24 */ /* 0x000fe2000f8e00ff */
        /* <DEDUP_REMOVED lines=16> */
[----:B-1----:R-:W-:Y:S01]  /*1e70*/  IMAD.WIDE.U32 R2, R2, c[0x0][0x288], R244 ;  /* 0x0000a20002027a25 */ /* 0x002fe200078e00f4 */
[----:B------:R2:W-:Y:S01]  /*1e80*/  LDGSTS.E.BYPASS.LTC128B.128 [R227+0x1d080], [R4.64+0x80], !P0 ;  /* 0x1d08008004e37fae */ /* 0x0005e2000c101d56 */
[C---:B------:R-:W-:Y:S01]  /*1e90*/  LEA R6, P0, R14.reuse, R4, 0x1 ;  /* 0x000000040e067211 */ /* 0x040fe200078008ff */
[----:B------:R-:W-:Y:S01]  /*1ea0*/  CS2R R60, SRZ ;  /* 0x00000000003c7805 */ /* 0x000fe2000001ff00 */
[----:B------:R-:W-:Y:S01]  /*1eb0*/  CS2R R58, SRZ ;  /* 0x00000000003a7805 */ /* 0x000fe2000001ff00 */
[----:B------:R-:W-:Y:S01]  /*1ec0*/  IADD3 R3, R3, UR4, RZ ;  /* 0x0000000403037c10 */ /* 0x000fe2000fffe0ff */
[----:B------:R-:W-:Y:S01]  /*1ed0*/  ULDC.64 UR4, c[0x0][0x290] ;  /* 0x0000a40000047ab9 */ /* 0x000fe20000000a00 */
[----:B------:R-:W-:Y:S01]  /*1ee0*/  LEA.HI.X R7, R14, R5, R15, 0x1, P0 ;  /* 0x000000050e077211 */ /* 0x000fe200000f0c0f */
[----:B------:R-:W-:Y:S01]  /*1ef0*/  UIMAD UR4, UR12, UR4, URZ ;  /* 0x000000040c0472a4 */ /* 0x000fe2000f8e023f */
[----:B------:R-:W-:Y:S01]  /*1f00*/  ISETP.LT.OR P0, PT, R8, 0x1, P5 ;  /* 0x000000010800780c */ /* 0x000fe20002f01670 */
[----:B------:R-:W-:Y:S01]  /*1f10*/  CS2R R56, SRZ ;  /* 0x0000000000387805 */ /* 0x000fe2000001ff00 */
[----:B------:R-:W-:Y:S01]  /*1f20*/  LEA.HI R14, R20, R230, RZ, 0x4 ;  /* 0x000000e6140e7211 */ /* 0x000fe200078f20ff */
[----:B------:R-:W-:Y:S01]  /*1f30*/  UIMAD UR4, UR21, UR5, UR4 ;  /* 0x00000005150472a4 */ /* 0x000fe2000f8e0204 */
[----:B------:R-:W-:Y:S01]  /*1f40*/  ISETP.LT.OR P5, PT, R8, 0x21, P5 ;  /* 0x000000210800780c */ /* 0x000fe20002fa1670 */
[----:B------:R-:W-:Y:S01]  /*1f50*/  CS2R R54, SRZ ;  /* 0x0000000000367805 */ /* 0x000fe2000001ff00 */
[----:B------:R-:W-:Y:S01]  /*1f60*/  SHF.R.S32.HI R0, RZ, 0x4, R14 ;  /* 0x00000004ff007819 */ /* 0x000fe2000001140e */
[----:B------:R-:W-:Y:S01]  /*1f70*/  ULDC UR5, c[0x0][0x198] ;  /* 0x0000660000057ab9 */ /* 0x000fe20000000800 */
[----:B------:R-:W-:Y:S01]  /*1f80*/  CS2R R52, SRZ ;  /* 0x0000000000347805 */ /* 0x000fe2000001ff00 */
[----:B------:R-:W-:Y:S01]  /*1f90*/  CS2R R50, SRZ ;  /* 0x0000000000327805 */ /* 0x000fe2000001ff00 */
[----:B------:R-:W-:Y:S01]  /*1fa0*/  LEA.HI R9, R14, R0, RZ, 0x1 ;  /* 0x000000000e097211 */ /* 0x000fe200078f08ff */
[----:B------:R-:W-:Y:S01]  /*1fb0*/  CS2R R48, SRZ ;  /* 0x0000000000307805 */ /* 0x000fe2000001ff00 */
[----:B------:R-:W-:Y:S01]  /*1fc0*/  CS2R R46, SRZ ;  /* 0x00000000002e7805 */ /* 0x000fe2000001ff00 */
[----:B------:R2:W-:Y:S01]  /*1fd0*/  LDGSTS.E.BYPASS.LTC128B.128 [R227+0x1f080], [R4.64+0x100], !P0 ;  /* 0x1f08010004e37fae */ /* 0x0005e2000c101d56 */
[----:B------:R-:W-:Y:S01]  /*1fe0*/  ISETP.LT.OR P0, PT, R8, 0x21, P4 ;  /* 0x000000210800780c */ /* 0x000fe20002701670 */
[----:B------:R-:W-:Y:S01]  /*1ff0*/  CS2R R44, SRZ ;  /* 0x00000000002c7805 */ /* 0x000fe2000001ff00 */
[----:B------:R-:W-:Y:S01]  /*2000*/  LOP3.LUT R9, R9, 0xfffffffe, RZ, 0xc0, !PT ;  /* 0xfffffffe09097812 */ /* 0x000fe200078ec0ff */
[----:B------:R-:W-:Y:S01]  /*2010*/  UMOV UR17, 0x1 ;  /* 0x0000000100117882 */ /* 0x000fe20000000000 */
[----:B------:R-:W-:Y:S01]  /*2020*/  ISETP.NE.AND P4, PT, R10, RZ, PT ;  /* 0x000000ff0a00720c */ /* 0x000fe20003f85270 */
[----:B------:R-:W-:Y:S01]  /*2030*/  UMOV UR15, 0xffffffc0 ;  /* 0xffffffc0000f7882 */ /* 0x000fe20000000000 */
[----:B------:R-:W-:Y:S01]  /*2040*/  IADD3 R251, R227, 0xf080, RZ ;  /* 0x0000f080e3fb7810 */ /* 0x000fe20007ffe0ff */
[----:B------:R-:W-:Y:S01]  /*2050*/  IMAD.IADD R0, R0, 0x1, -R9 ;  /* 0x0000000100007824 */ /* 0x000fe200078e0a09 */
[----:B------:R-:W-:Y:S01]  /*2060*/  LEA.HI R9, R20, R230, RZ, 0x5 ;  /* 0x000000e614097211 */ /* 0x000fe200078f28ff */
[----:B------:R-:W-:Y:S01]  /*2070*/  ULDC UR9, c[0x0][0x168] ;  /* 0x00005a0000097ab9 */ /* 0x000fe20000000800 */
[----:B------:R-:W-:Y:S01]  /*2080*/  SHF.R.S32.HI R231, RZ, 0x1f, R230 ;  /* 0x0000001fffe77819 */ /* 0x000fe200000114e6 */
[----:B------:R-:W-:Y:S01]  /*2090*/  UMOV UR10, 0xffffffb0 ;  /* 0xffffffb0000a7882 */ /* 0x000fe20000000000 */
[--C-:B------:R-:W-:Y:S01]  /*20a0*/  SHF.R.S32.HI R8, RZ, 0x1f, R9.reuse ;  /* 0x0000001fff087819 */ /* 0x100fe20000011409 */
[----:B------:R1:W-:Y:S01]  /*20b0*/  LDGSTS.E.BYPASS.LTC128B.128 [R227+0x1c080], [R6.64], !P0 ;  /* 0x1c08000006e37fae */ /* 0x0003e2000c101d56 */
[----:B------:R-:W-:Y:S01]  /*20c0*/  ISETP.GE.AND P0, PT, R12, c[0x0][0x1fc], PT ;  /* 0x00007f000c007a0c */ /* 0x000fe20003f06270 */
[----:B------:R-:W-:Y:S01]  /*20d0*/  ULDC UR8, c[0x0][0x198] ;  /* 0x0000660000087ab9 */ /* 0x000fe20000000800 */
[----:B------:R-:W-:Y:S01]  /*20e0*/  SHF.R.S32.HI R13, RZ, 0x5, R9 ;  /* 0x00000005ff0d7819 */ /* 0x000fe20000011409 */
[----:B------:R1:W-:Y:S01]  /*20f0*/  LDGSTS.E.BYPASS.LTC128B.128 [R227+0x1e080], [R6.64+0x80], !P6 ;  /* 0x1e08008006e37fae */ /* 0x0003e2000f101d56 */
[----:B------:R-:W-:Y:S01]  /*2100*/  ISETP.GE.AND P6, PT, R19, c[0x0][0x1fc], PT ;  /* 0x00007f0013007a0c */ /* 0x000fe20003fc6270 */
[----:B------:R-:W-:Y:S01]  /*2110*/  UMOV UR14, 0x1 ;  /* 0x00000001000e7882 */ /* 0x000fe20000000000 */
[----:B------:R-:W-:Y:S01]  /*2120*/  SEL R19, RZ, 0x1, P0 ;  /* 0x00000001ff137807 */ /* 0x000fe20000000000 */
[----:B------:R1:W-:Y:S01]  /*2130*/  LDGSTS.E.BYPASS.LTC128B.128 [R227+0x20080], [R6.64+0x100], !P5 ;  /* 0x2008010006e37fae */ /* 0x0003e2000e901d56 */
[----:B------:R-:W-:-:S02]  /*2140*/  ISETP.GE.AND P5, PT, R230, 0x10, PT ;  /* 0x00000010e600780c */ /* 0x000fc40003fa6270 */
[--C-:B--2---:R-:W-:Y:S02]  /*2150*/  SHF.R.S32.HI R4, RZ, 0x2, R11.reuse ;  /* 0x00000002ff047819 */ /* 0x104fe4000001140b */
[----:B------:R-:W-:-:S04]  /*2160*/  SHF.R.S32.HI R5, RZ, 0x1f, R11 ;  /* 0x0000001fff057819 */ /* 0x000fc8000001140b */
[----:B------:R-:W-:-:S04]  /*2170*/  LEA.HI R5, R5, R4, RZ, 0x3 ;  /* 0x0000000405057211 */ /* 0x000fc800078f18ff */
[----:B------:R-:W-:-:S05]  /*2180*/  LOP3.LUT R5, R5, 0xfffffff8, RZ, 0xc0, !PT ;  /* 0xfffffff805057812 */ /* 0x000fca00078ec0ff */
[----:B------:R-:W-:Y:S01]  /*2190*/  IMAD.IADD R12, R4, 0x1, -R5 ;  /* 0x00000001040c7824 */ /* 0x000fe200078e0a05 */
[----:B------:R-:W-:Y:S01]  /*21a0*/  LEA.HI R5, R20, R230, RZ, 0x7 ;  /* 0x000000e614057211 */ /* 0x000fe200078f38ff */
[----:B------:R-:W-:-:S03]  /*21b0*/  IMAD.U32 R4, RZ, RZ, UR21 ;  /* 0x00000015ff047e24 */ /* 0x000fc6000f8e00ff */
[----:B------:R-:W-:Y:S01]  /*21c0*/  SHF.R.S32.HI R17, RZ, 0x7, R5 ;  /* 0x00000007ff117819 */ /* 0x000fe20000011405 */
[----:B------:R-:W-:Y:S01]  /*21d0*/  IMAD.WIDE.U32 R246, R4, c[0x0][0x290], R2 ;  /* 0x0000a40004f67a25 */ /* 0x000fe200078e0002 */
[----:B------:R-:W-:Y:S02]  /*21e0*/  LEA.HI R2, R8, R13, RZ, 0x2 ;  /* 0x0000000d08027211 */ /* 0x000fe400078f10ff */
[----:B------:R-:W-:Y:S01]  /*21f0*/  LOP3.LUT R8, R11, 0x3ffffffc, RZ, 0xc0, !PT ;  /* 0x3ffffffc0b087812 */ /* 0x000fe200078ec0ff */
[----:B------:R-:W-:Y:S01]  /*2200*/  IMAD.SHL.U32 R3, R17, 0x8, RZ ;  /* 0x0000000811037824 */ /* 0x000fe200078e00ff */
[----:B------:R-:W-:Y:S02]  /*2210*/  LOP3.LUT R2, R2, 0xfffffffc, RZ, 0xc0, !PT ;  /* 0xfffffffc02027812 */ /* 0x000fe400078ec0ff */
[----:B------:R-:W-:Y:S01]  /*2220*/  IADD3 R250, R247, UR4, RZ ;  /* 0x00000004f7fa7c10 */ /* 0x000fe2000fffe0ff */
[----:B------:R-:W-:Y:S01]  /*2230*/  UMOV UR4, URZ ;  /* 0x0000003f00047c82 */ /* 0x000fe20008000000 */
[----:B------:R-:W-:Y:S01]  /*2240*/  LOP3.LUT R16, R3, 0x8, RZ, 0xc0, !PT ;  /* 0x0000000803107812 */ /* 0x000fe200078ec0ff */
[----:B------:R-:W-:Y:S01]  /*2250*/  IMAD.IADD R15, R13, 0x1, -R2 ;  /* 0x000000010d0f7824 */ /* 0x000fe200078e0a02 */
[----:B------:R-:W-:Y:S01]  /*2260*/  IADD3 R3, P0, R246, UR6, RZ ;  /* 0x00000006f6037c10 */ /* 0x000fe2000ff1e0ff */
[----:B------:R-:W-:Y:S01]  /*2270*/  IMAD.SHL.U32 R2, R12, 0x10, RZ ;  /* 0x000000100c027824 */ /* 0x000fe200078e00ff */
[----:B------:R-:W-:Y:S01]  /*2280*/  UMOV UR6, 0xffffffb0 ;  /* 0xffffffb000067882 */ /* 0x000fe20000000000 */
[C---:B-1----:R-:W-:Y:S01]  /*2290*/  IMAD.SHL.U32 R7, R15.reuse, 0x100, RZ ;  /* 0x000001000f077824 */ /* 0x042fe200078e00ff */
[----:B------:R-:W-:Y:S01]  /*22a0*/  LEA.HI R5, R15, R15, RZ, 0x1 ;  /* 0x0000000f0f057211 */ /* 0x000fe200078f08ff */
[----:B------:R-:W-:Y:S01]  /*22b0*/  UIMAD UR5, UR19, UR6, UR5 ;  /* 0x00000006130572a4 */ /* 0x000fe2000f8e0205 */
[----:B------:R-:W-:-:S02]  /*22c0*/  LOP3.LUT R2, R16, 0x70, R2, 0xf8, !PT ;  /* 0x0000007010027812 */ /* 0x000fc400078ef802 */
[----:B------:R-:W-:Y:S01]  /*22d0*/  IADD3.X R4, R250, UR7, RZ, P0, !PT ;  /* 0x00000007fa047c10 */ /* 0x000fe200087fe4ff */
[----:B------:R-:W-:Y:S01]  /*22e0*/  IMAD.SHL.U32 R6, R5, 0x100, RZ ;  /* 0x0000010005067824 */ /* 0x000fe200078e00ff */
[C---:B------:R-:W-:Y:S01]  /*22f0*/  LEA R10, P0, R3.reuse, c[0x0][0x280], 0x2 ;  /* 0x0000a000030a7a11 */ /* 0x040fe200078010ff */
[----:B------:R-:W-:Y:S01]  /*2300*/  IMAD.IADD R5, R230, 0x1, -R8 ;  /* 0x00000001e6057824 */ /* 0x000fe200078e0a08 */
[----:B------:R-:W-:Y:S01]  /*2310*/  LOP3.LUT R2, R2, 0x100, R7, 0xf8, !PT ;  /* 0x0000010002027812 */ /* 0x000fe200078ef807 */
[----:B------:R-:W-:Y:S01]  /*2320*/  @!P5 IMAD.SHL.U32 R7, R230, 0x10, RZ ;  /* 0x00000010e607d824 */ /* 0x000fe200078e00ff */
[----:B------:R-:W-:Y:S02]  /*2330*/  LEA.HI.X R11, R3, c[0x0][0x284], R4, 0x2, P0 ;  /* 0x0000a100030b7a11 */ /* 0x000fe400000f1404 */
        /* <DEDUP_REMOVED lines=19> */
[----:B------:R-:W-:Y:S01]  /*2470*/  IADD3 R6, R225, 0x21480, RZ ;  /* 0x00021480e1067810 */ /* 0x000fe20007ffe0ff */
[----:B------:R-:W-:Y:S01]  /*2480*/  IMAD.SHL.U32 R12, R23, 0x8, RZ ;  /* 0x00000008170c7824 */ /* 0x000fe200078e00ff */
[----:B------:R-:W-:-:S02]  /*2490*/  LOP3.LUT R4, R5, 0xf0, RZ, 0xc0, !PT ;  /* 0x000000f005047812 */ /* 0x000fc400078ec0ff */
[----:B------:R-:W-:Y:S02]  /*24a0*/  LOP3.LUT R5, R8, 0x7ffffffc, RZ, 0xc0, !PT ;  /* 0x7ffffffc08057812 */ /* 0x000fe400078ec0ff */
[----:B------:R-:W-:Y:S02]  /*24b0*/  IADD3 R226, R225, 0x215a0, RZ ;  /* 0x000215a0e1e27810 */ /* 0x000fe40007ffe0ff */
[----:B------:R-:W-:Y:S01]  /*24c0*/  @P0 IADD3 R226, R6, 0xe0, RZ ;  /* 0x000000e006e20810 */ /* 0x000fe20007ffe0ff */
[----:B-1----:R-:W-:Y:S01]  /*24d0*/  IMAD.IADD R11, R3, 0x1, -R5 ;  /* 0x00000001030b7824 */ /* 0x002fe200078e0a05 */
[----:B------:R-:W-:Y:S01]  /*24e0*/  SHF.R.S32.HI R3, RZ, 0x1f, R2 ;  /* 0x0000001fff037819 */ /* 0x000fe20000011402 */
[----:B------:R-:W-:Y:S01]  /*24f0*/  IMAD.SHL.U32 R7, R13, 0x100, RZ ;  /* 0x000001000d077824 */ /* 0x000fe200078e00ff */
[----:B------:R-:W-:Y:S02]  /*2500*/  LOP3.LUT R10, R4, R16, RZ, 0xfc, !PT ;  /* 0x00000010040a7212 */ /* 0x000fe400078efcff */
        /* <DEDUP_REMOVED lines=23> */
[----:B------:R-:W-:Y:S01]  /*2680*/  LOP3.LUT R4, R4, 0x8, R21, 0xf8, !PT ;  /* 0x0000000804047812 */ /* 0x000fe200078ef815 */
[----:B------:R-:W-:Y:S01]  /*2690*/  IMAD.SHL.U32 R212, R212, 0x2, RZ ;  /* 0x00000002d4d47824 */ /* 0x000fe200078e00ff */
[----:B------:R-:W-:Y:S01]  /*26a0*/  LOP3.LUT R10, R2, 0x18, R12, 0xf8, !PT ;  /* 0x00000018020a7812 */ /* 0x000fe200078ef80c */
[----:B------:R-:W-:Y:S01]  /*26b0*/  IMAD R11, R3, 0x4, R11 ;  /* 0x00000004030b7824 */ /* 0x000fe200078e020b */
[----:B------:R-:W-:Y:S01]  /*26c0*/  LOP3.LUT R214, R214, 0xfffffe00, RZ, 0xc0, !PT ;  /* 0xfffffe00d6d67812 */ /* 0x000fe200078ec0ff */
[----:B------:R-:W-:Y:S01]  /*26d0*/  IMAD.SHL.U32 R3, R5, 0x40, RZ ;  /* 0x0000004005037824 */ /* 0x000fe200078e00ff */
[----:B------:R-:W-:Y:S01]  /*26e0*/  SHF.R.U32.HI R215, RZ, 0x3, R9 ;  /* 0x00000003ffd77819 */ /* 0x000fe20000011609 */
[----:B------:R-:W-:Y:S01]  /*26f0*/  IMAD.SHL.U32 R2, R0, 0x8, RZ ;  /* 0x0000000800027824 */ /* 0x000fe200078e00ff */
[----:B------:R-:W-:Y:S01]  /*2700*/  LOP3.LUT P0, RZ, R18, 0x4, RZ, 0xc0, !PT ;  /* 0x0000000412ff7812 */ /* 0x000fe2000780c0ff */
[----:B------:R-:W-:Y:S01]  /*2710*/  IMAD.MOV.U32 R12, RZ, RZ, 0x20 ;  /* 0x00000020ff0c7424 */ /* 0x000fe200078e00ff */
[----:B------:R-:W-:Y:S01]  /*2720*/  LOP3.LUT R3, R3, 0x1c0, RZ, 0xc0, !PT ;  /* 0x000001c003037812 */ /* 0x000fe200078ec0ff */
[----:B------:R-:W-:Y:S01]  /*2730*/  IMAD.SHL.U32 R235, R11, 0x2, RZ ;  /* 0x000000020beb7824 */ /* 0x000fe200078e00ff */
[----:B------:R-:W-:-:S02]  /*2740*/  LOP3.LUT R6, R2, 0x8, RZ, 0xc0, !PT ;  /* 0x0000000802067812 */ /* 0x000fc400078ec0ff */
[-C--:B------:R-:W-:Y:S02]  /*2750*/  LOP3.LUT R2, R4, R7.reuse, RZ, 0x3c, !PT ;  /* 0x0000000704027212 */ /* 0x080fe400078e3cff */
        /* <DEDUP_REMOVED lines=36> */
.L_x_1182:
        /* <DEDUP_REMOVED lines=221> */
.L_x_1180:
[C---:B-1-34-:R-:W-:Y:S01]  /*3770*/  HMMA.16816.F32.BF16 R24, R104.reuse, R26, RZ ;  /* 0x0000001a6818723c */ /* 0x05afe200000418ff */
[----:B------:R-:W0:Y:S01]  /*3780*/  LDGDEPBAR ;  /* 0x00000000000079af */ /* 0x000e220000000000 */
[----:B------:R-:W-:Y:S02]  /*3790*/  UIMAD UR6, UR19, UR10, UR8 ;  /* 0x0000000a130672a4 */ /* 0x000fe4000f8e0208 */
[----:B------:R-:W-:Y:S02]  /*37a0*/  IMAD.IADD R0, R222, 0x1, R216 ;  /* 0x00000001de007824 */ /* 0x000fe400078e02d8 */
[----:B------:R-:W-:Y:S02]  /*37b0*/  ULEA UR6, UR11, UR6, 0x6 ;  /* 0x000000060b067291 */ /* 0x000fe4000f8e303f */
[C---:B------:R-:W-:Y:S02]  /*37c0*/  HMMA.16816.F32.BF16 R28, R104.reuse, R108, RZ ;  /* 0x0000006c681c723c */ /* 0x040fe400000418ff */
[----:B------:R-:W-:Y:S06]  /*37d0*/  UIADD3 UR6, UR6, -UR5, UR14 ;  /* 0x8000000506067290 */ /* 0x000fec000fffe00e */
        /* <DEDUP_REMOVED lines=51> */
[C---:B-1----:R-:W-:Y:S01]  /*3b10*/  HMMA.16816.F32.BF16 R28, R176.reuse, R2, R28 ;  /* 0x00000002b01c723c */ /* 0x042fe2000004181c */
[----:B------:R-:W1:Y:S07]  /*3b20*/  LDSM.16.M88.2 R2, [R211+0xb080] ;  /* 0x00b08000d302783b */ /* 0x000e6e0000000100 */
[C---:B---3--:R-:W-:Y:S01]  /*3b30*/  HMMA.16816.F32.BF16 R32, R176.reuse, R104, R32 ;  /* 0x00000068b020723c */ /* 0x048fe20000041820 */
[----:B------:R-:W3:Y:S07]  /*3b40*/  LDSM.16.M88.2 R104, [R211+0xb880] ;  /* 0x00b88000d368783b */ /* 0x000eee0000000100 */
[C---:B------:R-:W-:Y:S01]  /*3b50*/  HMMA.16816.F32.BF16 R36, R176.reuse, R180, R36 ;  /* 0x000000b4b024723c */ /* 0x040fe20000041824 */
[----:B------:R-:W-:Y:S07]  /*3b60*/  LDSM.16.M88.2 R180, [R210+0xb880] ;  /* 0x00b88000d2b4783b */ /* 0x000fee0000000100 */
        /* <DEDUP_REMOVED lines=12> */
[----:B------:R-:W-:Y:S04]  /*3c30*/  LDSM.16.M88.2 R106, [R208+0xc880] ;  /* 0x00c88000d06a783b */ /* 0x000fe80000000100 */
[----:B------:R-:W4:Y:S03]  /*3c40*/  LDSM.16.M88.4 R108, [R217+0x1f080] ;  /* 0x01f08000d96c783b */ /* 0x000f260000000200 */
[C---:B-----5:R-:W-:Y:S01]  /*3c50*/  HMMA.16816.F32.BF16 R24, R176.reuse, R172, R24 ;  /* 0x000000acb018723c */ /* 0x060fe20000041818 */
[----:B------:R-:W5:Y:S07]  /*3c60*/  LDSM.16.M88.2 R172, [R208+0xd080] ;  /* 0x00d08000d0ac783b */ /* 0x000f6e0000000100 */
[C---:B--2---:R-:W-:Y:S01]  /*3c70*/  HMMA.16816.F32.BF16 R28, R176.reuse, R174, R28 ;  /* 0x000000aeb01c723c */ /* 0x044fe2000004181c */
[----:B------:R-:W2:Y:S07]  /*3c80*/  LDSM.16.M88.2 R174, [R208+0xd880] ;  /* 0x00d88000d0ae783b */ /* 0x000eae0000000100 */
[C---:B-1----:R-:W-:Y:S01]  /*3c90*/  HMMA.16816.F32.BF16 R32, R176.reuse, R2, R32 ;  /* 0x00000002b020723c */ /* 0x042fe20000041820 */
[----:B------:R-:W1:Y:S07]  /*3ca0*/  LDSM.16.M88.2 R2, [R208+0xe080] ;  /* 0x00e08000d002783b */ /* 0x000e6e0000000100 */
[C---:B------:R-:W-:Y:S07]  /*3cb0*/  HMMA.16816.F32.BF16 R36, R176.reuse, R180, R36 ;  /* 0x000000b4b024723c */ /* 0x040fee0000041824 */
[----:B------:R-:W-:Y:S01]  /*3cc0*/  IADD3 R181, -R235, UR6, R228 ;  /* 0x00000006ebb57c10 */ /* 0x000fe2000fffe1e4 */
[----:B---3--:R-:W-:Y:S01]  /*3cd0*/  HMMA.16816.F32.BF16 R40, R176, R104, R40 ;  /* 0x00000068b028723c */ /* 0x008fe20000041828 */
[----:B------:R-:W3:Y:S03]  /*3ce0*/  LDSM.16.M88.2 R104, [R208+0xe880] ;  /* 0x00e88000d068783b */ /* 0x000ee60000000100 */
[----:B------:R-:W-:Y:S01]  /*3cf0*/  IMNMX R180, R234, R181, PT ;  /* 0x000000b5eab47217 */ /* 0x000fe20003800200 */
[----:B------:R-:W-:Y:S01]  /*3d00*/  LDSM.16.M88.4 R176, [R218+0x1f080] ;  /* 0x01f08000dab0783b */ /* 0x000fe20000000200 */
[----:B------:R-:W-:Y:S02]  /*3d10*/  IADD3 R181, R181, 0x8, RZ ;  /* 0x00000008b5b57810 */ /* 0x000fe40007ffe0ff */
[C---:B----4-:R-:W-:Y:S01]  /*3d20*/  HMMA.16816.F32.BF16 R24, R108.reuse, R106, R24 ;  /* 0x0000006a6c18723c */ /* 0x050fe20000041818 */
[----:B------:R-:W4:Y:S04]  /*3d30*/  LDSM.16.M88.2 R106, [R209+0xc880] ;  /* 0x00c88000d16a783b */ /* 0x000f280000000100 */
[C---:B------:R-:W-:Y:S02]  /*3d40*/  ISETP.GT.AND P0, PT, R180.reuse, RZ, PT ;  /* 0x000000ffb400720c */ /* 0x040fe40003f04270 */
[----:B------:R-:W-:Y:S01]  /*3d50*/  ISETP.GT.AND P5, PT, R180, 0x40, PT ;  /* 0x00000040b400780c */ /* 0x000fe20003fa4270 */
[C---:B-----5:R-:W-:Y:S01]  /*3d60*/  HMMA.16816.F32.BF16 R28, R108.reuse, R172, R28 ;  /* 0x000000ac6c1c723c */ /* 0x060fe2000004181c */
[----:B------:R-:W5:Y:S03]  /*3d70*/  LDSM.16.M88.2 R172, [R209+0xd080] ;  /* 0x00d08000d1ac783b */ /* 0x000f660000000100 */
[----:B------:R-:W-:Y:S02]  /*3d80*/  FSEL R4, R4, -INF , P0 ;  /* 0xff80000004047808 */ /* 0x000fe40000000000 */
[----:B------:R-:W-:Y:S02]  /*3d90*/  ISETP.GT.AND P0, PT, R180, 0x1, PT ;  /* 0x00000001b400780c */ /* 0x000fe40003f04270 */
[C---:B--2---:R-:W-:Y:S04]  /*3da0*/  HMMA.16816.F32.BF16 R32, R108.reuse, R174, R32 ;  /* 0x000000ae6c20723c */ /* 0x044fe80000041820 */
[--C-:B------:R-:W-:Y:S01]  /*3db0*/  FFMA.FTZ R4, R4, c[0x0][0x29c], -R188.reuse ;  /* 0x0000a70004047a23 */ /* 0x100fe200000108bc */
[----:B------:R-:W-:Y:S03]  /*3dc0*/  FSEL R20, R20, -INF , P5 ;  /* 0xff80000014147808 */ /* 0x000fe60002800000 */
[C---:B-1----:R-:W-:Y:S01]  /*3dd0*/  HMMA.16816.F32.BF16 R36, R108.reuse, R2, R36 ;  /* 0x000000026c24723c */ /* 0x042fe20000041824 */
[----:B------:R1:W-:Y:S01]  /*3de0*/  MUFU.EX2 R187, R4 ;  /* 0x0000000400bb7308 */ /* 0x0003e20000000800 */
[----:B------:R-:W2:Y:S06]  /*3df0*/  LDSM.16.M88.2 R2, [R209+0xd880] ;  /* 0x00d88000d102783b */ /* 0x000eac0000000100 */
[----:B---3--:R-:W-:Y:S01]  /*3e00*/  HMMA.16816.F32.BF16 R40, R108, R104, R40 ;  /* 0x000000686c28723c */ /* 0x008fe20000041828 */
[----:B------:R-:W-:Y:S07]  /*3e10*/  LDSM.16.M88.2 R108, [R211+0xc880] ;  /* 0x00c88000d36c783b */ /* 0x000fee0000000100 */
[C---:B----4-:R-:W-:Y:S08]  /*3e20*/  HMMA.16816.F32.BF16 R24, R176.reuse, R106, R24 ;  /* 0x0000006ab018723c */ /* 0x050ff00000041818 */
[C---:B-----5:R-:W-:Y:S04]  /*3e30*/  HMMA.16816.F32.BF16 R28, R176.reuse, R172, R28 ;  /* 0x000000acb01c723c */ /* 0x060fe8000004181c */
[----:B-1----:R-:W-:Y:S02]  /*3e40*/  FSEL R4, R5, -INF , P0 ;  /* 0xff80000005047808 */ /* 0x002fe40000000000 */
[----:B------:R-:W-:Y:S03]  /*3e50*/  ISETP.GT.AND P0, PT, R180, 0x10, PT ;  /* 0x00000010b400780c */ /* 0x000fe60003f04270 */
[--C-:B------:R-:W-:Y:S03]  /*3e60*/  FFMA.FTZ R4, R4, c[0x0][0x29c], -R188.reuse ;  /* 0x0000a70004047a23 */ /* 0x100fe600000108bc */
[----:B------:R-:W-:Y:S01]  /*3e70*/  FSEL R8, R8, -INF , P0 ;  /* 0xff80000008087808 */ /* 0x000fe20000000000 */
[----:B------:R1:W3:Y:S01]  /*3e80*/  MUFU.EX2 R186, R4 ;  /* 0x0000000400ba7308 */ /* 0x0002e20000000800 */
[----:B------:R-:W-:Y:S01]  /*3e90*/  ISETP.GT.AND P0, PT, R180, 0x11, PT ;  /* 0x00000011b400780c */ /* 0x000fe20003f04270 */
[C---:B--2---:R-:W-:Y:S03]  /*3ea0*/  HMMA.16816.F32.BF16 R32, R176.reuse, R2, R32 ;  /* 0x00000002b020723c */ /* 0x044fe60000041820 */
        /* <DEDUP_REMOVED lines=16> */
[----:B--2---:R-:W2:Y:S08]  /*3fb0*/  LDSM.16.M88.2 R8, [R209+0xe880] ;  /* 0x00e88000d108783b */ /* 0x004eb00000000100 */
[----:B------:R3:W-:Y:S01]  /*3fc0*/  MUFU.EX2 R182, R2 ;  /* 0x0000000200b67308 */ /* 0x0007e20000000800 */
[----:B----4-:R-:W4:Y:S04]  /*3fd0*/  LDSM.16.M88.4 R104, [R216+0x4000] ;  /* 0x00400000d868783b */ /* 0x010f280000000200 */
[----:B-----5:R-:W5:Y:S01]  /*3fe0*/  LDSM.16.M88.2 R12, [R211+0xd080] ;  /* 0x00d08000d30c783b */ /* 0x020f620000000100 */
[C---:B-1----:R-:W-:Y:S03]  /*3ff0*/  HMMA.16816.F32.BF16 R36, R176.reuse, R4, R36 ;  /* 0x00000004b024723c */ /* 0x042fe60000041824 */
[----:B---3--:R-:W1:Y:S04]  /*4000*/  LDSM.16.M88.2 R2, [R211+0xd880] ;  /* 0x00d88000d302783b */ /* 0x008e680000000100 */
[--C-:B------:R-:W-:Y:S01]  /*4010*/  FFMA.FTZ R4, R16, c[0x0][0x29c], -R188.reuse ;  /* 0x0000a70010047a23 */ /* 0x100fe200000108bc */
[----:B------:R-:W-:Y:S02]  /*4020*/  FSEL R16, R17, -INF , P0 ;  /* 0xff80000011107808 */ /* 0x000fe40000000000 */
[----:B------:R-:W-:Y:S01]  /*4030*/  ISETP.GT.AND P0, PT, R180, 0x41, PT ;  /* 0x00000041b400780c */ /* 0x000fe20003f04270 */
[----:B--2---:R-:W-:Y:S01]  /*4040*/  HMMA.16816.F32.BF16 R40, R176, R8, R40 ;  /* 0x00000008b028723c */ /* 0x004fe20000041828 */
        /* <DEDUP_REMOVED lines=307> */
.L_x_1181:
        /* <DEDUP_REMOVED lines=308> */
.L_x_1179:
[----:B------:R-:W-:Y:S05]  /*66c0*/  @P1 EXIT ;  /* 0x000000000000194d */ /* 0x000fea0003800000 */
[----:B------:R-:W-:Y:S01]  /*66d0*/  UMOV UR4, 0x1 ;  /* 0x0000000100047882 */ /* 0x000fe20000000000 */
[----:B------:R-:W-:Y:S01]  /*66e0*/  BAR.SYNC.DEFER_BLOCKING 0x1, 0x100 ;  /* 0x0044000000007b1d */ /* 0x000fe20000010000 */
[----:B------:R-:W-:-:S05]  /*66f0*/  ISETP.NE.AND P1, PT, R230, RZ, PT ;  /* 0x000000ffe600720c */ /* 0x000fca0003f25270 */
[----:B------:R-:W-:Y:S01]  /*6700*/  ULDC.64 UR6, c[0x0][0x338] ;  /* 0x0000ce0000067ab9 */ /* 0x000fe20000000a00 */
[----:B------:R-:W-:Y:S01]  /*6710*/  BSSY B0, `(.L_x_1183) ;  /* 0x0000020000007945 */ /* 0x000fe20003800000 */
[----:B------:R-:W-:Y:S02]  /*6720*/  UISETP.NE.AND UP0, UPT, UR4, UR6, UPT ;  /* 0x000000060400728c */ /* 0x000fe4000bf05270 */
[----:B------:R-:W-:Y:S02]  /*6730*/  ULDC UR5, c[0x0][0x358] ;  /* 0x0000d60000057ab9 */ /* 0x000fe40000000800 */
[----:B------:R-:W-:Y:S02]  /*6740*/  UIMAD.WIDE.U32 UR12, UR20, UR7, URZ ;  /* 0x00000007140c72a5 */ /* 0x000fe4000f8e003f */
[----:B------:R-:W-:Y:S02]  /*6750*/  UIMAD UR7, UR19, UR5, URZ ;  /* 0x00000005130772a4 */ /* 0x000fe4000f8e023f */
[----:B------:R-:W-:-:S02]  /*6760*/  ULDC UR11, c[0x0][0x2f4] ;  /* 0x0000bd00000b7ab9 */ /* 0x000fc40000000800 */
[----:B------:R-:W-:Y:S02]  /*6770*/  ULDC UR4, c[0x0][0x340] ;  /* 0x0000d00000047ab9 */ /* 0x000fe40000000800 */
[----:B------:R-:W-:Y:S02]  /*6780*/  UIMAD UR5, UR21, UR11, URZ ;  /* 0x0000000b150572a4 */ /* 0x000fe4000f8e023f */
[----:B------:R-:W-:Y:S02]  /*6790*/  UMOV UR8, UR20 ;  /* 0x0000001400087c82 */ /* 0x000fe40008000000 */
[----:B------:R-:W-:Y:S02]  /*67a0*/  UIMAD UR11, UR7, UR11, URZ ;  /* 0x0000000b070b72a4 */ /* 0x000fe4000f8e023f */
[----:B------:R-:W-:Y:S02]  /*67b0*/  @UP0 USHF.R.U32.HI UR8, URZ, UR4, UR13 ;  /* 0x000000043f080299 */ /* 0x000fe4000801160d */
[----:B------:R-:W-:-:S02]  /*67c0*/  USHF.R.S32.HI UR4, URZ, 0x1f, UR5 ;  /* 0x0000001f3f047899 */ /* 0x000fc40008011405 */
        /* <DEDUP_REMOVED lines=11> */
[----:B------:R-:W-:Y:S01]  /*6880*/  IMAD.U32 R4, RZ, RZ, UR4 ;  /* 0x00000004ff047e24 */ /* 0x000fe2000f8e00ff */
[----:B------:R-:W-:Y:S02]  /*6890*/  USHF.R.S32.HI UR6, URZ, 0x1f, UR21 ;  /* 0x0000001f3f067899 */ /* 0x000fe40008011415 */
[----:B------:R-:W-:Y:S01]  /*68a0*/  MOV R5, UR5 ;  /* 0x0000000500057c02 */ /* 0x000fe20008000f00 */
[----:B------:R-:W-:Y:S05]  /*68b0*/  @P1 BRA `(.L_x_1184) ;  /* 0x0000005000001947 */ /* 0x000fea0003800000 */
.L_x_1185:
[----:B------:R-:W2:Y:S01]  /*68c0*/  LDG.E.STRONG.GPU R0, [R4.64] ;  /* 0x0000001604007981 */ /* 0x000ea2000c1ef900 */
[----:B------:R-:W-:Y:S01]  /*68d0*/  YIELD ;  /* 0x0000000000007946 */ /* 0x000fe20003800000 */
[----:B--2---:R-:W-:Y:S01]  /*68e0*/  ISETP.NE.AND P0, PT, R0, UR11, PT ;  /* 0x0000000b00007c0c */ /* 0x004fe2000bf05270 */
[----:B------:R-:W-:-:S12]  /*68f0*/  CCTL.IVALL ;  /* 0x00000000ff00798f */ /* 0x000fd80002000000 */
[----:B------:R-:W-:Y:S05]  /*6900*/  @P0 BRA `(.L_x_1185) ;  /* 0xffffffb000000947 */ /* 0x000fea000383ffff */
.L_x_1184:
[----:B------:R-:W-:Y:S05]  /*6910*/  BSYNC B0 ;  /* 0x0000000000007941 */ /* 0x000fea0003800000 */
.L_x_1183:
[----:B------:R-:W-:Y:S01]  /*6920*/  MOV R10, 0xffffffff ;  /* 0xffffffff000a7802 */ /* 0x000fe20000000f00 */
[----:B------:R-:W-:Y:S05]  /*6930*/  BRA.CONV ~URZ, `(.L_x_1186) ;  /* 0x000000237f007947 */ /* 0x000fea000b800000 */
[----:B------:R-:W-:Y:S02]  /*6940*/  MOV R2, 0x6960 ;  /* 0x0000696000027802 */ /* 0x000fe40000000f00 */
[----:B------:R-:W-:Y:S05]  /*6950*/  CALL.REL.NOINC `($__internal_10_$__cuda_sm70_warpsync) ;  /* 0x00000cb000007944 */ /* 0x000fea0003c00000 */
.L_x_1186:
        /* <DEDUP_REMOVED lines=81> */
[----:B------:R-:W-:Y:S05]  /*6e70*/  CALL.REL.NOINC `($__internal_10_$__cuda_sm70_warpsync) ;  /* 0x0000079000007944 */ /* 0x000fea0003c00000 */
.L_x_1187:
        /* <DEDUP_REMOVED lines=12> */
.L_x_1189:
[----:B------:R-:W-:Y:S05]  /*6f40*/  BSYNC B0 ;  /* 0x0000000000007941 */ /* 0x000fea0003800000 */
.L_x_1188:
[----:B------:R-:W-:Y:S01]  /*6f50*/  ULDC.64 UR4, c[0x0][0x348] ;  /* 0x0000d20000047ab9 */ /* 0x000fe20000000a00 */
[----:B------:R-:W-:Y:S01]  /*6f60*/  BSSY B0, `(.L_x_1190) ;  /* 0x000000b000007945 */ /* 0x000fe20003800000 */
[----:B------:R-:W-:-:S04]  /*6f70*/  UIADD3 UR4, UP0, UR7, UR4, URZ ;  /* 0x0000000407047290 */ /* 0x000fc8000ff1e03f */
[----:B------:R-:W-:Y:S02]  /*6f80*/  UIADD3.X UR5, UR9, UR5, URZ, UP0, !UPT ;  /* 0x0000000509057290 */ /* 0x000fe400087fe43f */
[----:B--2---:R-:W-:-:S04]  /*6f90*/  MOV R4, UR4 ;  /* 0x0000000400047c02 */ /* 0x004fc80008000f00 */
[----:B------:R-:W-:Y:S01]  /*6fa0*/  MOV R5, UR5 ;  /* 0x0000000500057c02 */ /* 0x000fe20008000f00 */
[----:B------:R-:W-:Y:S05]  /*6fb0*/  @P1 BRA `(.L_x_1191) ;  /* 0x0000005000001947 */ /* 0x000fea0003800000 */
.L_x_1192:
[----:B------:R-:W2:Y:S01]  /*6fc0*/  LDG.E.STRONG.GPU R0, [R4.64] ;  /* 0x0000001604007981 */ /* 0x000ea2000c1ef900 */
[----:B------:R-:W-:Y:S01]  /*6fd0*/  YIELD ;  /* 0x0000000000007946 */ /* 0x000fe20003800000 */
[----:B--2---:R-:W-:Y:S01]  /*6fe0*/  ISETP.NE.AND P0, PT, R0, UR11, PT ;  /* 0x0000000b00007c0c */ /* 0x004fe2000bf05270 */
[----:B------:R-:W-:-:S12]  /*6ff0*/  CCTL.IVALL ;  /* 0x00000000ff00798f */ /* 0x000fd80002000000 */
[----:B------:R-:W-:Y:S05]  /*7000*/  @P0 BRA `(.L_x_1192) ;  /* 0xffffffb000000947 */ /* 0x000fea000383ffff */
.L_x_1191:
[----:B------:R-:W-:Y:S05]  /*7010*/  BSYNC B0 ;  /* 0x0000000000007941 */ /* 0x000fea0003800000 */
.L_x_1190:
[----:B------:R-:W-:Y:S05]  /*7020*/  BRA.CONV ~URZ, `(.L_x_1193) ;  /* 0x000000237f007947 */ /* 0x000fea000b800000 */
[----:B-1----:R-:W-:Y:S02]  /*7030*/  MOV R2, 0x7050 ;  /* 0x0000705000027802 */ /* 0x002fe40000000f00 */
[----:B------:R-:W-:Y:S05]  /*7040*/  CALL.REL.NOINC `($__internal_10_$__cuda_sm70_warpsync) ;  /* 0x000005c000007944 */ /* 0x000fea0003c00000 */
.L_x_1193:
        /* <DEDUP_REMOVED lines=8> */
[----:B------:R-:W-:Y:S01]  /*70d0*/  UIMAD UR4, UR6, UR4, URZ ;  /* 0x00000004060472a4 */ /* 0x000fe2000f8e023f */
[----:B------:R-:W-:Y:S01]  /*70e0*/  IMAD.U32 R0, RZ, RZ, UR21 ;  /* 0x00000015ff007e24 */ /* 0x000fe2000f8e00ff */
        /* <DEDUP_REMOVED lines=69> */
[----:B-1----:R-:W-:Y:S05]  /*7540*/  CALL.REL.NOINC `($__internal_10_$__cuda_sm70_warpsync) ;  /* 0x000000c000007944 */ /* 0x002fea0003c00000 */
.L_x_1194:
        /* <DEDUP_REMOVED lines=12> */
        .weak           $__internal_10_$__cuda_sm70_warpsync
        .type           $__internal_10_$__cuda_sm70_warpsync,@function
        .size           $__internal_10_$__cuda_sm70_warpsync,(.L_x_1424 - $__internal_10_$__cuda_sm70_warpsync)
$__internal_10_$__cuda_sm70_warpsync:
[----:B------:R-:W-:Y:S01]  /*7610*/  MOV R3, 0x0 ;  /* 0x0000000000037802 */ /* 0x000fe20000000f00 */
[----:B------:R-:W-:Y:S04]  /*7620*/  WARPSYNC R10 ;  /* 0x0000000a00007348 */ /* 0x000fe80003800000 */
[----:B------:R-:W-:Y:S05]  /*7630*/  RET.REL.NODEC R2 `(_ZN7cutlass13device_kernelIN5flash19enable_sm80_to_sm89INS1_16FlashAttnBwdSm80INS1_25CollectiveMainloopBwdSm80ILi2ELi1EN4cute5tupleIJNS5_1CILi64EEENS7_ILi80EEENS7_ILi192EEEEEENS_10bfloat16_tEfNS_4arch4Sm80ELb1ELb0ELb0ELb0ELb1ELb0ELb1ELb0ELi2ELi4ELi2ELi2ELb0EEENS1_24CollectiveEpilogueBwdGQAISB_fSE_Li256ELb0ELb1EEENS1_25SingleTileBwdLPTSchedulerILb0ELi80ELb1EEEEEEEEEvNT_6ParamsE) ;  /* 0xffff89c002007950 */ /* 0x000fea0003c3ffff */
.L_x_1195:
        /* <DEDUP_REMOVED lines=12> */
.L_x_1424:


//--------------------- .text._ZN7cutlass13device_kernelIN5flash22FlashAttnBwdPreprocessIN4cute5tupleIJNS3_1CILi64EEENS5_ILi192EEEEEENS_10bfloat16_tEfNS_4arch4Sm80ELb1ELb0EEEEEvNT_6ParamsE --------------------------
	.section	.text._ZN7cutlass13device_kernelIN5flash22FlashAttnBwdPreprocessIN4cute5tupleIJNS3_1CILi64EEENS5_ILi192EEEEEENS_10bfloat16_tEfNS_4arch4Sm80ELb1ELb0EEEEEvNT_6ParamsE,"ax",@progbits
	.sectioninfo	@"SHI_REGISTERS=84"
	.align	128
.text._ZN7cutlass13device_kernelIN5flash22FlashAttnBwdPreprocessIN4cute5tupleIJNS3_1CILi64EEENS5_ILi192EEEEEENS_10bfloat16_tEfNS_4arch4Sm80ELb1ELb0EEEEEvNT_6ParamsE:
        .type           _ZN7cutlass13device_kernelIN5flash22FlashAttnBwdPreprocessIN4cute5tupleIJNS3_1CILi64EEENS5_ILi192EEEEEENS_10bfloat16_tEfNS_4arch4Sm80ELb1ELb0EEEEEvNT_6ParamsE,@function
        .size           _ZN7cutlass13device_kernelIN5flash22FlashAttnBwdPreprocessIN4cute5tupleIJNS3_1CILi64EEENS5_ILi192EEEEEENS_10bfloat16_tEfNS_4arch4Sm80ELb1ELb0EEEEEvNT_6ParamsE,(.L_x_1426 - _ZN7cutlass13device_kernelIN5flash22FlashAttnBwdPreprocessIN4cute5tupleIJNS3_1CILi64EEENS5_ILi192EEEEEENS_10bfloat16_tEfNS_4arch4Sm80ELb1ELb0EEEEEvNT_6ParamsE)
        .other          _ZN7cutlass13device_kernelIN5flash22FlashAttnBwdPreprocessIN4cute5tupleIJNS3_1CILi64EEENS5_ILi192EEEEEENS_10bfloat16_tEfNS_4arch4Sm80ELb1ELb0EEEEEvNT_6ParamsE,@"STO_CUDA_ENTRY STV_DEFAULT"
_ZN7cutlass13device_kernelIN5flash22FlashAttnBwdPreprocessIN4cute5tupleIJNS3_1CILi64EEENS5_ILi192EEEEEENS_10bfloat16_tEfNS_4arch4Sm80ELb1ELb0EEEEEvNT_6ParamsE:
[----:B------:R-:W-:Y:S02]  /*0000*/  IMAD.MOV.U32 R1, RZ, RZ, c[0x0][0x28] ;  /* 0x00000a00ff017624 */ /* 0x000fe400078e00ff */
[----:B------:R-:W0:Y:S01]  /*0010*/  S2R R55, SR_CTAID.X ;  /* 0x0000000000377919 */ /* 0x000e220000002500 */
[----:B------:R-:W-:Y:S01]  /*0020*/  IMAD.MOV.U32 R72, RZ, RZ, 0x7f800000 ;  /* 0x7f800000ff487424 */ /* 0x000fe200078e00ff */
[----:B------:R-:W-:Y:S02]  /*0030*/  ULDC.64 UR6, c[0x0][0x118] ;  /* 0x0000460000067ab9 */ /* 0x000fe40000000a00 */
[----:B------:R-:W1:Y:S04]  /*0040*/  S2R R57, SR_TID.X ;  /* 0x0000000000397919 */ /* 0x000e680000002100 */
[----:B------:R-:W2:Y:S04]  /*0050*/  S2R R59, SR_CTAID.Y ;  /* 0x00000000003b7919 */ /* 0x000ea80000002600 */
[----:B------:R-:W3:Y:S01]  /*0060*/  S2R R0, SR_CTAID.Z ;  /* 0x0000000000007919 */ /* 0x000ee20000002700 */
[----:B0-----:R-:W-:-:S05]  /*0070*/  IMAD.SHL.U32 R2, R55, 0x40, RZ ;  /* 0x0000004037027824 */ /* 0x001fca00078e00ff */
[----:B------:R-:W-:Y:S02]  /*0080*/  IADD3 R61, -R2, c[0x0][0x168], RZ ;  /* 0x00005a00023d7a10 */ /* 0x000fe40007ffe1ff */
[----:B--2---:R-:W-:Y:S02]  /*0090*/  SHF.R.S32.HI R54, RZ, 0x1f, R59 ;  /* 0x0000001fff367819 */ /* 0x004fe4000001143b */
[C---:B-1----:R-:W-:Y:S02]  /*00a0*/  ISETP.GE.AND P0, PT, R57.reuse, R61, PT ;  /* 0x0000003d3900720c */ /* 0x042fe40003f06270 */
[----:B---3--:R-:W-:Y:S02]  /*00b0*/  SHF.R.S32.HI R56, RZ, 0x1f, R0 ;  /* 0x0000001fff387819 */ /* 0x008fe40000011400 */
[----:B------:R-:W-:-:S13]  /*00c0*/  ISETP.GT.OR P0, PT, R57, 0x3f, P0 ;  /* 0x0000003f3900780c */ /* 0x000fda0000704670 */
[----:B------:R-:W-:Y:S01]  /*00d0*/  @!P0 SHF.R.S32.HI R5, RZ, 0x1f, R57 ;  /* 0x0000001fff058819 */ /* 0x000fe20000011439 */
[----:B------:R-:W-:Y:S01]  /*00e0*/  @!P0 IMAD R6, R54, c[0x0][0x1e0], RZ ;  /* 0x0000780036068a24 */ /* 0x000fe200078e02ff */
[----:B------:R-:W-:Y:S01]  /*00f0*/  @!P0 IADD3 R4, P1, R2, R57, RZ ;  /* 0x0000003902048210 */ /* 0x000fe20007f3e0ff */
[----:B------:R-:W-:Y:S02]  /*0100*/  @!P0 IMAD R9, R56, c[0x0][0x1e8], RZ ;  /* 0x00007a0038098a24 */ /* 0x000fe400078e02ff */
[----:B------:R-:W-:Y:S01]  /*0110*/  @!P0 IMAD R7, R59, c[0x0][0x1e4], R6 ;  /* 0x000079003b078a24 */ /* 0x000fe200078e0206 */
[----:B------:R-:W-:Y:S01]  /*0120*/  @!P0 LEA.HI.X.SX32 R5, R2, R5, 0x1, P1 ;  /* 0x0000000502058211 */ /* 0x000fe200008f0eff */
[----:B------:R-:W-:-:S04]  /*0130*/  @!P0 IMAD R9, R0, c[0x0][0x1ec], R9 ;  /* 0x00007b0000098a24 */ /* 0x000fc800078e0209 */
[----:B------:R-:W-:-:S05]  /*0140*/  @!P0 IMAD.WIDE.U32 R4, R59, c[0x0][0x1e0], R4 ;  /* 0x000078003b048a25 */ /* 0x000fca00078e0004 */
[----:B------:R-:W-:-:S05]  /*0150*/  @!P0 IADD3 R5, R5, R7, RZ ;  /* 0x0000000705058210 */ /* 0x000fca0007ffe0ff */
[----:B------:R-:W-:-:S04]  /*0160*/  @!P0 IMAD.WIDE.U32 R4, R0, c[0x0][0x1e8], R4 ;  /* 0x00007a0000048a25 */ /* 0x000fc800078e0004 */
[----:B------:R-:W-:Y:S01]  /*0170*/  @!P0 IMAD.IADD R5, R5, 0x1, R9 ;  /* 0x0000000105058824 */ /* 0x000fe200078e0209 */
[----:B------:R-:W-:-:S04]  /*0180*/  @!P0 LEA R6, P1, R4, c[0x0][0x1d8], 0x2 ;  /* 0x0000760004068a11 */ /* 0x000fc800078210ff */
[----:B------:R-:W-:Y:S02]  /*0190*/  @!P0 LEA.HI.X R7, R4, c[0x0][0x1dc], R5, 0x2, P1 ;  /* 0x0000770004078a11 */ /* 0x000fe400008f1405 */
[----:B------:R-:W-:-:S03]  /*01a0*/  SHF.R.S32.HI R4, RZ, 0x1f, R57 ;  /* 0x0000001fff047819 */ /* 0x000fc60000011439 */
[----:B------:R0:W5:Y:S01]  /*01b0*/  @!P0 LDG.E R72, [R6.64] ;  /* 0x0000000606488981 */ /* 0x000162000c1e1900 */
[-C--:B------:R-:W-:Y:S01]  /*01c0*/  LEA.HI R52, R4, R57.reuse, RZ, 0x3 ;  /* 0x0000003904347211 */ /* 0x080fe200078f18ff */
[C---:B------:R-:W-:Y:S01]  /*01d0*/  IMAD R4, R54.reuse, c[0x0][0x180], RZ ;  /* 0x0000600036047a24 */ /* 0x040fe200078e02ff */
[----:B------:R-:W-:Y:S01]  /*01e0*/  BSSY B0, `(.L_x_1196) ;  /* 0x0000033000007945 */ /* 0x000fe20003800000 */
[----:B------:R-:W-:Y:S01]  /*01f0*/  IMAD R8, R54, c[0x0][0x1a0], RZ ;  /* 0x0000680036087a24 */ /* 0x000fe200078e02ff */
[----:B------:R-:W-:Y:S01]  /*0200*/  LOP3.LUT R60, R52, 0xfffffff8, RZ, 0xc0, !PT ;  /* 0xfffffff8343c7812 */ /* 0x000fe200078ec0ff */
[C---:B------:R-:W-:Y:S01]  /*0210*/  IMAD R31, R59.reuse, c[0x0][0x184], R4 ;  /* 0x000061003b1f7a24 */ /* 0x040fe200078e0204 */
[----:B------:R-:W-:Y:S01]  /*0220*/  SHF.R.S32.HI R52, RZ, 0x3, R52 ;  /* 0x00000003ff347819 */ /* 0x000fe20000011434 */
[----:B------:R-:W-:Y:S01]  /*0230*/  IMAD R25, R56, c[0x0][0x188], RZ ;  /* 0x0000620038197a24 */ /* 0x000fe200078e02ff */
[----:B------:R-:W-:Y:S01]  /*0240*/  IADD3 R60, -R60, R57, RZ ;  /* 0x000000393c3c7210 */ /* 0x000fe20007ffe1ff */
[C---:B------:R-:W-:Y:S01]  /*0250*/  IMAD R9, R59.reuse, c[0x0][0x1a4], R8 ;  /* 0x000069003b097a24 */ /* 0x040fe200078e0208 */
[-C--:B------:R-:W-:Y:S01]  /*0260*/  ISETP.GE.AND P0, PT, R52, R61.reuse, PT ;  /* 0x0000003d3400720c */ /* 0x080fe20003f06270 */
[----:B------:R-:W-:Y:S01]  /*0270*/  IMAD R35, R0, c[0x0][0x18c], R25 ;  /* 0x0000630000237a24 */ /* 0x000fe200078e0219 */
[----:B------:R-:W-:Y:S01]  /*0280*/  IADD3 R58, R52, 0x20, RZ ;  /* 0x00000020343a7810 */ /* 0x000fe20007ffe0ff */
[----:B------:R-:W-:Y:S01]  /*0290*/  IMAD.SHL.U32 R62, R60, 0x8, RZ ;  /* 0x000000083c3e7824 */ /* 0x000fe200078e00ff */
[----:B0-----:R-:W-:Y:S01]  /*02a0*/  CS2R R6, SRZ ;  /* 0x0000000000067805 */ /* 0x001fe2000001ff00 */
[----:B------:R-:W-:Y:S01]  /*02b0*/  CS2R R10, SRZ ;  /* 0x00000000000a7805 */ /* 0x000fe2000001ff00 */
[----:B------:R-:W-:Y:S01]  /*02c0*/  CS2R R12, SRZ ;  /* 0x00000000000c7805 */ /* 0x000fe2000001ff00 */
[----:B------:R-:W-:Y:S01]  /*02d0*/  CS2R R14, SRZ ;  /* 0x00000000000e7805 */ /* 0x000fe2000001ff00 */
[--C-:B------:R-:W-:Y:S01]  /*02e0*/  SHF.R.S32.HI R63, RZ, 0x1f, R62.reuse ;  /* 0x0000001fff3f7819 */ /* 0x100fe2000001143e */
[----:B------:R-:W-:Y:S01]  /*02f0*/  CS2R R16, SRZ ;  /* 0x0000000000107805 */ /* 0x000fe2000001ff00 */
[----:B------:R-:W-:Y:S01]  /*0300*/  CS2R R18, SRZ ;  /* 0x0000000000127805 */ /* 0x000fe2000001ff00 */
[----:B------:R-:W-:Y:S01]  /*0310*/  CS2R R20, SRZ ;  /* 0x0000000000147805 */ /* 0x000fe2000001ff00 */
[----:B------:R-:W-:Y:S01]  /*0320*/  CS2R R22, SRZ ;  /* 0x0000000000167805 */ /* 0x000fe2000001ff00 */
[----:B------:R-:W-:Y:S01]  /*0330*/  IMAD.WIDE.U32 R4, R59, c[0x0][0x180], R62 ;  /* 0x000060003b047a25 */ /* 0x000fe200078e003e */
[----:B------:R-:W-:Y:S01]  /*0340*/  ISETP.GE.AND P1, PT, R58, R61, PT ;  /* 0x0000003d3a00720c */ /* 0x000fe20003f26270 */
[----:B------:R-:W-:Y:S01]  /*0350*/  CS2R R24, SRZ ;  /* 0x0000000000187805 */ /* 0x000fe2000001ff00 */
[----:B------:R-:W-:Y:S01]  /*0360*/  SHF.R.S32.HI R53, RZ, 0x1f, R52 ;  /* 0x0000001fff357819 */ /* 0x000fe20000011434 */
[----:B------:R-:W-:Y:S01]  /*0370*/  IMAD.IADD R31, R5, 0x1, R31 ;  /* 0x00000001051f7824 */ /* 0x000fe200078e021f */
[----:B------:R-:W-:Y:S01]  /*0380*/  CS2R R26, SRZ ;  /* 0x00000000001a7805 */ /* 0x000fe2000001ff00 */
[----:B------:R-:W-:-:S02]  /*0390*/  IMAD.MOV.U32 R30, RZ, RZ, R4 ;  /* 0x000000ffff1e7224 */ /* 0x000fc400078e0004 */
[----:B------:R-:W-:Y:S01]  /*03a0*/  IMAD.WIDE.U32 R66, R59, c[0x0][0x1a0], R62 ;  /* 0x000068003b427a25 */ /* 0x000fe200078e003e */
[----:B------:R-:W-:-:S03]  /*03b0*/  CS2R R4, SRZ ;  /* 0x0000000000047805 */ /* 0x000fc6000001ff00 */
[----:B------:R-:W-:Y:S01]  /*03c0*/  IMAD.WIDE.U32 R30, R0, c[0x0][0x188], R30 ;  /* 0x00006200001e7a25 */ /* 0x000fe200078e001e */
[----:B------:R-:W-:Y:S02]  /*03d0*/  IADD3 R67, R67, R9, RZ ;  /* 0x0000000943437210 */ /* 0x000fe40007ffe0ff */
[----:B------:R-:W-:Y:S01]  /*03e0*/  CS2R R8, SRZ ;  /* 0x0000000000087805 */ /* 0x000fe2000001ff00 */
[----:B------:R-:W-:Y:S01]  /*03f0*/  IMAD.IADD R35, R31, 0x1, R35 ;  /* 0x000000011f237824 */ /* 0x000fe200078e0223 */
[----:B------:R-:W-:Y:S05]  /*0400*/  @P0 BRA `(.L_x_1197) ;  /* 0x0000010000000947 */ /* 0x000fea0003800000 */
[----:B------:R-:W-:Y:S01]  /*0410*/  IMAD.WIDE R28, R55, 0x40, R52 ;  /* 0x00000040371c7825 */ /* 0x000fe200078e0234 */
[----:B------:R-:W-:Y:S02]  /*0420*/  MOV R34, R30 ;  /* 0x0000001e00227202 */ /* 0x000fe40000000f00 */
[C---:B------:R-:W-:Y:S01]  /*0430*/  IADD3 R36, R62.reuse, 0x40, RZ ;  /* 0x000000403e247810 */ /* 0x040fe20007ffe0ff */
[----:B------:R-:W-:Y:S01]  /*0440*/  IMAD R29, R29, c[0x0][0x178], RZ ;  /* 0x00005e001d1d7a24 */ /* 0x000fe200078e02ff */
[----:B------:R-:W-:Y:S01]  /*0450*/  IADD3 R37, R62, 0x80, RZ ;  /* 0x000000803e257810 */ /* 0x000fe20007ffe0ff */
[----:B------:R-:W-:Y:S01]  /*0460*/  IMAD.WIDE.U32 R32, R28, c[0x0][0x178], R34 ;  /* 0x00005e001c207a25 */ /* 0x000fe200078e0022 */
[----:B------:R-:W-:-:S02]  /*0470*/  ISETP.GE.AND P3, PT, R36, c[0x0][0x16c], PT ;  /* 0x00005b0024007a0c */ /* 0x000fc40003f66270 */
[----:B------:R-:W-:Y:S01]  /*0480*/  ISETP.GE.AND P2, PT, R62, c[0x0][0x16c], PT ;  /* 0x00005b003e007a0c */ /* 0x000fe20003f46270 */
[----:B------:R-:W-:Y:S01]  /*0490*/  IMAD R29, R28, c[0x0][0x17c], R29 ;  /* 0x00005f001c1d7a24 */ /* 0x000fe200078e021d */
[----:B------:R-:W-:Y:S02]  /*04a0*/  ISETP.GE.AND P4, PT, R37, c[0x0][0x16c], PT ;  /* 0x00005b0025007a0c */ /* 0x000fe40003f86270 */
[----:B------:R-:W-:Y:S01]  /*04b0*/  LEA R28, P5, R32, c[0x0][0x160], 0x1 ;  /* 0x00005800201c7a11 */ /* 0x000fe200078a08ff */
[----:B------:R-:W-:-:S05]  /*04c0*/  IMAD.IADD R29, R33, 0x1, R29 ;  /* 0x00000001211d7824 */ /* 0x000fca00078e021d */
[----:B------:R-:W-:-:S05]  /*04d0*/  LEA.HI.X R29, R32, c[0x0][0x164], R29, 0x1, P5 ;  /* 0x00005900201d7a11 */ /* 0x000fca00028f0c1d */
[----:B------:R0:W5:Y:S04]  /*04e0*/  @!P2 LDG.E.128 R4, [R28.64] ;  /* 0x000000061c04a981 */ /* 0x000168000c1e1d00 */
[----:B------:R0:W5:Y:S04]  /*04f0*/  @!P3 LDG.E.128 R8, [R28.64+0x80] ;  /* 0x000080061c08b981 */ /* 0x000168000c1e1d00 */
[----:B------:R0:W5:Y:S02]  /*0500*/  @!P4 LDG.E.128 R20, [R28.64+0x100] ;  /* 0x000100061c14c981 */ /* 0x000164000c1e1d00 */
.L_x_1197:
[----:B------:R-:W-:Y:S05]  /*0510*/  BSYNC B0 ;  /* 0x0000000000007941 */ /* 0x000fea0003800000 */
.L_x_1196:
[----:B------:R-:W-:Y:S01]  /*0520*/  BSSY B0, `(.L_x_1198) ;  /* 0x0000014000007945 */ /* 0x000fe20003800000 */
[----:B------:R-:W-:Y:S05]  /*0530*/  @P1 BRA `(.L_x_1199) ;  /* 0x0000012000001947 */ /* 0x000fea0003800000 */
[----:B0-----:R-:W-:Y:S01]  /*0540*/  IMAD.WIDE R28, R55, 0x40, R52 ;  /* 0x00000040371c7825 */ /* 0x001fe200078e0234 */
[----:B------:R-:W-:-:S02]  /*0550*/  MOV R31, R35 ;  /* 0x00000023001f7202 */ /* 0x000fc40000000f00 */
[----:B------:R-:W-:Y:S02]  /*0560*/  IADD3 R32, R62, 0x40, RZ ;  /* 0x000000403e207810 */ /* 0x000fe40007ffe0ff */
[----:B------:R-:W-:Y:S02]  /*0570*/  IADD3 R33, P2, R28, 0x20, RZ ;  /* 0x000000201c217810 */ /* 0x000fe40007f5e0ff */
[----:B------:R-:W-:Y:S02]  /*0580*/  IADD3 R34, R62, 0x80, RZ ;  /* 0x000000803e227810 */ /* 0x000fe40007ffe0ff */
        /* <DEDUP_REMOVED lines=10> */
[----:B------:R0:W5:Y:S04]  /*0630*/  @!P3 LDG.E.128 R12, [R28.64] ;  /* 0x000000061c0cb981 */ /* 0x000168000c1e1d00 */
[----:B------:R0:W5:Y:S04]  /*0640*/  @!P4 LDG.E.128 R16, [R28.64+0x80] ;  /* 0x000080061c10c981 */ /* 0x000168000c1e1d00 */
[----:B------:R0:W5:Y:S02]  /*0650*/  @!P5 LDG.E.128 R24, [R28.64+0x100] ;  /* 0x000100061c18d981 */ /* 0x000164000c1e1d00 */
.L_x_1199:
[----:B------:R-:W-:Y:S05]  /*0660*/  BSYNC B0 ;  /* 0x0000000000007941 */ /* 0x000fea0003800000 */
.L_x_1198:
[----:B------:R-:W-:Y:S01]  /*0670*/  IMAD R49, R56, c[0x0][0x1a8], RZ ;  /* 0x00006a0038317a24 */ /* 0x000fe200078e02ff */
[----:B------:R-:W-:Y:S01]  /*0680*/  BSSY B0, `(.L_x_1200) ;  /* 0x0000033000007945 */ /* 0x000fe20003800000 */
[C---:B------:R-:W-:Y:S01]  /*0690*/  IMAD.WIDE.U32 R66, R0.reuse, c[0x0][0x1a8], R66 ;  /* 0x00006a0000427a25 */ /* 0x040fe200078e0042 */
[----:B0-----:R-:W-:Y:S01]  /*06a0*/  CS2R R28, SRZ ;  /* 0x00000000001c7805 */ /* 0x001fe2000001ff00 */
[----:B------:R-:W-:Y:S01]  /*06b0*/  CS2R R30, SRZ ;  /* 0x00000000001e7805 */ /* 0x000fe2000001ff00 */
[----:B------:R-:W-:Y:S01]  /*06c0*/  CS2R R32, SRZ ;  /* 0x0000000000207805 */ /* 0x000fe2000001ff00 */
[----:B------:R-:W-:Y:S01]  /*06d0*/  IMAD R65, R0, c[0x0][0x1ac], R49 ;  /* 0x00006b0000417a24 */ /* 0x000fe200078e0231 */
        /* <DEDUP_REMOVED lines=9> */
[----:B------:R-:W-:Y:S01]  /*0770*/  IMAD.IADD R65, R67, 0x1, R65 ;  /* 0x0000000143417824 */ /* 0x000fe200078e0241 */
[----:B------:R-:W-:Y:S05]  /*0780*/  @P0 BRA `(.L_x_1201) ;  /* 0x0000022000000947 */ /* 0x000fea0003800000 */
[C---:B------:R-:W-:Y:S02]  /*0790*/  ISETP.GE.AND P2, PT, R62.reuse, c[0x0][0x16c], PT ;  /* 0x00005b003e007a0c */ /* 0x040fe40003f46270 */
[----:B------:R-:W-:-:S02]  /*07a0*/  IADD3 R64, R62, 0x40, RZ ;  /* 0x000000403e407810 */ /* 0x000fc40007ffe0ff */
[----:B------:R-:W-:Y:S02]  /*07b0*/  IADD3 R68, R62, 0x80, RZ ;  /* 0x000000803e447810 */ /* 0x000fe40007ffe0ff */
[----:B------:R-:W-:Y:S02]  /*07c0*/  ISETP.GE.AND P3, PT, R64, c[0x0][0x16c], PT ;  /* 0x00005b0040007a0c */ /* 0x000fe40003f66270 */
[----:B------:R-:W-:-:S05]  /*07d0*/  ISETP.GE.AND P5, PT, R68, c[0x0][0x16c], PT ;  /* 0x00005b0044007a0c */ /* 0x000fca0003fa6270 */
[----:B------:R-:W-:Y:S01]  /*07e0*/  @!P2 IMAD.WIDE R70, R55, 0x40, R52 ;  /* 0x000000403746a825 */ /* 0x000fe200078e0234 */
[----:B------:R-:W-:-:S03]  /*07f0*/  @!P2 MOV R64, R66 ;  /* 0x000000420040a202 */ /* 0x000fc60000000f00 */
[----:B------:R-:W-:Y:S02]  /*0800*/  @!P2 IMAD R71, R71, c[0x0][0x198], RZ ;  /* 0x000066004747aa24 */ /* 0x000fe400078e02ff */
[----:B------:R-:W-:-:S04]  /*0810*/  @!P3 IMAD.WIDE R74, R55, 0x40, R52 ;  /* 0x00000040374ab825 */ /* 0x000fc800078e0234 */
[----:B------:R-:W-:-:S04]  /*0820*/  @!P2 IMAD.WIDE.U32 R68, R70, c[0x0][0x198], R64 ;  /* 0x000066004644aa25 */ /* 0x000fc800078e0040 */
[----:B------:R-:W-:Y:S02]  /*0830*/  @!P2 IMAD R73, R70, c[0x0][0x19c], R71 ;  /* 0x000067004649aa24 */ /* 0x000fe400078e0247 */
[----:B------:R-:W-:-:S03]  /*0840*/  @!P5 IMAD.WIDE R76, R55, 0x40, R52 ;  /* 0x00000040374cd825 */ /* 0x000fc600078e0234 */
[----:B------:R-:W-:Y:S01]  /*0850*/  @!P2 IADD3 R69, R69, R73, RZ ;  /* 0x000000494545a210 */ /* 0x000fe20007ffe0ff */
[----:B------:R-:W-:Y:S02]  /*0860*/  @!P3 IMAD R75, R75, c[0x0][0x198], RZ ;  /* 0x000066004b4bba24 */ /* 0x000fe400078e02ff */
[----:B------:R-:W-:Y:S02]  /*0870*/  @!P3 IMAD.MOV.U32 R70, RZ, RZ, R66 ;  /* 0x000000ffff46b224 */ /* 0x000fe400078e0042 */
[----:B------:R-:W-:Y:S02]  /*0880*/  @!P3 IMAD.MOV.U32 R71, RZ, RZ, R65 ;  /* 0x000000ffff47b224 */ /* 0x000fe400078e0041 */
[----:B------:R-:W-:Y:S02]  /*0890*/  @!P5 IMAD R79, R77, c[0x0][0x198], RZ ;  /* 0x000066004d4fda24 */ /* 0x000fe400078e02ff */
[----:B------:R-:W-:-:S04]  /*08a0*/  @!P3 IMAD.WIDE.U32 R70, R74, c[0x0][0x198], R70 ;  /* 0x000066004a46ba25 */ /* 0x000fc800078e0046 */
[----:B------:R-:W-:Y:S01]  /*08b0*/  @!P3 IMAD R77, R74, c[0x0][0x19c], R75 ;  /* 0x000067004a4dba24 */ /* 0x000fe200078e024b */
[----:B------:R-:W-:Y:S01]  /*08c0*/  @!P5 MOV R74, R66 ;  /* 0x00000042004ad202 */ /* 0x000fe20000000f00 */
[----:B------:R-:W-:Y:S01]  /*08d0*/  @!P5 IMAD.MOV.U32 R75, RZ, RZ, R65 ;  /* 0x000000ffff4bd224 */ /* 0x000fe200078e0041 */
[----:B------:R-:W-:Y:S01]  /*08e0*/  @!P3 LEA R78, P4, R70, c[0x0][0x190], 0x1 ;  /* 0x00006400464eba11 */ /* 0x000fe200078808ff */
[C---:B------:R-:W-:Y:S02]  /*08f0*/  @!P5 IMAD R79, R76.reuse, c[0x0][0x19c], R79 ;  /* 0x000067004c4fda24 */ /* 0x040fe400078e024f */
[----:B------:R-:W-:Y:S01]  /*0900*/  @!P5 IMAD.WIDE.U32 R74, R76, c[0x0][0x198], R74 ;  /* 0x000066004c4ada25 */ /* 0x000fe200078e004a */
[----:B------:R-:W-:-:S03]  /*0910*/  @!P2 LEA R76, P0, R68, c[0x0][0x190], 0x1 ;  /* 0x00006400444caa11 */ /* 0x000fc600078008ff */
[----:B------:R-:W-:Y:S01]  /*0920*/  @!P3 IMAD.IADD R71, R71, 0x1, R77 ;  /* 0x000000014747b824 */ /* 0x000fe200078e024d */
[----:B------:R-:W-:Y:S02]  /*0930*/  @!P5 LEA R80, P6, R74, c[0x0][0x190], 0x1 ;  /* 0x000064004a50da11 */ /* 0x000fe400078c08ff */
[----:B------:R-:W-:Y:S02]  /*0940*/  @!P5 IADD3 R73, R75, R79, RZ ;  /* 0x0000004f4b49d210 */ /* 0x000fe40007ffe0ff */
[----:B------:R-:W-:Y:S02]  /*0950*/  @!P2 LEA.HI.X R77, R68, c[0x0][0x194], R69, 0x1, P0 ;  /* 0x00006500444daa11 */ /* 0x000fe400000f0c45 */
[----:B------:R-:W-:Y:S02]  /*0960*/  @!P3 LEA.HI.X R79, R70, c[0x0][0x194], R71, 0x1, P4 ;  /* 0x00006500464fba11 */ /* 0x000fe400020f0c47 */
[----:B------:R-:W-:Y:S01]  /*0970*/  @!P5 LEA.HI.X R81, R74, c[0x0][0x194], R73, 0x1, P6 ;  /* 0x000065004a51da11 */ /* 0x000fe200030f0c49 */
[----:B------:R0:W5:Y:S04]  /*0980*/  @!P2 LDG.E.128 R28, [R76.64] ;  /* 0x000000064c1ca981 */ /* 0x000168000c1e1d00 */
[----:B------:R0:W5:Y:S04]  /*0990*/  @!P3 LDG.E.128 R32, [R78.64+0x80] ;  /* 0x000080064e20b981 */ /* 0x000168000c1e1d00 */
[----:B------:R0:W5:Y:S02]  /*09a0*/  @!P5 LDG.E.128 R44, [R80.64+0x100] ;  /* 0x00010006502cd981 */ /* 0x000164000c1e1d00 */
.L_x_1201:
[----:B------:R-:W-:Y:S05]  /*09b0*/  BSYNC B0 ;  /* 0x0000000000007941 */ /* 0x000fea0003800000 */
.L_x_1200:
[----:B------:R-:W-:Y:S01]  /*09c0*/  BSSY B0, `(.L_x_1202) ;  /* 0x0000014000007945 */ /* 0x000fe20003800000 */
[----:B------:R-:W-:Y:S05]  /*09d0*/  @P1 BRA `(.L_x_1203) ;  /* 0x0000012000001947 */ /* 0x000fea0003800000 */
[----:B------:R-:W-:Y:S01]  /*09e0*/  IMAD.WIDE R68, R55, 0x40, R52 ;  /* 0x0000004037447825 */ /* 0x000fe200078e0234 */
[----:B------:R-:W-:-:S02]  /*09f0*/  MOV R64, R66 ;  /* 0x0000004200407202 */ /* 0x000fc40000000f00 */
[----:B------:R-:W-:Y:S02]  /*0a00*/  IADD3 R66, R62, 0x40, RZ ;  /* 0x000000403e427810 */ /* 0x000fe40007ffe0ff */
[----:B------:R-:W-:Y:S02]  /*0a10*/  IADD3 R67, P0, R68, 0x20, RZ ;  /* 0x0000002044437810 */ /* 0x000fe40007f1e0ff */
[C---:B------:R-:W-:Y:S02]  /*0a20*/  IADD3 R68, R62.reuse, 0x80, RZ ;  /* 0x000000803e447810 */ /* 0x040fe40007ffe0ff */
        /* <DEDUP_REMOVED lines=10> */
[----:B------:R1:W5:Y:S04]  /*0ad0*/  @!P1 LDG.E.128 R36, [R62.64] ;  /* 0x000000063e249981 */ /* 0x000368000c1e1d00 */
[----:B------:R1:W5:Y:S04]  /*0ae0*/  @!P2 LDG.E.128 R40, [R62.64+0x80] ;  /* 0x000080063e28a981 */ /* 0x000368000c1e1d00 */
[----:B------:R1:W5:Y:S02]  /*0af0*/  @!P3 LDG.E.128 R48, [R62.64+0x100] ;  /* 0x000100063e30b981 */ /* 0x000364000c1e1d00 */
.L_x_1203:
[----:B------:R-:W-:Y:S05]  /*0b00*/  BSYNC B0 ;  /* 0x0000000000007941 */ /* 0x000fea0003800000 */
.L_x_1202:
[----:B-1---5:R-:W-:Y:S01]  /*0b10*/  LOP3.LUT R63, R4, 0xffff0000, RZ, 0xc0, !PT ;  /* 0xffff0000043f7812 */ /* 0x022fe200078ec0ff */
[----:B------:R-:W-:Y:S01]  /*0b20*/  IMAD.U32 R62, R5, 0x10000, RZ ;  /* 0x00010000053e7824 */ /* 0x000fe200078e00ff */
[----:B0-----:R-:W-:Y:S01]  /*0b30*/  LOP3.LUT R78, R28, 0xffff0000, RZ, 0xc0, !PT ;  /* 0xffff00001c4e7812 */ /* 0x001fe200078ec0ff */
[----:B------:R-:W-:Y:S01]  /*0b40*/  IMAD.U32 R67, R29, 0x10000, RZ ;  /* 0x000100001d437824 */ /* 0x000fe200078e00ff */
[----:B------:R-:W-:Y:S01]  /*0b50*/  LOP3.LUT R79, R12, 0xffff0000, RZ, 0xc0, !PT ;  /* 0xffff00000c4f7812 */ /* 0x000fe200078ec0ff */
[----:B------:R-:W-:Y:S01]  /*0b60*/  IMAD.U32 R69, R31, 0x10000, RZ ;  /* 0x000100001f457824 */ /* 0x000fe200078e00ff */
[----:B------:R-:W-:Y:S01]  /*0b70*/  LOP3.LUT R80, R36, 0xffff0000, RZ, 0xc0, !PT ;  /* 0xffff000024507812 */ /* 0x000fe200078ec0ff */
[----:B------:R-:W-:Y:S01]  /*0b80*/  FMUL.FTZ R78, R63, R78 ;  /* 0x0000004e3f4e7220 */ /* 0x000fe20000410000 */
[----:B------:R-:W-:Y:S01]  /*0b90*/  SHF.L.U32 R4, R4, 0x10, RZ ;  /* 0x0000001004047819 */ /* 0x000fe200000006ff */
[----:B------:R-:W-:Y:S01]  /*0ba0*/  IMAD.U32 R63, R36, 0x10000, RZ ;  /* 0x00010000243f7824 */ /* 0x000fe200078e00ff */
[----:B------:R-:W-:Y:S01]  /*0bb0*/  SHF.L.U32 R65, R28, 0x10, RZ ;  /* 0x000000101c417819 */ /* 0x000fe200000006ff */
[----:B------:R-:W-:Y:S01]  /*0bc0*/  FMUL.FTZ R79, R79, R80 ;  /* 0x000000504f4f7220 */ /* 0x000fe20000410000 */
[----:B------:R-:W-:Y:S01]  /*0bd0*/  SHF.L.U32 R12, R12, 0x10, RZ ;  /* 0x000000100c0c7819 */ /* 0x000fe200000006ff */
[----:B------:R-:W-:Y:S01]  /*0be0*/  IMAD.U32 R73, R33, 0x10000, RZ ;  /* 0x0001000021497824 */ /* 0x000fe200078e00ff */
[----:B------:R-:W-:Y:S01]  /*0bf0*/  LOP3.LUT R5, R5, 0xffff0000, RZ, 0xc0, !PT ;  /* 0xffff000005057812 */ /* 0x000fe200078ec0ff */
[----:B------:R-:W-:Y:S01]  /*0c00*/  FFMA.FTZ R78, R4, R65, R78 ;  /* 0x00000041044e7223 */ /* 0x000fe2000001004e */
[----:B------:R-:W-:Y:S01]  /*0c10*/  SHF.L.U32 R4, R13, 0x10, RZ ;  /* 0x000000100d047819 */ /* 0x000fe200000006ff */
[----:B------:R-:W-:Y:S01]  /*0c20*/  IMAD.U32 R65, R37, 0x10000, RZ ;  /* 0x0001000025417824 */ /* 0x000fe200078e00ff */
[----:B------:R-:W-:Y:S01]  /*0c30*/  LOP3.LUT R64, R29, 0xffff0000, RZ, 0xc0, !PT ;  /* 0xffff00001d407812 */ /* 0x000fe200078ec0ff */
[----:B------:R-:W-:Y:S01]  /*0c40*/  FFMA.FTZ R63, R12, R63, R79 ;  /* 0x0000003f0c3f7223 */ /* 0x000fe2000001004f */
[----:B------:R-:W-:Y:S01]  /*0c50*/  LOP3.LUT R12, R13, 0xffff0000, RZ, 0xc0, !PT ;  /* 0xffff00000d0c7812 */ /* 0x000fe200078ec0ff */
[----:B------:R-:W-:Y:S01]  /*0c60*/  FFMA.FTZ R62, R62, R67, R78 ;  /* 0x000000433e3e7223 */ /* 0x000fe2000001004e */
[----:B------:R-:W-:Y:S01]  /*0c70*/  LOP3.LUT R37, R37, 0xffff0000, RZ, 0xc0, !PT ;  /* 0xffff000025257812 */ /* 0x000fe200078ec0ff */
[----:B------:R-:W-:Y:S01]  /*0c80*/  FFMA.FTZ R63, R4, R65, R63 ;  /* 0x00000041043f7223 */ /* 0x000fe2000001003f */
[----:B------:R-:W-:Y:S01]  /*0c90*/  SHF.L.U32 R29, R6, 0x10, RZ ;  /* 0x00000010061d7819 */ /* 0x000fe200000006ff */
[----:B------:R-:W-:Y:S01]  /*0ca0*/  FFMA.FTZ R5, R5, R64, R62 ;  /* 0x0000004005057223 */ /* 0x000fe2000001003e */
[----:B------:R-:W-:Y:S01]  /*0cb0*/  SHF.L.U32 R76, R30, 0x10, RZ ;  /* 0x000000101e4c7819 */ /* 0x000fe200000006ff */
[----:B------:R-:W-:Y:S01]  /*0cc0*/  IMAD.U32 R13, R38, 0x10000, RZ ;  /* 0x00010000260d7824 */ /* 0x000fe200078e00ff */
[----:B------:R-:W-:Y:S01]  /*0cd0*/  SHF.L.U32 R4, R14, 0x10, RZ ;  /* 0x000000100e047819 */ /* 0x000fe200000006ff */
[----:B------:R-:W-:Y:S01]  /*0ce0*/  FFMA.FTZ R37, R12, R37, R63 ;  /* 0x000000250c257223 */ /* 0x000fe2000001003f */
[----:B------:R-:W-:Y:S01]  /*0cf0*/  LOP3.LUT R28, R6, 0xffff0000, RZ, 0xc0, !PT ;  /* 0xffff0000061c7812 */ /* 0x000fe200078ec0ff */
[----:B------:R-:W-:Y:S01]  /*0d00*/  FFMA.FTZ R29, R29, R76, R5 ;  /* 0x0000004c1d1d7223 */ /* 0x000fe20000010005 */
[----:B------:R-:W-:Y:S01]  /*0d10*/  LOP3.LUT R71, R30, 0xffff0000, RZ, 0xc0, !PT ;  /* 0xffff00001e477812 */ /* 0x000fe200078ec0ff */
[----:B------:R-:W-:Y:S01]  /*0d20*/  FFMA.FTZ R37, R4, R13, R37 ;  /* 0x0000000d04257223 */ /* 0x000fe20000010025 */
[----:B------:R-:W-:Y:S01]  /*0d30*/  LOP3.LUT R5, R14, 0xffff0000, RZ, 0xc0, !PT ;  /* 0xffff00000e057812 */ /* 0x000fe200078ec0ff */
        /* <DEDUP_REMOVED lines=11> */
[----:B------:R-:W-:Y:S01]  /*0df0*/  LOP3.LUT R39, R39, 0xffff0000, RZ, 0xc0, !PT ;  /* 0xffff000027277812 */ /* 0x000fe200078ec0ff */
[----:B------:R-:W-:Y:S01]  /*0e00*/  FFMA.FTZ R6, R7, R66, R6 ;  /* 0x0000004207067223 */ /* 0x000fe20000010006 */
[----:B------:R-:W-:Y:S01]  /*0e10*/  SHF.L.U32 R31, R8, 0x10, RZ ;  /* 0x00000010081f7819 */ /* 0x000fe200000006ff */
[----:B------:R-:W-:Y:S01]  /*0e20*/  IMAD.U32 R7, R40, 0x10000, RZ ;  /* 0x0001000028077824 */ /* 0x000fe200078e00ff */
[----:B------:R-:W-:Y:S01]  /*0e30*/  SHF.L.U32 R74, R32, 0x10, RZ ;  /* 0x00000010204a7819 */ /* 0x000fe200000006ff */
        /* <DEDUP_REMOVED lines=27> */
[----:B------:R-:W-:Y:S01]  /*0ff0*/  SHF.L.U32 R7, R42, 0x10, RZ ;  /* 0x000000102a077819 */ /* 0x000fe200000006ff */
[----:B------:R-:W-:Y:S01]  /*1000*/  FFMA.FTZ R8, R32, R77, R8 ;  /* 0x0000004d20087223 */ /* 0x000fe20000010008 */
[----:B------:R-:W-:Y:S01]  /*1010*/  LOP3.LUT R33, R10, 0xffff0000, RZ, 0xc0, !PT ;  /* 0xffff00000a217812 */ /* 0x000fe200078ec0ff */
[----:B------:R-:W-:Y:S01]  /*1020*/  IMAD.U32 R10, R11, 0x10000, RZ ;  /* 0x000100000b0a7824 */ /* 0x000fe200078e00ff */
[----:B------:R-:W-:Y:S01]  /*1030*/  LOP3.LUT R34, R34, 0xffff0000, RZ, 0xc0, !PT ;  /* 0xffff000022227812 */ /* 0x000fe200078ec0ff */
[----:B------:R-:W-:Y:S01]  /*1040*/  FFMA.FTZ R16, R4, R7, R16 ;  /* 0x0000000704107223 */ /* 0x000fe20000010010 */
[----:B------:R-:W-:Y:S01]  /*1050*/  LOP3.LUT R5, R18, 0xffff0000, RZ, 0xc0, !PT ;  /* 0xffff000012057812 */ /* 0x000fe200078ec0ff */
[----:B------:R-:W-:Y:S01]  /*1060*/  IMAD.U32 R7, R21, 0x10000, RZ ;  /* 0x0001000015077824 */ /* 0x000fe200078e00ff */
[----:B------:R-:W-:Y:S01]  /*1070*/  LOP3.LUT R12, R42, 0xffff0000, RZ, 0xc0, !PT ;  /* 0xffff00002a0c7812 */ /* 0x000fe200078ec0ff */
[----:B------:R-:W-:Y:S01]  /*1080*/  FFMA.FTZ R33, R33, R34, R8 ;  /* 0x0000002221217223 */ /* 0x000fe20000010008 */
[----:B------:R-:W-:Y:S01]  /*1090*/  LOP3.LUT R70, R11, 0xffff0000, RZ, 0xc0, !PT ;  /* 0xffff00000b467812 */ /* 0x000fe200078ec0ff */
[C---:B------:R-:W-:Y:S01]  /*10a0*/  IMAD.U32 R11, R35.reuse, 0x10000, RZ ;  /* 0x00010000230b7824 */ /* 0x040fe200078e00ff */
        /* <DEDUP_REMOVED lines=45> */
[----:B------:R-:W-:Y:S01]  /*1380*/  BSSY B0, `(.L_x_1204) ;  /* 0x0000030000007945 */ /* 0x000fe20003800000 */
        /* <DEDUP_REMOVED lines=8> */
[----:B------:R-:W-:-:S03]  /*1410*/  ISETP.NE.AND P0, PT, R60, RZ, PT ;  /* 0x000000ff3c00720c */ /* 0x000fc60003f05270 */
[----:B------:R-:W-:Y:S01]  /*1420*/  FFMA.FTZ R6, R27, R6, R4 ;  /* 0x000000061b067223 */ /* 0x000fe20000010004 */
[----:B------:R-:W0:Y:S04]  /*1430*/  SHFL.BFLY PT, R5, R8, 0x4, 0x1f ;  /* 0x0c801f0008057f89 */ /* 0x000e2800000e0000 */
[----:B------:R-:W1:Y:S01]  /*1440*/  SHFL.BFLY PT, R7, R6, 0x4, 0x1f ;  /* 0x0c801f0006077f89 */ /* 0x000e6200000e0000 */
[----:B0-----:R-:W-:Y:S01]  /*1450*/  FADD.FTZ R5, R8, R5 ;  /* 0x0000000508057221 */ /* 0x001fe20000010000 */
[----:B------:R-:W-:Y:S01]  /*1460*/  SHF.L.U32 R8, R57, 0x2, RZ ;  /* 0x0000000239087819 */ /* 0x000fe200000006ff */
[----:B-1----:R-:W-:-:S03]  /*1470*/  FADD.FTZ R10, R6, R7 ;  /* 0x00000007060a7221 */ /* 0x002fc60000010000 */
[----:B------:R-:W0:Y:S01]  /*1480*/  SHFL.BFLY PT, R4, R5, 0x2, 0x1f ;  /* 0x0c401f0005047f89 */ /* 0x000e2200000e0000 */
[----:B------:R-:W-:-:S03]  /*1490*/  SHF.R.S32.HI R14, RZ, 0x1f, R8 ;  /* 0x0000001fff0e7819 */ /* 0x000fc60000011408 */
[----:B------:R-:W1:Y:S01]  /*14a0*/  SHFL.BFLY PT, R7, R10, 0x2, 0x1f ;  /* 0x0c401f000a077f89 */ /* 0x000e6200000e0000 */
[----:B0-----:R-:W-:Y:S02]  /*14b0*/  FADD.FTZ R4, R5, R4 ;  /* 0x0000000405047221 */ /* 0x001fe40000010000 */
[----:B-1----:R-:W-:-:S03]  /*14c0*/  FADD.FTZ R11, R10, R7 ;  /* 0x000000070a0b7221 */ /* 0x002fc60000010000 */
[----:B------:R-:W0:Y:S01]  /*14d0*/  SHFL.BFLY PT, R9, R4, 0x1, 0x1f ;  /* 0x0c201f0004097f89 */ /* 0x000e2200000e0000 */
[----:B------:R-:W-:Y:S02]  /*14e0*/  IMAD R7, R55, 0x3000, RZ ;  /* 0x0000300037077824 */ /* 0x000fe400078e02ff */
[----:B------:R-:W-:Y:S01]  /*14f0*/  IMAD R10, R54, c[0x0][0x220], RZ ;  /* 0x00008800360a7a24 */ /* 0x000fe200078e02ff */
[----:B------:R-:W1:Y:S02]  /*1500*/  SHFL.BFLY PT, R12, R11, 0x1, 0x1f ;  /* 0x0c201f000b0c7f89 */ /* 0x000e6400000e0000 */
[----:B------:R-:W-:-:S04]  /*1510*/  IADD3 R6, P1, R7, R8, RZ ;  /* 0x0000000807067210 */ /* 0x000fc80007f3e0ff */
[----:B------:R-:W-:Y:S01]  /*1520*/  LEA.HI.X.SX32 R7, R7, R14, 0x1, P1 ;  /* 0x0000000e07077211 */ /* 0x000fe200008f0eff */
[----:B0-----:R-:W-:Y:S02]  /*1530*/  FADD.FTZ R13, R4, R9 ;  /* 0x00000009040d7221 */ /* 0x001fe40000010000 */
[----:B-1----:R-:W-:Y:S01]  /*1540*/  FADD.FTZ R12, R11, R12 ;  /* 0x0000000c0b0c7221 */ /* 0x002fe20000010000 */
[----:B------:R-:W-:Y:S05]  /*1550*/  @P0 BRA `(.L_x_1205) ;  /* 0x0000012000000947 */ /* 0x000fea0003800000 */
[----:B------:R-:W-:Y:S01]  /*1560*/  SHF.R.S32.HI R3, RZ, 0x1f, R2 ;  /* 0x0000001fff037819 */ /* 0x000fe20000011402 */
[----:B------:R-:W-:Y:S01]  /*1570*/  IMAD R4, R54, c[0x0][0x1c8], RZ ;  /* 0x0000720036047a24 */ /* 0x000fe200078e02ff */
[----:B------:R-:W-:-:S03]  /*1580*/  ISETP.GE.AND P1, PT, R52, R61, PT ;  /* 0x0000003d3400720c */ /* 0x000fc60003f26270 */
[C---:B------:R-:W-:Y:S02]  /*1590*/  IMAD R9, R59.reuse, c[0x0][0x1cc], R4 ;  /* 0x000073003b097a24 */ /* 0x040fe400078e0204 */
[----:B------:R-:W-:-:S04]  /*15a0*/  IMAD.WIDE.U32 R4, R59, c[0x0][0x1c8], R2 ;  /* 0x000072003b047a25 */ /* 0x000fc800078e0002 */
[----:B------:R-:W-:Y:S02]  /*15b0*/  IMAD.IADD R5, R5, 0x1, R9 ;  /* 0x0000000105057824 */ /* 0x000fe400078e0209 */
[----:B------:R-:W-:Y:S02]  /*15c0*/  IMAD R9, R56, c[0x0][0x1d0], RZ ;  /* 0x0000740038097a24 */ /* 0x000fe400078e02ff */
[----:B------:R-:W-:-:S04]  /*15d0*/  IMAD.WIDE.U32 R4, R0, c[0x0][0x1d0], R4 ;  /* 0x0000740000047a25 */ /* 0x000fc800078e0004 */
[----:B------:R-:W-:Y:S01]  /*15e0*/  IMAD R9, R0, c[0x0][0x1d4], R9 ;  /* 0x0000750000097a24 */ /* 0x000fe200078e0209 */
[----:B------:R-:W-:-:S04]  /*15f0*/  IADD3 R8, P0, R52, R4, RZ ;  /* 0x0000000434087210 */ /* 0x000fc80007f1e0ff */
[----:B------:R-:W-:Y:S02]  /*1600*/  IADD3.X R5, R53, R5, R9, P0, !PT ;  /* 0x0000000535057210 */ /* 0x000fe400007fe409 */
[----:B------:R-:W-:Y:S02]  /*1610*/  LEA R4, P2, R8, c[0x0][0x1b0], 0x2 ;  /* 0x00006c0008047a11 */ /* 0x000fe400078410ff */
[----:B------:R-:W-:Y:S02]  /*1620*/  ISETP.GE.AND P0, PT, R58, R61, PT ;  /* 0x0000003d3a00720c */ /* 0x000fe40003f06270 */
[----:B------:R-:W-:Y:S02]  /*1630*/  LEA.HI.X R5, R8, c[0x0][0x1b4], R5, 0x2, P2 ;  /* 0x00006d0008057a11 */ /* 0x000fe400010f1405 */
[----:B------:R-:W-:Y:S02]  /*1640*/  FSEL R9, R13, RZ, !P1 ;  /* 0x000000ff0d097208 */ /* 0x000fe40004800000 */
[----:B------:R-:W-:-:S03]  /*1650*/  FSEL R11, R12, RZ, !P0 ;  /* 0x000000ff0c0b7208 */ /* 0x000fc60004000000 */
[----:B------:R0:W-:Y:S04]  /*1660*/  STG.E [R4.64], R9 ;  /* 0x0000000904007986 */ /* 0x0001e8000c101906 */
[----:B------:R0:W-:Y:S02]  /*1670*/  STG.E [R4.64+0x80], R11 ;  /* 0x0000800b04007986 */ /* 0x0001e4000c101906 */
.L_x_1205:
[----:B------:R-:W-:Y:S05]  /*1680*/  BSYNC B0 ;  /* 0x0000000000007941 */ /* 0x000fea0003800000 */
.L_x_1204:
[----:B------:R-:W-:Y:S01]  /*1690*/  ULDC UR4, c[0x0][0x168] ;  /* 0x00005a0000047ab9 */ /* 0x000fe20000000800 */
[C---:B0-----:R-:W-:Y:S01]  /*16a0*/  IMAD.WIDE.U32 R4, R59.reuse, c[0x0][0x220], R6 ;  /* 0x000088003b047a25 */ /* 0x041fe200078e0006 */
[----:B------:R-:W-:Y:S01]  /*16b0*/  UIADD3 UR4, UR4, 0x3f, URZ ;  /* 0x0000003f04047890 */ /* 0x000fe2000fffe03f */
[----:B------:R-:W-:Y:S01]  /*16c0*/  ISETP.NE.U32.AND P1, PT, RZ, c[0x0][0x238], PT ;  /* 0x00008e00ff007a0c */ /* 0x000fe20003f25070 */
[----:B------:R-:W-:Y:S01]  /*16d0*/  BSSY B0, `(.L_x_1206) ;  /* 0x0000023000007945 */ /* 0x000fe20003800000 */
[----:B------:R-:W-:Y:S01]  /*16e0*/  IMAD R9, R59, c[0x0][0x224], R10 ;  /* 0x000089003b097a24 */ /* 0x000fe200078e020a */
[----:B------:R-:W-:Y:S01]  /*16f0*/  USHF.R.S32.HI UR5, URZ, 0x1f, UR4 ;  /* 0x0000001f3f057899 */ /* 0x000fe20008011404 */
[----:B------:R-:W-:Y:S01]  /*1700*/  IMAD R7, R56, c[0x0][0x228], RZ ;  /* 0x00008a0038077a24 */ /* 0x000fe200078e02ff */
[----:B------:R-:W-:-:S02]  /*1710*/  ISETP.NE.AND.EX P1, PT, RZ, c[0x0][0x23c], PT, P1 ;  /* 0x00008f00ff007a0c */ /* 0x000fc40003f25310 */
[----:B------:R-:W-:Y:S01]  /*1720*/  ULEA.HI UR5, UR5, UR4, URZ, 0x6 ;  /* 0x0000000405057291 */ /* 0x000fe2000f8f303f */
[----:B------:R-:W-:Y:S01]  /*1730*/  IADD3 R5, R5, R9, RZ ;  /* 0x0000000905057210 */ /* 0x000fe20007ffe0ff */
[C---:B------:R-:W-:Y:S01]  /*1740*/  IMAD R7, R0.reuse, c[0x0][0x22c], R7 ;  /* 0x00008b0000077a24 */ /* 0x040fe200078e0207 */
[----:B------:R-:W-:Y:S01]  /*1750*/  ISETP.NE.OR P1, PT, R57, RZ, !P1 ;  /* 0x000000ff3900720c */ /* 0x000fe20004f25670 */
[----:B------:R-:W-:Y:S02]  /*1760*/  ULOP3.LUT UR5, UR5, 0xffffffc0, URZ, 0xc0, !UPT ;  /* 0xffffffc005057892 */ /* 0x000fe4000f8ec03f */
[----:B------:R-:W-:-:S04]  /*1770*/  IMAD.WIDE.U32 R4, R0, c[0x0][0x228], R4 ;  /* 0x00008a0000047a25 */ /* 0x000fc800078e0004 */
[----:B------:R-:W-:Y:S01]  /*1780*/  IADD3 R6, -R2, UR5, RZ ;  /* 0x0000000502067c10 */ /* 0x000fe2000fffe1ff */
[----:B------:R-:W-:Y:S01]  /*1790*/  IMAD.IADD R5, R5, 0x1, R7 ;  /* 0x0000000105057824 */ /* 0x000fe200078e0207 */
[C---:B------:R-:W-:Y:S02]  /*17a0*/  LEA R8, P2, R4.reuse, c[0x0][0x208], 0x2 ;  /* 0x0000820004087a11 */ /* 0x040fe400078410ff */
[C---:B------:R-:W-:Y:S02]  /*17b0*/  ISETP.GE.AND P0, PT, R57.reuse, R6, PT ;  /* 0x000000063900720c */ /* 0x040fe40003f06270 */
[----:B------:R-:W-:Y:S02]  /*17c0*/  LEA.HI.X R9, R4, c[0x0][0x20c], R5, 0x2, P2 ;  /* 0x0000830004097a11 */ /* 0x000fe400010f1405 */
[----:B------:R-:W-:-:S13]  /*17d0*/  ISETP.GT.OR P0, PT, R57, 0x3f, P0 ;  /* 0x0000003f3900780c */ /* 0x000fda0000704670 */
[----:B------:R-:W-:Y:S05]  /*17e0*/  @P0 BRA `(.L_x_1207) ;  /* 0x0000011000000947 */ /* 0x000fea0003800000 */
[----:B------:R-:W-:Y:S01]  /*17f0*/  SHF.R.S32.HI R3, RZ, 0x1f, R57 ;  /* 0x0000001fff037819 */ /* 0x000fe20000011439 */
[----:B------:R-:W-:Y:S01]  /*1800*/  IMAD R54, R54, c[0x0][0x1f8], RZ ;  /* 0x00007e0036367a24 */ /* 0x000fe200078e02ff */
[----:B------:R-:W-:Y:S01]  /*1810*/  IADD3 R4, P0, R2, R57, RZ ;  /* 0x0000003902047210 */ /* 0x000fe20007f1e0ff */
[----:B------:R-:W-:Y:S02]  /*1820*/  FMUL.FTZ R6, R72, 1.4426950216293334961 ;  /* 0x3fb8aa3b48067820 */ /* 0x000fe40000410000 */
[----:B------:R-:W-:Y:S01]  /*1830*/  IMAD R7, R59, c[0x0][0x1fc], R54 ;  /* 0x00007f003b077a24 */ /* 0x000fe200078e0236 */
[----:B------:R-:W-:Y:S02]  /*1840*/  LEA.HI.X.SX32 R5, R2, R3, 0x1, P0 ;  /* 0x0000000302057211 */ /* 0x000fe400000f0eff */
[----:B------:R-:W-:-:S03]  /*1850*/  FSETP.NEU.FTZ.AND P0, PT, R72, -INF , PT ;  /* 0xff8000004800780b */ /* 0x000fc60003f1d000 */
[----:B------:R-:W-:-:S04]  /*1860*/  IMAD.WIDE.U32 R2, R59, c[0x0][0x1f8], R4 ;  /* 0x00007e003b027a25 */ /* 0x000fc800078e0004 */
[----:B------:R-:W-:Y:S01]  /*1870*/  IMAD R5, R56, c[0x0][0x200], RZ ;  /* 0x0000800038057a24 */ /* 0x000fe200078e02ff */
[----:B------:R-:W-:-:S03]  /*1880*/  IADD3 R3, R3, R7, RZ ;  /* 0x0000000703037210 */ /* 0x000fc60007ffe0ff */
[C---:B------:R-:W-:Y:S02]  /*1890*/  IMAD R5, R0.reuse, c[0x0][0x204], R5 ;  /* 0x0000810000057a24 */ /* 0x040fe400078e0205 */
[----:B------:R-:W-:-:S04]  /*18a0*/  IMAD.WIDE.U32 R2, R0, c[0x0][0x200], R2 ;  /* 0x0000800000027a25 */ /* 0x000fc800078e0002 */
[----:B------:R-:W-:Y:S01]  /*18b0*/  IMAD.IADD R3, R3, 0x1, R5 ;  /* 0x0000000103037824 */ /* 0x000fe200078e0205 */
[----:B------:R-:W-:-:S04]  /*18c0*/  LEA R4, P2, R2, c[0x0][0x1f0], 0x2 ;  /* 0x00007c0002047a11 */ /* 0x000fc800078410ff */
[----:B------:R-:W-:Y:S02]  /*18d0*/  LEA.HI.X R5, R2, c[0x0][0x1f4], R3, 0x2, P2 ;  /* 0x00007d0002057a11 */ /* 0x000fe400010f1403 */
[----:B------:R-:W-:-:S05]  /*18e0*/  FSEL R3, R6, RZ, P0 ;  /* 0x000000ff06037208 */ /* 0x000fca0000000000 */
[----:B------:R0:W-:Y:S02]  /*18f0*/  STG.E [R4.64], R3 ;  /* 0x0000000304007986 */ /* 0x0001e4000c101906 */
.L_x_1207:
[----:B------:R-:W-:Y:S05]  /*1900*/  BSYNC B0 ;  /* 0x0000000000007941 */ /* 0x000fea0003800000 */
.L_x_1206:
[----:B------:R1:W-:Y:S04]  /*1910*/  STG.E.128 [R8.64], RZ ;  /* 0x000000ff08007986 */ /* 0x0003e8000c101d06 */
[----:B------:R1:W-:Y:S04]  /*1920*/  STG.E.128 [R8.64+0x1000], RZ ;  /* 0x001000ff08007986 */ /* 0x0003e8000c101d06 */
        /* <DEDUP_REMOVED lines=9> */
[----:B------:R1:W-:Y:S01]  /*19c0*/  STG.E.128 [R8.64+0xb000], RZ ;  /* 0x00b000ff08007986 */ /* 0x0003e2000c101d06 */
[----:B------:R-:W-:Y:S05]  /*19d0*/  @P1 EXIT ;  /* 0x000000000000194d */ /* 0x000fea0003800000 */
[----:B0-----:R-:W-:Y:S01]  /*19e0*/  HFMA2.MMA R3, -RZ, RZ, 0, 2.384185791015625e-07 ;  /* 0x00000004ff037435 */ /* 0x001fe200000001ff */
[----:B------:R-:W-:-:S04]  /*19f0*/  IMAD R0, R55, c[0x0][0x230], R0 ;  /* 0x00008c0037007a24 */ /* 0x000fc800078e0200 */
[----:B------:R-:W-:-:S05]  /*1a00*/  IMAD R0, R0, c[0x0][0x170], R59 ;  /* 0x00005c0000007a24 */ /* 0x000fca00078e023b */
[----:B------:R-:W-:-:S05]  /*1a10*/  IMAD.WIDE R2, R0, R3, c[0x0][0x238] ;  /* 0x00008e0000027625 */ /* 0x000fca00078e0203 */
[----:B------:R-:W-:Y:S01]  /*1a20*/  STG.E [R2.64], RZ ;  /* 0x000000ff02007986 */ /* 0x000fe2000c101906 */
[----:B------:R-:W-:Y:S05]  /*1a30*/  EXIT ;  /* 0x000000000000794d */ /* 0x000fea0003800000 */
.L_x_1208:
        /* <DEDUP_REMOVED lines=12> */
.L_x_1426:


//--------------------- .text._ZN7cutlass13device_kernelIN5flash19enable_sm80_to_sm89INS1_16FlashAttnBwdSm80INS1_25CollectiveMainloopBwdSm80ILi2ELi1EN4cute5tupleIJNS5_1CILi64EEENS7_ILi80EEENS7_ILi192EEEEEENS_10bfloat16_tEfNS_4arch4Sm80ELb1ELb0ELb0ELb1ELb0ELb0ELb1ELb0ELi2ELi4ELi2ELi2ELb0EEENS1_21CollectiveEpilogueBwdISB_SC_SE_Li256ELb1ELb1ELi4EEENS1_25SingleTileBwdLPTSchedulerILb1ELi80ELb0EEEEEEEEEvNT_6ParamsE --------------------------
	.section	.text._ZN7cutlass13device_kernelIN5flash19enable_sm80_to_sm89INS1_16FlashAttnBwdSm80INS1_25CollectiveMainloopBwdSm80ILi2ELi1EN4cute5tupleIJNS5_1CILi64EEENS7_ILi80EEENS7_ILi192EEEEEENS_10bfloat16_tEfNS_4arch4Sm80ELb1ELb0ELb0ELb1ELb0ELb0ELb1ELb0ELi2ELi4ELi2ELi2ELb0EEENS1_21CollectiveEpilogueBwdISB_SC_SE_Li256ELb1ELb1ELi4EEENS1_25SingleTileBwdLPTSchedulerILb1ELi80ELb0EEEEEEEEEvNT_6ParamsE,"ax",@progbits
	.sectioninfo	@"SHI_REGISTERS=255"
	.align	128
.text._ZN7cutlass13device_kernelIN5flash19enable_sm80_to_sm89INS1_16FlashAttnBwdSm80INS1_25CollectiveMainloopBwdSm80ILi2ELi1EN4cute5tupleIJNS5_1CILi64EEENS7_ILi80EEENS7_ILi192EEEEEENS_10bfloat16_tEfNS_4arch4Sm80ELb1ELb0ELb0ELb1ELb0ELb0ELb1ELb0ELi2ELi4ELi2ELi2ELb0EEENS1_21CollectiveEpilogueBwdISB_SC_SE_Li256ELb1ELb1ELi4EEENS1_25SingleTileBwdLPTSchedulerILb1ELi80ELb0EEEEEEEEEvNT_6ParamsE:
        .type           _ZN7cutlass13device_kernelIN5flash19enable_sm80_to_sm89INS1_16FlashAttnBwdSm80INS1_25CollectiveMainloopBwdSm80ILi2ELi1EN4cute5tupleIJNS5_1CILi64EEENS7_ILi80EEENS7_ILi192EEEEEENS_10bfloat16_tEfNS_4arch4Sm80ELb1ELb0ELb0ELb1ELb0ELb0ELb1ELb0ELi2ELi4ELi2ELi2ELb0EEENS1_21CollectiveEpilogueBwdISB_SC_SE_Li256ELb1ELb1ELi4EEENS1_25SingleTileBwdLPTSchedulerILb1ELi80ELb0EEEEEEEEEvNT_6ParamsE,@function
        .size           _ZN7cutlass13device_kernelIN5flash19enable_sm80_to_sm89INS1_16FlashAttnBwdSm80INS1_25CollectiveMainloopBwdSm80ILi2ELi1EN4cute5tupleIJNS5_1CILi64EEENS7_ILi80EEENS7_ILi192EEEEEENS_10bfloat16_tEfNS_4arch4Sm80ELb1ELb0ELb0ELb1ELb0ELb0ELb1ELb0ELi2ELi4ELi2ELi2ELb0EEENS1_21CollectiveEpilogueBwdISB_SC_SE_Li256ELb1ELb1ELi4EEENS1_25SingleTileBwdLPTSchedulerILb1ELi80ELb0EEEEEEEEEvNT_6ParamsE,(.L_x_1427 - _ZN7cutlass13device_kernelIN5flash19enable_sm80_to_sm89INS1_16FlashAttnBwdSm80INS1_25CollectiveMainloopBwdSm80ILi2ELi1EN4cute5tupleIJNS5_1CILi64EEENS7_ILi80EEENS7_ILi192EEEEEENS_10bfloat16_tEfNS_4arch4Sm80ELb1ELb0ELb0ELb1ELb0ELb0ELb1ELb0ELi2ELi4ELi2ELi2ELb0EEENS1_21CollectiveEpilogueBwdISB_SC_SE_Li256ELb1ELb1ELi4EEENS1_25SingleTileBwdLPTSchedulerILb1ELi80ELb0EEEEEEEEEvNT_6ParamsE)
        .other          _ZN7cutlass13device_kernelIN5flash19enable_sm80_to_sm89INS1_16FlashAttnBwdSm80INS1_25CollectiveMainloopBwdSm80ILi2ELi1EN4cute5tupleIJNS5_1CILi64EEENS7_ILi80EEENS7_ILi192EEEEEENS_10bfloat16_tEfNS_4arch4Sm80ELb1ELb0ELb0ELb1ELb0ELb0ELb1ELb0ELi2ELi4ELi2ELi2ELb0EEENS1_21CollectiveEpilogueBwdISB_SC_SE_Li256ELb1ELb1ELi4EEENS1_25SingleTileBwdLPTSchedulerILb1ELi80ELb0EEEEEEEEEvNT_6ParamsE,@"STO_CUDA_ENTRY STV_DEFAULT"
_ZN7cutlass13device_kernelIN5flash19enable_sm80_to_sm89INS1_16FlashAttnBwdSm80INS1_25CollectiveMainloopBwdSm80ILi2ELi1EN4cute5tupleIJNS5_1CILi64EEENS7_ILi80EEENS7_ILi192EEEEEENS_10bfloat16_tEfNS_4arch4Sm80ELb1ELb0ELb0ELb1ELb0ELb0ELb1ELb0ELi2ELi4ELi2ELi2ELb0EEENS1_21CollectiveEpilogueBwdISB_SC_SE_Li256ELb1ELb1ELi4EEENS1_25SingleTileBwdLPTSchedulerILb1ELi80ELb0EEEEEEEEEvNT_6ParamsE:
[----:B------:R-:W-:Y:S02]  /*0000*/  MOV R1, c[0x0][0x28] ;  /* 0x00000a0000017a02 */ /* 0x000fe40000000f00 */
[----:B------:R-:W1:Y:S01]  /*0010*/  S2R R251, SR_TID.X ;  /* 0x0000000000fb7919 */ /* 0x000e620000002100 */
[----:B------:R-:W-:-:S03]  /*0020*/  ULDC.64 UR4, c[0x0][0x118] ;  /* 0x0000460000047ab9 */ /* 0x000fc60000000a00 */
        /* <DEDUP_REMOVED lines=21> */
.L_x_1210:
[----:B------:R-:W-:Y:S02]  /*0180*/  MOV R3, c[0x0][0x3ac] ;  /* 0x0000eb0000037a02 */ /* 0x000fe40000000f00 */
[----:B------:R-:W-:Y:S02]  /*0190*/  MOV R249, R0 ;  /* 0x0000000000f97202 */ /* 0x000fe40000000f00 */
[----:B------:R-:W-:-:S13]  /*01a0*/  ISETP.NE.AND P0, PT, R3, 0x1, PT ;  /* 0x000000010300780c */ /* 0x000fda0003f05270 */
[----:B------:R-:W-:-:S05]  /*01b0*/  @P0 IMAD.HI.U32 R3, R0, c[0x0][0x3b0], RZ ;  /* 0x0000ec0000030a27 */ /* 0x000fca00078e00ff */
[----:B------:R-:W-:-:S05]  /*01c0*/  @P0 SHF.R.U32.HI R249, RZ, c[0x0][0x3b4], R3 ;  /* 0x0000ed00fff90a19 */ /* 0x000fca0000011603 */
[----:B------:R-:W-:Y:S02]  /*01d0*/  IMAD R3, R249, c[0x0][0x3ac], RZ ;  /* 0x0000eb00f9037a24 */ /* 0x000fe400078e02ff */
.L_x_1211:
[----:B------:R-:W-:Y:S01]  /*01e0*/  IMAD.MOV.U32 R4, RZ, RZ, c[0x0][0x3a0] ;  /* 0x0000e800ff047624 */ /* 0x000fe200078e00ff */
[----:B------:R-:W-:Y:S01]  /*01f0*/  ISETP.NE.U32.AND P1, PT, RZ, c[0x0][0x3e0], PT ;  /* 0x0000f800ff007a0c */ /* 0x000fe20003f25070 */
[----:B------:R-:W-:-:S03]  /*0200*/  IMAD.IADD R0, R0, 0x1, -R3 ;  /* 0x0000000100007824 */ /* 0x000fc600078e0a03 */
[----:B------:R-:W-:Y:S01]  /*0210*/  ISETP.NE.AND P0, PT, R4, 0x1, PT ;  /* 0x000000010400780c */ /* 0x000fe20003f05270 */
[----:B------:R-:W-:-:S05]  /*0220*/  IMAD R0, R2, c[0x0][0x3ac], R0 ;  /* 0x0000eb0002007a24 */ /* 0x000fca00078e0200 */
[----:B------:R-:W-:-:S07]  /*0230*/  MOV R4, R0 ;  /* 0x0000000000047202 */ /* 0x000fce0000000f00 */
[----:B------:R-:W-:-:S05]  /*0240*/  @P0 IMAD.HI.U32 R2, R0, c[0x0][0x3a4], RZ ;  /* 0x0000e90000020a27 */ /* 0x000fca00078e00ff */
[----:B------:R-:W-:Y:S02]  /*0250*/  @P0 SHF.R.U32.HI R4, RZ, c[0x0][0x3a8], R2 ;  /* 0x0000ea00ff040a19 */ /* 0x000fe40000011602 */
[----:B------:R-:W-:Y:S02]  /*0260*/  ISETP.NE.AND.EX P0, PT, RZ, c[0x0][0x3e4], PT, P1 ;  /* 0x0000f900ff007a0c */ /* 0x000fe40003f05310 */
[----:B------:R-:W-:-:S05]  /*0270*/  IADD3 R2, -R4, RZ, RZ ;  /* 0x000000ff04027210 */ /* 0x000fca0007ffe1ff */
[----:B------:R-:W-:-:S06]  /*0280*/  IMAD R248, R2, c[0x0][0x3a0], R0 ;  /* 0x0000e80002f87a24 */ /* 0x000fcc00078e0200 */
[----:B------:R-:W-:Y:S05]  /*0290*/  @!P0 BRA `(.L_x_1212) ;  /* 0x0000004000008947 */ /* 0x000fea0003800000 */
[----:B------:R-:W-:-:S05]  /*02a0*/  MOV R2, 0x4 ;  /* 0x0000000400027802 */ /* 0x000fca0000000f00 */
[----:B------:R-:W-:-:S05]  /*02b0*/  IMAD.WIDE R2, R4, R2, c[0x0][0x3e0] ;  /* 0x0000f80004027625 */ /* 0x000fca00078e0202 */
[----:B------:R1:W5:Y:S01]  /*02c0*/  LDG.E R0, [R2.64] ;  /* 0x0000000402007981 */ /* 0x000362000c1e1900 */
[----:B------:R-:W-:Y:S05]  /*02d0*/  BRA `(.L_x_1213) ;  /* 0x000000a000007947 */ /* 0x000fea0003800000 */
.L_x_1212:
[----:B------:R-:W-:-:S04]  /*02e0*/  ISETP.NE.U32.AND P0, PT, RZ, c[0x0][0x3d8], PT ;  /* 0x0000f600ff007a0c */ /* 0x000fc80003f05070 */
[----:B------:R-:W-:-:S13]  /*02f0*/  ISETP.NE.AND.EX P0, PT, RZ, c[0x0][0x3dc], PT, P0 ;  /* 0x0000f700ff007a0c */ /* 0x000fda0003f05300 */
[----:B------:R-:W-:Y:S05]  /*0300*/  @!P0 BRA `(.L_x_1214) ;  /* 0x0000006000008947 */ /* 0x000fea0003800000 */
[----:B------:R-:W-:-:S05]  /*0310*/  MOV R2, 0x4 ;  /* 0x0000000400027802 */ /* 0x000fca0000000f00 */
[----:B------:R-:W-:-:S05]  /*0320*/  IMAD.WIDE R2, R4, R2, c[0x0][0x3d8] ;  /* 0x0000f60004027625 */ /* 0x000fca00078e0202 */
[----:B------:R-:W2:Y:S04]  /*0330*/  LDG.E R5, [R2.64] ;  /* 0x0000000402057981 */ /* 0x000ea8000c1e1900 */
[----:B------:R-:W2:Y:S02]  /*0340*/  LDG.E R0, [R2.64+0x4] ;  /* 0x0000040402007981 */ /* 0x000ea4000c1e1900 */
[----:B--2---:R-:W-:Y:S01]  /*0350*/  IADD3 R0, -R5, R0, RZ ;  /* 0x0000000005007210 */ /* 0x004fe20007ffe1ff */
[----:B------:R-:W-:Y:S05]  /*0360*/  BRA `(.L_x_1213) ;  /* 0x0000001000007947 */ /* 0x000fea0003800000 */
.L_x_1214:
[----:B------:R-:W-:-:S04]  /*0370*/  MOV R0, c[0x0][0x3d4] ;  /* 0x0000f50000007a02 */ /* 0x000fc80000000f00 */
.L_x_1213:
[----:B-----5:R-:W-:-:S05]  /*0380*/  IADD3 R0, R0, 0x4f, RZ ;  /* 0x0000004f00007810 */ /* 0x020fca0007ffe0ff */
[----:B------:R-:W-:-:S05]  /*0390*/  IMAD.HI R0, R0, 0x66666667, RZ ;  /* 0x6666666700007827 */ /* 0x000fca00078e02ff */
[----:B-1----:R-:W-:-:S04]  /*03a0*/  SHF.R.U32.HI R2, RZ, 0x1f, R0 ;  /* 0x0000001fff027819 */ /* 0x002fc80000011600 */
[----:B------:R-:W-:-:S04]  /*03b0*/  LEA.HI.SX32 R0, R0, R2, 0x1b ;  /* 0x0000000200007211 */ /* 0x000fc800078fdaff */
[----:B------:R-:W-:-:S04]  /*03c0*/  ISETP.GE.AND P0, PT, R249, R0, PT ;  /* 0x00000000f900720c */ /* 0x000fc80003f06270 */
[----:B------:R-:W-:Y:S01]  /*03d0*/  SEL R250, R4, 0xffffffff, !P0 ;  /* 0xffffffff04fa7807 */ /* 0x000fe20004000000 */
[----:B------:R-:W-:Y:S05]  /*03e0*/  BRA `(.L_x_1215) ;  /* 0x0000036000007947 */ /* 0x000fea0003800000 */
.L_x_1209:
        /* <DEDUP_REMOVED lines=16> */
.L_x_1216:
[----:B------:R-:W-:Y:S02]  /*04f0*/  MOV R3, c[0x0][0x3ac] ;  /* 0x0000eb0000037a02 */ /* 0x000fe40000000f00 */
[----:B------:R-:W-:Y:S02]  /*0500*/  MOV R249, R0 ;  /* 0x0000000000f97202 */ /* 0x000fe40000000f00 */
[----:B------:R-:W-:-:S13]  /*0510*/  ISETP.NE.AND P0, PT, R3, 0x1, PT ;  /* 0x000000010300780c */ /* 0x000fda0003f05270 */
[----:B------:R-:W-:-:S05]  /*0520*/  @P0 IMAD.HI.U32 R3, R0, c[0x0][0x3b0], RZ ;  /* 0x0000ec0000030a27 */ /* 0x000fca00078e00ff */
[----:B------:R-:W-:-:S05]  /*0530*/  @P0 SHF.R.U32.HI R249, RZ, c[0x0][0x3b4], R3 ;  /* 0x0000ed00fff90a19 */ /* 0x000fca0000011603 */
[----:B------:R-:W-:Y:S02]  /*0540*/  IMAD R3, R249, c[0x0][0x3ac], RZ ;  /* 0x0000eb00f9037a24 */ /* 0x000fe400078e02ff */
.L_x_1217:
        /* <DEDUP_REMOVED lines=16> */
.L_x_1218:
        /* <DEDUP_REMOVED lines=9> */
.L_x_1220:
[----:B------:R-:W-:-:S04]  /*06e0*/  MOV R0, c[0x0][0x3d4] ;  /* 0x0000f50000007a02 */ /* 0x000fc80000000f00 */
.L_x_1219:
[----:B-----5:R-:W-:-:S05]  /*06f0*/  IADD3 R0, R0, 0x4f, RZ ;  /* 0x0000004f00007810 */ /* 0x020fca0007ffe0ff */
[----:B------:R-:W-:-:S05]  /*0700*/  IMAD.HI R0, R0, 0x66666667, RZ ;  /* 0x6666666700007827 */ /* 0x000fca00078e02ff */
[----:B-1----:R-:W-:-:S04]  /*0710*/  SHF.R.U32.HI R2, RZ, 0x1f, R0 ;  /* 0x0000001fff027819 */ /* 0x002fc80000011600 */
[----:B------:R-:W-:-:S04]  /*0720*/  LEA.HI.SX32 R0, R0, R2, 0x1b ;  /* 0x0000000200007211 */ /* 0x000fc800078fdaff */
[----:B------:R-:W-:-:S04]  /*0730*/  ISETP.GE.AND P0, PT, R249, R0, PT ;  /* 0x00000000f900720c */ /* 0x000fc80003f06270 */
[----:B------:R-:W-:-:S04]  /*0740*/  SEL R250, R4, 0xffffffff, !P0 ;  /* 0xffffffff04fa7807 */ /* 0x000fc80004000000 */
.L_x_1215:
[----:B------:R-:W-:-:S13]  /*0750*/  ISETP.GE.AND P0, PT, R250, RZ, PT ;  /* 0x000000fffa00720c */ /* 0x000fda0003f06270 */
[----:B------:R-:W-:Y:S05]  /*0760*/  @!P0 EXIT ;  /* 0x000000000000894d */ /* 0x000fea0003800000 */
[----:B------:R-:W-:Y:S01]  /*0770*/  ISETP.NE.U32.AND P0, PT, RZ, c[0x0][0x2c8], PT ;  /* 0x0000b200ff007a0c */ /* 0x000fe20003f05070 */
[----:B------:R-:W-:-:S03]  /*0780*/  IMAD.MOV.U32 R8, RZ, RZ, 0x4 ;  /* 0x00000004ff087424 */ /* 0x000fc600078e00ff */
[----:B------:R-:W-:Y:S01]  /*0790*/  ISETP.NE.AND.EX P6, PT, RZ, c[0x0][0x2cc], PT, P0 ;  /* 0x0000b300ff007a0c */ /* 0x000fe20003fc5300 */
[----:B------:R-:W-:Y:S01]  /*07a0*/  IMAD.WIDE R4, R250, R8, c[0x0][0x2c8] ;  /* 0x0000b200fa047625 */ /* 0x000fe200078e0208 */
[----:B------:R-:W-:Y:S02]  /*07b0*/  ISETP.NE.U32.AND P2, PT, RZ, c[0x0][0x2d0], PT ;  /* 0x0000b400ff007a0c */ /* 0x000fe40003f45070 */
[----:B------:R-:W-:Y:S02]  /*07c0*/  MOV R10, RZ ;  /* 0x000000ff000a7202 */ /* 0x000fe40000000f00 */
[----:B------:R-:W-:Y:S01]  /*07d0*/  ISETP.NE.AND.EX P2, PT, RZ, c[0x0][0x2d4], PT, P2 ;  /* 0x0000b500ff007a0c */ /* 0x000fe20003f45320 */
[----:B------:R-:W-:Y:S01]  /*07e0*/  IMAD.MOV.U32 R21, RZ, RZ, RZ ;  /* 0x000000ffff157224 */ /* 0x000fe200078e00ff */
[----:B------:R-:W-:-:S05]  /*07f0*/  ISETP.NE.U32.AND P0, PT, RZ, c[0x0][0x2d8], PT ;  /* 0x0000b600ff007a0c */ /* 0x000fca0003f05070 */
[----:B------:R-:W2:Y:S01]  /*0800*/  @P6 LDG.E R0, [R4.64] ;  /* 0x0000000404006981 */ /* 0x000ea2000c1e1900 */
[----:B------:R-:W-:Y:S01]  /*0810*/  IMAD.WIDE R2, R250, R8, c[0x0][0x2d0] ;  /* 0x0000b400fa027625 */ /* 0x000fe200078e0208 */
[----:B------:R-:W-:Y:S02]  /*0820*/  ISETP.NE.AND.EX P0, PT, RZ, c[0x0][0x2dc], PT, P0 ;  /* 0x0000b700ff007a0c */ /* 0x000fe40003f05300 */
[----:B------:R1:W5:Y:S01]  /*0830*/  @P6 LDG.E R21, [R4.64] ;  /* 0x0000000404156981 */ /* 0x000362000c1e1900 */
[----:B------:R-:W-:-:S03]  /*0840*/  IMAD.MOV.U32 R225, RZ, RZ, c[0x0][0x168] ;  /* 0x00005a00ffe17624 */ /* 0x000fc600078e00ff */
[----:B------:R1:W5:Y:S07]  /*0850*/  @P2 LDG.E R10, [R2.64] ;  /* 0x00000004020a2981 */ /* 0x00036e000c1e1900 */
[----:B------:R-:W-:-:S05]  /*0860*/  @P0 IMAD.WIDE R6, R250, R8, c[0x0][0x2d8] ;  /* 0x0000b600fa060625 */ /* 0x000fca00078e0208 */
[----:B------:R3:W5:Y:S01]  /*0870*/  @P0 LDG.E R225, [R6.64] ;  /* 0x0000000406e10981 */ /* 0x000762000c1e1900 */
[----:B------:R-:W-:Y:S01]  /*0880*/  IMAD.MOV.U32 R23, RZ, RZ, RZ ;  /* 0x000000ffff177224 */ /* 0x000fe200078e00ff */
[----:B------:R-:W-:Y:S01]  /*0890*/  MOV R27, c[0x0][0x198] ;  /* 0x00006600001b7a02 */ /* 0x000fe20000000f00 */
[----:B--2---:R-:W-:-:S05]  /*08a0*/  @P6 IMAD R0, R250, 0x40, R0 ;  /* 0x00000040fa006824 */ /* 0x004fca00078e0200 */
[----:B---3--:R-:W-:-:S04]  /*08b0*/  @P6 SHF.R.S32.HI R6, RZ, 0x1f, R0 ;  /* 0x0000001fff066819 */ /* 0x008fc80000011400 */
[----:B------:R-:W-:-:S04]  /*08c0*/  @P6 LEA.HI R0, R6, R0, RZ, 0x6 ;  /* 0x0000000006006211 */ /* 0x000fc800078f30ff */
[----:B------:R-:W-:Y:S01]  /*08d0*/  @P6 LOP3.LUT R23, R0, 0xffffffc0, RZ, 0xc0, !PT ;  /* 0xffffffc000176812 */ /* 0x000fe200078ec0ff */
[----:B------:R-:W-:Y:S05]  /*08e0*/  @P0 BRA `(.L_x_1221) ;  /* 0x0000004000000947 */ /* 0x000fea0003800000 */
[----:B-1----:R-:W-:Y:S05]  /*08f0*/  @!P6 BRA `(.L_x_1221) ;  /* 0x000000300000e947 */ /* 0x002fea0003800000 */
[----:B------:R1:W2:Y:S04]  /*0900*/  LDG.E R0, [R4.64] ;  /* 0x0000000404007981 */ /* 0x0002a8000c1e1900 */
[----:B-1----:R-:W2:Y:S02]  /*0910*/  LDG.E R4, [R4.64+0x4] ;  /* 0x0000040404047981 */ /* 0x002ea4000c1e1900 */
[----:B--2--5:R-:W-:Y:S02]  /*0920*/  IADD3 R225, -R0, R4, RZ ;  /* 0x0000000400e17210 */ /* 0x024fe40007ffe1ff */
.L_x_1221:
[----:B-1----:R-:W-:-:S04]  /*0930*/  ISETP.NE.U32.AND P0, PT, RZ, c[0x0][0x2e0], PT ;  /* 0x0000b800ff007a0c */ /* 0x002fc80003f05070 */
[----:B------:R-:W-:-:S13]  /*0940*/  ISETP.NE.AND.EX P0, PT, RZ, c[0x0][0x2e4], PT, P0 ;  /* 0x0000b900ff007a0c */ /* 0x000fda0003f05300 */
[----:B------:R-:W-:Y:S05]  /*0950*/  @!P0 BRA `(.L_x_1222) ;  /* 0x0000003000008947 */ /* 0x000fea0003800000 */
[----:B------:R-:W-:-:S05]  /*0960*/  IMAD.WIDE R2, R250, R8, c[0x0][0x2e0] ;  /* 0x0000b800fa027625 */ /* 0x000fca00078e0208 */
[----:B------:R1:W5:Y:S01]  /*0970*/  LDG.E R27, [R2.64] ;  /* 0x00000004021b7981 */ /* 0x000362000c1e1900 */
[----:B------:R-:W-:Y:S05]  /*0980*/  BRA `(.L_x_1223) ;  /* 0x0000004000007947 */ /* 0x000fea0003800000 */
.L_x_1222:
[----:B------:R-:W-:Y:S05]  /*0990*/  @!P2 BRA `(.L_x_1223) ;  /* 0x000000300000a947 */ /* 0x000fea0003800000 */
[----:B------:R1:W2:Y:S04]  /*09a0*/  LDG.E R0, [R2.64] ;  /* 0x0000000402007981 */ /* 0x0002a8000c1e1900 */
[----:B-1----:R-:W2:Y:S02]  /*09b0*/  LDG.E R2, [R2.64+0x4] ;  /* 0x0000040402027981 */ /* 0x002ea4000c1e1900 */
[----:B--2---:R-:W-:-:S05]  /*09c0*/  IADD3 R27, -R0, R2, RZ ;  /* 0x00000002001b7210 */ /* 0x004fca0007ffe1ff */
.L_x_1223:
[C---:B-----5:R-:W-:Y:S01]  /*09d0*/  IMAD.IADD R0, R225.reuse, 0x1, -R27 ;  /* 0x00000001e1007824 */ /* 0x060fe200078e0a1b */
[----:B-1----:R-:W-:Y:S01]  /*09e0*/  IADD3 R2, R225, 0x3f, RZ ;  /* 0x0000003fe1027810 */ /* 0x002fe20007ffe0ff */
[----:B------:R-:W-:Y:S01]  /*09f0*/  CS2R R170, SRZ ;  /* 0x0000000000aa7805 */ /* 0x000fe2000001ff00 */
[----:B------:R-:W-:Y:S01]  /*0a00*/  PLOP3.LUT P0, PT, PT, PT, PT, 0x80, 0x0 ;  /* 0x000000000000781c */ /* 0x000fe20003f0f070 */
[----:B------:R-:W-:Y:S01]  /*0a10*/  IMAD R0, R249, 0x50, R0 ;  /* 0x00000050f9007824 */ /* 0x000fe200078e0200 */
[----:B------:R-:W-:Y:S01]  /*0a20*/  CS2R R168, SRZ ;  /* 0x0000000000a87805 */ /* 0x000fe2000001ff00 */
[----:B------:R-:W-:Y:S01]  /*0a30*/  IMAD.MOV.U32 R167, RZ, RZ, RZ ;  /* 0x000000ffffa77224 */ /* 0x000fe200078e00ff */
[----:B------:R-:W-:Y:S01]  /*0a40*/  CS2R R164, SRZ ;  /* 0x0000000000a47805 */ /* 0x000fe2000001ff00 */
[----:B------:R-:W-:Y:S01]  /*0a50*/  IMAD.MOV.U32 R172, RZ, RZ, RZ ;  /* 0x000000ffffac7224 */ /* 0x000fe200078e00ff */
[----:B------:R-:W-:Y:S01]  /*0a60*/  IADD3 R3, R0, -c[0x0][0x2a4], RZ ;  /* 0x8000a90000037a10 */ /* 0x000fe20007ffe0ff */
[----:B------:R-:W-:Y:S01]  /*0a70*/  CS2R R162, SRZ ;  /* 0x0000000000a27805 */ /* 0x000fe2000001ff00 */
[----:B------:R-:W-:Y:S01]  /*0a80*/  SHF.R.S32.HI R0, RZ, 0x1f, R2 ;  /* 0x0000001fff007819 */ /* 0x000fe20000011402 */
[----:B------:R-:W-:Y:S01]  /*0a90*/  CS2R R160, SRZ ;  /* 0x0000000000a07805 */ /* 0x000fe2000001ff00 */
[----:B------:R-:W-:Y:S01]  /*0aa0*/  SHF.R.S32.HI R4, RZ, 0x1f, R3 ;  /* 0x0000001fff047819 */ /* 0x000fe20000011403 */
[----:B------:R-:W-:Y:S01]  /*0ab0*/  CS2R R150, SRZ ;  /* 0x0000000000967805 */ /* 0x000fe2000001ff00 */
[----:B------:R-:W-:Y:S01]  /*0ac0*/  LEA.HI R0, R0, R2, RZ, 0x6 ;  /* 0x0000000200007211 */ /* 0x000fe200078f30ff */
[----:B------:R-:W-:Y:S01]  /*0ad0*/  CS2R R148, SRZ ;  /* 0x0000000000947805 */ /* 0x000fe2000001ff00 */
[----:B------:R-:W-:Y:S01]  /*0ae0*/  LEA.HI R2, R4, R3, RZ, 0x6 ;  /* 0x0000000304027211 */ /* 0x000fe200078f30ff */
[----:B------:R-:W-:Y:S01]  /*0af0*/  CS2R R154, SRZ ;  /* 0x00000000009a7805 */ /* 0x000fe2000001ff00 */
[----:B------:R-:W-:Y:S01]  /*0b00*/  SHF.R.S32.HI R233, RZ, 0x6, R0 ;  /* 0x00000006ffe97819 */ /* 0x000fe20000011400 */
        /* <DEDUP_REMOVED lines=57> */
[----:B------:R-:W-:Y:S01]  /*0ea0*/  IMAD.MOV.U32 R33, RZ, RZ, 0x5 ;  /* 0x00000005ff217424 */ /* 0x000fe200078e00ff */
[----:B------:R-:W-:Y:S01]  /*0eb0*/  SHF.R.S32.HI R22, RZ, 0x1f, R250 ;  /* 0x0000001fff167819 */ /* 0x000fe200000114fa */
[----:B------:R-:W-:Y:S01]  /*0ec0*/  IMAD.MOV.U32 R34, RZ, RZ, c[0x0][0x178] ;  /* 0x00005e00ff227624 */ /* 0x000fe200078e00ff */
[----:B------:R-:W-:Y:S01]  /*0ed0*/  ISETP.NE.AND P0, PT, R0, 0x1, PT ;  /* 0x000000010000780c */ /* 0x000fe20003f05270 */
[----:B------:R-:W-:Y:S01]  /*0ee0*/  IMAD.MOV.U32 R0, RZ, RZ, R248 ;  /* 0x000000ffff007224 */ /* 0x000fe200078e00f8 */
[----:B------:R-:W-:Y:S01]  /*0ef0*/  LEA.HI R31, R32, R251, RZ, 0x3 ;  /* 0x000000fb201f7211 */ /* 0x000fe200078f18ff */
[----:B------:R-:W-:Y:S01]  /*0f00*/  IMAD.MOV.U32 R35, RZ, RZ, c[0x0][0x208] ;  /* 0x00008200ff237624 */ /* 0x000fe200078e00ff */
[----:B------:R-:W-:Y:S01]  /*0f10*/  SEL R6, R22, RZ, !P2 ;  /* 0x000000ff16067207 */ /* 0x000fe20005000000 */
[----:B------:R-:W-:Y:S01]  /*0f20*/  IMAD.MOV.U32 R215, RZ, RZ, 0x10 ;  /* 0x00000010ffd77424 */ /* 0x000fe200078e00ff */
[----:B------:R-:W-:Y:S01]  /*0f30*/  LOP3.LUT R3, R31, 0xfffffff8, RZ, 0xc0, !PT ;  /* 0xfffffff81f037812 */ /* 0x000fe200078ec0ff */
[----:B------:R-:W-:Y:S01]  /*0f40*/  IMAD.SHL.U32 R36, R35, 0x40, RZ ;  /* 0x0000004023247824 */ /* 0x000fe200078e00ff */
[----:B------:R-:W-:Y:S01]  /*0f50*/  SHF.R.S32.HI R238, RZ, 0x3, R31 ;  /* 0x00000003ffee7819 */ /* 0x000fe2000001141f */
[----:B------:R-:W-:Y:S01]  /*0f60*/  IMAD R8, R6, c[0x0][0x1e8], RZ ;  /* 0x00007a0006087a24 */ /* 0x000fe200078e02ff */
[----:B------:R-:W-:Y:S01]  /*0f70*/  SEL R16, R250, RZ, !P2 ;  /* 0x000000fffa107207 */ /* 0x000fe20005000000 */
[----:B------:R-:W-:Y:S01]  /*0f80*/  IMAD.IADD R25, R251, 0x1, -R3 ;  /* 0x00000001fb197824 */ /* 0x000fe200078e0a03 */
[----:B------:R-:W-:Y:S01]  /*0f90*/  SHF.R.S32.HI R9, RZ, 0x1f, R238 ;  /* 0x0000001fff097819 */ /* 0x000fe200000114ee */
[----:B------:R-:W-:Y:S01]  /*0fa0*/  @P0 IMAD.HI.U32 R2, R248, c[0x0][0x24c], RZ ;  /* 0x00009300f8020a27 */ /* 0x000fe200078e00ff */
[----:B------:R-:W-:Y:S01]  /*0fb0*/  IADD3 R19, P1, R238, R21, RZ ;  /* 0x00000015ee137210 */ /* 0x000fe20007f3e0ff */
[----:B------:R-:W-:Y:S01]  /*0fc0*/  CS2R R170, SRZ ;  /* 0x0000000000aa7805 */ /* 0x000fe2000001ff00 */
[----:B------:R-:W-:Y:S01]  /*0fd0*/  SEL R22, R22, RZ, !P6 ;  /* 0x000000ff16167207 */ /* 0x000fe20007000000 */
[----:B------:R-:W-:Y:S01]  /*0fe0*/  IMAD.SHL.U32 R12, R25, 0x8, RZ ;  /* 0x00000008190c7824 */ /* 0x000fe200078e00ff */
[----:B------:R-:W-:Y:S01]  /*0ff0*/  @P0 SHF.R.U32.HI R0, RZ, c[0x0][0x250], R2 ;  /* 0x00009400ff000a19 */ /* 0x000fe20000011602 */
[----:B------:R-:W-:Y:S01]  /*1000*/  IMAD R8, R16, c[0x0][0x1ec], R8 ;  /* 0x00007b0010087a24 */ /* 0x000fe200078e0208 */
[----:B------:R-:W-:Y:S01]  /*1010*/  LEA.HI.X.SX32 R21, R21, R9, 0x1, P1 ;  /* 0x0000000915157211 */ /* 0x000fe200008f0eff */
[----:B------:R-:W-:Y:S01]  /*1020*/  IMAD.MOV.U32 R205, RZ, RZ, 0x120 ;  /* 0x00000120ffcd7424 */ /* 0x000fe200078e00ff */
[----:B------:R-:W-:Y:S01]  /*1030*/  SHF.R.S32.HI R4, RZ, 0x1f, R0 ;  /* 0x0000001fff047819 */ /* 0x000fe20000011400 */
[----:B------:R-:W-:Y:S01]  /*1040*/  IMAD R227, R249, -0x50, R27 ;  /* 0xffffffb0f9e37824 */ /* 0x000fe200078e021b */
[----:B------:R-:W-:Y:S01]  /*1050*/  SHF.R.S32.HI R13, RZ, 0x1f, R12 ;  /* 0x0000001fff0d7819 */ /* 0x000fe2000001140c */
[----:B------:R-:W-:Y:S01]  /*1060*/  IMAD.MOV.U32 R208, RZ, RZ, RZ ;  /* 0x000000ffffd07224 */ /* 0x000fe200078e00ff */
[----:B------:R-:W-:Y:S01]  /*1070*/  IADD3 R29, R12, 0x40, RZ ;  /* 0x000000400c1d7810 */ /* 0x000fe20007ffe0ff */
[----:B------:R-:W-:Y:S01]  /*1080*/  IMAD R2, R4, c[0x0][0x1e0], RZ ;  /* 0x0000780004027a24 */ /* 0x000fe200078e02ff */
[----:B------:R-:W-:Y:S01]  /*1090*/  ISETP.GE.AND P3, PT, R12, c[0x0][0x1cc], PT ;  /* 0x000073000c007a0c */ /* 0x000fe20003f66270 */
[----:B------:R-:W-:Y:S01]  /*10a0*/  IMAD.MOV.U32 R222, RZ, RZ, 0x1 ;  /* 0x00000001ffde7424 */ /* 0x000fe200078e00ff */
[----:B------:R-:W-:Y:S01]  /*10b0*/  ISETP.GE.AND P5, PT, R29, c[0x0][0x1cc], PT ;  /* 0x000073001d007a0c */ /* 0x000fe20003fa6270 */
[----:B------:R-:W-:Y:S01]  /*10c0*/  IMAD R5, R0, c[0x0][0x1e4], R2 ;  /* 0x0000790000057a24 */ /* 0x000fe200078e0202 */
[----:B------:R-:W-:Y:S01]  /*10d0*/  IADD3 R30, R12, 0x80, RZ ;  /* 0x000000800c1e7810 */ /* 0x000fe20007ffe0ff */
[----:B------:R-:W-:Y:S01]  /*10e0*/  IMAD.WIDE.U32 R2, R0, c[0x0][0x1e0], R12 ;  /* 0x0000780000027a25 */ /* 0x000fe200078e000c */
[----:B------:R-:W-:Y:S01]  /*10f0*/  SHF.R.S32.HI R26, RZ, 0x1f, R248 ;  /* 0x0000001fff1a7819 */ /* 0x000fe200000114f8 */
[----:B------:R-:W-:Y:S01]  /*1100*/  CS2R R168, SRZ ;  /* 0x0000000000a87805 */ /* 0x000fe2000001ff00 */
[----:B------:R-:W-:Y:S01]  /*1110*/  ISETP.GE.AND P2, PT, R30, c[0x0][0x1cc], PT ;  /* 0x000073001e007a0c */ /* 0x000fe20003f46270 */
[----:B------:R-:W-:Y:S01]  /*1120*/  IMAD.IADD R5, R3, 0x1, R5 ;  /* 0x0000000103057824 */ /* 0x000fe200078e0205 */
[-C--:B------:R-:W-:Y:S01]  /*1130*/  SHF.L.U64.HI R37, R34, R33.reuse, c[0x0][0x17c] ;  /* 0x00005f0022257619 */ /* 0x080fe20000010221 */
[----:B------:R-:W-:Y:S01]  /*1140*/  IMAD R3, R4, c[0x0][0x1b0], RZ ;  /* 0x00006c0004037a24 */ /* 0x000fe200078e02ff */
[----:B------:R-:W-:Y:S01]  /*1150*/  SHF.L.U64.HI R252, R35, R33, c[0x0][0x20c] ;  /* 0x0000830023fc7619 */ /* 0x000fe20000010221 */
        /* <DEDUP_REMOVED lines=9> */
[----:B------:R-:W-:Y:S01]  /*11f0*/  IADD3 R6, P0, R238, R10, RZ ;  /* 0x0000000aee067210 */ /* 0x000fe20007f1e0ff */
[----:B------:R-:W-:Y:S01]  /*1200*/  IMAD.IADD R3, R3, 0x1, R7 ;  /* 0x0000000103037824 */ /* 0x000fe200078e0207 */
[----:B------:R-:W-:Y:S01]  /*1210*/  CS2R R156, SRZ ;  /* 0x00000000009c7805 */ /* 0x000fe2000001ff00 */
[----:B------:R-:W-:Y:S01]  /*1220*/  IMAD.WIDE.U32 R4, R16, c[0x0][0x1e8], R4 ;  /* 0x00007a0010047a25 */ /* 0x000fe200078e0004 */
[----:B------:R-:W-:Y:S01]  /*1230*/  LEA.HI.X.SX32 R7, R10, R9, 0x1, P0 ;  /* 0x000000090a077211 */ /* 0x000fe200000f0eff */
        /* <DEDUP_REMOVED lines=8> */
[----:B------:R-:W-:Y:S01]  /*12c0*/  IMAD.WIDE R2, R249, 0x50, R6 ;  /* 0x00000050f9027825 */ /* 0x000fe200078e0206 */
[----:B------:R-:W-:Y:S01]  /*12d0*/  CS2R R142, SRZ ;  /* 0x00000000008e7805 */ /* 0x000fe2000001ff00 */
[----:B------:R-:W-:Y:S01]  /*12e0*/  CS2R R140, SRZ ;  /* 0x00000000008c7805 */ /* 0x000fe2000001ff00 */
[----:B------:R-:W-:Y:S01]  /*12f0*/  CS2R R138, SRZ ;  /* 0x00000000008a7805 */ /* 0x000fe2000001ff00 */
[----:B------:R-:W-:Y:S01]  /*1300*/  IMAD.SHL.U32 R0, R238, 0x40, RZ ;  /* 0x00000040ee007824 */ /* 0x000fe200078e00ff */
[----:B------:R-:W-:Y:S01]  /*1310*/  CS2R R136, SRZ ;  /* 0x0000000000887805 */ /* 0x000fe2000001ff00 */
[----:B------:R-:W-:Y:S01]  /*1320*/  IMAD.IADD R5, R5, 0x1, R8 ;  /* 0x0000000105057824 */ /* 0x000fe200078e0208 */
[----:B------:R-:W-:Y:S01]  /*1330*/  CS2R R134, SRZ ;  /* 0x0000000000867805 */ /* 0x000fe2000001ff00 */
[----:B------:R-:W-:Y:S01]  /*1340*/  IMAD R8, R3, c[0x0][0x1d8], RZ ;  /* 0x0000760003087a24 */ /* 0x000fe200078e02ff */
[----:B------:R-:W-:Y:S01]  /*1350*/  LOP3.LUT R0, R0, 0x1c0, RZ, 0xc0, !PT ;  /* 0x000001c000007812 */ /* 0x000fe200078ec0ff */
[----:B------:R-:W-:Y:S01]  /*1360*/  IMAD R6, R21, c[0x0][0x178], RZ ;  /* 0x00005e0015067a24 */ /* 0x000fe200078e02ff */
[----:B------:R-:W-:Y:S01]  /*1370*/  CS2R R132, SRZ ;  /* 0x0000000000847805 */ /* 0x000fe2000001ff00 */
[----:B------:R-:W-:Y:S01]  /*1380*/  IMAD R8, R2, c[0x0][0x1dc], R8 ;  /* 0x0000770002087a24 */ /* 0x000fe200078e0208 */
[----:B------:R-:W-:Y:S01]  /*1390*/  LOP3.LUT R9, R0, 0x38, R12, 0xf8, !PT ;  /* 0x0000003800097812 */ /* 0x000fe200078ef80c */
[----:B------:R-:W-:Y:S01]  /*13a0*/  IMAD.WIDE.U32 R14, R2, c[0x0][0x1d8], R4 ;  /* 0x00007600020e7a25 */ /* 0x000fe200078e0004 */
[----:B------:R-:W-:Y:S01]  /*13b0*/  SHF.R.U32.HI R4, RZ, 0x3, R0 ;  /* 0x00000003ff047819 */ /* 0x000fe20000011600 */
        /* <DEDUP_REMOVED lines=9> */
[C---:B------:R-:W-:Y:S01]  /*1450*/  LEA R8, P0, R14.reuse, c[0x0][0x1c0], 0x1 ;  /* 0x000070000e087a11 */ /* 0x040fe200078008ff */
[----:B------:R-:W-:Y:S01]  /*1460*/  IMAD.IADD R11, R7, 0x1, R10 ;  /* 0x00000001070b7824 */ /* 0x000fe200078e020a */
[----:B------:R-:W-:Y:S01]  /*1470*/  LOP3.LUT R7, R9, R4, RZ, 0x3c, !PT ;  /* 0x0000000409077212 */ /* 0x000fe200078e3cff */
[----:B------:R-:W-:Y:S01]  /*1480*/  IMAD.MOV.U32 R10, RZ, RZ, R6 ;  /* 0x000000ffff0a7224 */ /* 0x000fe200078e0006 */
[----:B------:R-:W-:Y:S01]  /*1490*/  LEA.HI.X R9, R14, c[0x0][0x1c4], R0, 0x1, P0 ;  /* 0x000071000e097a11 */ /* 0x000fe200000f0c00 */
[----:B------:R-:W-:Y:S01]  /*14a0*/  IMAD.IADD R0, R27, 0x1, -R238 ;  /* 0x000000011b007824 */ /* 0x000fe200078e0aee */
[----:B------:R-:W-:Y:S01]  /*14b0*/  LEA.HI R6, R32, R251, RZ, 0x6 ;  /* 0x000000fb20067211 */ /* 0x000fe200078f30ff */
[----:B------:R-:W-:Y:S01]  /*14c0*/  IMAD.IADD R5, R17, 0x1, R18 ;  /* 0x0000000111057824 */ /* 0x000fe200078e0212 */
[----:B------:R-:W-:Y:S01]  /*14d0*/  CS2R R118, SRZ ;  /* 0x0000000000767805 */ /* 0x000fe2000001ff00 */
[----:B------:R-:W-:Y:S01]  /*14e0*/  IMAD R0, R249, -0x50, R0 ;  /* 0xffffffb0f9007824 */ /* 0x000fe200078e0200 */
[----:B------:R-:W-:Y:S01]  /*14f0*/  SHF.R.S32.HI R28, RZ, 0x6, R6 ;  /* 0x00000006ff1c7819 */ /* 0x000fe20000011406 */
[----:B------:R-:W-:Y:S01]  /*1500*/  IMAD.MOV.U32 R17, RZ, RZ, c[0x0][0x1d8] ;  /* 0x00007600ff117624 */ /* 0x000fe200078e00ff */
[----:B------:R-:W-:Y:S01]  /*1510*/  CS2R R116, SRZ ;  /* 0x0000000000747805 */ /* 0x000fe2000001ff00 */
[----:B------:R-:W-:Y:S01]  /*1520*/  IMAD.MOV.U32 R15, RZ, RZ, c[0x0][0x1dc] ;  /* 0x00007700ff0f7624 */ /* 0x000fe200078e00ff */
[----:B------:R-:W-:Y:S01]  /*1530*/  ISETP.LT.OR P1, PT, R0, 0x1, P3 ;  /* 0x000000010000780c */ /* 0x000fe20001f21670 */
[----:B------:R-:W-:Y:S01]  /*1540*/  IMAD R14, R28, 0x200, R7 ;  /* 0x000002001c0e7824 */ /* 0x000fe200078e0207 */
[----:B------:R-:W-:Y:S01]  /*1550*/  ISETP.LT.OR P4, PT, R0, 0x1, P5 ;  /* 0x000000010000780c */ /* 0x000fe20002f81670 */
[C---:B------:R-:W-:Y:S01]  /*1560*/  IMAD.SHL.U32 R24, R17.reuse, 0x20, RZ ;  /* 0x0000002011187824 */ /* 0x040fe200078e00ff */
[C---:B------:R-:W-:Y:S01]  /*1570*/  LEA R6, P0, R17.reuse, R8, 0x6 ;  /* 0x0000000811067211 */ /* 0x040fe200078030ff */
[----:B------:R-:W-:Y:S01]  /*1580*/  IMAD.SHL.U32 R221, R14, 0x2, RZ ;  /* 0x000000020edd7824 */ /* 0x000fe200078e00ff */
[----:B------:R-:W-:Y:S01]  /*1590*/  CS2R R114, SRZ ;  /* 0x0000000000727805 */ /* 0x000fe2000001ff00 */
[----:B------:R-:W-:Y:S01]  /*15a0*/  IMAD.MOV.U32 R4, RZ, RZ, R16 ;  /* 0x000000ffff047224 */ /* 0x000fe200078e0010 */
[----:B------:R-:W-:Y:S01]  /*15b0*/  LEA.HI.X R7, R17, R9, R15, 0x6, P0 ;  /* 0x0000000911077211 */ /* 0x000fe200000f340f */
[----:B------:R-:W-:Y:S01]  /*15c0*/  IMAD R3, R3, c[0x0][0x1a8], RZ ;  /* 0x00006a0003037a24 */ /* 0x000fe200078e02ff */
[----:B------:R-:W-:Y:S01]  /*15d0*/  SHF.L.U64.HI R17, R17, R33, c[0x0][0x1dc] ;  /* 0x0000770011117619 */ /* 0x000fe20000010221 */
[----:B------:R-:W-:Y:S01]  /*15e0*/  IMAD.WIDE.U32 R14, R248, c[0x0][0x180], R10 ;  /* 0x00006000f80e7a25 */ /* 0x000fe200078e000a */
[----:B------:R-:W-:Y:S01]  /*15f0*/  CS2R R112, SRZ ;  /* 0x0000000000707805 */ /* 0x000fe2000001ff00 */
[----:B------:R-:W-:Y:S01]  /*1600*/  @!PT LDS RZ, [RZ] ;  /* 0x00000000fffff984 */ /* 0x000fe20000000800 */
[----:B------:R-:W-:Y:S01]  /*1610*/  @!PT LDS RZ, [RZ] ;  /* 0x00000000fffff984 */ /* 0x000fe20000000800 */
[----:B------:R-:W-:Y:S01]  /*1620*/  @!PT LDS RZ, [RZ] ;  /* 0x00000000fffff984 */ /* 0x000fe20000000800 */
[----:B------:R1:W-:Y:S01]  /*1630*/  LDGSTS.E.BYPASS.LTC128B.128 [R221+0x7880], [R8.64], !P1 ;  /* 0x0788000008dd7fae */ /* 0x0003e2000c901d44 */
[----:B------:R-:W-:Y:S01]  /*1640*/  ISETP.LT.OR P1, PT, R0, 0x1, P2 ;  /* 0x000000010000780c */ /* 0x000fe20001721670 */
[C---:B------:R-:W-:Y:S01]  /*1650*/  IMAD R20, R2.reuse, c[0x0][0x1ac], R3 ;  /* 0x00006b0002147a24 */ /* 0x040fe200078e0203 */
[----:B------:R-:W-:Y:S01]  /*1660*/  CS2R R102, SRZ ;  /* 0x0000000000667805 */ /* 0x000fe2000001ff00 */
[----:B------:R1:W-:Y:S01]  /*1670*/  LDGSTS.E.BYPASS.LTC128B.128 [R221+0xa080], [R8.64+0x80], !P4 ;  /* 0x0a08008008dd7fae */ /* 0x0003e2000e101d44 */
[----:B------:R-:W-:Y:S01]  /*1680*/  ISETP.GT.AND P4, PT, R251, 0x7f, PT ;  /* 0x0000007ffb00780c */ /* 0x000fe20003f84270 */
[----:B------:R-:W-:Y:S01]  /*1690*/  IMAD.WIDE.U32 R10, R2, c[0x0][0x1a8], R4 ;  /* 0x00006a00020a7a25 */ /* 0x000fe200078e0004 */
[----:B------:R-:W-:Y:S01]  /*16a0*/  CS2R R100, SRZ ;  /* 0x0000000000647805 */ /* 0x000fe2000001ff00 */
[----:B------:R-:W-:Y:S01]  /*16b0*/  CS2R R98, SRZ ;  /* 0x0000000000627805 */ /* 0x000fe2000001ff00 */
[----:B------:R-:W-:Y:S01]  /*16c0*/  CS2R R96, SRZ ;  /* 0x0000000000607805 */ /* 0x000fe2000001ff00 */
[----:B------:R-:W-:Y:S01]  /*16d0*/  IMAD.IADD R5, R11, 0x1, R20 ;  /* 0x000000010b057824 */ /* 0x000fe200078e0214 */
[----:B------:R-:W-:Y:S01]  /*16e0*/  SHF.R.S32.HI R20, RZ, 0x1f, R192 ;  /* 0x0000001fff147819 */ /* 0x000fe200000114c0 */
[----:B------:R-:W-:Y:S01]  /*16f0*/  IMAD R18, R26, c[0x0][0x180], RZ ;  /* 0x000060001a127a24 */ /* 0x000fe200078e02ff */
[----:B------:R-:W-:Y:S01]  /*1700*/  CS2R R94, SRZ ;  /* 0x00000000005e7805 */ /* 0x000fe2000001ff00 */
[----:B------:R1:W-:Y:S01]  /*1710*/  LDGSTS.E.BYPASS.LTC128B.128 [R221+0xc880], [R8.64+0x100], !P1 ;  /* 0x0c88010008dd7fae */ /* 0x0003e2000c901d44 */
[----:B------:R-:W-:Y:S01]  /*1720*/  ISETP.LT.OR P1, PT, R0, 0x21, P3 ;  /* 0x000000210000780c */ /* 0x000fe20001f21670 */
[----:B------:R-:W-:Y:S01]  /*1730*/  IMAD R18, R248, c[0x0][0x184], R18 ;  /* 0x00006100f8127a24 */ /* 0x000fe200078e0212 */
[----:B------:R-:W-:Y:S01]  /*1740*/  CS2R R92, SRZ ;  /* 0x00000000005c7805 */ /* 0x000fe2000001ff00 */
[C---:B------:R-:W-:Y:S01]  /*1750*/  @!P4 LEA R16, P0, R24.reuse, R6, 0x1 ;  /* 0x000000061810c211 */ /* 0x040fe200078008ff */
[----:B------:R-:W-:Y:S01]  /*1760*/  IMAD R2, R21, c[0x0][0x208], RZ ;  /* 0x0000820015027a24 */ /* 0x000fe200078e02ff */
[----:B------:R-:W-:Y:S01]  /*1770*/  CS2R R90, SRZ ;  /* 0x00000000005a7805 */ /* 0x000fe2000001ff00 */
[----:B------:R-:W-:Y:S01]  /*1780*/  IMAD.IADD R3, R15, 0x1, R18 ;  /* 0x000000010f037824 */ /* 0x000fe200078e0212 */
[----:B------:R-:W-:Y:S01]  /*1790*/  @!P4 LEA.HI.X R17, R24, R7, R17, 0x1, P0 ;  /* 0x000000071811c211 */ /* 0x000fe200000f0c11 */
[C---:B------:R-:W-:Y:S01]  /*17a0*/  IMAD R21, R19.reuse, c[0x0][0x20c], R2 ;  /* 0x0000830013157a24 */ /* 0x040fe200078e0202 */
[----:B------:R-:W-:Y:S01]  /*17b0*/  ISETP.LT.OR P4, PT, R0, 0x21, P2 ;  /* 0x000000210000780c */ /* 0x000fe20001781670 */
[----:B------:R-:W-:Y:S01]  /*17c0*/  IMAD.WIDE.U32 R18, R19, c[0x0][0x208], R12 ;  /* 0x0000820013127a25 */ /* 0x000fe200078e000c */
[----:B------:R-:W-:Y:S01]  /*17d0*/  ISETP.GT.AND P2, PT, R251, 0x7f, PT ;  /* 0x0000007ffb00780c */ /* 0x000fe20003f44270 */
[----:B------:R-:W-:Y:S01]  /*17e0*/  CS2R R88, SRZ ;  /* 0x0000000000587805 */ /* 0x000fe2000001ff00 */
[----:B------:R-:W-:Y:S01]  /*17f0*/  LEA R4, P0, R10, c[0x0][0x190], 0x1 ;  /* 0x000064000a047a11 */ /* 0x000fe200078008ff */
[----:B------:R2:W-:Y:S01]  /*1800*/  LDGSTS.E.BYPASS.LTC128B.128 [R221+0x8880], [R6.64], !P1 ;  /* 0x0888000006dd7fae */ /* 0x0005e2000c901d44 */
[----:B------:R-:W-:Y:S01]  /*1810*/  SEL R24, R250, RZ, !P6 ;  /* 0x000000fffa187207 */ /* 0x000fe20007000000 */
[----:B------:R-:W-:Y:S01]  /*1820*/  IMAD.MOV.U32 R13, RZ, RZ, 0x6 ;  /* 0x00000006ff0d7424 */ /* 0x000fe200078e00ff */
[----:B------:R-:W-:Y:S01]  /*1830*/  LEA.HI.X R5, R10, c[0x0][0x194], R5, 0x1, P0 ;  /* 0x000065000a057a11 */ /* 0x000fe200000f0c05 */
[----:B------:R-:W-:Y:S01]  /*1840*/  IMAD.MOV.U32 R2, RZ, RZ, R14 ;  /* 0x000000ffff027224 */ /* 0x000fe200078e000e */
[----:B------:R-:W-:Y:S01]  /*1850*/  ISETP.LT.OR P6, PT, R0, 0x21, P5 ;  /* 0x000000210000780c */ /* 0x000fe20002fc1670 */
[----:B------:R-:W-:Y:S01]  /*1860*/  IMAD.SHL.U32 R14, R34, 0x40, RZ ;  /* 0x00000040220e7824 */ /* 0x000fe200078e00ff */
[----:B------:R-:W-:Y:S01]  /*1870*/  CS2R R86, SRZ ;  /* 0x0000000000567805 */ /* 0x000fe2000001ff00 */
[----:B------:R-:W-:Y:S01]  /*1880*/  IMAD.WIDE.U32 R236, R24, c[0x0][0x188], R2 ;  /* 0x0000620018ec7a25 */ /* 0x000fe200078e0002 */
[----:B------:R-:W-:Y:S01]  /*1890*/  CS2R R84, SRZ ;  /* 0x0000000000547805 */ /* 0x000fe2000001ff00 */
[----:B------:R-:W-:Y:S01]  /*18a0*/  @!P2 ISETP.GE.AND P0, PT, R0, 0x41, PT ;  /* 0x000000410000a80c */ /* 0x000fe20003f06270 */
[----:B------:R-:W-:Y:S01]  /*18b0*/  CS2R R82, SRZ ;  /* 0x0000000000527805 */ /* 0x000fe2000001ff00 */
[-C--:B-1----:R-:W-:Y:S01]  /*18c0*/  SHF.L.U64.HI R9, R34, R13.reuse, c[0x0][0x17c] ;  /* 0x00005f0022097619 */ /* 0x082fe2000001020d */
[----:B------:R-:W-:Y:S01]  /*18d0*/  IMAD R8, R22, c[0x0][0x188], RZ ;  /* 0x0000620016087a24 */ /* 0x000fe200078e02ff */
[----:B------:R-:W-:Y:S01]  /*18e0*/  @!P2 ISETP.GE.OR P3, PT, R12, c[0x0][0x1cc], !P0 ;  /* 0x000073000c00aa0c */ /* 0x000fe20004766670 */
[----:B------:R-:W-:Y:S01]  /*18f0*/  IMAD.MOV.U32 R3, RZ, RZ, c[0x0][0x1ac] ;  /* 0x00006b00ff037624 */ /* 0x000fe200078e00ff */
[----:B------:R-:W-:Y:S01]  /*1900*/  @!P2 ISETP.LT.OR P2, PT, R0, 0x41, P5 ;  /* 0x000000410000a80c */ /* 0x000fe20002f41670 */
[----:B------:R-:W-:Y:S01]  /*1910*/  IMAD R2, R9, R192, RZ ;  /* 0x000000c009027224 */ /* 0x000fe200078e02ff */
[----:B------:R-:W-:Y:S01]  /*1920*/  ISETP.GT.AND P5, PT, R251, 0x7f, PT ;  /* 0x0000007ffb00780c */ /* 0x000fe20003fa4270 */
[----:B------:R2:W-:Y:S01]  /*1930*/  LDGSTS.E.BYPASS.LTC128B.128 [R221+0xb080], [R6.64+0x80], !P6 ;  /* 0x0b08008006dd7fae */ /* 0x0005e2000f101d44 */
[----:B------:R-:W-:Y:S01]  /*1940*/  ISETP.GE.AND P6, PT, R12, c[0x0][0x19c], PT ;  /* 0x000067000c007a0c */ /* 0x000fe20003fc6270 */
[-C--:B------:R-:W-:Y:S01]  /*1950*/  IMAD R9, R20, R14.reuse, R2 ;  /* 0x0000000e14097224 */ /* 0x080fe200078e0202 */
[----:B------:R-:W-:Y:S01]  /*1960*/  SHF.L.U64.HI R13, R35, R13, c[0x0][0x20c] ;  /* 0x00008300230d7619 */ /* 0x000fe2000001020d */
[----:B------:R2:W-:Y:S01]  /*1970*/  LDGSTS.E.BYPASS.LTC128B.128 [R221+0xd880], [R6.64+0x100], !P4 ;  /* 0x0d88010006dd7fae */ /* 0x0005e2000e101d44 */
[----:B------:R-:W-:Y:S01]  /*1980*/  ISETP.LT.OR P4, PT, R0, 0x1, P6 ;  /* 0x000000010000780c */ /* 0x000fe20003781670 */
[----:B------:R-:W-:Y:S01]  /*1990*/  IMAD R8, R24, c[0x0][0x18c], R8 ;  /* 0x0000630018087a24 */ /* 0x000fe200078e0208 */
[----:B------:R-:W-:Y:S01]  /*19a0*/  CS2R R80, SRZ ;  /* 0x0000000000507805 */ /* 0x000fe2000001ff00 */
[----:B------:R-:W-:Y:S01]  /*19b0*/  IMAD.MOV.U32 R230, RZ, RZ, R236 ;  /* 0x000000ffffe67224 */ /* 0x000fe200078e00ec */
[----:B------:R-:W-:Y:S01]  /*19c0*/  CS2R R78, SRZ ;  /* 0x00000000004e7805 */ /* 0x000fe2000001ff00 */
[----:B------:R-:W-:Y:S01]  /*19d0*/  IMAD.IADD R231, R237, 0x1, R8 ;  /* 0x00000001ede77824 */ /* 0x000fe200078e0208 */
[----:B------:R-:W-:Y:S01]  /*19e0*/  CS2R R76, SRZ ;  /* 0x00000000004c7805 */ /* 0x000fe2000001ff00 */
[----:B------:R1:W-:Y:S01]  /*19f0*/  @!P5 LDGSTS.E.BYPASS.LTC128B.128 [R221+0x9880], [R16.64], !P3 ;  /* 0x0988000010dddfae */ /* 0x0003e2000d901d44 */
[----:B------:R-:W-:Y:S01]  /*1a00*/  ISETP.GT.AND P3, PT, R251, 0x7f, PT ;  /* 0x0000007ffb00780c */ /* 0x000fe20003f64270 */
[----:B------:R-:W-:Y:S01]  /*1a10*/  IMAD.WIDE.U32 R14, R192, R14, R230 ;  /* 0x0000000ec00e7225 */ /* 0x000fe200078e00e6 */
[----:B------:R-:W-:Y:S01]  /*1a20*/  @!P5 ISETP.GE.OR P1, PT, R30, c[0x0][0x1cc], !P0 ;  /* 0x000073001e00da0c */ /* 0x000fe20004726670 */
[----:B------:R-:W-:Y:S01]  /*1a30*/  CS2R R74, SRZ ;  /* 0x00000000004a7805 */ /* 0x000fe2000001ff00 */
[----:B------:R-:W-:Y:S01]  /*1a40*/  ISETP.GE.AND P5, PT, R29, c[0x0][0x19c], PT ;  /* 0x000067001d007a0c */ /* 0x000fe20003fa6270 */
[----:B------:R-:W-:Y:S01]  /*1a50*/  IMAD.IADD R9, R15, 0x1, R9 ;  /* 0x000000010f097824 */ /* 0x000fe200078e0209 */
[----:B------:R-:W-:Y:S01]  /*1a60*/  CS2R R72, SRZ ;  /* 0x0000000000487805 */ /* 0x000fe2000001ff00 */
[----:B------:R-:W-:Y:S01]  /*1a70*/  IMAD R13, R13, R192, RZ ;  /* 0x000000c00d0d7224 */ /* 0x000fe200078e02ff */
[----:B------:R-:W-:Y:S01]  /*1a80*/  CS2R R70, SRZ ;  /* 0x0000000000467805 */ /* 0x000fe2000001ff00 */
[----:B------:R-:W-:Y:S01]  /*1a90*/  CS2R R68, SRZ ;  /* 0x0000000000447805 */ /* 0x000fe2000001ff00 */
[----:B------:R-:W-:Y:S01]  /*1aa0*/  CS2R R66, SRZ ;  /* 0x0000000000427805 */ /* 0x000fe2000001ff00 */
[----:B------:R-:W-:Y:S01]  /*1ab0*/  IMAD R13, R20, R36, R13 ;  /* 0x00000024140d7224 */ /* 0x000fe200078e020d */
[----:B------:R-:W-:Y:S01]  /*1ac0*/  LEA.HI R20, R32, R251, RZ, 0x4 ;  /* 0x000000fb20147211 */ /* 0x000fe200078f20ff */
[----:B------:R1:W-:Y:S01]  /*1ad0*/  @!P3 LDGSTS.E.BYPASS.LTC128B.128 [R221+0xc080], [R16.64+0x80], !P2 ;  /* 0x0c08008010ddbfae */ /* 0x0003e2000d101d44 */
[----:B------:R-:W-:Y:S01]  /*1ae0*/  CS2R R64, SRZ ;  /* 0x0000000000407805 */ /* 0x000fe2000001ff00 */
[----:B------:R-:W-:Y:S01]  /*1af0*/  CS2R R62, SRZ ;  /* 0x00000000003e7805 */ /* 0x000fe2000001ff00 */
[----:B------:R-:W-:Y:S01]  /*1b00*/  CS2R R60, SRZ ;  /* 0x00000000003c7805 */ /* 0x000fe2000001ff00 */
[----:B------:R1:W-:Y:S01]  /*1b10*/  @!P3 LDGSTS.E.BYPASS.LTC128B.128 [R221+0xe880], [R16.64+0x100], !P1 ;  /* 0x0e88010010ddbfae */ /* 0x0003e2000c901d44 */
[----:B------:R-:W-:Y:S01]  /*1b20*/  ISETP.LT.OR P1, PT, R0, 0x1, P5 ;  /* 0x000000010000780c */ /* 0x000fe20002f21670 */
[----:B--2---:R-:W-:Y:S01]  /*1b30*/  IMAD.MOV.U32 R7, RZ, RZ, c[0x0][0x1a8] ;  /* 0x00006a00ff077624 */ /* 0x004fe200078e00ff */
[----:B------:R-:W-:Y:S01]  /*1b40*/  ISETP.GE.AND P3, PT, R30, c[0x0][0x19c], PT ;  /* 0x000067001e007a0c */ /* 0x000fe20003f66270 */
[----:B------:R2:W-:Y:S01]  /*1b50*/  LDGSTS.E.BYPASS.LTC128B.128 [R221+0x80], [R4.64], !P4 ;  /* 0x0008000004dd7fae */ /* 0x0005e2000e101d44 */
[----:B------:R-:W-:Y:S01]  /*1b60*/  ISETP.GT.AND P4, PT, R251, 0x7f, PT ;  /* 0x0000007ffb00780c */ /* 0x000fe20003f84270 */
[----:B------:R-:W-:Y:S01]  /*1b70*/  CS2R R58, SRZ ;  /* 0x00000000003a7805 */ /* 0x000fe2000001ff00 */
[C---:B------:R-:W-:Y:S01]  /*1b80*/  LEA R2, P0, R7.reuse, R4, 0x6 ;  /* 0x0000000407027211 */ /* 0x040fe200078030ff */
[----:B------:R-:W-:Y:S01]  /*1b90*/  CS2R R56, SRZ ;  /* 0x0000000000387805 */ /* 0x000fe2000001ff00 */
[C---:B------:R-:W-:Y:S01]  /*1ba0*/  SHF.L.U64.HI R6, R7.reuse, R33, c[0x0][0x1ac] ;  /* 0x00006b0007067619 */ /* 0x040fe20000010221 */
[----:B------:R-:W-:Y:S01]  /*1bb0*/  CS2R R54, SRZ ;  /* 0x0000000000367805 */ /* 0x000fe2000001ff00 */
[C---:B------:R-:W-:Y:S01]  /*1bc0*/  LEA.HI.X R3, R7.reuse, R5, R3, 0x6, P0 ;  /* 0x0000000507037211 */ /* 0x040fe200000f3403 */
[----:B------:R-:W-:Y:S01]  /*1bd0*/  IMAD.SHL.U32 R7, R7, 0x20, RZ ;  /* 0x0000002007077824 */ /* 0x000fe200078e00ff */
[C---:B------:R-:W-:Y:S01]  /*1be0*/  ISETP.LT.OR P2, PT, R0.reuse, 0x1, P3 ;  /* 0x000000010000780c */ /* 0x040fe20001f41670 */
[----:B------:R2:W-:Y:S01]  /*1bf0*/  LDGSTS.E.BYPASS.LTC128B.128 [R221+0x2880], [R4.64+0x80], !P1 ;  /* 0x0288008004dd7fae */ /* 0x0005e2000c901d44 */
[----:B------:R-:W-:Y:S01]  /*1c00*/  ISETP.LT.OR P1, PT, R0, 0x21, P6 ;  /* 0x000000210000780c */ /* 0x000fe20003721670 */
[----:B------:R-:W-:Y:S01]  /*1c10*/  CS2R R52, SRZ ;  /* 0x0000000000347805 */ /* 0x000fe2000001ff00 */
[----:B------:R-:W-:Y:S01]  /*1c20*/  CS2R R50, SRZ ;  /* 0x0000000000327805 */ /* 0x000fe2000001ff00 */
[C---:B------:R-:W-:Y:S01]  /*1c30*/  @!P4 LEA R10, P0, R7.reuse, R2, 0x1 ;  /* 0x00000002070ac211 */ /* 0x040fe200078008ff */
[----:B------:R-:W-:Y:S01]  /*1c40*/  CS2R R48, SRZ ;  /* 0x0000000000307805 */ /* 0x000fe2000001ff00 */
[----:B------:R-:W-:Y:S01]  /*1c50*/  CS2R R46, SRZ ;  /* 0x00000000002e7805 */ /* 0x000fe2000001ff00 */
[----:B------:R-:W-:Y:S01]  /*1c60*/  CS2R R44, SRZ ;  /* 0x00000000002c7805 */ /* 0x000fe2000001ff00 */
[----:B------:R-:W-:Y:S01]  /*1c70*/  @!P4 LEA.HI.X R11, R7, R3, R6, 0x1, P0 ;  /* 0x00000003070bc211 */ /* 0x000fe200000f0c06 */
[----:B------:R-:W-:Y:S01]  /*1c80*/  IMAD.IADD R7, R19, 0x1, R21 ;  /* 0x0000000113077824 */ /* 0x000fe200078e0215 */
[C---:B------:R-:W-:Y:S01]  /*1c90*/  LEA R8, P0, R14.reuse, c[0x0][0x160], 0x1 ;  /* 0x000058000e087a11 */ /* 0x040fe200078008ff */
[----:B------:R-:W-:Y:S01]  /*1ca0*/  IMAD.SHL.U32 R19, R251, 0x4, RZ ;  /* 0x00000004fb137824 */ /* 0x000fe200078e00ff */
[----:B------:R2:W-:Y:S01]  /*1cb0*/  LDGSTS.E.BYPASS.LTC128B.128 [R221+0x5080], [R4.64+0x100], !P2 ;  /* 0x0508010004dd7fae */ /* 0x0005e2000d101d44 */
[----:B------:R-:W-:Y:S01]  /*1cc0*/  IMAD.MOV.U32 R6, RZ, RZ, R18 ;  /* 0x000000ffff067224 */ /* 0x000fe200078e0012 */
[----:B------:R-:W-:Y:S01]  /*1cd0*/  LEA.HI.X R9, R14, c[0x0][0x164], R9, 0x1, P0 ;  /* 0x000059000e097a11 */ /* 0x000fe200000f0c09 */
[----:B-1----:R-:W-:Y:S01]  /*1ce0*/  IMAD R16, R26, c[0x0][0x210], RZ ;  /* 0x000084001a107a24 */ /* 0x002fe200078e02ff */
[----:B------:R-:W-:Y:S01]  /*1cf0*/  ISETP.GE.AND P0, PT, R12, c[0x0][0x16c], PT ;  /* 0x00005b000c007a0c */ /* 0x000fe20003f06270 */
[----:B------:R1:W-:Y:S01]  /*1d00*/  LDGSTS.E.BYPASS.LTC128B.128 [R221+0x1080], [R2.64], !P1 ;  /* 0x0108000002dd7fae */ /* 0x0003e2000c901d44 */
[----:B------:R-:W-:Y:S01]  /*1d10*/  ISETP.GE.AND P1, PT, R29, c[0x0][0x16c], PT ;  /* 0x00005b001d007a0c */ /* 0x000fe20003f26270 */
[----:B------:R-:W-:Y:S01]  /*1d20*/  IMAD R16, R248, c[0x0][0x214], R16 ;  /* 0x00008500f8107a24 */ /* 0x000fe200078e0210 */
[----:B------:R-:W-:-:S02]  /*1d30*/  SEL R15, RZ, 0x1, P0 ;  /* 0x00000001ff0f7807 */ /* 0x000fc40000000000 */
[----:B------:R-:W-:Y:S02]  /*1d40*/  ISETP.GE.AND P0, PT, R30, c[0x0][0x16c], PT ;  /* 0x00005b001e007a0c */ /* 0x000fe40003f06270 */
[----:B------:R-:W-:Y:S02]  /*1d50*/  SHF.R.S32.HI R14, RZ, 0x1f, R23 ;  /* 0x0000001fff0e7819 */ /* 0x000fe40000011417 */
[----:B------:R-:W-:Y:S02]  /*1d60*/  SEL R21, RZ, 0x4, P0 ;  /* 0x00000004ff157807 */ /* 0x000fe40000000000 */
[C---:B------:R-:W-:Y:S02]  /*1d70*/  ISETP.LT.OR P0, PT, R0.reuse, 0x21, P3 ;  /* 0x000000210000780c */ /* 0x040fe40001f01670 */
[----:B------:R-:W-:Y:S02]  /*1d80*/  IADD3 R18, P2, R19, R23, RZ ;  /* 0x0000001713127210 */ /* 0x000fe40007f5e0ff */
[----:B------:R-:W-:-:S02]  /*1d90*/  @!P4 ISETP.LT.OR P3, PT, R0, 0x41, P3 ;  /* 0x000000410000c80c */ /* 0x000fc40001f61670 */
[----:B------:R-:W-:Y:S01]  /*1da0*/  LEA.HI.X.SX32 R19, R19, R14, 0x1, P2 ;  /* 0x0000000e13137211 */ /* 0x000fe200010f0eff */
[----:B------:R-:W-:Y:S01]  /*1db0*/  IMAD.SHL.U32 R14, R35, 0x20, RZ ;  /* 0x00000020230e7824 */ /* 0x000fe200078e00ff */
[C---:B------:R-:W-:Y:S02]  /*1dc0*/  @!P4 ISETP.LT.OR P2, PT, R0.reuse, 0x41, P6 ;  /* 0x000000410000c80c */ /* 0x040fe40003741670 */
[----:B--2---:R-:W-:Y:S02]  /*1dd0*/  SEL R4, RZ, 0xffffffff, P1 ;  /* 0xffffffffff047807 */ /* 0x004fe40000800000 */
[C---:B------:R-:W-:Y:S02]  /*1de0*/  ISETP.LT.OR P1, PT, R0.reuse, 0x21, P5 ;  /* 0x000000210000780c */ /* 0x040fe40002f21670 */
[----:B------:R-:W-:Y:S01]  /*1df0*/  @!P4 ISETP.LT.OR P5, PT, R0, 0x41, P5 ;  /* 0x000000410000c80c */ /* 0x000fe20002fa1670 */
[----:B------:R-:W-:Y:S02]  /*1e00*/  IMAD.SHL.U32 R17, R4, 0x2, RZ ;  /* 0x0000000204117824 */ /* 0x000fe400078e00ff */
[----:B------:R-:W-:-:S03]  /*1e10*/  IMAD.WIDE.U32 R4, R248, c[0x0][0x210], R6 ;  /* 0x00008400f8047a25 */ /* 0x000fc600078e0006 */
[----:B------:R-:W-:Y:S01]  /*1e20*/  LOP3.LUT R6, R17, 0x2, R15, 0xe2, !PT ;  /* 0x0000000211067812 */ /* 0x000fe200078ee20f */
[----:B------:R-:W-:Y:S01]  /*1e30*/  IMAD.IADD R5, R5, 0x1, R16 ;  /* 0x0000000105057824 */ /* 0x000fe200078e0210 */
[----:B------:R-:W-:Y:S02]  /*1e40*/  SHF.R.S32.HI R15, RZ, 0x4, R20 ;  /* 0x00000004ff0f7819 */ /* 0x000fe40000011414 */
[----:B------:R-:W-:Y:S01]  /*1e50*/  LOP3.LUT R0, R6, R21, RZ, 0xfc, !PT ;  /* 0x0000001506007212 */ /* 0x000fe200078efcff */
[----:B------:R1:W-:Y:S01]  /*1e60*/  LDGSTS.E.BYPASS.LTC128B.128 [R221+0x3880], [R2.64+0x80], !P1 ;  /* 0x0388008002dd7fae */ /* 0x0003e2000c901d44 */
[----:B------:R-:W-:Y:S01]  /*1e70*/  ISETP.GT.AND P1, PT, R251, 0x7f, PT ;  /* 0x0000007ffb00780c */ /* 0x000fe20003f24270 */
[----:B------:R-:W-:Y:S01]  /*1e80*/  IMAD.SHL.U32 R21, R192, 0x40, RZ ;  /* 0x00000040c0157824 */ /* 0x000fe200078e00ff */
[----:B------:R-:W-:Y:S01]  /*1e90*/  P2R R7, PR, RZ, 0x20 ;  /* 0x00000020ff077803 */ /* 0x000fe20000000000 */
[----:B------:R1:W-:Y:S01]  /*1ea0*/  LDGSTS.E.BYPASS.LTC128B.128 [R221+0x6080], [R2.64+0x100], !P0 ;  /* 0x0608010002dd7fae */ /* 0x0003e2000c101d44 */
[----:B------:R-:W-:Y:S01]  /*1eb0*/  LOP3.LUT P4, RZ, R0, 0x1, RZ, 0xc0, !PT ;  /* 0x0000000100ff7812 */ /* 0x000fe2000788c0ff */
[----:B------:R-:W-:Y:S01]  /*1ec0*/  IMAD R6, R22, c[0x0][0x218], RZ ;  /* 0x0000860016067a24 */ /* 0x000fe200078e02ff */
[----:B------:R-:W-:Y:S01]  /*1ed0*/  ISETP.NE.AND P0, PT, R7, RZ, PT ;  /* 0x000000ff0700720c */ /* 0x000fe20003f05270 */
[----:B------:R-:W-:Y:S01]  /*1ee0*/  IMAD.WIDE.U32 R234, R24, c[0x0][0x218], R4 ;  /* 0x0000860018ea7a25 */ /* 0x000fe200078e0004 */
[----:B------:R-:W-:-:S02]  /*1ef0*/  LOP3.LUT P6, RZ, R0, 0x2, RZ, 0xc0, !PT ;  /* 0x0000000200ff7812 */ /* 0x000fc400078cc0ff */
[----:B------:R-:W-:Y:S01]  /*1f00*/  LOP3.LUT P5, RZ, R0, 0x4, RZ, 0xc0, !PT ;  /* 0x0000000400ff7812 */ /* 0x000fe200078ac0ff */
[----:B------:R-:W-:Y:S01]  /*1f10*/  IMAD.MOV.U32 R228, RZ, RZ, R234 ;  /* 0x000000ffffe47224 */ /* 0x000fe200078e00ea */
[----:B------:R-:W-:Y:S01]  /*1f20*/  IADD3 R0, -R238, R225, -R21 ;  /* 0x000000e1ee007210 */ /* 0x000fe20007ffe915 */
[----:B------:R2:W-:Y:S01]  /*1f30*/  @!P1 LDGSTS.E.BYPASS.LTC128B.128 [R221+0x2080], [R10.64], !P2 ;  /* 0x020800000add9fae */ /* 0x0005e2000d101d44 */
[----:B------:R-:W-:Y:S01]  /*1f40*/  IMAD.WIDE.U32 R4, R248, c[0x0][0x270], R18 ;  /* 0x00009c00f8047a25 */ /* 0x000fe200078e0012 */
[----:B------:R-:W-:Y:S02]  /*1f50*/  LEA.HI R16, R32, R251, RZ, 0x2 ;  /* 0x000000fb20107211 */ /* 0x000fe400078f10ff */
[C---:B------:R-:W-:Y:S02]  /*1f60*/  ISETP.LT.OR P2, PT, R0.reuse, 0x1, !P6 ;  /* 0x000000010000780c */ /* 0x040fe40007741670 */
[----:B------:R2:W-:Y:S01]  /*1f70*/  @!P1 LDGSTS.E.BYPASS.LTC128B.128 [R221+0x4880], [R10.64+0x80], !P0 ;  /* 0x048800800add9fae */ /* 0x0005e2000c101d44 */
[----:B------:R-:W-:-:S03]  /*1f80*/  ISETP.LT.OR P0, PT, R0, 0x1, !P4 ;  /* 0x000000010000780c */ /* 0x000fc60006701670 */
[----:B------:R2:W-:Y:S01]  /*1f90*/  @!P1 LDGSTS.E.BYPASS.LTC128B.128 [R221+0x7080], [R10.64+0x100], !P3 ;  /* 0x070801000add9fae */ /* 0x0005e2000d901d44 */
[C---:B------:R-:W-:Y:S02]  /*1fa0*/  ISETP.LT.OR P1, PT, R0.reuse, 0x1, !P5 ;  /* 0x000000010000780c */ /* 0x040fe40006f21670 */
[----:B------:R-:W-:Y:S01]  /*1fb0*/  ISETP.LT.OR P3, PT, R0, 0x21, !P4 ;  /* 0x000000210000780c */ /* 0x000fe20006761670 */
[----:B------:R-:W0:Y:S01]  /*1fc0*/  LDGDEPBAR ;  /* 0x00000000000079af */ /* 0x000e220000000000 */
[----:B-1----:R-:W-:Y:S02]  /*1fd0*/  IMAD.SHL.U32 R3, R34, 0x20, RZ ;  /* 0x0000002022037824 */ /* 0x002fe400078e00ff */
[----:B------:R-:W-:-:S03]  /*1fe0*/  IMAD R2, R24, c[0x0][0x21c], R6 ;  /* 0x0000870018027a24 */ /* 0x000fc600078e0206 */
[----:B------:R1:W-:Y:S01]  /*1ff0*/  LDGSTS.E.BYPASS.LTC128B.128 [R221+0xf080], [R8.64], !P0 ;  /* 0x0f08000008dd7fae */ /* 0x0003e2000c101d44 */
[----:B------:R-:W-:Y:S01]  /*2000*/  LEA R6, P0, R3, R8, 0x1 ;  /* 0x0000000803067211 */ /* 0x000fe200078008ff */
[----:B------:R-:W-:Y:S02]  /*2010*/  IMAD.IADD R229, R235, 0x1, R2 ;  /* 0x00000001ebe57824 */ /* 0x000fe400078e0202 */
[----:B------:R1:W-:Y:S01]  /*2020*/  LDGSTS.E.BYPASS.LTC128B.128 [R221+0x11080], [R8.64+0x80], !P2 ;  /* 0x1108008008dd7fae */ /* 0x0003e2000d101d44 */
[----:B------:R-:W-:Y:S01]  /*2030*/  ISETP.LT.OR P2, PT, R0, 0x21, !P6 ;  /* 0x000000210000780c */ /* 0x000fe20007741670 */
[----:B------:R-:W-:Y:S01]  /*2040*/  IMAD R2, R26, c[0x0][0x270], RZ ;  /* 0x00009c001a027a24 */ /* 0x000fe200078e02ff */
[----:B------:R-:W-:Y:S01]  /*2050*/  LEA.HI.X R7, R3, R9, R37, 0x1, P0 ;  /* 0x0000000903077211 */ /* 0x000fe200000f0c25 */
[----:B------:R1:W-:Y:S01]  /*2060*/  LDGSTS.E.BYPASS.LTC128B.128 [R221+0x13080], [R8.64+0x100], !P1 ;  /* 0x1308010008dd7fae */ /* 0x0003e2000c901d44 */
[----:B------:R-:W-:Y:S01]  /*2070*/  ISETP.LT.OR P1, PT, R0, 0x21, !P5 ;  /* 0x000000210000780c */ /* 0x000fe20006f21670 */
[----:B------:R-:W-:-:S02]  /*2080*/  IMAD R2, R248, c[0x0][0x274], R2 ;  /* 0x00009d00f8027a24 */ /* 0x000fc400078e0202 */
[----:B------:R3:W-:Y:S01]  /*2090*/  LDGSTS.E.BYPASS.LTC128B.128 [R221+0x10080], [R6.64], !P3 ;  /* 0x1008000006dd7fae */ /* 0x0007e2000d901d44 */
[----:B------:R-:W-:Y:S01]  /*20a0*/  ISETP.GT.AND P3, PT, R251, 0xf, PT ;  /* 0x0000000ffb00780c */ /* 0x000fe20003f64270 */
[----:B------:R-:W-:Y:S01]  /*20b0*/  IMAD.IADD R5, R5, 0x1, R2 ;  /* 0x0000000105057824 */ /* 0x000fe200078e0202 */
[----:B------:R-:W-:Y:S01]  /*20c0*/  ISETP.GE.AND P3, PT, R12, c[0x0][0x1fc], PT ;  /* 0x00007f000c007a0c */ /* 0x000fe20003f66270 */
[----:B--2---:R-:W-:Y:S02]  /*20d0*/  IMAD.WIDE.U32 R10, R36, R192, R228 ;  /* 0x000000c0240a7225 */ /* 0x004fe400078e00e4 */
[----:B------:R3:W-:Y:S01]  /*20e0*/  LDGSTS.E.BYPASS.LTC128B.128 [R221+0x12080], [R6.64+0x80], !P2 ;  /* 0x1208008006dd7fae */ /* 0x0007e2000d101d44 */
[----:B------:R-:W-:Y:S01]  /*20f0*/  ISETP.GT.AND P2, PT, R251, 0xf, PT ;  /* 0x0000000ffb00780c */ /* 0x000fe20003f44270 */
[----:B------:R-:W-:Y:S01]  /*2100*/  IMAD.IADD R0, R11, 0x1, R13 ;  /* 0x000000010b007824 */ /* 0x000fe200078e020d */
[----:B------:R-:W-:Y:S01]  /*2110*/  LEA R2, P0, R10, c[0x0][0x1f0], 0x1 ;  /* 0x00007c000a027a11 */ /* 0x000fe200078008ff */
[----:B------:R-:W-:Y:S01]  /*2120*/  IMAD.WIDE.U32 R242, R24, c[0x0][0x278], R4 ;  /* 0x00009e0018f27a25 */ /* 0x000fe200078e0004 */
[----:B------:R3:W-:Y:S01]  /*2130*/  LDGSTS.E.BYPASS.LTC128B.128 [R221+0x14080], [R6.64+0x100], !P1 ;  /* 0x1408010006dd7fae */ /* 0x0007e2000c901d44 */
[----:B------:R-:W-:-:S02]  /*2140*/  SHF.R.S32.HI R4, RZ, 0x1f, R251 ;  /* 0x0000001fff047819 */ /* 0x000fc400000114fb */
[----:B------:R-:W-:Y:S02]  /*2150*/  LEA.HI.X R3, R10, c[0x0][0x1f4], R0, 0x1, P0 ;  /* 0x00007d000a037a11 */ /* 0x000fe400000f0c00 */
[----:B------:R-:W-:Y:S02]  /*2160*/  LEA.HI R13, R20, R15, RZ, 0x1 ;  /* 0x0000000f140d7211 */ /* 0x000fe400078f08ff */
[----:B------:R-:W-:Y:S02]  /*2170*/  SHF.R.S32.HI R10, RZ, 0x1f, R16 ;  /* 0x0000001fff0a7819 */ /* 0x000fe40000011410 */
[----:B------:R-:W-:Y:S01]  /*2180*/  @!P2 IADD3 R5, P0, R21, R242, RZ ;  /* 0x000000f21505a210 */ /* 0x000fe20007f1e0ff */
[----:B-1----:R-:W-:Y:S02]  /*2190*/  IMAD R9, R22, c[0x0][0x278], RZ ;  /* 0x00009e0016097a24 */ /* 0x002fe400078e02ff */
[----:B------:R-:W-:Y:S01]  /*21a0*/  IMAD R8, R23, 0xc0, RZ ;  /* 0x000000c017087824 */ /* 0x000fe200078e02ff */
[----:B------:R-:W-:Y:S01]  /*21b0*/  SHF.R.S32.HI R23, RZ, 0x1f, R21 ;  /* 0x0000001fff177819 */ /* 0x000fe20000011415 */
[----:B------:R-:W-:-:S04]  /*21c0*/  IMAD R0, R24, c[0x0][0x27c], R9 ;  /* 0x00009f0018007a24 */ /* 0x000fc800078e0209 */
[----:B------:R-:W-:Y:S01]  /*21d0*/  IMAD.IADD R247, R243, 0x1, R0 ;  /* 0x00000001f3f77824 */ /* 0x000fe200078e0200 */
[----:B------:R-:W-:Y:S02]  /*21e0*/  IADD3 R0, -R21, R225, -R238 ;  /* 0x000000e115007210 */ /* 0x000fe40007ffe9ee */
[----:B---3--:R-:W-:-:S04]  /*21f0*/  IADD3 R6, P1, R8, R251, RZ ;  /* 0x000000fb08067210 */ /* 0x008fc80007f3e0ff */
[----:B------:R-:W-:Y:S01]  /*2200*/  LEA.HI.X.SX32 R7, R8, R4, 0x1, P1 ;  /* 0x0000000408077211 */ /* 0x000fe200008f0eff */
[----:B------:R-:W-:Y:S01]  /*2210*/  @!P2 IMAD.X R8, R23, 0x1, R247, P0 ;  /* 0x000000011708a824 */ /* 0x000fe200000e06f7 */
[C---:B------:R-:W-:Y:S02]  /*2220*/  @!P2 LEA R4, P0, R5.reuse, c[0x0][0x258], 0x2 ;  /* 0x000096000504aa11 */ /* 0x040fe400078010ff */
[----:B------:R-:W-:Y:S02]  /*2230*/  ISETP.LT.OR P1, PT, R0, 0x1, P3 ;  /* 0x000000010000780c */ /* 0x000fe40001f21670 */
[----:B------:R-:W-:Y:S01]  /*2240*/  @!P2 LEA.HI.X R5, R5, c[0x0][0x25c], R8, 0x2, P0 ;  /* 0x000097000505aa11 */ /* 0x000fe200000f1408 */
[----:B------:R-:W-:-:S05]  /*2250*/  @!P2 IMAD.SHL.U32 R8, R251, 0x10, RZ ;  /* 0x00000010fb08a824 */ /* 0x000fca00078e00ff */
[----:B------:R1:W-:Y:S01]  /*2260*/  @!P2 LDGSTS.E.BYPASS.LTC128B.128 [R8+0x21080], [R4.64] ;  /* 0x210800000408afae */ /* 0x0003e2000b901d44 */
[----:B------:R-:W-:-:S03]  /*2270*/  ISETP.GE.AND P2, PT, R29, c[0x0][0x1fc], PT ;  /* 0x00007f001d007a0c */ /* 0x000fc60003f46270 */
[----:B------:R-:W0:Y:S01]  /*2280*/  LDGDEPBAR ;  /* 0x00000000000079af */ /* 0x000e220000000000 */
[----:B------:R-:W-:-:S03]  /*2290*/  ISETP.LT.OR P0, PT, R0, 0x1, P2 ;  /* 0x000000010000780c */ /* 0x000fc60001701670 */
[----:B------:R2:W-:Y:S10]  /*22a0*/  LDGSTS.E.BYPASS.LTC128B.128 [R221+0x1b080], [R2.64], !P1 ;  /* 0x1b08000002dd7fae */ /* 0x0005f4000c901d44 */
[----:B------:R2:W-:Y:S01]  /*22b0*/  LDGSTS.E.BYPASS.LTC128B.128 [R221+0x1d080], [R2.64+0x80], !P0 ;  /* 0x1d08008002dd7fae */ /* 0x0005e2000c101d44 */
[----:B-1----:R-:W-:Y:S01]  /*22c0*/  LEA R8, P0, R14, R2, 0x1 ;  /* 0x000000020e087211 */ /* 0x002fe200078008ff */
[----:B------:R-:W-:Y:S01]  /*22d0*/  IMAD.WIDE.U32 R4, R248, c[0x0][0x288], R18 ;  /* 0x0000a200f8047a25 */ /* 0x000fe200078e0012 */
[----:B------:R-:W-:-:S02]  /*22e0*/  LEA.HI R18, R32, R251, RZ, 0x5 ;  /* 0x000000fb20127211 */ /* 0x000fc400078f28ff */
[----:B------:R-:W-:Y:S02]  /*22f0*/  LEA.HI.X R9, R14, R3, R252, 0x1, P0 ;  /* 0x000000030e097211 */ /* 0x000fe400000f0cfc */
[----:B------:R-:W-:Y:S02]  /*2300*/  ISETP.GE.AND P0, PT, R30, c[0x0][0x1fc], PT ;  /* 0x00007f001e007a0c */ /* 0x000fe40003f06270 */
[----:B------:R-:W-:Y:S02]  /*2310*/  SHF.R.S32.HI R14, RZ, 0x2, R16 ;  /* 0x00000002ff0e7819 */ /* 0x000fe40000011410 */
[----:B------:R-:W-:Y:S02]  /*2320*/  ISETP.LT.OR P1, PT, R0, 0x1, P0 ;  /* 0x000000010000780c */ /* 0x000fe40000721670 */
[----:B------:R-:W-:Y:S02]  /*2330*/  SHF.R.S32.HI R17, RZ, 0x5, R18 ;  /* 0x00000005ff117819 */ /* 0x000fe40000011412 */
[----:B------:R-:W-:-:S02]  /*2340*/  LEA.HI R10, R10, R14, RZ, 0x3 ;  /* 0x0000000e0a0a7211 */ /* 0x000fc400078f18ff */
[----:B------:R-:W-:-:S07]  /*2350*/  ISETP.LT.OR P0, PT, R0, 0x21, P0 ;  /* 0x000000210000780c */ /* 0x000fce0000701670 */
[----:B------:R2:W-:Y:S01]  /*2360*/  LDGSTS.E.BYPASS.LTC128B.128 [R221+0x1f080], [R2.64+0x100], !P1 ;  /* 0x1f08010002dd7fae */ /* 0x0005e2000c901d44 */
[----:B------:R-:W-:Y:S02]  /*2370*/  ISETP.LT.OR P1, PT, R0, 0x21, P3 ;  /* 0x000000210000780c */ /* 0x000fe40001f21670 */
[----:B------:R-:W-:-:S04]  /*2380*/  ISETP.GE.AND P3, PT, R12, c[0x0][0x1fc], PT ;  /* 0x00007f000c007a0c */ /* 0x000fc80003f66270 */
[----:B------:R-:W-:Y:S02]  /*2390*/  SEL R19, RZ, 0x1, P3 ;  /* 0x00000001ff137807 */ /* 0x000fe40001800000 */
[----:B------:R-:W-:-:S05]  /*23a0*/  ISETP.GE.AND P3, PT, R251, 0x10, PT ;  /* 0x00000010fb00780c */ /* 0x000fca0003f66270 */
[----:B------:R1:W-:Y:S01]  /*23b0*/  LDGSTS.E.BYPASS.LTC128B.128 [R221+0x1c080], [R8.64], !P1 ;  /* 0x1c08000008dd7fae */ /* 0x0003e2000c901d44 */
[----:B------:R-:W-:Y:S02]  /*23c0*/  ISETP.LT.OR P1, PT, R0, 0x21, P2 ;  /* 0x000000210000780c */ /* 0x000fe40001721670 */
[----:B------:R-:W-:Y:S02]  /*23d0*/  LOP3.LUT R0, R10, 0xfffffff8, RZ, 0xc0, !PT ;  /* 0xfffffff80a007812 */ /* 0x000fe400078ec0ff */
[----:B------:R-:W-:-:S03]  /*23e0*/  ISETP.GE.AND P2, PT, R30, c[0x0][0x1fc], PT ;  /* 0x00007f001e007a0c */ /* 0x000fc60003f46270 */
[----:B------:R-:W-:Y:S02]  /*23f0*/  IMAD.IADD R14, R14, 0x1, -R0 ;  /* 0x000000010e0e7824 */ /* 0x000fe400078e0a00 */
[----:B--2---:R-:W-:-:S04]  /*2400*/  IMAD R3, R26, c[0x0][0x288], RZ ;  /* 0x0000a2001a037a24 */ /* 0x004fc800078e02ff */
[----:B------:R1:W-:Y:S01]  /*2410*/  LDGSTS.E.BYPASS.LTC128B.128 [R221+0x1e080], [R8.64+0x80], !P1 ;  /* 0x1e08008008dd7fae */ /* 0x0003e2000c901d44 */
[----:B------:R-:W-:Y:S01]  /*2420*/  IMAD R2, R26, c[0x0][0x238], RZ ;  /* 0x00008e001a027a24 */ /* 0x000fe200078e02ff */
[----:B------:R-:W-:Y:S01]  /*2430*/  ISETP.GE.AND P1, PT, R29, c[0x0][0x1fc], PT ;  /* 0x00007f001d007a0c */ /* 0x000fe20003f26270 */
[C---:B------:R-:W-:Y:S01]  /*2440*/  IMAD R12, R248.reuse, c[0x0][0x28c], R3 ;  /* 0x0000a300f80c7a24 */ /* 0x040fe200078e0203 */
[----:B------:R1:W-:Y:S01]  /*2450*/  LDGSTS.E.BYPASS.LTC128B.128 [R221+0x20080], [R8.64+0x100], !P0 ;  /* 0x2008010008dd7fae */ /* 0x0003e2000c101d44 */
[C---:B------:R-:W-:Y:S02]  /*2460*/  IMAD R11, R248.reuse, c[0x0][0x23c], R2 ;  /* 0x00008f00f80b7a24 */ /* 0x040fe400078e0202 */
[----:B------:R-:W-:Y:S01]  /*2470*/  IMAD.WIDE.U32 R2, R248, c[0x0][0x238], R6 ;  /* 0x00008e00f8027a25 */ /* 0x000fe200078e0006 */
[----:B------:R-:W-:-:S03]  /*2480*/  LOP3.LUT R6, R13, 0xfffffffe, RZ, 0xc0, !PT ;  /* 0xfffffffe0d067812 */ /* 0x000fc600078ec0ff */
[----:B------:R-:W-:Y:S02]  /*2490*/  IMAD.IADD R13, R3, 0x1, R11 ;  /* 0x00000001030d7824 */ /* 0x000fe400078e020b */
[----:B------:R-:W-:Y:S01]  /*24a0*/  IMAD.IADD R3, R5, 0x1, R12 ;  /* 0x0000000105037824 */ /* 0x000fe200078e020c */
[----:B------:R-:W-:Y:S01]  /*24b0*/  SHF.R.S32.HI R5, RZ, 0x1f, R18 ;  /* 0x0000001fff057819 */ /* 0x000fe20000011412 */
[----:B------:R-:W-:Y:S02]  /*24c0*/  IMAD.MOV.U32 R12, RZ, RZ, R2 ;  /* 0x000000ffff0c7224 */ /* 0x000fe400078e0002 */
[----:B------:R-:W-:Y:S01]  /*24d0*/  IMAD.MOV.U32 R2, RZ, RZ, R4 ;  /* 0x000000ffff027224 */ /* 0x000fe200078e0004 */
[----:B------:R-:W-:Y:S01]  /*24e0*/  LEA.HI R4, R32, R251, RZ, 0x7 ;  /* 0x000000fb20047211 */ /* 0x000fe200078f38ff */
[----:B------:R-:W-:Y:S01]  /*24f0*/  IMAD.IADD R0, R15, 0x1, -R6 ;  /* 0x000000010f007824 */ /* 0x000fe200078e0a06 */
[----:B------:R-:W-:Y:S01]  /*2500*/  LEA.HI R5, R5, R17, RZ, 0x2 ;  /* 0x0000001105057211 */ /* 0x000fe200078f10ff */
[----:B------:R-:W-:Y:S01]  /*2510*/  IMAD.WIDE.U32 R240, R24, c[0x0][0x290], R2 ;  /* 0x0000a40018f07a25 */ /* 0x000fe200078e0002 */
[----:B------:R-:W-:-:S02]  /*2520*/  SHF.R.S32.HI R11, RZ, 0x7, R4 ;  /* 0x00000007ff0b7819 */ /* 0x000fc40000011404 */
[----:B------:R-:W-:Y:S01]  /*2530*/  LOP3.LUT R5, R5, 0xfffffffc, RZ, 0xc0, !PT ;  /* 0xfffffffc05057812 */ /* 0x000fe200078ec0ff */
[----:B------:R-:W-:Y:S01]  /*2540*/  IMAD R4, R22, c[0x0][0x290], RZ ;  /* 0x0000a40016047a24 */ /* 0x000fe200078e02ff */
[----:B------:R-:W-:Y:S01]  /*2550*/  IADD3 R2, P0, R21, R240, RZ ;  /* 0x000000f015027210 */ /* 0x000fe20007f1e0ff */
[----:B------:R-:W-:Y:S02]  /*2560*/  IMAD.SHL.U32 R6, R11, 0x8, RZ ;  /* 0x000000080b067824 */ /* 0x000fe400078e00ff */
[----:B------:R-:W-:Y:S02]  /*2570*/  IMAD.IADD R15, R17, 0x1, -R5 ;  /* 0x00000001110f7824 */ /* 0x000fe400078e0a05 */
[----:B------:R-:W-:Y:S01]  /*2580*/  IMAD R4, R24, c[0x0][0x294], R4 ;  /* 0x0000a50018047a24 */ /* 0x000fe200078e0204 */
[----:B------:R-:W-:Y:S01]  /*2590*/  LOP3.LUT R10, R6, 0x8, RZ, 0xc0, !PT ;  /* 0x00000008060a7812 */ /* 0x000fe200078ec0ff */
[----:B------:R-:W-:Y:S01]  /*25a0*/  IMAD.SHL.U32 R3, R14, 0x10, RZ ;  /* 0x000000100e037824 */ /* 0x000fe200078e00ff */
[----:B------:R-:W-:Y:S01]  /*25b0*/  LEA.HI R6, R15, R15, RZ, 0x1 ;  /* 0x0000000f0f067211 */ /* 0x000fe200078f08ff */
[----:B------:R-:W-:Y:S01]  /*25c0*/  IMAD.IADD R239, R241, 0x1, R4 ;  /* 0x00000001f1ef7824 */ /* 0x000fe200078e0204 */
[----:B-1----:R-:W-:Y:S01]  /*25d0*/  LOP3.LUT R9, R16, 0x3ffffffc, RZ, 0xc0, !PT ;  /* 0x3ffffffc10097812 */ /* 0x002fe200078ec0ff */
[----:B------:R-:W-:Y:S01]  /*25e0*/  IMAD.SHL.U32 R4, R15, 0x100, RZ ;  /* 0x000001000f047824 */ /* 0x000fe200078e00ff */
[----:B------:R-:W-:Y:S01]  /*25f0*/  LOP3.LUT R3, R10, 0x70, R3, 0xf8, !PT ;  /* 0x000000700a037812 */ /* 0x000fe200078ef803 */
[----:B------:R-:W-:-:S02]  /*2600*/  IMAD.SHL.U32 R6, R6, 0x100, RZ ;  /* 0x0000010006067824 */ /* 0x000fc400078e00ff */
[----:B------:R-:W-:Y:S01]  /*2610*/  IMAD.X R7, R23, 0x1, R239, P0 ;  /* 0x0000000117077824 */ /* 0x000fe200000e06ef */
[----:B------:R-:W-:Y:S01]  /*2620*/  LEA R8, P0, R2, c[0x0][0x280], 0x2 ;  /* 0x0000a00002087a11 */ /* 0x000fe200078010ff */
[----:B------:R-:W-:Y:S01]  /*2630*/  @!P3 IMAD.SHL.U32 R16, R251, 0x10, RZ ;  /* 0x00000010fb10b824 */ /* 0x000fe200078e00ff */
[----:B------:R-:W-:Y:S01]  /*2640*/  LOP3.LUT R5, R3, 0x100, R4, 0xf8, !PT ;  /* 0x0000010003057812 */ /* 0x000fe200078ef804 */
[C---:B------:R-:W-:Y:S01]  /*2650*/  IMAD.IADD R4, R251.reuse, 0x1, -R9 ;  /* 0x00000001fb047824 */ /* 0x040fe200078e0a09 */
[----:B------:R-:W-:Y:S01]  /*2660*/  LOP3.LUT R3, R6, 0x7ffffe00, RZ, 0xc0, !PT ;  /* 0x7ffffe0006037812 */ /* 0x000fe200078ec0ff */
[----:B------:R-:W-:Y:S01]  /*2670*/  IMAD.WIDE.U32 R244, R24, c[0x0][0x240], R12 ;  /* 0x0000900018f47a25 */ /* 0x000fe200078e000c */
[----:B------:R-:W-:Y:S02]  /*2680*/  LEA.HI.X R9, R2, c[0x0][0x284], R7, 0x2, P0 ;  /* 0x0000a10002097a11 */ /* 0x000fe400000f1407 */
[----:B------:R-:W-:Y:S01]  /*2690*/  LOP3.LUT R2, R20, 0xfffffff0, RZ, 0xc0, !PT ;  /* 0xfffffff014027812 */ /* 0x000fe200078ec0ff */
[----:B------:R-:W-:Y:S01]  /*26a0*/  IMAD R7, R4, 0x2, R3 ;  /* 0x0000000204077824 */ /* 0x000fe200078e0203 */
[----:B------:R-:W-:Y:S01]  /*26b0*/  LOP3.LUT R3, R18, 0xffffffe0, RZ, 0xc0, !PT ;  /* 0xffffffe012037812 */ /* 0x000fe200078ec0ff */
[----:B------:R1:W-:Y:S01]  /*26c0*/  @!P3 LDGSTS.E.BYPASS.LTC128B.128 [R16+0x21280], [R8.64] ;  /* 0x212800000810bfae */ /* 0x0003e2000b901d44 */
[----:B------:R-:W-:Y:S01]  /*26d0*/  SHF.R.U32.HI R4, RZ, 0x3, R5 ;  /* 0x00000003ff047819 */ /* 0x000fe20000011605 */
[C---:B------:R-:W-:Y:S01]  /*26e0*/  IMAD.IADD R2, R251.reuse, 0x1, -R2 ;  /* 0x00000001fb027824 */ /* 0x040fe200078e0a02 */
[----:B------:R-:W-:Y:S01]  /*26f0*/  LOP3.LUT P0, RZ, R14, 0x1, RZ, 0xc0, !PT ;  /* 0x000000010eff7812 */ /* 0x000fe2000780c0ff */
[----:B------:R-:W-:Y:S01]  /*2700*/  IMAD.IADD R3, R251, 0x1, -R3 ;  /* 0x00000001fb037824 */ /* 0x000fe200078e0a03 */
[----:B------:R-:W-:Y:S01]  /*2710*/  LOP3.LUT R6, R5, 0x28, R4, 0x78, !PT ;  /* 0x0000002805067812 */ /* 0x000fe200078e7804 */
[----:B------:R-:W-:Y:S01]  /*2720*/  IMAD.SHL.U32 R4, R2, 0x10, RZ ;  /* 0x0000001002047824 */ /* 0x000fe200078e00ff */
[----:B------:R-:W-:Y:S01]  /*2730*/  LEA.HI R12, R11, R11, RZ, 0x1 ;  /* 0x0000000b0b0c7211 */ /* 0x000fe200078f08ff */
[----:B------:R-:W-:Y:S01]  /*2740*/  IMAD.SHL.U32 R5, R17, 0x100, RZ ;  /* 0x0000010011057824 */ /* 0x000fe200078e00ff */
[----:B------:R-:W-:Y:S01]  /*2750*/  SEL R13, RZ, 0xffffffff, P1 ;  /* 0xffffffffff0d7807 */ /* 0x000fe20000800000 */
[----:B------:R-:W-:Y:S01]  /*2760*/  IMAD.IADD R6, R7, 0x1, R6 ;  /* 0x0000000107067824 */ /* 0x000fe200078e0206 */
[----:B------:R-:W-:Y:S01]  /*2770*/  LOP3.LUT R4, R4, 0xf0, RZ, 0xc0, !PT ;  /* 0x000000f004047812 */ /* 0x000fe200078ec0ff */
[----:B------:R-:W-:Y:S01]  /*2780*/  IMAD.SHL.U32 R204, R2, 0x2, RZ ;  /* 0x0000000202cc7824 */ /* 0x000fe200078e00ff */
[----:B------:R-:W-:Y:S01]  /*2790*/  LOP3.LUT P1, RZ, R25, 0x4, RZ, 0xc0, !PT ;  /* 0x0000000419ff7812 */ /* 0x000fe2000782c0ff */
[----:B------:R-:W-:Y:S01]  /*27a0*/  IMAD.SHL.U32 R219, R6, 0x2, RZ ;  /* 0x0000000206db7824 */ /* 0x000fe200078e00ff */
[C---:B------:R-:W-:Y:S01]  /*27b0*/  LOP3.LUT R14, R4.reuse, R10, RZ, 0xfc, !PT ;  /* 0x0000000a040e7212 */ /* 0x040fe200078efcff */
[----:B------:R-:W0:Y:S01]  /*27c0*/  LDGDEPBAR ;  /* 0x00000000000079af */ /* 0x000e220000000000 */
[----:B------:R-:W-:Y:S01]  /*27d0*/  LOP3.LUT R10, R4, 0x100, R5, 0xf8, !PT ;  /* 0x00000100040a7812 */ /* 0x000fe200078ef805 */
[----:B------:R-:W-:Y:S01]  /*27e0*/  IMAD R4, R22, c[0x0][0x240], RZ ;  /* 0x0000900016047a24 */ /* 0x000fe200078e02ff */
[C---:B------:R-:W-:Y:S01]  /*27f0*/  IADD3 R6, R219.reuse, 0x21480, RZ ;  /* 0x00021480db067810 */ /* 0x040fe20007ffe0ff */
[----:B------:R-:W0:Y:S01]  /*2800*/  LDGDEPBAR ;  /* 0x00000000000079af */ /* 0x000e220000000000 */
[----:B------:R-:W-:-:S02]  /*2810*/  IADD3 R220, R219, 0x215a0, RZ ;  /* 0x000215a0dbdc7810 */ /* 0x000fc40007ffe0ff */
[----:B------:R-:W-:Y:S01]  /*2820*/  LOP3.LUT R204, R14, 0x18, R204, 0x78, !PT ;  /* 0x000000180ecc7812 */ /* 0x000fe200078e78cc */
[----:B------:R-:W-:Y:S01]  /*2830*/  IMAD.MOV.U32 R14, RZ, RZ, 0x20 ;  /* 0x00000020ff0e7424 */ /* 0x000fe200078e00ff */
[----:B------:R-:W-:Y:S01]  /*2840*/  @P0 IADD3 R220, R6, 0xe0, RZ ;  /* 0x000000e006dc0810 */ /* 0x000fe20007ffe0ff */
[----:B------:R-:W-:Y:S01]  /*2850*/  IMAD.SHL.U32 R6, R0, 0x20, RZ ;  /* 0x0000002000067824 */ /* 0x000fe200078e00ff */
[----:B-1----:R-:W-:Y:S01]  /*2860*/  SHF.R.S32.HI R8, RZ, 0x1f, R3 ;  /* 0x0000001fff087819 */ /* 0x002fe20000011403 */
[----:B------:R-:W-:Y:S01]  /*2870*/  IMAD R16, R24, c[0x0][0x244], R4 ;  /* 0x0000910018107a24 */ /* 0x000fe200078e0204 */
[----:B------:R-:W-:Y:S01]  /*2880*/  LOP3.LUT P0, RZ, R25, 0x2, RZ, 0xc0, !PT ;  /* 0x0000000219ff7812 */ /* 0x000fe2000780c0ff */
[----:B------:R-:W-:Y:S01]  /*2890*/  IMAD.SHL.U32 R4, R15, 0x10, RZ ;  /* 0x000000100f047824 */ /* 0x000fe200078e00ff */
[----:B------:R-:W-:Y:S01]  /*28a0*/  LEA.HI R7, R8, R3, RZ, 0x2 ;  /* 0x0000000308077211 */ /* 0x000fe200078f10ff */
[----:B------:R-:W-:Y:S01]  /*28b0*/  IMAD.SHL.U32 R8, R28, 0x8, RZ ;  /* 0x000000081c087824 */ /* 0x000fe200078e00ff */
[----:B------:R-:W-:Y:S01]  /*28c0*/  LOP3.LUT P3, RZ, R2, 0x2, RZ, 0xc0, !PT ;  /* 0x0000000202ff7812 */ /* 0x000fe2000786c0ff */
[----:B------:R-:W-:Y:S01]  /*28d0*/  IMAD.SHL.U32 R204, R204, 0x2, RZ ;  /* 0x00000002cccc7824 */ /* 0x000fe200078e00ff */
[----:B------:R-:W-:Y:S01]  /*28e0*/  LOP3.LUT R5, R7, 0x7ffffffc, RZ, 0xc0, !PT ;  /* 0x7ffffffc07057812 */ /* 0x000fe200078ec0ff */
[----:B------:R-:W-:Y:S01]  /*28f0*/  IMAD.IADD R246, R245, 0x1, R16 ;  /* 0x00000001f5f67824 */ /* 0x000fe200078e0210 */
[----:B------:R-:W-:-:S02]  /*2900*/  SEL R201, R215, 0xfffffff0, !P0 ;  /* 0xfffffff0d7c97807 */ /* 0x000fc40004000000 */
[----:B------:R-:W-:Y:S01]  /*2910*/  SEL R202, R14, 0xffffffe0, !P1 ;  /* 0xffffffe00eca7807 */ /* 0x000fe20004800000 */
[----:B------:R-:W-:Y:S01]  /*2920*/  IMAD.IADD R9, R3, 0x1, -R5 ;  /* 0x0000000103097824 */ /* 0x000fe200078e0a05 */
[----:B------:R-:W-:Y:S02]  /*2930*/  SHF.R.S32.HI R3, RZ, 0x1f, R2 ;  /* 0x0000001fff037819 */ /* 0x000fe40000011402 */
[----:B------:R-:W-:Y:S02]  /*2940*/  LEA.HI.SX32 R223, R7, R4, 0x1e ;  /* 0x0000000407df7211 */ /* 0x000fe400078ff2ff */
[----:B------:R-:W-:Y:S01]  /*2950*/  LEA.HI R206, R3, R2, RZ, 0x3 ;  /* 0x0000000203ce7211 */ /* 0x000fe200078f18ff */
[----:B------:R-:W-:Y:S01]  /*2960*/  IMAD.SHL.U32 R3, R25, 0x40, RZ ;  /* 0x0000004019037824 */ /* 0x000fe200078e00ff */
[----:B------:R-:W-:Y:S02]  /*2970*/  LOP3.LUT R6, R6, 0x20, RZ, 0xc0, !PT ;  /* 0x0000002006067812 */ /* 0x000fe400078ec0ff */
[C---:B------:R-:W-:Y:S01]  /*2980*/  LOP3.LUT R5, R206.reuse, 0xfffffff8, RZ, 0xc0, !PT ;  /* 0xfffffff8ce057812 */ /* 0x040fe200078ec0ff */
[----:B------:R-:W-:Y:S01]  /*2990*/  IMAD.SHL.U32 R206, R206, 0x40, RZ ;  /* 0x00000040cece7824 */ /* 0x000fe200078e00ff */
[----:B------:R-:W-:-:S02]  /*29a0*/  LOP3.LUT R3, R3, 0x1c0, RZ, 0xc0, !PT ;  /* 0x000001c003037812 */ /* 0x000fc400078ec0ff */
[----:B------:R-:W-:Y:S01]  /*29b0*/  SHF.R.U32.HI R207, RZ, 0x3, R10 ;  /* 0x00000003ffcf7819 */ /* 0x000fe2000001160a */
[----:B------:R-:W-:Y:S01]  /*29c0*/  IMAD.IADD R5, R2, 0x1, -R5 ;  /* 0x0000000102057824 */ /* 0x000fe200078e0a05 */
[----:B------:R-:W-:Y:S02]  /*29d0*/  LOP3.LUT R2, R12, 0x1ffffffe, RZ, 0xc0, !PT ;  /* 0x1ffffffe0c027812 */ /* 0x000fe400078ec0ff */
[----:B------:R-:W-:Y:S02]  /*29e0*/  LOP3.LUT R200, R3, 0x8, R31, 0xf8, !PT ;  /* 0x0000000803c87812 */ /* 0x000fe400078ef81f */
[----:B------:R-:W-:Y:S01]  /*29f0*/  LOP3.LUT P1, RZ, R5, 0x4, RZ, 0xc0, !PT ;  /* 0x0000000405ff7812 */ /* 0x000fe2000782c0ff */
[----:B------:R-:W-:Y:S01]  /*2a00*/  IMAD.IADD R2, R11, 0x1, -R2 ;  /* 0x000000010b027824 */ /* 0x000fe200078e0a02 */
[C---:B------:R-:W-:Y:S01]  /*2a10*/  LOP3.LUT P0, RZ, R5.reuse, 0x2, RZ, 0xc0, !PT ;  /* 0x0000000205ff7812 */ /* 0x040fe2000780c0ff */
[----:B------:R-:W-:Y:S01]  /*2a20*/  IMAD.SHL.U32 R5, R5, 0x40, RZ ;  /* 0x0000004005057824 */ /* 0x000fe200078e00ff */
[----:B------:R-:W-:Y:S01]  /*2a30*/  LOP3.LUT R4, R3, 0x30, R4, 0xf8, !PT ;  /* 0x0000003003047812 */ /* 0x000fe200078ef804 */
[----:B------:R-:W-:Y:S01]  /*2a40*/  IMAD R232, R2, 0x4, R9 ;  /* 0x0000000402e87824 */ /* 0x000fe200078e0209 */
[----:B------:R-:W-:Y:S01]  /*2a50*/  SHF.R.U32.HI R7, RZ, 0x3, R3 ;  /* 0x00000003ff077819 */ /* 0x000fe20000011603 */
[----:B------:R-:W-:Y:S01]  /*2a60*/  IMAD.SHL.U32 R3, R0, 0x8, RZ ;  /* 0x0000000800037824 */ /* 0x000fe200078e00ff */
[----:B------:R-:W-:Y:S01]  /*2a70*/  LOP3.LUT R5, R5, 0x1c0, RZ, 0xc0, !PT ;  /* 0x000001c005057812 */ /* 0x000fe200078ec0ff */
[----:B------:R-:W-:Y:S01]  /*2a80*/  IMAD.SHL.U32 R2, R13, 0x2, RZ ;  /* 0x000000020d027824 */ /* 0x000fe200078e00ff */
[----:B------:R-:W-:Y:S01]  /*2a90*/  LOP3.LUT R12, R6, 0x18, R8, 0xf8, !PT ;  /* 0x00000018060c7812 */ /* 0x000fe200078ef808 */
[----:B------:R-:W-:Y:S01]  /*2aa0*/  IMAD.SHL.U32 R232, R232, 0x2, RZ ;  /* 0x00000002e8e87824 */ /* 0x000fe200078e00ff */
        /* <DEDUP_REMOVED lines=20> */
[----:B------:R-:W-:Y:S01]  /*2bf0*/  SEL R9, RZ, 0x4, P2 ;  /* 0x00000004ff097807 */ /* 0x000fe20001000000 */
[----:B------:R-:W-:Y:S01]  /*2c00*/  IMAD.SHL.U32 R216, R215, 0x2, RZ ;  /* 0x00000002d7d87824 */ /* 0x000fe200078e00ff */
[----:B------:R-:W-:Y:S01]  /*2c10*/  IADD3 R209, R209, 0x1b080, RZ ;  /* 0x0001b080d1d17810 */ /* 0x000fe20007ffe0ff */
[--C-:B------:R-:W-:Y:S01]  /*2c20*/  IMAD R201, R201, 0x2, R200.reuse ;  /* 0x00000002c9c97824 */ /* 0x100fe200078e02c8 */
[----:B------:R-:W-:Y:S01]  /*2c30*/  LOP3.LUT R206, R5, R206, RZ, 0xfc, !PT ;  /* 0x000000ce05ce7212 */ /* 0x000fe200078efcff */
[----:B------:R-:W-:Y:S01]  /*2c40*/  IMAD.SHL.U32 R210, R212, 0x2, RZ ;  /* 0x00000002d4d27824 */ /* 0x000fe200078e00ff */
        /* <DEDUP_REMOVED lines=9> */
[----:B------:R-:W-:Y:S02]  /*2ce0*/  IMAD.IADD R211, R210, 0x1, R216 ;  /* 0x00000001d2d37824 */ /* 0x000fe400078e02d8 */
.L_x_1227:
[----:B------:R-:W-:Y:S04]  /*2cf0*/  DEPBAR.LE SB0, 0x1 ;  /* 0x000080400000791a */ /* 0x000fe80000000000 */
[----:B------:R-:W-:Y:S01]  /*2d00*/  BAR.SYNC.DEFER_BLOCKING 0x0 ;  /* 0x0000000000007b1d */ /* 0x000fe20000010000 */
[C---:B------:R-:W-:Y:S01]  /*2d10*/  IMAD R0, R208.reuse, 0x3000, R212 ;  /* 0x00003000d0007824 */ /* 0x040fe200078e02d4 */
[C---:B------:R-:W-:Y:S01]  /*2d20*/  LEA R187, R208.reuse, R223, 0x6 ;  /* 0x000000dfd0bb7211 */ /* 0x040fe200078e30ff */
[----:B------:R-:W-:Y:S01]  /*2d30*/  IMAD R36, R208, 0x3000, R213 ;  /* 0x00003000d0247824 */ /* 0x000fe200078e02d5 */
[----:B------:R-:W-:Y:S02]  /*2d40*/  IADD3 R218, R192, 0x1, RZ ;  /* 0x00000001c0da7810 */ /* 0x000fe40007ffe0ff */
[----:B------:R-:W-:Y:S01]  /*2d50*/  SHF.L.U32 R108, R0, 0x1, RZ ;  /* 0x00000001006c7819 */ /* 0x000fe200000006ff */
[----:B------:R-:W-:Y:S01]  /*2d60*/  IMAD R0, R208, 0x3000, R215 ;  /* 0x00003000d0007824 */ /* 0x000fe200078e02d7 */
[----:B------:R-:W-:Y:S02]  /*2d70*/  SHF.L.U32 R110, R36, 0x1, RZ ;  /* 0x00000001246e7819 */ /* 0x000fe400000006ff */
[----:B------:R-:W-:Y:S02]  /*2d80*/  ISETP.GE.AND P3, PT, R218, R233, PT ;  /* 0x000000e9da00720c */ /* 0x000fe40003f66270 */
[----:B------:R-:W-:Y:S01]  /*2d90*/  IADD3 R4, R212, R0, RZ ;  /* 0x00000000d4047210 */ /* 0x000fe20007ffe0ff */
[----:B------:R-:W-:Y:S01]  /*2da0*/  IMAD.IADD R0, R213, 0x1, R0 ;  /* 0x00000001d5007824 */ /* 0x000fe200078e0200 */
[----:B------:R-:W-:Y:S03]  /*2db0*/  MOV R226, R192 ;  /* 0x000000c000e27202 */ /* 0x000fe60000000f00 */
[----:B------:R-:W-:Y:S01]  /*2dc0*/  IMAD.SHL.U32 R4, R4, 0x2, RZ ;  /* 0x0000000204047824 */ /* 0x000fe200078e00ff */
[----:B------:R-:W-:Y:S01]  /*2dd0*/  SHF.L.U32 R172, R0, 0x1, RZ ;  /* 0x0000000100ac7819 */ /* 0x000fe200000006ff */
[----:B------:R-:W-:Y:S04]  /*2de0*/  IMAD R0, R208, 0x3000, R217 ;  /* 0x00003000d0007824 */ /* 0x000fe800078e02d9 */
        /* <DEDUP_REMOVED lines=148> */
[----:B------:R3:W1:Y:S01]  /*3730*/  LDSM.16.M88.4 R172, [R211+0x1b080] ;  /* 0x01b08000d3ac783b */ /* 0x0006620000000200 */
[----:B------:R-:W-:-:S06]  /*3740*/  @P3 BRA `(.L_x_1225) ;  /* 0x0000034000003947 */ /* 0x000fcc0003800000 */
[----:B------:R-:W-:Y:S01]  /*3750*/  ISETP.GT.AND P1, PT, R251, 0xf, PT ;  /* 0x0000000ffb00780c */ /* 0x000fe20003f24270 */
[----:B------:R-:W-:Y:S01]  /*3760*/  IMAD.WIDE.U32 R26, R218, c[0x0][0x178], RZ ;  /* 0x00005e00da1a7a25 */ /* 0x000fe200078e00ff */
[----:B------:R-:W-:Y:S03]  /*3770*/  SHF.R.S32.HI R0, RZ, 0x1f, R218 ;  /* 0x0000001fff007819 */ /* 0x000fe600000114da */
[----:B------:R-:W-:Y:S02]  /*3780*/  IMAD.MOV.U32 R190, RZ, RZ, c[0x0][0x178] ;  /* 0x00005e00ffbe7624 */ /* 0x000fe400078e00ff */
[----:B------:R-:W-:Y:S02]  /*3790*/  IMAD R0, R0, c[0x0][0x178], RZ ;  /* 0x00005e0000007a24 */ /* 0x000fe400078e02ff */
[----:B------:R-:W-:Y:S02]  /*37a0*/  IMAD.SHL.U32 R3, R26, 0x40, RZ ;  /* 0x000000401a037824 */ /* 0x000fe400078e00ff */
[----:B------:R-:W-:Y:S02]  /*37b0*/  IMAD R28, R218, c[0x0][0x17c], R0 ;  /* 0x00005f00da1c7a24 */ /* 0x000fe400078e0200 */
[----:B------:R-:W-:Y:S01]  /*37c0*/  @!P1 LEA R2, R192, 0x40, 0x6 ;  /* 0x00000040c0029811 */ /* 0x000fe200078e30ff */
[----:B------:R-:W-:Y:S02]  /*37d0*/  IMAD.SHL.U32 R190, R190, 0x20, RZ ;  /* 0x00000020bebe7824 */ /* 0x000fe400078e00ff */
[----:B------:R-:W-:Y:S01]  /*37e0*/  IMAD.IADD R29, R27, 0x1, R28 ;  /* 0x000000011b1d7824 */ /* 0x000fe200078e021c */
[C---:B------:R-:W-:Y:S01]  /*37f0*/  @!P1 IADD3 R0, P0, R2.reuse, R242, RZ ;  /* 0x000000f202009210 */ /* 0x040fe20007f1e0ff */
[----:B------:R-:W-:Y:S02]  /*3800*/  IMAD.MOV.U32 R189, RZ, RZ, 0x5 ;  /* 0x00000005ffbd7424 */ /* 0x000fe400078e00ff */
[----:B------:R-:W-:Y:S01]  /*3810*/  IMAD.MOV.U32 R188, RZ, RZ, c[0x0][0x178] ;  /* 0x00005e00ffbc7624 */ /* 0x000fe200078e00ff */
[----:B------:R-:W-:Y:S02]  /*3820*/  @!P1 LEA.HI.X.SX32 R28, R2, R247, 0x1, P0 ;  /* 0x000000f7021c9211 */ /* 0x000fe400000f0eff */
[----:B------:R-:W-:Y:S02]  /*3830*/  IADD3 R27, P1, P0, R236, R3, R190 ;  /* 0x00000003ec1b7210 */ /* 0x000fe4000783e0be */
[----:B------:R-:W-:Y:S02]  /*3840*/  SHF.L.U64.HI R188, R188, R189, c[0x0][0x17c] ;  /* 0x00005f00bcbc7619 */ /* 0x000fe400000102bd */
[----:B------:R-:W-:Y:S01]  /*3850*/  SHF.L.U64.HI R2, R26, 0x6, R29 ;  /* 0x000000061a027819 */ /* 0x000fe2000001021d */
[----:B------:R-:W-:Y:S01]  /*3860*/  IMAD R26, R218, -0x40, R225 ;  /* 0xffffffc0da1a7824 */ /* 0x000fe200078e02e1 */
[----:B------:R-:W-:Y:S02]  /*3870*/  IADD3 R3, P2, R3, R236, RZ ;  /* 0x000000ec03037210 */ /* 0x000fe40007f5e0ff */
[----:B------:R-:W-:Y:S02]  /*3880*/  IADD3.X R32, R231, R2, R188, P1, P0 ;  /* 0x00000002e7207210 */ /* 0x000fe40000fe04bc */
[----:B------:R-:W-:Y:S11]  /*3890*/  ISETP.GT.AND P1, PT, R251, 0xf, PT ;  /* 0x0000000ffb00780c */ /* 0x000ff60003f24270 */
[----:B------:R-:W-:Y:S02]  /*38a0*/  @!UPT UIADD3 URZ, URZ, URZ, URZ ;  /* 0x0000003f3f3ff290 */ /* 0x000fe4000fffe03f */
[C---:B------:R-:W-:Y:S04]  /*38b0*/  @!P1 LEA R30, P0, R0.reuse, c[0x0][0x258], 0x2 ;  /* 0x00009600001e9a11 */ /* 0x040fe800078010ff */
[----:B------:R-:W-:Y:S01]  /*38c0*/  @!P1 LEA.HI.X R31, R0, c[0x0][0x25c], R28, 0x2, P0 ;  /* 0x00009700001f9a11 */ /* 0x000fe200000f141c */
[----:B------:R-:W-:Y:S01]  /*38d0*/  IMAD.X R0, R2, 0x1, R231, P2 ;  /* 0x0000000102007824 */ /* 0x000fe200010e06e7 */
[----:B------:R-:W-:Y:S01]  /*38e0*/  LEA R28, P1, R3, c[0x0][0x160], 0x1 ;  /* 0x00005800031c7a11 */ /* 0x000fe200078208ff */
[----:B------:R-:W-:Y:S01]  /*38f0*/  IMAD.IADD R2, R26, 0x1, -R238 ;  /* 0x000000011a027824 */ /* 0x000fe200078e0aee */
[----:B------:R-:W-:Y:S02]  /*3900*/  LEA R26, P0, R27, c[0x0][0x160], 0x1 ;  /* 0x000058001b1a7a11 */ /* 0x000fe400078008ff */
[----:B------:R-:W-:Y:S02]  /*3910*/  LEA.HI.X R29, R3, c[0x0][0x164], R0, 0x1, P1 ;  /* 0x00005900031d7a11 */ /* 0x000fe400008f0c00 */
[C---:B------:R-:W-:Y:S02]  /*3920*/  ISETP.LT.OR P1, PT, R2.reuse, 0x1, !P4 ;  /* 0x000000010200780c */ /* 0x040fe40006721670 */
[----:B------:R-:W-:Y:S02]  /*3930*/  IADD3 R0, R221, 0xf080, RZ ;  /* 0x0000f080dd007810 */ /* 0x000fe40007ffe0ff */
[----:B------:R-:W-:Y:S02]  /*3940*/  LEA.HI.X R27, R27, c[0x0][0x164], R32, 0x1, P0 ;  /* 0x000059001b1b7a11 */ /* 0x000fe400000f0c20 */
[----:B------:R-:W-:Y:S01]  /*3950*/  ISETP.LT.OR P0, PT, R2, 0x1, !P6 ;  /* 0x000000010200780c */ /* 0x000fe20007701670 */
[----:B------:R-:W-:Y:S01]  /*3960*/  IMAD R0, R222, 0x6000, R0 ;  /* 0x00006000de007824 */ /* 0x000fe200078e0200 */
[C---:B------:R-:W-:Y:S05]  /*3970*/  ISETP.GT.AND P2, PT, R251.reuse, 0xf, PT ;  /* 0x0000000ffb00780c */ /* 0x040fea0003f44270 */
        /* <DEDUP_REMOVED lines=15> */
[----:B------:R3:W-:Y:S05]  /*3a70*/  LDGSTS.E.BYPASS.LTC128B.128 [R0+0x5000], [R26.64+0x100], !P0 ;  /* 0x050001001a007fae */ /* 0x0007ea000c101d44 */
[----:B------:R3:W-:Y:S02]  /*3a80*/  @!P2 LDGSTS.E.BYPASS.LTC128B.128 [R2+0x21080], [R30.64] ;  /* 0x210800001e02afae */ /* 0x0007e4000b901d44 */
.L_x_1225:
[C---:B-123--:R-:W-:Y:S01]  /*3a90*/  HMMA.16816.F32.BF16 R24, R104.reuse, R24, RZ ;  /* 0x000000186818723c */ /* 0x04efe200000418ff */
[----:B------:R-:W-:Y:S03]  /*3aa0*/  LDSM.16.M88.2 R2, [R203+0x7880] ;  /* 0x00788000cb02783b */ /* 0x000fe60000000100 */
[----:B------:R-:W-:Y:S01]  /*3ab0*/  IMAD.IADD R0, R216, 0x1, R209 ;  /* 0x00000001d8007824 */ /* 0x000fe200078e02d1 */
        /* <DEDUP_REMOVED lines=9> */
[C---:B------:R-:W-:Y:S01]  /*3b50*/  HMMA.16816.F32.BF16 R24, R172.reuse, R176, R24 ;  /* 0x000000b0ac18723c */ /* 0x040fe20000041818 */
[----:B------:R-:W5:Y:S07]  /*3b60*/  LDSM.16.M88.2 R110, [R203+0x9880] ;  /* 0x00988000cb6e783b */ /* 0x000f6e0000000100 */
[C---:B------:R-:W-:Y:S01]  /*3b70*/  HMMA.16816.F32.BF16 R28, R172.reuse, R178, R28 ;  /* 0x000000b2ac1c723c */ /* 0x040fe2000004181c */
[----:B------:R-:W-:Y:S07]  /*3b80*/  LDSM.16.M88.4 R176, [R0] ;  /* 0x0000000000b0783b */ /* 0x000fee0000000200 */
[C---:B------:R-:W-:Y:S01]  /*3b90*/  HMMA.16816.F32.BF16 R32, R172.reuse, R180, R32 ;  /* 0x000000b4ac20723c */ /* 0x040fe20000041820 */
[----:B------:R-:W4:Y:S07]  /*3ba0*/  LDSM.16.M88.2 R180, [R202+0x7880] ;  /* 0x00788000cab4783b */ /* 0x000f2e0000000100 */
[C---:B------:R-:W-:Y:S08]  /*3bb0*/  HMMA.16816.F32.BF16 R36, R172.reuse, R182, R36 ;  /* 0x000000b6ac24723c */ /* 0x040ff00000041824 */
[----:B----4-:R-:W-:Y:S01]  /*3bc0*/  HMMA.16816.F32.BF16 R40, R172, R184, R40 ;  /* 0x000000b8ac28723c */ /* 0x010fe20000041828 */
[----:B------:R-:W-:Y:S07]  /*3bd0*/  LDSM.16.M88.4 R172, [R210+0x1d080] ;  /* 0x01d08000d2ac783b */ /* 0x000fee0000000200 */
[C---:B-1----:R-:W-:Y:S01]  /*3be0*/  HMMA.16816.F32.BF16 R24, R188.reuse, R2, R24 ;  /* 0x00000002bc18723c */ /* 0x042fe20000041818 */
[----:B------:R-:W1:Y:S07]  /*3bf0*/  LDSM.16.M88.2 R2, [R202+0x8080] ;  /* 0x00808000ca02783b */ /* 0x000e6e0000000100 */
        /* <DEDUP_REMOVED lines=8> */
[C---:B------:R-:W-:Y:S01]  /*3c80*/  HMMA.16816.F32.BF16 R24, R176.reuse, R180, R24 ;  /* 0x000000b4b018723c */ /* 0x040fe20000041818 */
        /* <DEDUP_REMOVED lines=13> */
[----:B------:R-:W-:Y:S07]  /*3d60*/  LDSM.16.M88.2 R180, [R202+0xb880] ;  /* 0x00b88000cab4783b */ /* 0x000fee0000000100 */
        /* <DEDUP_REMOVED lines=36> */
[----:B------:R-:W-:Y:S01]  /*3fb0*/  IMAD.IADD R181, R227, 0x1, -R232 ;  /* 0x00000001e3b57824 */ /* 0x000fe200078e0ae8 */
[----:B--2---:R-:W-:Y:S01]  /*3fc0*/  HMMA.16816.F32.BF16 R40, R176, R104, R40 ;  /* 0x00000068b028723c */ /* 0x004fe20000041828 */
[----:B------:R-:W2:Y:S06]  /*3fd0*/  LDSM.16.M88.2 R104, [R200+0xe880] ;  /* 0x00e88000c868783b */ /* 0x000eac0000000100 */
[----:B------:R-:W-:Y:S01]  /*3fe0*/  IMAD R176, R192, 0x40, R227 ;  /* 0x00000040c0b07824 */ /* 0x000fe200078e02e3 */
[C---:B---3--:R-:W-:Y:S01]  /*3ff0*/  HMMA.16816.F32.BF16 R24, R172.reuse, R106, R24 ;  /* 0x0000006aac18723c */ /* 0x048fe20000041818 */
[----:B------:R-:W-:Y:S04]  /*4000*/  LDSM.16.M88.2 R106, [R201+0xc880] ;  /* 0x00c88000c96a783b */ /* 0x000fe80000000100 */
[----:B------:R-:W-:Y:S03]  /*4010*/  IADD3 R176, -R225, 0x1, R176 ;  /* 0x00000001e1b07810 */ /* 0x000fe60007ffe1b0 */
[C---:B----4-:R-:W-:Y:S01]  /*4020*/  HMMA.16816.F32.BF16 R28, R172.reuse, R108, R28 ;  /* 0x0000006cac1c723c */ /* 0x050fe2000004181c */
[----:B------:R-:W-:Y:S03]  /*4030*/  LDSM.16.M88.2 R108, [R201+0xd080] ;  /* 0x00d08000c96c783b */ /* 0x000fe60000000100 */
[----:B------:R-:W-:Y:S02]  /*4040*/  IADD3 R182, -R232, R223, R176 ;  /* 0x000000dfe8b67210 */ /* 0x000fe40007ffe1b0 */
[----:B------:R-:W3:Y:S02]  /*4050*/  LDSM.16.M88.4 R176, [R211+0x1f080] ;  /* 0x01f08000d3b0783b */ /* 0x000ee40000000200 */
[C---:B-----5:R-:W-:Y:S02]  /*4060*/  HMMA.16816.F32.BF16 R32, R172.reuse, R110, R32 ;  /* 0x0000006eac20723c */ /* 0x060fe40000041820 */
[----:B------:R-:W-:Y:S02]  /*4070*/  LDSM.16.M88.2 R110, [R203+0xc880] ;  /* 0x00c88000cb6e783b */ /* 0x000fe40000000100 */
[----:B------:R-:W-:Y:S04]  /*4080*/  IMNMX R180, R181, R182, PT ;  /* 0x000000b6b5b47217 */ /* 0x000fe80003800200 */
[C---:B-1----:R-:W-:Y:S01]  /*4090*/  HMMA.16816.F32.BF16 R36, R172.reuse, R2, R36 ;  /* 0x00000002ac24723c */ /* 0x042fe20000041824 */
[----:B------:R-:W1:Y:S02]  /*40a0*/  LDSM.16.M88.2 R2, [R201+0xd880] ;  /* 0x00d88000c902783b */ /* 0x000e640000000100 */
[----:B------:R-:W-:Y:S04]  /*40b0*/  ISETP.GT.AND P0, PT, R180, RZ, PT ;  /* 0x000000ffb400720c */ /* 0x000fe80003f04270 */
[----:B------:R-:W-:Y:S01]  /*40c0*/  FSEL R4, R4, -INF , P0 ;  /* 0xff80000004047808 */ /* 0x000fe20000000000 */
[----:B--2---:R-:W-:Y:S04]  /*40d0*/  HMMA.16816.F32.BF16 R40, R172, R104, R40 ;  /* 0x00000068ac28723c */ /* 0x004fe80000041828 */
[--C-:B------:R-:W-:Y:S01]  /*40e0*/  FFMA.FTZ R4, R4, c[0x0][0x29c], -R186.reuse ;  /* 0x0000a70004047a23 */ /* 0x100fe200000108ba */
[C---:B------:R-:W-:Y:S03]  /*40f0*/  ISETP.GT.AND P0, PT, R180.reuse, 0x1, PT ;  /* 0x00000001b400780c */ /* 0x040fe60003f04270 */
[----:B------:R2:W-:Y:S01]  /*4100*/  MUFU.EX2 R190, R4 ;  /* 0x0000000400be7308 */ /* 0x0005e20000000800 */
[C---:B---3--:R-:W-:Y:S08]  /*4110*/  HMMA.16816.F32.BF16 R24, R176.reuse, R106, R24 ;  /* 0x0000006ab018723c */ /* 0x048ff00000041818 */
[C---:B------:R-:W-:Y:S04]  /*4120*/  HMMA.16816.F32.BF16 R28, R176.reuse, R108, R28 ;  /* 0x0000006cb01c723c */ /* 0x040fe8000004181c */
[----:B--2---:R-:W-:Y:S02]  /*4130*/  FSEL R4, R5, -INF , P0 ;  /* 0xff80000005047808 */ /* 0x004fe40000000000 */
[----:B------:R-:W-:Y:S02]  /*4140*/  ISETP.GT.AND P0, PT, R180, 0x10, PT ;  /* 0x00000010b400780c */ /* 0x000fe40003f04270 */
[C---:B-1----:R-:W-:Y:S04]  /*4150*/  HMMA.16816.F32.BF16 R32, R176.reuse, R2, R32 ;  /* 0x00000002b020723c */ /* 0x042fe80000041820 */
[--C-:B------:R-:W-:Y:S01]  /*4160*/  FFMA.FTZ R4, R4, c[0x0][0x29c], -R186.reuse ;  /* 0x0000a70004047a23 */ /* 0x100fe200000108ba */
[----:B------:R-:W-:Y:S02]  /*4170*/  FSEL R8, R8, -INF , P0 ;  /* 0xff80000008087808 */ /* 0x000fe40000000000 */
[----:B------:R-:W-:Y:S01]  /*4180*/  ISETP.GT.AND P0, PT, R180, 0x11, PT ;  /* 0x00000011b400780c */ /* 0x000fe20003f04270 */
[----:B------:R1:W-:Y:S04]  /*4190*/  MUFU.EX2 R189, R4 ;  /* 0x0000000400bd7308 */ /* 0x0003e80000000800 */
[--C-:B------:R-:W-:Y:S01]  /*41a0*/  FFMA.FTZ R8, R8, c[0x0][0x29c], -R186.reuse ;  /* 0x0000a70008087a23 */ /* 0x100fe200000108ba */
[----:B------:R-:W-:Y:S02]  /*41b0*/  FSEL R104, R9, -INF , P0 ;  /* 0xff80000009687808 */ /* 0x000fe40000000000 */
[----:B------:R-:W-:Y:S03]  /*41c0*/  ISETP.GT.AND P0, PT, R180, 0x20, PT ;  /* 0x00000020b400780c */ /* 0x000fe60003f04270 */
[----:B------:R2:W-:Y:S01]  /*41d0*/  MUFU.EX2 R188, R8 ;  /* 0x0000000800bc7308 */ /* 0x0005e20000000800 */
[--C-:B------:R-:W-:Y:S01]  /*41e0*/  FFMA.FTZ R104, R104, c[0x0][0x29c], -R186.reuse ;  /* 0x0000a70068687a23 */ /* 0x100fe200000108ba */
[----:B------:R-:W-:Y:S02]  /*41f0*/  FSEL R12, R12, -INF , P0 ;  /* 0xff8000000c0c7808 */ /* 0x000fe40000000000 */
[----:B------:R-:W-:Y:S03]  /*4200*/  ISETP.GT.AND P0, PT, R180, 0x21, PT ;  /* 0x00000021b400780c */ /* 0x000fe60003f04270 */
[--C-:B------:R-:W-:Y:S01]  /*4210*/  FFMA.FTZ R12, R12, c[0x0][0x29c], -R186.reuse ;  /* 0x0000a7000c0c7a23 */ /* 0x100fe200000108ba */
[----:B------:R-:W-:Y:S02]  /*4220*/  FSEL R108, R13, -INF , P0 ;  /* 0xff8000000d6c7808 */ /* 0x000fe40000000000 */
[----:B------:R3:W4:Y:S01]  /*4230*/  MUFU.EX2 R185, R104 ;  /* 0x0000006800b97308 */ /* 0x0007220000000800 */
[----:B------:R-:W-:Y:S02]  /*4240*/  ISETP.GT.AND P0, PT, R180, 0x30, PT ;  /* 0x00000030b400780c */ /* 0x000fe40003f04270 */
[--C-:B------:R-:W-:Y:S01]  /*4250*/  FFMA.FTZ R2, R108, c[0x0][0x29c], -R186.reuse ;  /* 0x0000a7006c027a23 */ /* 0x100fe200000108ba */
[----:B-1----:R-:W1:Y:S01]  /*4260*/  LDSM.16.M88.2 R4, [R201+0xe080] ;  /* 0x00e08000c904783b */ /* 0x002e620000000100 */
[----:B------:R-:W-:Y:S02]  /*4270*/  FSEL R16, R16, -INF , P0 ;  /* 0xff80000010107808 */ /* 0x000fe40000000000 */
[----:B------:R-:W-:Y:S03]  /*4280*/  ISETP.GT.AND P0, PT, R180, 0x31, PT ;  /* 0x00000031b400780c */ /* 0x000fe60003f04270 */
[----:B------:R5:W-:Y:S01]  /*4290*/  MUFU.EX2 R184, R12 ;  /* 0x0000000c00b87308 */ /* 0x000be20000000800 */
[----:B--2---:R-:W2:Y:S09]  /*42a0*/  LDSM.16.M88.2 R8, [R201+0xe880] ;  /* 0x00e88000c908783b */ /* 0x004eb20000000100 */
[----:B------:R1:W1:Y:S01]  /*42b0*/  MUFU.EX2 R183, R2 ;  /* 0x0000000200b77308 */ /* 0x0002620000000800 */
[----:B---3--:R-:W3:Y:S04]  /*42c0*/  LDSM.16.M88.4 R104, [R209+0x4000] ;  /* 0x00400000d168783b */ /* 0x008ee80000000200 */
[----:B-----5:R-:W5:Y:S01]  /*42d0*/  LDSM.16.M88.2 R12, [R203+0xd080] ;  /* 0x00d08000cb0c783b */ /* 0x020f620000000100 */
[C---:B-1----:R-:W-:Y:S03]  /*42e0*/  HMMA.16816.F32.BF16 R36, R176.reuse, R4, R36 ;  /* 0x00000004b024723c */ /* 0x042fe60000041824 */
[----:B------:R-:W1:Y:S04]  /*42f0*/  LDSM.16.M88.2 R2, [R203+0xd880] ;  /* 0x00d88000cb02783b */ /* 0x000e680000000100 */
[--C-:B------:R-:W-:Y:S01]  /*4300*/  FFMA.FTZ R4, R16, c[0x0][0x29c], -R186.reuse ;  /* 0x0000a70010047a23 */ /* 0x100fe200000108ba */
[----:B------:R-:W-:Y:S01]  /*4310*/  FSEL R16, R17, -INF , P0 ;  /* 0xff80000011107808 */ /* 0x000fe20000000000 */
[----:B--2---:R-:W-:Y:S02]  /*4320*/  HMMA.16816.F32.BF16 R40, R176, R8, R40 ;  /* 0x00000008b028723c */ /* 0x004fe40000041828 */
[----:B------:R2:W-:Y:S01]  /*4330*/  MUFU.EX2 R175, R4 ;  /* 0x0000000400af7308 */ /* 0x0005e20000000800 */
[----:B------:R-:W-:Y:S01]  /*4340*/  LDSM.16.M88.2 R8, [R203+0xe880] ;  /* 0x00e88000cb08783b */ /* 0x000fe20000000100 */
[--C-:B------:R-:W-:Y:S01]  /*4350*/  FFMA.FTZ R16, R16, c[0x0][0x29c], -R186.reuse ;  /* 0x0000a70010107a23 */ /* 0x100fe200000108ba */
[----:B------:R-:W-:Y:S04]  /*4360*/  ISETP.GT.AND P0, PT, R180, 0x40, PT ;  /* 0x00000040b400780c */ /* 0x000fe80003f04270 */
[----:B------:R-:W-:Y:S01]  /*4370*/  FSEL R20, R20, -INF , P0 ;  /* 0xff80000014147808 */ /* 0x000fe20000000000 */
[C---:B---3--:R-:W-:Y:S02]  /*4380*/  HMMA.16816.F32.BF16 R24, R104.reuse, R110, R24 ;  /* 0x0000006e6818723c */ /* 0x048fe40000041818 */
[----:B------:R3:W-:Y:S01]  /*4390*/  MUFU.EX2 R174, R16 ;  /* 0x0000001000ae7308 */ /* 0x0007e20000000800 */
[----:B------:R3:W-:Y:S02]  /*43a0*/  LDSM.16.M88.4 R108, [R0+0x4000] ;  /* 0x00400000006c783b */ /* 0x0007e40000000200 */
[----:B------:R-:W-:Y:S01]  /*43b0*/  ISETP.GT.AND P0, PT, R180, 0x41, PT ;  /* 0x00000041b400780c */ /* 0x000fe20003f04270 */
[--C-:B------:R-:W-:Y:S03]  /*43c0*/  FFMA.FTZ R20, R20, c[0x0][0x29c], -R186.reuse ;  /* 0x0000a70014147a23 */ /* 0x100fe600000108ba */
[----:B------:R-:W-:Y:S01]  /*43d0*/  FSEL R21, R21, -INF , P0 ;  /* 0xff80000015157808 */ /* 0x000fe20000000000 */
[C---:B-----5:R-:W-:Y:S01]  /*43e0*/  HMMA.16816.F32.BF16 R28, R104.reuse, R12, R28 ;  /* 0x0000000c681c723c */ /* 0x060fe2000004181c */
[----:B------:R-:W-:Y:S01]  /*43f0*/  LDSM.16.M88.2 R12, [R202+0xd080] ;  /* 0x00d08000ca0c783b */ /* 0x000fe20000000100 */
[----:B------:R-:W-:Y:S02]  /*4400*/  MUFU.EX2 R173, R20 ;  /* 0x0000001400ad7308 */ /* 0x000fe40000000800 */
[----:B------:R-:W-:Y:S01]  /*4410*/  FFMA.FTZ R186, R21, c[0x0][0x29c], -R186 ;  /* 0x0000a70015ba7a23 */ /* 0x000fe200000108ba */
[----:B--2---:R-:W2:Y:S03]  /*4420*/  LDSM.16.M88.2 R4, [R203+0xe080] ;  /* 0x00e08000cb04783b */ /* 0x004ea60000000100 */
[C---:B-1----:R-:W-:Y:S01]  /*4430*/  HMMA.16816.F32.BF16 R32, R104.reuse, R2, R32 ;  /* 0x000000026820723c */ /* 0x042fe20000041820 */
[----:B------:R-:W-:Y:S03]  /*4440*/  LDSM.16.M88.2 R2, [R202+0xd880] ;  /* 0x00d88000ca02783b */ /* 0x000fe60000000100 */
[----:B------:R-:W1:Y:S01]  /*4450*/  MUFU.EX2 R186, R186 ;  /* 0x000000ba00ba7308 */ /* 0x000e620000000800 */
[----:B---3--:R-:W-:Y:S01]  /*4460*/  IADD3 R0, R182, 0x8, RZ ;  /* 0x00000008b6007810 */ /* 0x008fe20007ffe0ff */
[----:B------:R-:W3:Y:S03]  /*4470*/  LDSM.16.M88.2 R16, [R202+0xc880] ;  /* 0x00c88000ca10783b */ /* 0x000ee60000000100 */
[----:B------:R-:W-:Y:S04]  /*4480*/  IMNMX R0, R181, R0, PT ;  /* 0x00000000b5007217 */ /* 0x000fe80003800200 */
[C---:B------:R-:W-:Y:S02]  /*4490*/  ISETP.GT.AND P0, PT, R0.reuse, RZ, PT ;  /* 0x000000ff0000720c */ /* 0x040fe40003f04270 */
[C---:B------:R-:W-:Y:S02]  /*44a0*/  ISETP.GT.AND P2, PT, R0.reuse, 0x31, PT ;  /* 0x000000310000780c */ /* 0x040fe40003f44270 */
[----:B------:R-:W-:Y:S02]  /*44b0*/  ISETP.GT.AND P1, PT, R0, 0x40, PT ;  /* 0x000000400000780c */ /* 0x000fe40003f24270 */
[----:B------:R-:W-:Y:S02]  /*44c0*/  FSEL R6, R6, -INF , P0 ;  /* 0xff80000006067808 */ /* 0x000fe40000000000 */
[----:B------:R-:W-:Y:S02]  /*44d0*/  ISETP.GT.AND P0, PT, R0, 0x1, PT ;  /* 0x000000010000780c */ /* 0x000fe40003f04270 */
[----:B------:R-:W-:Y:S01]  /*44e0*/  FSEL R22, R22, -INF , P1 ;  /* 0xff80000016167808 */ /* 0x000fe20000800000 */
[--C-:B------:R-:W-:Y:S01]  /*44f0*/  FFMA.FTZ R172, R6, c[0x0][0x29c], -R187.reuse ;  /* 0x0000a70006ac7a23 */ /* 0x100fe200000108bb */
[----:B------:R-:W-:Y:S02]  /*4500*/  FSEL R6, R7, -INF , P0 ;  /* 0xff80000007067808 */ /* 0x000fe40000000000 */
[----:B------:R-:W-:Y:S03]  /*4510*/  ISETP.GT.AND P0, PT, R0, 0x10, PT ;  /* 0x000000100000780c */ /* 0x000fe60003f04270 */
[--C-:B------:R-:W-:Y:S01]  /*4520*/  FFMA.FTZ R6, R6, c[0x0][0x29c], -R187.reuse ;  /* 0x0000a70006067a23 */ /* 0x100fe200000108bb */
[----:B------:R-:W-:Y:S01]  /*4530*/  MUFU.EX2 R172, R172 ;  /* 0x000000ac00ac7308 */ /* 0x000fe20000000800 */
[----:B------:R-:W-:Y:S02]  /*4540*/  FSEL R10, R10, -INF , P0 ;  /* 0xff8000000a0a7808 */ /* 0x000fe40000000000 */
[----:B------:R-:W-:Y:S01]  /*4550*/  ISETP.GT.AND P0, PT, R0, 0x11, PT ;  /* 0x000000110000780c */ /* 0x000fe20003f04270 */
[C---:B--2---:R-:W-:Y:S01]  /*4560*/  HMMA.16816.F32.BF16 R36, R104.reuse, R4, R36 ;  /* 0x000000046824723c */ /* 0x044fe20000041824 */
[----:B------:R-:W2:Y:S02]  /*4570*/  LDSM.16.M88.2 R4, [R202+0xe080] ;  /* 0x00e08000ca04783b */ /* 0x000ea40000000100 */
[----:B------:R-:W-:Y:S01]  /*4580*/  FSEL R11, R11, -INF , P0 ;  /* 0xff8000000b0b7808 */ /* 0x000fe20000000000 */
[--C-:B------:R-:W-:Y:S01]  /*4590*/  FFMA.FTZ R10, R10, c[0x0][0x29c], -R187.reuse ;  /* 0x0000a7000a0a7a23 */ /* 0x100fe200000108bb */
[----:B------:R-:W-:Y:S03]  /*45a0*/  ISETP.GT.AND P0, PT, R0, 0x20, PT ;  /* 0x000000200000780c */ /* 0x000fe60003f04270 */
[----:B------:R-:W-:Y:S01]  /*45b0*/  HMMA.16816.F32.BF16 R40, R104, R8, R40 ;  /* 0x000000086828723c */ /* 0x000fe20000041828 */
[----:B------:R-:W5:Y:S01]  /*45c0*/  LDS R8, [R223.X4+0x21280] ;  /* 0x02128000df087984 */ /* 0x000f620000004800 */
[----:B------:R1:W-:Y:S02]  /*45d0*/  MUFU.EX2 R105, R6 ;  /* 0x0000000600697308 */ /* 0x0003e40000000800 */
[----:B------:R-:W-:Y:S01]  /*45e0*/  FSEL R14, R14, -INF , P0 ;  /* 0xff8000000e0e7808 */ /* 0x000fe20000000000 */
[--C-:B------:R-:W-:Y:S01]  /*45f0*/  FFMA.FTZ R21, R11, c[0x0][0x29c], -R187.reuse ;  /* 0x0000a7000b157a23 */ /* 0x100fe200000108bb */
[----:B------:R-:W-:Y:S02]  /*4600*/  ISETP.GT.AND P0, PT, R0, 0x21, PT ;  /* 0x000000210000780c */ /* 0x000fe40003f04270 */
[C---:B---3--:R-:W-:Y:S04]  /*4610*/  HMMA.16816.F32.BF16 R24, R108.reuse, R16, R24 ;  /* 0x000000106c18723c */ /* 0x048fe80000041818 */
[----:B------:R-:W-:Y:S01]  /*4620*/  MUFU.EX2 R104, R10 ;  /* 0x0000000a00687308 */ /* 0x000fe20000000800 */
[----:B----4-:R-:W-:Y:S01]  /*4630*/  F2FP.BF16.PACK_AB R11, R185, R188 ;  /* 0x000000bcb90b723e */ /* 0x010fe200000010ff */
[--C-:B------:R-:W-:Y:S01]  /*4640*/  FFMA.FTZ R14, R14, c[0x0][0x29c], -R187.reuse ;  /* 0x0000a7000e0e7a23 */ /* 0x100fe200000108bb */
[----:B------:R-:W-:Y:S01]  /*4650*/  FSEL R16, R19, -INF , P2 ;  /* 0xff80000013107808 */ /* 0x000fe20001000000 */
[C---:B------:R-:W-:Y:S04]  /*4660*/  HMMA.16816.F32.BF16 R28, R108.reuse, R12, R28 ;  /* 0x0000000c6c1c723c */ /* 0x040fe8000004181c */
[----:B------:R-:W-:Y:S01]  /*4670*/  F2FP.BF16.PACK_AB R9, R183, R184 ;  /* 0x000000b8b709723e */ /* 0x000fe200000010ff */
[--C-:B------:R-:W-:Y:S01]  /*4680*/  FFMA.FTZ R16, R16, c[0x0][0x29c], -R187.reuse ;  /* 0x0000a70010107a23 */ /* 0x100fe200000108bb */
[----:B------:R-:W3:Y:S01]  /*4690*/  MUFU.EX2 R21, R21 ;  /* 0x0000001500157308 */ /* 0x000ee20000000800 */
[----:B------:R-:W-:Y:S01]  /*46a0*/  FSEL R15, R15, -INF , P0 ;  /* 0xff8000000f0f7808 */ /* 0x000fe20000000000 */
[C---:B------:R-:W-:Y:S01]  /*46b0*/  HMMA.16816.F32.BF16 R32, R108.reuse, R2, R32 ;  /* 0x000000026c20723c */ /* 0x040fe20000041820 */
[----:B-1----:R-:W1:Y:S02]  /*46c0*/  LDSM.16.M88.2 R6, [R202+0xe880] ;  /* 0x00e88000ca06783b */ /* 0x002e640000000100 */
[----:B------:R-:W-:Y:S01]  /*46d0*/  ISETP.GT.AND P0, PT, R0, 0x30, PT ;  /* 0x000000300000780c */ /* 0x000fe20003f04270 */
[--C-:B------:R-:W-:Y:S03]  /*46e0*/  FFMA.FTZ R15, R15, c[0x0][0x29c], -R187.reuse ;  /* 0x0000a7000f0f7a23 */ /* 0x100fe600000108bb */
[----:B------:R-:W-:Y:S01]  /*46f0*/  FSEL R2, R18, -INF , P0 ;  /* 0xff80000012027808 */ /* 0x000fe20000000000 */
[----:B------:R4:W-:Y:S01]  /*4700*/  MUFU.EX2 R20, R14 ;  /* 0x0000000e00147308 */ /* 0x0009e20000000800 */
[C---:B--2---:R-:W-:Y:S03]  /*4710*/  HMMA.16816.F32.BF16 R36, R108.reuse, R4, R36 ;  /* 0x000000046c24723c */ /* 0x044fe60000041824 */
[--C-:B------:R-:W-:Y:S01]  /*4720*/  FFMA.FTZ R2, R2, c[0x0][0x29c], -R187.reuse ;  /* 0x0000a70002027a23 */ /* 0x100fe200000108bb */
[----:B------:R-:W-:Y:S02]  /*4730*/  ISETP.GT.AND P0, PT, R0, 0x41, PT ;  /* 0x000000410000780c */ /* 0x000fe40003f04270 */
[----:B------:R-:W-:Y:S01]  /*4740*/  F2FP.BF16.PACK_AB R3, R189, R190 ;  /* 0x000000bebd03723e */ /* 0x000fe200000010ff */
[----:B------:R-:W2:Y:S01]  /*4750*/  LDS R0, [R223.X4+0x212a0] ;  /* 0x0212a000df007984 */ /* 0x000ea20000004800 */
[----:B------:R-:W-:Y:S01]  /*4760*/  FSEL R23, R23, -INF , P0 ;  /* 0xff80000017177808 */ /* 0x000fe20000000000 */
[----:B------:R1:W-:Y:S02]  /*4770*/  MUFU.EX2 R17, R2 ;  /* 0x0000000200117308 */ /* 0x0003e40000000800 */
[----:B------:R2:W-:Y:S01]  /*4780*/  STS [R219+0x21480], R3 ;  /* 0x02148003db007388 */ /* 0x0005e20000000800 */
[----:B------:R-:W-:Y:S01]  /*4790*/  F2FP.BF16.PACK_AB R5, R186, R173 ;  /* 0x000000adba05723e */ /* 0x000fe200000010ff */
[--C-:B-----5:R-:W-:Y:S01]  /*47a0*/  FADD.FTZ R25, R25, -R8.reuse ;  /* 0x8000000819197221 */ /* 0x120fe20000010000 */
[----:B---3--:R-:W-:Y:S01]  /*47b0*/  F2FP.BF16.PACK_AB R4, R21, R104 ;  /* 0x000000681504723e */ /* 0x008fe200000010ff */
[--C-:B------:R-:W-:Y:S02]  /*47c0*/  FADD.FTZ R29, R29, -R8.reuse ;  /* 0x800000081d1d7221 */ /* 0x100fe40000010000 */
[----:B------:R-:W-:Y:S02]  /*47d0*/  FMUL.FTZ R13, R189, R25 ;  /* 0x00000019bd0d7220 */ /* 0x000fe40000410000 */
[----:B------:R-:W2:Y:S01]  /*47e0*/  MUFU.EX2 R18, R15 ;  /* 0x0000000f00127308 */ /* 0x000ea20000000800 */
[--C-:B------:R-:W-:Y:S02]  /*47f0*/  FADD.FTZ R33, R33, -R8.reuse ;  /* 0x8000000821217221 */ /* 0x100fe40000010000 */
[--C-:B------:R-:W-:Y:S02]  /*4800*/  FADD.FTZ R24, R24, -R8.reuse ;  /* 0x8000000818187221 */ /* 0x100fe40000010000 */
[--C-:B----4-:R-:W-:Y:S02]  /*4810*/  FFMA.FTZ R14, R22, c[0x0][0x29c], -R187.reuse ;  /* 0x0000a700160e7a23 */ /* 0x110fe400000108bb */
[----:B------:R-:W-:Y:S02]  /*4820*/  FFMA.FTZ R187, R23, c[0x0][0x29c], -R187 ;  /* 0x0000a70017bb7a23 */ /* 0x000fe400000108bb */
[----:B------:R-:W-:Y:S01]  /*4830*/  FMUL.FTZ R24, R190, R24 ;  /* 0x00000018be187220 */ /* 0x000fe20000410000 */
[----:B------:R-:W3:Y:S01]  /*4840*/  MUFU.EX2 R16, R16 ;  /* 0x0000001000107308 */ /* 0x000ee20000000800 */
[----:B------:R-:W-:Y:S02]  /*4850*/  FMUL.FTZ R10, R183, R33 ;  /* 0x00000021b70a7220 */ /* 0x000fe40000410000 */
[--C-:B------:R-:W-:Y:S01]  /*4860*/  FADD.FTZ R37, R37, -R8.reuse ;  /* 0x8000000825257221 */ /* 0x100fe20000010000 */
[----:B-1----:R-:W-:Y:S03]  /*4870*/  HMMA.16816.F32.BF16 R40, R108, R6, R40 ;  /* 0x000000066c28723c */ /* 0x002fe60000041828 */
[----:B------:R-:W-:Y:S01]  /*4880*/  F2FP.BF16.PACK_AB R2, R105, R172 ;  /* 0x000000ac6902723e */ /* 0x000fe200000010ff */
[----:B------:R-:W-:Y:S01]  /*4890*/  FADD.FTZ R28, R28, -R8 ;  /* 0x800000081c1c7221 */ /* 0x000fe20000010000 */
[----:B------:R-:W-:Y:S01]  /*48a0*/  F2FP.BF16.PACK_AB R13, R13, R24 ;  /* 0x000000180d0d723e */ /* 0x000fe200000010ff */
[----:B------:R-:W-:Y:S01]  /*48b0*/  MUFU.EX2 R7, R187 ;  /* 0x000000bb00077308 */ /* 0x000fe20000000800 */
[----:B------:R-:W-:Y:S01]  /*48c0*/  F2FP.BF16.PACK_AB R6, R174, R175 ;  /* 0x000000afae06723e */ /* 0x000fe200000010ff */
[----:B------:R3:W-:Y:S01]  /*48d0*/  STS [R220], R2 ;  /* 0x00000002dc007388 */ /* 0x0007e20000000800 */
[----:B------:R-:W-:Y:S03]  /*48e0*/  FMUL.FTZ R28, R188, R28 ;  /* 0x0000001cbc1c7220 */ /* 0x000fe60000410000 */
[----:B------:R-:W-:Y:S01]  /*48f0*/  STS [R219+0x21c80], R11 ;  /* 0x021c800bdb007388 */ /* 0x000fe20000000800 */
[----:B--2---:R-:W-:Y:S01]  /*4900*/  F2FP.BF16.PACK_AB R3, R18, R20 ;  /* 0x000000141203723e */ /* 0x004fe200000010ff */
[--C-:B------:R-:W-:Y:S02]  /*4910*/  FADD.FTZ R26, R26, -R0.reuse ;  /* 0x800000001a1a7221 */ /* 0x100fe40000010000 */
[----:B------:R1:W-:Y:S01]  /*4920*/  STS [R220+0x800], R4 ;  /* 0x00080004dc007388 */ /* 0x0003e20000000800 */
[----:B------:R-:W2:Y:S01]  /*4930*/  MUFU.EX2 R14, R14 ;  /* 0x0000000e000e7308 */ /* 0x000ea20000000800 */
[--C-:B------:R-:W-:Y:S02]  /*4940*/  FADD.FTZ R27, R27, -R0.reuse ;  /* 0x800000001b1b7221 */ /* 0x100fe40000010000 */
[----:B------:R-:W-:Y:S01]  /*4950*/  STS [R219+0x22480], R9 ;  /* 0x02248009db007388 */ /* 0x000fe20000000800 */
[----:B------:R-:W-:Y:S02]  /*4960*/  FMUL.FTZ R26, R172, R26 ;  /* 0x0000001aac1a7220 */ /* 0x000fe40000410000 */
[----:B------:R-:W-:Y:S01]  /*4970*/  FMUL.FTZ R27, R105, R27 ;  /* 0x0000001b691b7220 */ /* 0x000fe20000410000 */
[----:B------:R4:W-:Y:S01]  /*4980*/  STS [R220+0x1000], R3 ;  /* 0x00100003dc007388 */ /* 0x0009e20000000800 */
[----:B------:R-:W-:Y:S02]  /*4990*/  FMUL.FTZ R15, R185, R29 ;  /* 0x0000001db90f7220 */ /* 0x000fe40000410000 */
[----:B------:R-:W-:Y:S01]  /*49a0*/  FADD.FTZ R30, R30, -R0 ;  /* 0x800000001e1e7221 */ /* 0x000fe20000010000 */
[----:B------:R-:W-:Y:S01]  /*49b0*/  STS [R219+0x22c80], R6 ;  /* 0x022c8006db007388 */ /* 0x000fe20000000800 */
[----:B------:R-:W-:Y:S01]  /*49c0*/  FADD.FTZ R32, R32, -R8 ;  /* 0x8000000820207221 */ /* 0x000fe20000010000 */
[----:B------:R-:W-:Y:S01]  /*49d0*/  F2FP.BF16.PACK_AB R15, R15, R28 ;  /* 0x0000001c0f0f723e */ /* 0x000fe200000010ff */
[----:B------:R-:W-:Y:S01]  /*49e0*/  FMUL.FTZ R30, R104, R30 ;  /* 0x0000001e681e7220 */ /* 0x000fe20000410000 */
[----:B---3--:R-:W-:Y:S01]  /*49f0*/  F2FP.BF16.PACK_AB R2, R16, R17 ;  /* 0x000000111002723e */ /* 0x008fe200000010ff */
[----:B------:R-:W-:Y:S02]  /*4a00*/  FMUL.FTZ R32, R184, R32 ;  /* 0x00000020b8207220 */ /* 0x000fe40000410000 */
[--C-:B------:R-:W-:Y:S02]  /*4a10*/  FADD.FTZ R34, R34, -R0.reuse ;  /* 0x8000000022227221 */ /* 0x100fe40000010000 */
[----:B------:R2:W-:Y:S01]  /*4a20*/  STS [R220+0x1800], R2 ;  /* 0x00180002dc007388 */ /* 0x0005e20000000800 */
[--C-:B------:R-:W-:Y:S01]  /*4a30*/  FADD.FTZ R35, R35, -R0.reuse ;  /* 0x8000000023237221 */ /* 0x100fe20000010000 */
[----:B------:R-:W-:Y:S01]  /*4a40*/  F2FP.BF16.PACK_AB R10, R10, R32 ;  /* 0x000000200a0a723e */ /* 0x000fe200000010ff */
[----:B-1----:R-:W-:Y:S01]  /*4a50*/  FADD.FTZ R4, R31, -R0 ;  /* 0x800000001f047221 */ /* 0x002fe20000010000 */
[----:B------:R-:W-:Y:S01]  /*4a60*/  STS [R219+0x23480], R5 ;  /* 0x02348005db007388 */ /* 0x000fe20000000800 */
[----:B------:R-:W-:Y:S02]  /*4a70*/  FMUL.FTZ R34, R20, R34 ;  /* 0x0000002214227220 */ /* 0x000fe40000410000 */
[----:B------:R-:W-:Y:S02]  /*4a80*/  FMUL.FTZ R4, R21, R4 ;  /* 0x0000000415047220 */ /* 0x000fe40000410000 */
[----:B------:R-:W-:Y:S02]  /*4a90*/  FMUL.FTZ R35, R18, R35 ;  /* 0x0000002312237220 */ /* 0x000fe40000410000 */
[--C-:B------:R-:W-:Y:S01]  /*4aa0*/  FADD.FTZ R36, R36, -R8.reuse ;  /* 0x8000000824247221 */ /* 0x100fe20000010000 */
[----:B------:R-:W-:Y:S01]  /*4ab0*/  F2FP.BF16.PACK_AB R4, R4, R30 ;  /* 0x0000001e0404723e */ /* 0x000fe200000010ff */
[----:B------:R-:W-:Y:S02]  /*4ac0*/  FADD.FTZ R41, R41, -R8 ;  /* 0x8000000829297221 */ /* 0x000fe40000010000 */
[----:B------:R-:W-:Y:S02]  /*4ad0*/  FMUL.FTZ R36, R175, R36 ;  /* 0x00000024af247220 */ /* 0x000fe40000410000 */
[--C-:B------:R-:W-:Y:S02]  /*4ae0*/  FADD.FTZ R38, R38, -R0.reuse ;  /* 0x8000000026267221 */ /* 0x100fe40000010000 */
[----:B----4-:R-:W-:Y:S02]  /*4af0*/  FADD.FTZ R3, R39, -R0 ;  /* 0x8000000027037221 */ /* 0x010fe40000010000 */
[----:B------:R-:W-:Y:S02]  /*4b00*/  FADD.FTZ R40, R40, -R8 ;  /* 0x8000000828287221 */ /* 0x000fe40000010000 */
[----:B------:R-:W-:Y:S01]  /*4b10*/  FMUL.FTZ R8, R174, R37 ;  /* 0x00000025ae087220 */ /* 0x000fe20000410000 */
[----:B--2---:R-:W-:Y:S01]  /*4b20*/  F2FP.BF16.PACK_AB R2, R7, R14 ;  /* 0x0000000e0702723e */ /* 0x004fe200000010ff */
[--C-:B------:R-:W-:Y:S02]  /*4b30*/  FADD.FTZ R43, R43, -R0.reuse ;  /* 0x800000002b2b7221 */ /* 0x100fe40000010000 */
[----:B------:R-:W-:Y:S01]  /*4b40*/  FADD.FTZ R42, R42, -R0 ;  /* 0x800000002a2a7221 */ /* 0x000fe20000010000 */
[----:B------:R-:W-:Y:S01]  /*4b50*/  F2FP.BF16.PACK_AB R0, R35, R34 ;  /* 0x000000222300723e */ /* 0x000fe200000010ff */
[----:B------:R1:W-:Y:S01]  /*4b60*/  STS [R220+0x2000], R2 ;  /* 0x00200002dc007388 */ /* 0x0003e20000000800 */
[----:B------:R-:W-:Y:S01]  /*4b70*/  FMUL.FTZ R17, R17, R38 ;  /* 0x0000002611117220 */ /* 0x000fe20000410000 */
[----:B------:R-:W-:Y:S01]  /*4b80*/  F2FP.BF16.PACK_AB R8, R8, R36 ;  /* 0x000000240808723e */ /* 0x000fe200000010ff */
[----:B------:R-:W-:Y:S01]  /*4b90*/  FMUL.FTZ R3, R16, R3 ;  /* 0x0000000310037220 */ /* 0x000fe20000410000 */
[----:B------:R-:W-:Y:S01]  /*4ba0*/  BAR.SYNC.DEFER_BLOCKING 0x0 ;  /* 0x0000000000007b1d */ /* 0x000fe20000010000 */
[----:B------:R-:W-:Y:S02]  /*4bb0*/  FMUL.FTZ R40, R173, R40 ;  /* 0x00000028ad287220 */ /* 0x000fe40000410000 */
        /* <DEDUP_REMOVED lines=124> */
[----:B------:R-:W-:Y:S03]  /*5380*/  LOP3.LUT P3, RZ, R224, 0x1, RZ, 0xc0, !PT ;  /* 0x00000001e0ff7812 */ /* 0x000fe6000786c0ff */
[----:B------:R-:W-:Y:S02]  /*5390*/  IMAD R0, R0, c[0x0][0x208], RZ ;  /* 0x0000820000007a24 */ /* 0x000fe400078e02ff */
[----:B------:R-:W-:Y:S02]  /*53a0*/  IMAD.MOV.U32 R107, RZ, RZ, c[0x0][0x208] ;  /* 0x00008200ff6b7624 */ /* 0x000fe400078e00ff */
[----:B------:R-:W-:Y:S02]  /*53b0*/  IMAD R4, R218, c[0x0][0x20c], R0 ;  /* 0x00008300da047a24 */ /* 0x000fe400078e0200 */
[----:B------:R-:W-:Y:S02]  /*53c0*/  IMAD.SHL.U32 R107, R107, 0x20, RZ ;  /* 0x000000206b6b7824 */ /* 0x000fe400078e00ff */
[----:B------:R-:W-:Y:S02]  /*53d0*/  IMAD.SHL.U32 R5, R2, 0x40, RZ ;  /* 0x0000004002057824 */ /* 0x000fe400078e00ff */
[----:B------:R-:W-:Y:S02]  /*53e0*/  IMAD.IADD R4, R3, 0x1, R4 ;  /* 0x0000000103047824 */ /* 0x000fe400078e0204 */
[----:B------:R-:W-:Y:S01]  /*53f0*/  IMAD.SHL.U32 R0, R218, 0x40, RZ ;  /* 0x00000040da007824 */ /* 0x000fe200078e00ff */
[----:B------:R-:W-:Y:S02]  /*5400*/  IADD3 R8, P2, P1, R234, R5, R107 ;  /* 0x00000005ea087210 */ /* 0x000fe4000795e06b */
[----:B------:R-:W-:Y:S02]  /*5410*/  SHF.L.U64.HI R2, R2, 0x6, R4 ;  /* 0x0000000602027819 */ /* 0x000fe40000010204 */
[C---:B------:R-:W-:Y:S02]  /*5420*/  IADD3 R3, P0, R0.reuse, R240, RZ ;  /* 0x000000f000037210 */ /* 0x040fe40007f1e0ff */
[----:B------:R-:W-:Y:S02]  /*5430*/  IADD3.X R9, R229, R2, R252, P2, P1 ;  /* 0x00000002e5097210 */ /* 0x000fe400017e24fc */
[----:B------:R-:W-:Y:S02]  /*5440*/  IADD3 R5, P1, R5, R234, RZ ;  /* 0x000000ea05057210 */ /* 0x000fe40007f3e0ff */
[----:B------:R-:W-:Y:S02]  /*5450*/  LEA.HI.X.SX32 R4, R0, R239, 0x1, P0 ;  /* 0x000000ef00047211 */ /* 0x000fe400000f0eff */
[C---:B------:R-:W-:Y:S01]  /*5460*/  LEA R6, P0, R3.reuse, c[0x0][0x280], 0x2 ;  /* 0x0000a00003067a11 */ /* 0x040fe200078010ff */
[----:B------:R-:W-:Y:S01]  /*5470*/  IMAD.X R2, R2, 0x1, R229, P1 ;  /* 0x0000000102027824 */ /* 0x000fe200008e06e5 */
[----:B------:R-:W-:Y:S02]  /*5480*/  IADD3 R0, -R238, R225, -R0 ;  /* 0x000000e1ee007210 */ /* 0x000fe40007ffe900 */
[----:B------:R-:W-:Y:S02]  /*5490*/  LEA.HI.X R7, R3, c[0x0][0x284], R4, 0x2, P0 ;  /* 0x0000a10003077a11 */ /* 0x000fe400000f1404 */
[C---:B------:R-:W-:Y:S02]  /*54a0*/  LEA R4, P0, R5.reuse, c[0x0][0x1f0], 0x1 ;  /* 0x00007c0005047a11 */ /* 0x040fe400078008ff */
[----:B------:R-:W-:Y:S02]  /*54b0*/  ISETP.LT.OR P2, PT, R0, 0x1, !P3 ;  /* 0x000000010000780c */ /* 0x000fe40005f41670 */
[----:B------:R-:W-:Y:S02]  /*54c0*/  LEA.HI.X R5, R5, c[0x0][0x1f4], R2, 0x1, P0 ;  /* 0x00007d0005057a11 */ /* 0x000fe400000f0c02 */
[----:B------:R-:W-:Y:S02]  /*54d0*/  LEA R2, P0, R8, c[0x0][0x1f0], 0x1 ;  /* 0x00007c0008027a11 */ /* 0x000fe400078008ff */
[----:B------:R-:W-:Y:S02]  /*54e0*/  LOP3.LUT P1, RZ, R224, 0x2, RZ, 0xc0, !PT ;  /* 0x00000002e0ff7812 */ /* 0x000fe4000782c0ff */
[----:B------:R-:W-:Y:S02]  /*54f0*/  LEA.HI.X R3, R8, c[0x0][0x1f4], R9, 0x1, P0 ;  /* 0x00007d0008037a11 */ /* 0x000fe400000f0c09 */
        /* <DEDUP_REMOVED lines=11> */
[----:B------:R-:W-:Y:S02]  /*55b0*/  ISETP.LT.OR P2, PT, R0, 0x21, !P3 ;  /* 0x000000210000780c */ /* 0x000fe40005f41670 */
[C---:B------:R-:W-:Y:S11]  /*55c0*/  ISETP.GT.AND P3, PT, R251.reuse, 0xf, PT ;  /* 0x0000000ffb00780c */ /* 0x040ff60003f64270 */
[----:B------:R1:W-:Y:S02]  /*55d0*/  LDGSTS.E.BYPASS.LTC128B.128 [R221+0x1c080], [R2.64], !P2 ;  /* 0x1c08000002dd7fae */ /* 0x0003e4000d101d44 */
[----:B------:R-:W-:Y:S02]  /*55e0*/  @!P3 IMAD.SHL.U32 R0, R251, 0x10, RZ ;  /* 0x00000010fb00b824 */ /* 0x000fe400078e00ff */
[----:B------:R1:W-:Y:S04]  /*55f0*/  LDGSTS.E.BYPASS.LTC128B.128 [R221+0x1e080], [R2.64+0x80], !P1 ;  /* 0x1e08008002dd7fae */ /* 0x0003e8000c901d44 */
[----:B------:R1:W-:Y:S04]  /*5600*/  LDGSTS.E.BYPASS.LTC128B.128 [R221+0x20080], [R2.64+0x100], !P0 ;  /* 0x2008010002dd7fae */ /* 0x0003e8000c101d44 */
[----:B------:R1:W-:Y:S02]  /*5610*/  @!P3 LDGSTS.E.BYPASS.LTC128B.128 [R0+0x21280], [R6.64] ;  /* 0x212800000600bfae */ /* 0x0003e4000b901d44 */
.L_x_1226:
[-C--:B-1234-:R-:W-:Y:S01]  /*5620*/  HMMA.16816.F32.BF16 R4, R108, R16.reuse, RZ ;  /* 0x000000106c04723c */ /* 0x09efe200000418ff */
[----:B------:R-:W0:Y:S02]  /*5630*/  LDGDEPBAR ;  /* 0x00000000000079af */ /* 0x000e240000000000 */
[----:B------:R-:W-:Y:S01]  /*5640*/  ISETP.GE.AND P2, PT, R208, 0x1, PT ;  /* 0x00000001d000780c */ /* 0x000fe20003f46270 */
[----:B------:R-:W-:Y:S01]  /*5650*/  IMAD R0, R226, 0x3000, RZ ;  /* 0x00003000e2007824 */ /* 0x000fe200078e02ff */
[----:B------:R-:W-:Y:S03]  /*5660*/  ISETP.GE.AND P1, PT, R222, 0x1, PT ;  /* 0x00000001de00780c */ /* 0x000fe60003f26270 */
[C---:B------:R-:W-:Y:S04]  /*5670*/  HMMA.16816.F32.BF16 R8, R172.reuse, R16, RZ ;  /* 0x00000010ac08723c */ /* 0x040fe800000418ff */
[C---:B------:R-:W-:Y:S04]  /*5680*/  IADD3 R2, P0, R0.reuse, R244, RZ ;  /* 0x000000f400027210 */ /* 0x040fe80007f1e0ff */
[-C--:B------:R-:W-:Y:S01]  /*5690*/  HMMA.16816.F32.BF16 R12, R172, R18.reuse, RZ ;  /* 0x00000012ac0c723c */ /* 0x080fe200000418ff */
[----:B------:R-:W-:Y:S07]  /*56a0*/  LEA.HI.X.SX32 R0, R0, R246, 0x1, P0 ;  /* 0x000000f600007211 */ /* 0x000fee00000f0eff */
        /* <DEDUP_REMOVED lines=27> */
[----:B------:R-:W-:Y:S03]  /*5860*/  LDSM.16.MT88.4 R196, [R206+0x4000] ;  /* 0x00400000cec4783b */ /* 0x000fe60000004200 */
        /* <DEDUP_REMOVED lines=9> */
[----:B------:R-:W2:Y:S07]  /*5900*/  LDSM.16.M88.4 R192, [R207+0x1c00] ;  /* 0x001c0000cfc0783b */ /* 0x000eae0000000200 */
[-C--:B----4-:R-:W-:Y:S08]  /*5910*/  HMMA.16816.F32.BF16 R36, R172, R188.reuse, R36 ;  /* 0x000000bcac24723c */ /* 0x090ff00000041824 */
        /* <DEDUP_REMOVED lines=21> */
[C---:B------:R-:W-:Y:S01]  /*5a70*/  LEA R176, P0, R2.reuse, c[0x0][0x220], 0x2 ;  /* 0x0000880002b07a11 */ /* 0x040fe200078010ff */
[-C--:B-1----:R-:W-:Y:S05]  /*5a80*/  HMMA.16816.F32.BF16 R4, R172, R180.reuse, R4 ;  /* 0x000000b4ac04723c */ /* 0x082fea0000041804 */
[----:B------:R-:W-:Y:S01]  /*5a90*/  LEA.HI.X R177, R2, c[0x0][0x224], R0, 0x2, P0 ;  /* 0x0000890002b17a11 */ /* 0x000fe200000f1400 */
[----:B------:R-:W-:Y:S01]  /*5aa0*/  IMAD R0, R208, 0x3000, R214 ;  /* 0x00003000d0007824 */ /* 0x000fe200078e02d6 */
[----:B------:R-:W-:Y:S01]  /*5ab0*/  LDSM.16.MT88.2 R2, [R204+0x23c80] ;  /* 0x023c8000cc02783b */ /* 0x000fe20000004100 */
[C---:B------:R-:W-:Y:S04]  /*5ac0*/  HMMA.16816.F32.BF16 R8, R188.reuse, R180, R8 ;  /* 0x000000b4bc08723c */ /* 0x040fe80000041808 */
[----:B------:R-:W-:Y:S01]  /*5ad0*/  IMAD.SHL.U32 R0, R0, 0x2, RZ ;  /* 0x0000000200007824 */ /* 0x000fe200078e00ff */
[----:B------:R-:W-:Y:S02]  /*5ae0*/  ISETP.GE.AND P0, PT, R218, R233, PT ;  /* 0x000000e9da00720c */ /* 0x000fe40003f06270 */
[----:B------:R-:W-:Y:S01]  /*5af0*/  IADD3 R208, R208, 0x1, RZ ;  /* 0x00000001d0d07810 */ /* 0x000fe20007ffe0ff */
[-C--:B------:R-:W-:Y:S04]  /*5b00*/  HMMA.16816.F32.BF16 R12, R188, R182.reuse, R12 ;  /* 0x000000b6bc0c723c */ /* 0x080fe8000004180c */
[----:B------:R-:W-:Y:S03]  /*5b10*/  SEL R208, R208, RZ, !P2 ;  /* 0x000000ffd0d07207 */ /* 0x000fe60005000000 */
        /* <DEDUP_REMOVED lines=23> */
[----:B------:R-:W-:Y:S01]  /*5c90*/  RED.E.ADD.F32.FTZ.RN.STRONG.GPU [R176.64+0x3400], R13 ;  /* 0x0034000db000798e */ /* 0x000fe2000c10e784 */
[----:B------:R-:W-:Y:S03]  /*5ca0*/  IMAD.MOV.U32 R192, RZ, RZ, R218 ;  /* 0x000000ffffc07224 */ /* 0x000fe600078e00da */
        /* <DEDUP_REMOVED lines=92> */
[----:B------:R5:W2:Y:S03]  /*6270*/  LDSM.16.MT88.4 R36, [R0+0x14880] ;  /* 0x014880000024783b */ /* 0x000aa60000004200 */
[-C--:B-1----:R-:W-:Y:S08]  /*6280*/  HMMA.16816.F32.BF16 R112, R8, R2.reuse, R112 ;  /* 0x000000020870723c */ /* 0x082ff00000041870 */
[-C--:B------:R-:W-:Y:S08]  /*6290*/  HMMA.16816.F32.BF16 R116, R12, R2.reuse, R116 ;  /* 0x000000020c74723c */ /* 0x080ff00000041874 */
[C---:B------:R-:W-:Y:S01]  /*62a0*/  HMMA.16816.F32.BF16 R120, R20.reuse, R2, R120 ;  /* 0x000000021478723c */ /* 0x040fe20000041878 */
[----:B------:R-:W1:Y:S03]  /*62b0*/  LDSM.16.MT88.2 R2, [R205+0x26080] ;  /* 0x02608000cd02783b */ /* 0x000e660000004100 */
[----:B-----5:R-:W-:Y:S04]  /*62c0*/  IADD3 R0, R222, 0x1, RZ ;  /* 0x00000001de007810 */ /* 0x020fe80007ffe0ff */
[-C--:B------:R-:W-:Y:S04]  /*62d0*/  HMMA.16816.F32.BF16 R124, R20, R6.reuse, R124 ;  /* 0x00000006147c723c */ /* 0x080fe8000004187c */
[----:B------:R-:W-:Y:S04]  /*62e0*/  SEL R222, R0, RZ, !P1 ;  /* 0x000000ff00de7207 */ /* 0x000fe80004800000 */
        /* <DEDUP_REMOVED lines=88> */
.L_x_1224:
[----:B------:R-:W-:Y:S05]  /*6870*/  @P0 BRA `(.L_x_1228) ;  /* 0x000037a000000947 */ /* 0x000fea0003800000 */
[----:B------:R-:W-:Y:S01]  /*6880*/  SHF.R.S32.HI R184, RZ, 0x1f, R251 ;  /* 0x0000001fffb87819 */ /* 0x000fe200000114fb */
[----:B------:R-:W-:Y:S01]  /*6890*/  IMAD.SHL.U32 R6, R251, 0x80, RZ ;  /* 0x00000080fb067824 */ /* 0x000fe200078e00ff */
[----:B------:R-:W-:Y:S01]  /*68a0*/  F2FP.BF16.PACK_AB R88, R89, R88 ;  /* 0x000000585958723e */ /* 0x000fe200000010ff */
[----:B------:R-:W-:Y:S01]  /*68b0*/  BAR.SYNC.DEFER_BLOCKING 0x1, 0x100 ;  /* 0x0044000000007b1d */ /* 0x000fe20000010000 */
[----:B------:R-:W-:-:S02]  /*68c0*/  LEA.HI R2, R184, R251, RZ, 0x2 ;  /* 0x000000fbb8027211 */ /* 0x000fc400078f10ff */
[CC--:B------:R-:W-:Y:S02]  /*68d0*/  LEA.HI R4, R184.reuse, R251.reuse, RZ, 0x7 ;  /* 0x000000fbb8047211 */ /* 0x0c0fe400078f38ff */
[----:B------:R-:W-:Y:S02]  /*68e0*/  LEA.HI R5, R184, R251, RZ, 0x5 ;  /* 0x000000fbb8057211 */ /* 0x000fe400078f28ff */
[--C-:B------:R-:W-:Y:S01]  /*68f0*/  SHF.R.S32.HI R0, RZ, 0x2, R2.reuse ;  /* 0x00000002ff007819 */ /* 0x100fe20000011402 */
[----:B------:R-:W-:Y:S01]  /*6900*/  IMAD.SHL.U32 R4, R4, 0x4, RZ ;  /* 0x0000000404047824 */ /* 0x000fe200078e00ff */
[----:B------:R-:W-:Y:S02]  /*6910*/  SHF.R.S32.HI R2, RZ, 0x1f, R2 ;  /* 0x0000001fff027819 */ /* 0x000fe40000011402 */
[----:B------:R-:W-:Y:S02]  /*6920*/  LOP3.LUT R6, R6, 0x180, RZ, 0xc0, !PT ;  /* 0x0000018006067812 */ /* 0x000fe400078ec0ff */
[----:B------:R-:W-:-:S02]  /*6930*/  SHF.R.U32.HI R5, RZ, 0x1, R5 ;  /* 0x00000001ff057819 */ /* 0x000fc40000011605 */
[----:B------:R-:W-:Y:S02]  /*6940*/  LEA.HI R3, R2, R0, RZ, 0x3 ;  /* 0x0000000002037211 */ /* 0x000fe400078f18ff */
[----:B------:R-:W-:Y:S02]  /*6950*/  LOP3.LUT R2, R6, 0x30, R5, 0xf8, !PT ;  /* 0x0000003006027812 */ /* 0x000fe400078ef805 */
[----:B------:R-:W-:Y:S02]  /*6960*/  LOP3.LUT R4, R4, 0xfffffe00, RZ, 0xc0, !PT ;  /* 0xfffffe0004047812 */ /* 0x000fe400078ec0ff */
[----:B------:R-:W-:Y:S02]  /*6970*/  LOP3.LUT R3, R3, 0xfffffff8, RZ, 0xc0, !PT ;  /* 0xfffffff803037812 */ /* 0x000fe400078ec0ff */
[----:B------:R-:W-:Y:S02]  /*6980*/  SHF.R.U32.HI R5, RZ, 0x3, R6 ;  /* 0x00000003ff057819 */ /* 0x000fe40000011606 */
[----:B------:R-:W-:-:S02]  /*6990*/  LOP3.LUT R10, R2, 0x8, RZ, 0xfc, !PT ;  /* 0x00000008020a7812 */ /* 0x000fc400078efcff */
[----:B------:R-:W-:Y:S02]  /*69a0*/  IADD3 R0, R4, R0, -R3 ;  /* 0x0000000004007210 */ /* 0x000fe40007ffe803 */
[C---:B------:R-:W-:Y:S02]  /*69b0*/  LOP3.LUT R26, R2.reuse, 0x2c00, RZ, 0xfc, !PT ;  /* 0x00002c00021a7812 */ /* 0x040fe400078efcff */
[----:B------:R-:W-:Y:S02]  /*69c0*/  F2FP.BF16.PACK_AB R105, R47, R46 ;  /* 0x0000002e2f69723e */ /* 0x000fe400000010ff */
[----:B------:R-:W-:Y:S02]  /*69d0*/  F2FP.BF16.PACK_AB R89, R85, R84 ;  /* 0x000000545559723e */ /* 0x000fe400000010ff */
[C---:B------:R-:W-:Y:S02]  /*69e0*/  LOP3.LUT R9, R2.reuse, 0x48, RZ, 0xfc, !PT ;  /* 0x0000004802097812 */ /* 0x040fe400078efcff */
[----:B------:R-:W-:-:S02]  /*69f0*/  LOP3.LUT R6, R2, 0x1408, RZ, 0xfc, !PT ;  /* 0x0000140802067812 */ /* 0x000fc400078efcff */
[C---:B------:R-:W-:Y:S02]  /*6a00*/  LOP3.LUT R4, R2.reuse, 0x2800, RZ, 0xfc, !PT ;  /* 0x0000280002047812 */ /* 0x040fe400078efcff */
[C---:B------:R-:W-:Y:S02]  /*6a10*/  LOP3.LUT R41, R2.reuse, 0x1c40, RZ, 0xfc, !PT ;  /* 0x00001c4002297812 */ /* 0x040fe400078efcff */
[----:B------:R-:W-:Y:S02]  /*6a20*/  F2FP.BF16.PACK_AB R104, R45, R44 ;  /* 0x0000002c2d68723e */ /* 0x000fe400000010ff */
[----:B------:R-:W-:Y:S02]  /*6a30*/  F2FP.BF16.PACK_AB R106, R51, R50 ;  /* 0x00000032336a723e */ /* 0x000fe400000010ff */
[----:B------:R-:W-:Y:S02]  /*6a40*/  LOP3.LUT R84, R5, R2, RZ, 0x3c, !PT ;  /* 0x0000000205547212 */ /* 0x000fe400078e3cff */
[----:B------:R-:W-:-:S02]  /*6a50*/  LOP3.LUT R11, R2, 0x40, RZ, 0xfc, !PT ;  /* 0x00000040020b7812 */ /* 0x000fc400078efcff */
[C---:B------:R-:W-:Y:S02]  /*6a60*/  LOP3.LUT R8, R2.reuse, 0x1400, RZ, 0xfc, !PT ;  /* 0x0000140002087812 */ /* 0x040fe400078efcff */
[C---:B------:R-:W-:Y:S02]  /*6a70*/  LOP3.LUT R7, R2.reuse, 0x1440, RZ, 0xfc, !PT ;  /* 0x0000144002077812 */ /* 0x040fe400078efcff */
[C---:B------:R-:W-:Y:S02]  /*6a80*/  LOP3.LUT R29, R2.reuse, 0x2c40, RZ, 0xfc, !PT ;  /* 0x00002c40021d7812 */ /* 0x040fe400078efcff */
[C---:B------:R-:W-:Y:S02]  /*6a90*/  LOP3.LUT R36, R2.reuse, 0x800, RZ, 0xfc, !PT ;  /* 0x0000080002247812 */ /* 0x040fe400078efcff */
[C---:B------:R-:W-:Y:S02]  /*6aa0*/  LOP3.LUT R38, R2.reuse, 0x808, RZ, 0xfc, !PT ;  /* 0x0000080802267812 */ /* 0x040fe400078efcff */
[----:B------:R-:W-:-:S02]  /*6ab0*/  LOP3.LUT R47, R2, 0x3048, RZ, 0xfc, !PT ;  /* 0x00003048022f7812 */ /* 0x000fc400078efcff */
[----:B------:R-:W-:Y:S02]  /*6ac0*/  F2FP.BF16.PACK_AB R107, R49, R48 ;  /* 0x00000030316b723e */ /* 0x000fe400000010ff */
[----:B------:R-:W-:Y:S02]  /*6ad0*/  F2FP.BF16.PACK_AB R181, R79, R78 ;  /* 0x0000004e4fb5723e */ /* 0x000fe400000010ff */
[C---:B------:R-:W-:Y:S02]  /*6ae0*/  LOP3.LUT R5, R2.reuse, 0x1448, RZ, 0xfc, !PT ;  /* 0x0000144802057812 */ /* 0x040fe400078efcff */
[C---:B------:R-:W-:Y:S02]  /*6af0*/  LOP3.LUT R23, R2.reuse, 0x1848, RZ, 0xfc, !PT ;  /* 0x0000184802177812 */ /* 0x040fe400078efcff */
[C---:B------:R-:W-:Y:S02]  /*6b00*/  LOP3.LUT R42, R2.reuse, 0x1c08, RZ, 0xfc, !PT ;  /* 0x00001c08022a7812 */ /* 0x040fe400078efcff */
[----:B------:R-:W-:-:S02]  /*6b10*/  LOP3.LUT R44, R2, 0x3000, RZ, 0xfc, !PT ;  /* 0x00003000022c7812 */ /* 0x000fc400078efcff */
[C---:B------:R-:W-:Y:S02]  /*6b20*/  LOP3.LUT R45, R2.reuse, 0x3040, RZ, 0xfc, !PT ;  /* 0x00003040022d7812 */ /* 0x040fe400078efcff */
[----:B------:R-:W-:Y:S02]  /*6b30*/  LOP3.LUT R51, R2, 0xc48, RZ, 0xfc, !PT ;  /* 0x00000c4802337812 */ /* 0x000fe400078efcff */
[----:B------:R-:W-:Y:S02]  /*6b40*/  LOP3.LUT R31, R10, 0x180, RZ, 0xc0, !PT ;  /* 0x000001800a1f7812 */ /* 0x000fe400078ec0ff */
        /* <DEDUP_REMOVED lines=96> */
[----:B------:R-:W-:Y:S02]  /*7150*/  LOP3.LUT R23, R40, 0x180, RZ, 0xc0, !PT ;  /* 0x0000018028177812 */ /* 0x000fe400078ec0ff */
[----:B------:R-:W-:Y:S02]  /*7160*/  LOP3.LUT R35, R43, 0x1c0, RZ, 0xc0, !PT ;  /* 0x000001c02b237812 */ /* 0x000fe400078ec0ff */
[----:B------:R-:W-:-:S02]  /*7170*/  LOP3.LUT R39, R46, 0x180, RZ, 0xc0, !PT ;  /* 0x000001802e277812 */ /* 0x000fc400078ec0ff */
[----:B------:R-:W-:Y:S02]  /*7180*/  LOP3.LUT R49, R53, 0x1c0, RZ, 0xc0, !PT ;  /* 0x000001c035317812 */ /* 0x000fe400078ec0ff */
[----:B------:R-:W-:Y:S02]  /*7190*/  LOP3.LUT R52, R55, 0x1c0, RZ, 0xc0, !PT ;  /* 0x000001c037347812 */ /* 0x000fe400078ec0ff */
[----:B------:R-:W-:Y:S02]  /*71a0*/  LOP3.LUT R54, R56, 0x180, RZ, 0xc0, !PT ;  /* 0x0000018038367812 */ /* 0x000fe400078ec0ff */
[----:B------:R-:W-:Y:S02]  /*71b0*/  LOP3.LUT R74, R74, 0x180, RZ, 0xc0, !PT ;  /* 0x000001804a4a7812 */ /* 0x000fe400078ec0ff */
[----:B------:R-:W-:Y:S02]  /*71c0*/  SHF.R.U32.HI R75, RZ, 0x3, R28 ;  /* 0x00000003ff4b7819 */ /* 0x000fe4000001161c */
[----:B------:R-:W-:-:S02]  /*71d0*/  SHF.R.U32.HI R73, RZ, 0x3, R27 ;  /* 0x00000003ff497819 */ /* 0x000fc4000001161b */
        /* <DEDUP_REMOVED lines=39> */
[----:B------:R-:W-:Y:S02]  /*7450*/  LOP3.LUT R78, R77, 0x48, R2, 0x1e, !PT ;  /* 0x000000484d4e7812 */ /* 0x000fe400078e1e02 */
        /* <DEDUP_REMOVED lines=16> */
[--C-:B------:R-:W-:Y:S02]  /*7560*/  LOP3.LUT R77, R75, 0x1400, R2.reuse, 0x1e, !PT ;  /* 0x000014004b4d7812 */ /* 0x100fe400078e1e02 */
        /* <DEDUP_REMOVED lines=22> */
[--C-:B------:R-:W-:Y:S02]  /*76d0*/  LOP3.LUT R63, R43, 0x1808, R2.reuse, 0x1e, !PT ;  /* 0x000018082b3f7812 */ /* 0x100fe400078e1e02 */
[--C-:B------:R-:W-:Y:S02]  /*76e0*/  LOP3.LUT R62, R40, 0x1848, R2.reuse, 0x1e, !PT ;  /* 0x00001848283e7812 */ /* 0x100fe400078e1e02 */
[--C-:B------:R-:W-:Y:S02]  /*76f0*/  LOP3.LUT R61, R37, 0x2c00, R2.reuse, 0x1e, !PT ;  /* 0x00002c00253d7812 */ /* 0x100fe400078e1e02 */
[--C-:B------:R-:W-:Y:S02]  /*7700*/  LOP3.LUT R60, R34, 0x2c40, R2.reuse, 0x1e, !PT ;  /* 0x00002c40223c7812 */ /* 0x100fe400078e1e02 */
[--C-:B------:R-:W-:Y:S01]  /*7710*/  LOP3.LUT R59, R33, 0x2c08, R2.reuse, 0x1e, !PT ;  /* 0x00002c08213b7812 */ /* 0x100fe200078e1e02 */
[C---:B------:R-:W-:Y:S01]  /*7720*/  IMAD.IADD R61, R0.reuse, 0x1, R61 ;  /* 0x00000001003d7824 */ /* 0x040fe200078e023d */
[----:B------:R-:W-:Y:S01]  /*7730*/  LOP3.LUT R58, R31, 0x2c48, R2, 0x1e, !PT ;  /* 0x00002c481f3a7812 */ /* 0x000fe200078e1e02 */
[----:B------:R-:W-:Y:S01]  /*7740*/  IMAD.IADD R60, R0, 0x1, R60 ;  /* 0x00000001003c7824 */ /* 0x000fe200078e023c */
[--C-:B------:R-:W-:Y:S01]  /*7750*/  LOP3.LUT R55, R24, 0x808, R2.reuse, 0x1e, !PT ;  /* 0x0000080818377812 */ /* 0x100fe200078e1e02 */
[C---:B------:R-:W-:Y:S01]  /*7760*/  IMAD.IADD R59, R0.reuse, 0x1, R59 ;  /* 0x00000001003b7824 */ /* 0x040fe200078e023b */
[----:B------:R-:W-:Y:S01]  /*7770*/  LOP3.LUT R68, R57, 0x440, R2, 0x1e, !PT ;  /* 0x0000044039447812 */ /* 0x000fe200078e1e02 */
[C---:B------:R-:W-:Y:S01]  /*7780*/  IMAD.IADD R58, R0.reuse, 0x1, R58 ;  /* 0x00000001003a7824 */ /* 0x040fe200078e023a */
[--C-:B------:R-:W-:Y:S01]  /*7790*/  LOP3.LUT R66, R53, 0x448, R2.reuse, 0x1e, !PT ;  /* 0x0000044835427812 */ /* 0x100fe200078e1e02 */
[----:B------:R-:W-:Y:S01]  /*77a0*/  IMAD.IADD R55, R0, 0x1, R55 ;  /* 0x0000000100377824 */ /* 0x000fe200078e0237 */
[----:B------:R-:W-:-:S02]  /*77b0*/  LOP3.LUT R65, R51, 0x1800, R2, 0x1e, !PT ;  /* 0x0000180033417812 */ /* 0x000fc400078e1e02 */
[--C-:B------:R-:W-:Y:S02]  /*77c0*/  LOP3.LUT R50, R17, 0x1c48, R2.reuse, 0x1e, !PT ;  /* 0x00001c4811327812 */ /* 0x100fe400078e1e02 */
[--C-:B------:R-:W-:Y:S02]  /*77d0*/  LOP3.LUT R46, R16, 0x3000, R2.reuse, 0x1e, !PT ;  /* 0x00003000102e7812 */ /* 0x100fe400078e1e02 */
[----:B------:R-:W-:Y:S01]  /*77e0*/  LOP3.LUT R45, R15, 0x3040, R2, 0x1e, !PT ;  /* 0x000030400f2d7812 */ /* 0x000fe200078e1e02 */
[----:B------:R-:W-:Y:S01]  /*77f0*/  IMAD.IADD R50, R0, 0x1, R50 ;  /* 0x0000000100327824 */ /* 0x000fe200078e0232 */
        /* <DEDUP_REMOVED lines=16> */
[----:B------:R-:W-:Y:S01]  /*7900*/  LOP3.LUT R57, R28, 0x800, R2, 0x1e, !PT ;  /* 0x000008001c397812 */ /* 0x000fe200078e1e02 */
        /* <DEDUP_REMOVED lines=14> */
[----:B------:R-:W-:Y:S01]  /*79f0*/  IMAD.IADD R22, R0, 0x1, R78 ;  /* 0x0000000100167824 */ /* 0x000fe200078e024e */
[--C-:B------:R-:W-:Y:S01]  /*7a00*/  LOP3.LUT R15, R23, 0x3448, R2.reuse, 0x1e, !PT ;  /* 0x00003448170f7812 */ /* 0x100fe200078e1e02 */
[----:B------:R-:W-:Y:S01]  /*7a10*/  IMAD.SHL.U32 R21, R21, 0x2, RZ ;  /* 0x0000000215157824 */ /* 0x000fe200078e00ff */
[--C-:B------:R-:W-:Y:S01]  /*7a20*/  LOP3.LUT R14, R25, 0x1000, R2.reuse, 0x1e, !PT ;  /* 0x00001000190e7812 */ /* 0x100fe200078e1e02 */
[----:B------:R-:W-:Y:S01]  /*7a30*/  IMAD.SHL.U32 R22, R22, 0x2, RZ ;  /* 0x0000000216167824 */ /* 0x000fe200078e00ff */
[--C-:B------:R-:W-:Y:S01]  /*7a40*/  LOP3.LUT R13, R29, 0x1040, R2.reuse, 0x1e, !PT ;  /* 0x000010401d0d7812 */ /* 0x100fe200078e1e02 */
        /* <DEDUP_REMOVED lines=19> */
[----:B------:R-:W-:Y:S01]  /*7b80*/  F2FP.BF16.PACK_AB R90, R91, R90 ;  /* 0x0000005a5b5a723e */ /* 0x000fe200000010ff */
[----:B------:R-:W-:Y:S01]  /*7b90*/  IMAD.IADD R81, R0, 0x1, R6 ;  /* 0x0000000100517824 */ /* 0x000fe200078e0206 */
[----:B------:R-:W-:Y:S01]  /*7ba0*/  F2FP.BF16.PACK_AB R91, R87, R86 ;  /* 0x00000056575b723e */ /* 0x000fe200000010ff */
[----:B------:R-:W-:Y:S01]  /*7bb0*/  IMAD.SHL.U32 R80, R2, 0x2, RZ ;  /* 0x0000000202507824 */ /* 0x000fe200078e00ff */
[----:B------:R-:W-:Y:S01]  /*7bc0*/  PRMT R87, R104, 0x7610, R87 ;  /* 0x0000761068577816 */ /* 0x000fe20000000057 */
[----:B------:R-:W-:Y:S01]  /*7bd0*/  IMAD.IADD R2, R0, 0x1, R79 ;  /* 0x0000000100027824 */ /* 0x000fe200078e024f */
[----:B------:R-:W-:Y:S01]  /*7be0*/  PRMT R86, R104, 0x7632, R86 ;  /* 0x0000763268567816 */ /* 0x000fe20000000056 */
[C---:B------:R-:W-:Y:S01]  /*7bf0*/  IMAD.IADD R79, R0.reuse, 0x1, R8 ;  /* 0x00000001004f7824 */ /* 0x040fe200078e0208 */
[----:B------:R-:W-:Y:S01]  /*7c00*/  PRMT R85, R105, 0x7610, R85 ;  /* 0x0000761069557816 */ /* 0x000fe20000000055 */
[----:B------:R-:W-:Y:S01]  /*7c10*/  IMAD.SHL.U32 R6, R3, 0x2, RZ ;  /* 0x0000000203067824 */ /* 0x000fe200078e00ff */
[----:B------:R-:W-:Y:S01]  /*7c20*/  STS.U16 [R80+0x7880], R87 ;  /* 0x0078805750007388 */ /* 0x000fe20000000400 */
[--C-:B------:R-:W-:Y:S01]  /*7c30*/  IMAD.IADD R82, R0, 0x1, R5.reuse ;  /* 0x0000000100527824 */ /* 0x100fe200078e0205 */
[----:B------:R-:W-:Y:S01]  /*7c40*/  PRMT R5, R105, 0x7632, R5 ;  /* 0x0000763269057816 */ /* 0x000fe20000000005 */
[----:B------:R-:W-:Y:S01]  /*7c50*/  IMAD.SHL.U32 R8, R2, 0x2, RZ ;  /* 0x0000000202087824 */ /* 0x000fe200078e00ff */
[C---:B------:R-:W-:Y:S01]  /*7c60*/  PRMT R3, R107.reuse, 0x7632, R3 ;  /* 0x000076326b037816 */ /* 0x040fe20000000003 */
[C-C-:B------:R-:W-:Y:S01]  /*7c70*/  IMAD.IADD R84, R0.reuse, 0x1, R4.reuse ;  /* 0x0000000100547824 */ /* 0x140fe200078e0204 */
[----:B------:R-:W-:Y:S01]  /*7c80*/  PRMT R4, R107, 0x7610, R4 ;  /* 0x000076106b047816 */ /* 0x000fe20000000004 */
[C---:B------:R-:W-:Y:S01]  /*7c90*/  IMAD.IADD R49, R0.reuse, 0x1, R45 ;  /* 0x0000000100317824 */ /* 0x040fe200078e022d */
[----:B------:R-:W-:Y:S01]  /*7ca0*/  STS.U16 [R6+0x7880], R86 ;  /* 0x0078805606007388 */ /* 0x000fe20000000400 */
[----:B------:R-:W-:Y:S01]  /*7cb0*/  IMAD.IADD R44, R0, 0x1, R62 ;  /* 0x00000001002c7824 */ /* 0x000fe200078e023e */
[----:B------:R-:W-:Y:S01]  /*7cc0*/  PRMT R2, R106, 0x7610, R2 ;  /* 0x000076106a027816 */ /* 0x000fe20000000002 */
[C---:B------:R-:W-:Y:S01]  /*7cd0*/  IMAD.IADD R48, R0.reuse, 0x1, R43 ;  /* 0x0000000100307824 */ /* 0x040fe200078e022b */
[----:B------:R-:W-:Y:S01]  /*7ce0*/  STS.U16 [R8+0x7880], R85 ;  /* 0x0078805508007388 */ /* 0x000fe20000000400 */
[----:B------:R-:W-:Y:S01]  /*7cf0*/  IMAD.IADD R45, R0, 0x1, R42 ;  /* 0x00000001002d7824 */ /* 0x000fe200078e022a */
[----:B------:R-:W-:Y:S01]  /*7d00*/  F2FP.BF16.PACK_AB R92, R93, R92 ;  /* 0x0000005c5d5c723e */ /* 0x000fe200000010ff */
[----:B------:R-:W-:Y:S01]  /*7d10*/  IMAD.SHL.U32 R20, R20, 0x2, RZ ;  /* 0x0000000214147824 */ /* 0x000fe200078e00ff */
        /* <DEDUP_REMOVED lines=15> */
[C---:B------:R-:W-:Y:S01]  /*7e10*/  IMAD.IADD R42, R0.reuse, 0x1, R39 ;  /* 0x00000001002a7824 */ /* 0x040fe200078e0227 */
[----:B------:R-:W-:Y:S01]  /*7e20*/  ISETP.NE.U32.AND P0, PT, RZ, c[0x0][0x358], PT ;  /* 0x0000d600ff007a0c */ /* 0x000fe20003f05070 */
[C---:B------:R-:W-:Y:S01]  /*7e30*/  IMAD.IADD R66, R0.reuse, 0x1, R37 ;  /* 0x0000000100427824 */ /* 0x040fe200078e0225 */
[----:B------:R-:W-:Y:S01]  /*7e40*/  ISETP.NE.U32.AND P1, PT, RZ, c[0x0][0x360], PT ;  /* 0x0000d800ff007a0c */ /* 0x000fe20003f25070 */
[C---:B------:R-:W-:Y:S01]  /*7e50*/  IMAD.IADD R65, R0.reuse, 0x1, R36 ;  /* 0x0000000100417824 */ /* 0x040fe200078e0224 */
[----:B------:R-:W-:Y:S01]  /*7e60*/  ISETP.NE.AND.EX P3, PT, RZ, c[0x0][0x35c], PT, P0 ;  /* 0x0000d700ff007a0c */ /* 0x000fe20003f65300 */
[C---:B------:R-:W-:Y:S01]  /*7e70*/  IMAD.IADD R64, R0.reuse, 0x1, R34 ;  /* 0x0000000100407824 */ /* 0x040fe200078e0222 */
[----:B------:R-:W-:Y:S01]  /*7e80*/  ISETP.NE.AND.EX P0, PT, RZ, c[0x0][0x364], PT, P1 ;  /* 0x0000d900ff007a0c */ /* 0x000fe20003f05310 */
[----:B------:R-:W-:-:S02]  /*7e90*/  IMAD.IADD R63, R0, 0x1, R33 ;  /* 0x00000001003f7824 */ /* 0x000fc400078e0221 */
[C---:B------:R-:W-:Y:S01]  /*7ea0*/  IMAD.IADD R62, R0.reuse, 0x1, R31 ;  /* 0x00000001003e7824 */ /* 0x040fe200078e021f */
[C---:B-1----:R-:W-:Y:S01]  /*7eb0*/  PRMT R5, R109.reuse, 0x7610, R5 ;  /* 0x000076106d057816 */ /* 0x042fe20000000005 */
[C---:B------:R-:W-:Y:S02]  /*7ec0*/  IMAD.IADD R71, R0.reuse, 0x1, R26 ;  /* 0x0000000100477824 */ /* 0x040fe400078e021a */
[C---:B------:R-:W-:Y:S01]  /*7ed0*/  IMAD.IADD R70, R0.reuse, 0x1, R24 ;  /* 0x0000000100467824 */ /* 0x040fe200078e0218 */
[----:B--2---:R-:W-:Y:S01]  /*7ee0*/  PRMT R4, R109, 0x7632, R4 ;  /* 0x000076326d047816 */ /* 0x004fe20000000004 */
[C---:B------:R-:W-:Y:S02]  /*7ef0*/  IMAD.IADD R69, R0.reuse, 0x1, R17 ;  /* 0x0000000100457824 */ /* 0x040fe400078e0211 */
[----:B------:R-:W-:Y:S01]  /*7f00*/  IMAD.IADD R68, R0, 0x1, R16 ;  /* 0x0000000100447824 */ /* 0x000fe200078e0210 */
[----:B---3--:R-:W-:Y:S01]  /*7f10*/  PRMT R3, R108, 0x7610, R3 ;  /* 0x000076106c037816 */ /* 0x008fe20000000003 */
[----:B------:R-:W-:-:S02]  /*7f20*/  IMAD.IADD R67, R0, 0x1, R15 ;  /* 0x0000000100437824 */ /* 0x000fc400078e020f */
[C---:B------:R-:W-:Y:S02]  /*7f30*/  IMAD.IADD R76, R0.reuse, 0x1, R14 ;  /* 0x00000001004c7824 */ /* 0x040fe400078e020e */
[C---:B------:R-:W-:Y:S02]  /*7f40*/  IMAD.IADD R75, R0.reuse, 0x1, R13 ;  /* 0x00000001004b7824 */ /* 0x040fe400078e020d */
[C---:B------:R-:W-:Y:S02]  /*7f50*/  IMAD.IADD R74, R0.reuse, 0x1, R12 ;  /* 0x00000001004a7824 */ /* 0x040fe400078e020c */
[C---:B------:R-:W-:Y:S02]  /*7f60*/  IMAD.IADD R73, R0.reuse, 0x1, R11 ;  /* 0x0000000100497824 */ /* 0x040fe400078e020b */
[C---:B------:R-:W-:Y:S02]  /*7f70*/  IMAD.IADD R72, R0.reuse, 0x1, R10 ;  /* 0x0000000100487824 */ /* 0x040fe400078e020a */
[----:B------:R-:W-:-:S02]  /*7f80*/  IMAD.IADD R77, R0, 0x1, R9 ;  /* 0x00000001004d7824 */ /* 0x000fc400078e0209 */
[----:B------:R-:W-:Y:S01]  /*7f90*/  IMAD.IADD R78, R0, 0x1, R7 ;  /* 0x00000001004e7824 */ /* 0x000fe200078e0207 */
[----:B------:R-:W-:Y:S01]  /*7fa0*/  PRMT R0, R106, 0x7632, R0 ;  /* 0x000076326a007816 */ /* 0x000fe20000000000 */
[----:B------:R-:W-:Y:S02]  /*7fb0*/  IMAD.SHL.U32 R19, R19, 0x2, RZ ;  /* 0x0000000213137824 */ /* 0x000fe400078e00ff */
        /* <DEDUP_REMOVED lines=31> */
[----:B------:R-:W-:Y:S02]  /*81b0*/  PRMT R3, R166, 0x7632, R3 ;  /* 0x00007632a6037816 */ /* 0x000fe40000000003 */
        /* <DEDUP_REMOVED lines=64> */
[----:B------:R-:W-:-:S03]  /*85c0*/  IMAD.SHL.U32 R61, R83, 0x2, RZ ;  /* 0x00000002533d7824 */ /* 0x000fc600078e00ff */
        /* <DEDUP_REMOVED lines=8> */
[----:B------:R-:W-:-:S03]  /*8650*/  PRMT R3, R181, 0x7632, R3 ;  /* 0x00007632b5037816 */ /* 0x000fc60000000003 */
        /* <DEDUP_REMOVED lines=28> */
[----:B------:R-:W-:Y:S01]  /*8820*/  STS.U16 [R49+0x7880], R5 ;  /* 0x0078800531007388 */ /* 0x000fe20000000400 */
[----:B------:R-:W-:-:S03]  /*8830*/  PRMT R3, R94, 0x7610, R3 ;  /* 0x000076105e037816 */ /* 0x000fc60000000003 */
[----:B------:R3:W-:Y:S04]  /*8840*/  STS.U16 [R53+0x7880], R4 ;  /* 0x0078800435007388 */ /* 0x0007e80000000400 */
[----:B------:R4:W-:Y:S01]  /*8850*/  STS.U16 [R58+0x7880], R3 ;  /* 0x007880033a007388 */ /* 0x0009e20000000400 */
[----:B-1----:R-:W-:Y:S02]  /*8860*/  PRMT R2, R94, 0x7632, R2 ;  /* 0x000076325e027816 */ /* 0x002fe40000000002 */
[----:B--2---:R-:W-:-:S03]  /*8870*/  PRMT R0, R96, 0x7610, R0 ;  /* 0x0000761060007816 */ /* 0x004fc60000000000 */
[----:B------:R1:W-:Y:S04]  /*8880*/  STS.U16 [R59+0x7880], R2 ;  /* 0x007880023b007388 */ /* 0x0003e80000000400 */
[----:B------:R2:W-:Y:S01]  /*8890*/  STS.U16 [R60+0x7880], R0 ;  /* 0x007880003c007388 */ /* 0x0005e20000000400 */
[----:B---3--:R-:W-:Y:S02]  /*88a0*/  PRMT R4, R102, 0x7632, R4 ;  /* 0x0000763266047816 */ /* 0x008fe40000000004 */
[C---:B----4-:R-:W-:Y:S02]  /*88b0*/  PRMT R3, R98.reuse, 0x7610, R3 ;  /* 0x0000761062037816 */ /* 0x050fe40000000003 */
[----:B-1----:R-:W-:Y:S02]  /*88c0*/  PRMT R2, R98, 0x7632, R2 ;  /* 0x0000763262027816 */ /* 0x002fe40000000002 */
[----:B--2---:R-:W-:-:S05]  /*88d0*/  PRMT R0, R96, 0x7632, R0 ;  /* 0x0000763260007816 */ /* 0x004fca0000000000 */
[----:B------:R1:W-:Y:S04]  /*88e0*/  STS.U16 [R54+0x7880], R0 ;  /* 0x0078800036007388 */ /* 0x0003e80000000400 */
[----:B------:R2:W-:Y:S04]  /*88f0*/  STS.U16 [R57+0x7880], R3 ;  /* 0x0078800339007388 */ /* 0x0005e80000000400 */
[----:B------:R3:W-:Y:S01]  /*8900*/  STS.U16 [R56+0x7880], R2 ;  /* 0x0078800238007388 */ /* 0x0007e20000000400 */
[C---:B-1----:R-:W-:Y:S02]  /*8910*/  PRMT R0, R100.reuse, 0x7610, R0 ;  /* 0x0000761064007816 */ /* 0x042fe40000000000 */
[----:B--2---:R-:W-:-:S03]  /*8920*/  PRMT R3, R100, 0x7632, R3 ;  /* 0x0000763264037816 */ /* 0x004fc60000000003 */
[----:B------:R1:W-:Y:S01]  /*8930*/  STS.U16 [R64+0x7880], R0 ;  /* 0x0078800040007388 */ /* 0x0003e20000000400 */
[----:B---3--:R-:W-:-:S03]  /*8940*/  F2FP.BF16.PACK_AB R2, R113, R112 ;  /* 0x000000707102723e */ /* 0x008fc600000010ff */
[----:B------:R2:W-:Y:S01]  /*8950*/  STS.U16 [R63+0x7880], R3 ;  /* 0x007880033f007388 */ /* 0x0005e20000000400 */
[----:B-1----:R-:W-:Y:S02]  /*8960*/  PRMT R0, R102, 0x7610, R0 ;  /* 0x0000761066007816 */ /* 0x002fe40000000000 */
[----:B--2---:R-:W-:-:S03]  /*8970*/  PRMT R3, R2, 0x7610, R3 ;  /* 0x0000761002037816 */ /* 0x004fc60000000003 */
[----:B------:R1:W-:Y:S01]  /*8980*/  STS.U16 [R62+0x7880], R0 ;  /* 0x007880003e007388 */ /* 0x0003e20000000400 */
[----:B------:R-:W-:-:S03]  /*8990*/  PRMT R2, R2, 0x7632, R2 ;  /* 0x0000763202027816 */ /* 0x000fc60000000002 */
[----:B------:R2:W-:Y:S04]  /*89a0*/  STS.U16 [R61+0x7880], R4 ;  /* 0x007880043d007388 */ /* 0x0005e80000000400 */
[----:B------:R3:W-:Y:S04]  /*89b0*/  STS.U16 [R80+0x80], R3 ;  /* 0x0000800350007388 */ /* 0x0007e80000000400 */
[----:B------:R4:W-:Y:S01]  /*89c0*/  STS.U16 [R6+0x80], R2 ;  /* 0x0000800206007388 */ /* 0x0009e20000000400 */
[----:B-1----:R-:W-:-:S04]  /*89d0*/  F2FP.BF16.PACK_AB R0, R115, R114 ;  /* 0x000000727300723e */ /* 0x002fc800000010ff */
[C---:B--2---:R-:W-:Y:S02]  /*89e0*/  PRMT R4, R0.reuse, 0x7610, R4 ;  /* 0x0000761000047816 */ /* 0x044fe40000000004 */
[----:B------:R-:W-:Y:S02]  /*89f0*/  PRMT R0, R0, 0x7632, R0 ;  /* 0x0000763200007816 */ /* 0x000fe40000000000 */
[----:B---3--:R-:W-:Y:S01]  /*8a00*/  F2FP.BF16.PACK_AB R3, R117, R116 ;  /* 0x000000747503723e */ /* 0x008fe200000010ff */
[----:B------:R1:W-:Y:S01]  /*8a10*/  STS.U16 [R8+0x80], R4 ;  /* 0x0000800408007388 */ /* 0x0003e20000000400 */
[----:B----4-:R-:W-:-:S03]  /*8a20*/  F2FP.BF16.PACK_AB R2, R119, R118 ;  /* 0x000000767702723e */ /* 0x010fc600000010ff */
[----:B------:R2:W-:Y:S04]  /*8a30*/  STS.U16 [R22+0x80], R0 ;  /* 0x0000800016007388 */ /* 0x0005e80000000400 */
[----:B------:R3:W-:Y:S01]  /*8a40*/  STS.U16 [R21+0x80], R3 ;  /* 0x0000800315007388 */ /* 0x0007e20000000400 */
[----:B-1----:R-:W-:Y:S02]  /*8a50*/  PRMT R4, R3, 0x7632, R4 ;  /* 0x0000763203047816 */ /* 0x002fe40000000004 */
[----:B--2---:R-:W-:-:S03]  /*8a60*/  F2FP.BF16.PACK_AB R0, R121, R120 ;  /* 0x000000787900723e */ /* 0x004fc600000010ff */
[----:B------:R1:W-:Y:S01]  /*8a70*/  STS.U16 [R20+0x80], R4 ;  /* 0x0000800414007388 */ /* 0x0003e20000000400 */
[----:B------:R-:W-:-:S03]  /*8a80*/  PRMT R5, R0, 0x7610, R5 ;  /* 0x0000761000057816 */ /* 0x000fc60000000005 */
[----:B------:R2:W-:Y:S01]  /*8a90*/  STS.U16 [R19+0x80], R2 ;  /* 0x0000800213007388 */ /* 0x0005e20000000400 */
[----:B---3--:R-:W-:Y:S02]  /*8aa0*/  F2FP.BF16.PACK_AB R3, R123, R122 ;  /* 0x0000007a7b03723e */ /* 0x008fe400000010ff */
[----:B------:R-:W-:Y:S02]  /*8ab0*/  PRMT R0, R0, 0x7632, R0 ;  /* 0x0000763200007816 */ /* 0x000fe40000000000 */
[----:B-1----:R-:W-:Y:S02]  /*8ac0*/  PRMT R4, R2, 0x7632, R4 ;  /* 0x0000763202047816 */ /* 0x002fe40000000004 */
[----:B--2---:R-:W-:-:S03]  /*8ad0*/  F2FP.BF16.PACK_AB R2, R133, R132 ;  /* 0x000000848502723e */ /* 0x004fc600000010ff */
[----:B------:R1:W-:Y:S04]  /*8ae0*/  STS.U16 [R18+0x80], R4 ;  /* 0x0000800412007388 */ /* 0x0003e80000000400 */
[----:B------:R2:W-:Y:S04]  /*8af0*/  STS.U16 [R29+0x80], R5 ;  /* 0x000080051d007388 */ /* 0x0005e80000000400 */
[----:B------:R3:W-:Y:S04]  /*8b00*/  STS.U16 [R28+0x80], R0 ;  /* 0x000080001c007388 */ /* 0x0007e80000000400 */
[----:B------:R4:W-:Y:S01]  /*8b10*/  STS.U16 [R27+0x80], R3 ;  /* 0x000080031b007388 */ /* 0x0009e20000000400 */
[----:B-1----:R-:W-:-:S02]  /*8b20*/  PRMT R4, R2, 0x7610, R4 ;  /* 0x0000761002047816 */ /* 0x002fc40000000004 */
[----:B------:R-:W-:Y:S02]  /*8b30*/  PRMT R2, R2, 0x7632, R2 ;  /* 0x0000763202027816 */ /* 0x000fe40000000002 */
[----:B--2---:R-:W-:Y:S02]  /*8b40*/  PRMT R5, R3, 0x7632, R5 ;  /* 0x0000763203057816 */ /* 0x004fe40000000005 */
[----:B---3--:R-:W-:-:S03]  /*8b50*/  F2FP.BF16.PACK_AB R0, R135, R134 ;  /* 0x000000868700723e */ /* 0x008fc600000010ff */
[----:B------:R-:W-:Y:S01]  /*8b60*/  STS.U16 [R25+0x80], R5 ;  /* 0x0000800519007388 */ /* 0x000fe20000000400 */
[----:B----4-:R-:W-:-:S03]  /*8b70*/  F2FP.BF16.PACK_AB R3, R129, R128 ;  /* 0x000000808103723e */ /* 0x010fc600000010ff */
[----:B------:R1:W-:Y:S04]  /*8b80*/  STS.U16 [R23+0x80], R4 ;  /* 0x0000800417007388 */ /* 0x0003e80000000400 */
[----:B------:R2:W-:Y:S01]  /*8b90*/  STS.U16 [R7+0x80], R2 ;  /* 0x0000800207007388 */ /* 0x0005e20000000400 */
[C---:B-1----:R-:W-:Y:S02]  /*8ba0*/  PRMT R4, R0.reuse, 0x7610, R4 ;  /* 0x0000761000047816 */ /* 0x042fe40000000004 */
[----:B------:R-:W-:Y:S02]  /*8bb0*/  PRMT R0, R0, 0x7632, R0 ;  /* 0x0000763200007816 */ /* 0x000fe40000000000 */
[----:B--2---:R-:W-:Y:S01]  /*8bc0*/  F2FP.BF16.PACK_AB R2, R131, R130 ;  /* 0x000000828302723e */ /* 0x004fe200000010ff */
[----:B------:R1:W-:Y:S01]  /*8bd0*/  STS.U16 [R10+0x80], R4 ;  /* 0x000080040a007388 */ /* 0x0003e20000000400 */
[----:B------:R-:W-:-:S03]  /*8be0*/  IMAD.MOV.U32 R7, RZ, RZ, 0x4 ;  /* 0x00000004ff077424 */ /* 0x000fc600078e00ff */
        /* <DEDUP_REMOVED lines=26> */
[----:B------:R1:W-:Y:S04]  /*8d90*/  STS.U16 [R34+0x80], R4 ;  /* 0x0000800422007388 */ /* 0x0003e80000000400 */
[----:B------:R2:W-:Y:S04]  /*8da0*/  STS.U16 [R35+0x80], R0 ;  /* 0x0000800023007388 */ /* 0x0005e80000000400 */
[----:B------:R3:W-:Y:S01]  /*8db0*/  STS.U16 [R31+0x80], R3 ;  /* 0x000080031f007388 */ /* 0x0007e20000000400 */
[----:B-1----:R-:W-:-:S02]  /*8dc0*/  PRMT R4, R3, 0x7632, R4 ;  /* 0x0000763203047816 */ /* 0x002fc40000000004 */
        /* <DEDUP_REMOVED lines=36> */
[----:B------:R-:W-:Y:S04]  /*9010*/  STS.U16 [R51+0x80], R5 ;  /* 0x0000800533007388 */ /* 0x000fe80000000400 */
[----:B------:R2:W-:Y:S04]  /*9020*/  STS.U16 [R50+0x80], R0 ;  /* 0x0000800032007388 */ /* 0x0005e80000000400 */
[----:B------:R3:W-:Y:S01]  /*9030*/  STS.U16 [R52+0x80], R3 ;  /* 0x0000800334007388 */ /* 0x0007e20000000400 */
[----:B-1----:R-:W-:-:S05]  /*9040*/  PRMT R4, R3, 0x7632, R4 ;  /* 0x0000763203047816 */ /* 0x002fca0000000004 */
[----:B------:R1:W-:Y:S01]  /*9050*/  STS.U16 [R55+0x80], R4 ;  /* 0x0000800437007388 */ /* 0x0003e20000000400 */
[----:B--2---:R-:W-:-:S03]  /*9060*/  F2FP.BF16.PACK_AB R0, R163, R162 ;  /* 0x000000a2a300723e */ /* 0x004fc600000010ff */
[----:B------:R2:W-:Y:S01]  /*9070*/  STS.U16 [R49+0x80], R2 ;  /* 0x0000800231007388 */ /* 0x0005e20000000400 */
[----:B---3--:R-:W-:Y:S02]  /*9080*/  PRMT R3, R2, 0x7632, R3 ;  /* 0x0000763202037816 */ /* 0x008fe40000000003 */
[----:B------:R-:W-:-:S03]  /*9090*/  PRMT R5, R0, 0x7610, R5 ;  /* 0x0000761000057816 */ /* 0x000fc60000000005 */
[----:B------:R3:W-:Y:S04]  /*90a0*/  STS.U16 [R53+0x80], R3 ;  /* 0x0000800335007388 */ /* 0x0007e80000000400 */
[----:B------:R-:W-:Y:S01]  /*90b0*/  STS.U16 [R58+0x80], R5 ;  /* 0x000080053a007388 */ /* 0x000fe20000000400 */
[----:B-1----:R-:W-:Y:S02]  /*90c0*/  PRMT R4, R0, 0x7632, R4 ;  /* 0x0000763200047816 */ /* 0x002fe40000000004 */
[----:B------:R-:W-:Y:S02]  /*90d0*/  F2FP.BF16.PACK_AB R0, R167, R172 ;  /* 0x000000aca700723e */ /* 0x000fe400000010ff */
[----:B--2---:R-:W-:Y:S01]  /*90e0*/  F2FP.BF16.PACK_AB R2, R165, R164 ;  /* 0x000000a4a502723e */ /* 0x004fe200000010ff */
[----:B------:R1:W-:Y:S03]  /*90f0*/  STS.U16 [R59+0x80], R4 ;  /* 0x000080043b007388 */ /* 0x0003e60000000400 */
[----:B---3--:R-:W-:-:S02]  /*9100*/  PRMT R3, R2, 0x7610, R3 ;  /* 0x0000761002037816 */ /* 0x008fc40000000003 */
[----:B------:R-:W-:-:S03]  /*9110*/  PRMT R2, R2, 0x7632, R2 ;  /* 0x0000763202027816 */ /* 0x000fc60000000002 */
[----:B------:R-:W-:Y:S04]  /*9120*/  STS.U16 [R60+0x80], R3 ;  /* 0x000080033c007388 */ /* 0x000fe80000000400 */
[----:B------:R2:W-:Y:S01]  /*9130*/  STS.U16 [R54+0x80], R2 ;  /* 0x0000800236007388 */ /* 0x0005e20000000400 */
[C---:B-1----:R-:W-:Y:S02]  /*9140*/  PRMT R4, R0.reuse, 0x7610, R4 ;  /* 0x0000761000047816 */ /* 0x042fe40000000004 */
[----:B------:R-:W-:-:S03]  /*9150*/  PRMT R0, R0, 0x7632, R0 ;  /* 0x0000763200007816 */ /* 0x000fc60000000000 */
[----:B------:R-:W-:Y:S04]  /*9160*/  STS.U16 [R57+0x80], R4 ;  /* 0x0000800439007388 */ /* 0x000fe80000000400 */
[----:B------:R1:W-:Y:S01]  /*9170*/  STS.U16 [R56+0x80], R0 ;  /* 0x0000800038007388 */ /* 0x0003e20000000400 */
[----:B--2---:R-:W-:-:S04]  /*9180*/  F2FP.BF16.PACK_AB R2, R169, R168 ;  /* 0x000000a8a902723e */ /* 0x004fc800000010ff */
[----:B------:R-:W-:Y:S01]  /*9190*/  PRMT R5, R2, 0x7632, R5 ;  /* 0x0000763202057816 */ /* 0x000fe20000000005 */
[----:B------:R2:W-:Y:S04]  /*91a0*/  STS.U16 [R64+0x80], R2 ;  /* 0x0000800240007388 */ /* 0x0005e80000000400 */
[----:B------:R-:W-:Y:S01]  /*91b0*/  STS.U16 [R63+0x80], R5 ;  /* 0x000080053f007388 */ /* 0x000fe20000000400 */
[----:B-1----:R-:W-:-:S04]  /*91c0*/  F2FP.BF16.PACK_AB R0, R171, R170 ;  /* 0x000000aaab00723e */ /* 0x002fc800000010ff */
[C---:B------:R-:W-:Y:S02]  /*91d0*/  PRMT R4, R0.reuse, 0x7610, R4 ;  /* 0x0000761000047816 */ /* 0x040fe40000000004 */
[----:B------:R-:W-:-:S03]  /*91e0*/  PRMT R0, R0, 0x7632, R0 ;  /* 0x0000763200007816 */ /* 0x000fc60000000000 */
[----:B------:R-:W-:Y:S01]  /*91f0*/  STS.U16 [R62+0x80], R4 ;  /* 0x000080043e007388 */ /* 0x000fe20000000400 */
[----:B--2---:R-:W-:-:S03]  /*9200*/  IMAD.WIDE R2, R250, R7, c[0x0][0x358] ;  /* 0x0000d600fa027625 */ /* 0x004fc600078e0207 */
[----:B------:R1:W-:Y:S04]  /*9210*/  STS.U16 [R61+0x80], R0 ;  /* 0x000080003d007388 */ /* 0x0003e80000000400 */
[----:B------:R-:W-:Y:S06]  /*9220*/  BAR.SYNC.DEFER_BLOCKING 0x1, 0x100 ;  /* 0x0044000000007b1d */ /* 0x000fec0000010000 */
[----:B-1----:R-:W2:Y:S01]  /*9230*/  @P3 LDG.E R0, [R2.64] ;  /* 0x0000000402003981 */ /* 0x002ea2000c1e1900 */
[----:B------:R-:W-:-:S02]  /*9240*/  IMAD.MOV.U32 R6, RZ, RZ, c[0x0][0x2f0] ;  /* 0x0000bc00ff067624 */ /* 0x000fc400078e00ff */
        /* <DEDUP_REMOVED lines=10> */
.L_x_1229:
[-C--:B------:R-:W-:Y:S01]  /*92f0*/  LEA.HI R2, R184, R251.reuse, RZ, 0x3 ;  /* 0x000000fbb8027211 */ /* 0x080fe200078f18ff */
[----:B------:R-:W-:Y:S01]  /*9300*/  CS2R R18, SRZ ;  /* 0x0000000000127805 */ /* 0x000fe2000001ff00 */
[C---:B------:R-:W-:Y:S01]  /*9310*/  ISETP.GT.AND P2, PT, R251.reuse, 0x27f, PT ;  /* 0x0000027ffb00780c */ /* 0x040fe20003f44270 */
[----:B------:R-:W-:Y:S01]  /*9320*/  CS2R R16, SRZ ;  /* 0x0000000000107805 */ /* 0x000fe2000001ff00 */
[----:B------:R-:W-:Y:S01]  /*9330*/  LOP3.LUT R0, R2, 0x1ffffff8, RZ, 0xc0, !PT ;  /* 0x1ffffff802007812 */ /* 0x000fe200078ec0ff */
[----:B------:R-:W-:Y:S01]  /*9340*/  CS2R R22, SRZ ;  /* 0x0000000000167805 */ /* 0x000fe2000001ff00 */
[----:B------:R-:W-:Y:S01]  /*9350*/  SHF.R.S32.HI R14, RZ, 0x3, R2 ;  /* 0x00000003ff0e7819 */ /* 0x000fe20000011402 */
[----:B------:R-:W-:Y:S01]  /*9360*/  CS2R R20, SRZ ;  /* 0x0000000000147805 */ /* 0x000fe2000001ff00 */
        /* <DEDUP_REMOVED lines=10> */
[----:B------:R-:W-:Y:S01]  /*9410*/  LEA.HI R2, R184, R251, RZ, 0x6 ;  /* 0x000000fbb8027211 */ /* 0x000fe200078f30ff */
[----:B------:R-:W-:Y:S01]  /*9420*/  CS2R R34, SRZ ;  /* 0x0000000000227805 */ /* 0x000fe2000001ff00 */
[----:B------:R-:W-:Y:S01]  /*9430*/  LOP3.LUT R3, R0, 0x38, R12, 0xf8, !PT ;  /* 0x0000003800037812 */ /* 0x000fe200078ef80c */
[----:B------:R-:W-:Y:S01]  /*9440*/  CS2R R32, SRZ ;  /* 0x0000000000207805 */ /* 0x000fe2000001ff00 */
[----:B------:R-:W-:Y:S01]  /*9450*/  SHF.R.U32.HI R0, RZ, 0x3, R0 ;  /* 0x00000003ff007819 */ /* 0x000fe20000011600 */
[----:B------:R-:W-:Y:S01]  /*9460*/  IMAD.SHL.U32 R2, R2, 0x8, RZ ;  /* 0x0000000802027824 */ /* 0x000fe200078e00ff */
        /* <DEDUP_REMOVED lines=28> */
[----:B-----5:R-:W-:Y:S01]  /*9630*/  IMAD R6, R249, -0x50, R6 ;  /* 0xffffffb0f9067824 */ /* 0x020fe200078e0206 */
[----:B------:R-:W-:Y:S01]  /*9640*/  SHF.R.S32.HI R55, RZ, 0x1f, R248 ;  /* 0x0000001fff377819 */ /* 0x000fe200000114f8 */
[----:B------:R-:W-:Y:S01]  /*9650*/  IMAD.SHL.U32 R0, R0, 0x2, RZ ;  /* 0x0000000200007824 */ /* 0x000fe200078e00ff */
[----:B------:R-:W-:Y:S01]  /*9660*/  SHF.R.S32.HI R13, RZ, 0x1f, R12 ;  /* 0x0000001fff0d7819 */ /* 0x000fe2000001140c */
[----:B------:R-:W-:Y:S01]  /*9670*/  BSSY B0, `(.L_x_1230) ;  /* 0x0000033000007945 */ /* 0x000fe20003800000 */
[----:B------:R-:W-:-:S02]  /*9680*/  IMNMX R54, R6, 0x50, PT ;  /* 0x0000005006367817 */ /* 0x000fc40003800200 */
[----:B------:R-:W1:Y:S01]  /*9690*/  @!P2 LDS.128 R16, [R0+0x7880] ;  /* 0x007880000010a984 */ /* 0x000e620000000c00 */
[----:B------:R-:W-:Y:S01]  /*96a0*/  SHF.R.S32.HI R92, RZ, 0x1f, R250 ;  /* 0x0000001fff5c7819 */ /* 0x000fe200000114fa */
[----:B------:R-:W-:Y:S01]  /*96b0*/  IMAD.WIDE.U32 R2, R248, c[0x0][0x338], R12 ;  /* 0x0000ce00f8027a25 */ /* 0x000fe200078e000c */
[----:B------:R-:W-:Y:S01]  /*96c0*/  ISETP.GE.AND P6, PT, R14, R54, PT ;  /* 0x000000360e00720c */ /* 0x000fe20003fc6270 */
[----:B------:R-:W2:Y:S01]  /*96d0*/  @!P2 LDS.128 R20, [R0+0xa080] ;  /* 0x00a080000014a984 */ /* 0x000ea20000000c00 */
[----:B------:R-:W-:Y:S02]  /*96e0*/  SEL R92, R92, RZ, !P3 ;  /* 0x000000ff5c5c7207 */ /* 0x000fe40005800000 */
[----:B------:R-:W-:Y:S01]  /*96f0*/  SEL R53, R250, RZ, !P3 ;  /* 0x000000fffa357207 */ /* 0x000fe20005800000 */
[----:B------:R-:W3:Y:S01]  /*9700*/  @!P2 LDS.128 R24, [R0+0xc880] ;  /* 0x00c880000018a984 */ /* 0x000ee20000000c00 */
[C---:B------:R-:W-:Y:S02]  /*9710*/  IADD3 R15, R12.reuse, 0x40, RZ ;  /* 0x000000400c0f7810 */ /* 0x040fe40007ffe0ff */
[----:B------:R-:W-:Y:S01]  /*9720*/  IADD3 R52, R12, 0x80, RZ ;  /* 0x000000800c347810 */ /* 0x000fe20007ffe0ff */
        /* <DEDUP_REMOVED lines=14> */
[----:B------:R2:W1:Y:S01]  /*9810*/  @!P0 LDS.128 R88, [R0+0x7080] ;  /* 0x0070800000588984 */ /* 0x0004620000000c00 */
[----:B------:R-:W-:-:S04]  /*9820*/  IADD3 R4, P0, R14, R4, RZ ;  /* 0x000000040e047210 */ /* 0x000fc80007f1e0ff */
[----:B------:R-:W-:Y:S01]  /*9830*/  LEA.HI.X.SX32 R5, R14, R5, 0x1, P0 ;  /* 0x000000050e057211 */ /* 0x000fe200000f0eff */
[----:B--2---:R-:W-:-:S04]  /*9840*/  IMAD R0, R55, c[0x0][0x338], RZ ;  /* 0x0000ce0037007a24 */ /* 0x004fc800078e02ff */
        /* <DEDUP_REMOVED lines=8> */
[----:B-1-34-:R-:W-:Y:S01]  /*98d0*/  IMAD R0, R3, c[0x0][0x330], RZ ;  /* 0x0000cc0003007a24 */ /* 0x01afe200078e02ff */
        /* <DEDUP_REMOVED lines=12> */
.L_x_1231:
[----:B-1-34-:R-:W-:Y:S05]  /*99a0*/  BSYNC B0 ;  /* 0x0000000000007941 */ /* 0x01afea0003800000 */
.L_x_1230:
        /* <DEDUP_REMOVED lines=20> */
.L_x_1233:
[----:B------:R-:W-:Y:S05]  /*9af0*/  BSYNC B0 ;  /* 0x0000000000007941 */ /* 0x000fea0003800000 */
.L_x_1232:
        /* <DEDUP_REMOVED lines=19> */
.L_x_1235:
[----:B------:R-:W-:Y:S05]  /*9c30*/  BSYNC B0 ;  /* 0x0000000000007941 */ /* 0x000fea0003800000 */
.L_x_1234:
        /* <DEDUP_REMOVED lines=23> */
.L_x_1237:
[----:B------:R-:W-:Y:S05]  /*9db0*/  BSYNC B0 ;  /* 0x0000000000007941 */ /* 0x000fea0003800000 */
.L_x_1236:
[----:B------:R-:W-:Y:S01]  /*9dc0*/  BSSY B0, `(.L_x_1238) ;  /* 0x0000012000007945 */ /* 0x000fe20003800000 */
[----:B------:R-:W-:Y:S05]  /*9dd0*/  @P5 BRA `(.L_x_1239) ;  /* 0x0000010000005947 */ /* 0x000fea0003800000 */
[----:B------:R-:W-:Y:S02]  /*9de0*/  IADD3 R0, P0, R2, 0x20, RZ ;  /* 0x0000002002007810 */ /* 0x000fe40007f1e0ff */
[----:B-1----:R-:W-:-:S02]  /*9df0*/  MOV R5, R7 ;  /* 0x0000000700057202 */ /* 0x002fc40000000f00 */
        /* <DEDUP_REMOVED lines=14> */
.L_x_1239:
[----:B------:R-:W-:Y:S05]  /*9ee0*/  BSYNC B0 ;  /* 0x0000000000007941 */ /* 0x000fea0003800000 */
.L_x_1238:
        /* <DEDUP_REMOVED lines=19> */
.L_x_1228:
[----:B------:R-:W-:Y:S01]  /*a020*/  ISETP.NE.U32.AND P0, PT, RZ, c[0x0][0x358], PT ;  /* 0x0000d600ff007a0c */ /* 0x000fe20003f05070 */
[----:B------:R-:W-:-:S03]  /*a030*/  IMAD.MOV.U32 R2, RZ, RZ, 0x4 ;  /* 0x00000004ff027424 */ /* 0x000fc600078e00ff */
        /* <DEDUP_REMOVED lines=15> */
[----:B--2--5:R-:W-:-:S04]  /*a130*/  IADD3 R7, -R0, R4, RZ ;  /* 0x0000000400077210 */ /* 0x024fc80007ffe1ff */
.L_x_1240:
[----:B------:R-:W-:Y:S01]  /*a140*/  SHF.R.S32.HI R14, RZ, 0x1f, R251 ;  /* 0x0000001fff0e7819 */ /* 0x000fe200000114fb */
[----:B-----5:R-:W-:Y:S01]  /*a150*/  IMAD R15, R249, -0x50, R7 ;  /* 0xffffffb0f90f7824 */ /* 0x020fe200078e0207 */
[----:B------:R-:W-:Y:S01]  /*a160*/  SHF.R.S32.HI R19, RZ, 0x1f, R248 ;  /* 0x0000001fff137819 */ /* 0x000fe200000114f8 */
[----:B------:R-:W-:Y:S01]  /*a170*/  BSSY B0, `(.L_x_1241) ;  /* 0x0000026000007945 */ /* 0x000fe20003800000 */
[----:B------:R-:W-:-:S02]  /*a180*/  LEA.HI R14, R14, R251, RZ, 0x3 ;  /* 0x000000fb0e0e7211 */ /* 0x000fc400078f18ff */
[----:B------:R-:W-:Y:S02]  /*a190*/  SHF.R.S32.HI R6, RZ, 0x1f, R250 ;  /* 0x0000001fff067819 */ /* 0x000fe400000114fa */
[----:B------:R-:W-:Y:S02]  /*a1a0*/  LOP3.LUT R0, R14, 0x1ffffff8, RZ, 0xc0, !PT ;  /* 0x1ffffff80e007812 */ /* 0x000fe400078ec0ff */
[----:B------:R-:W-:Y:S02]  /*a1b0*/  SHF.R.S32.HI R14, RZ, 0x3, R14 ;  /* 0x00000003ff0e7819 */ /* 0x000fe4000001140e */
[----:B------:R-:W-:Y:S01]  /*a1c0*/  SEL R20, R6, RZ, !P1 ;  /* 0x000000ff06147207 */ /* 0x000fe20004800000 */
[----:B------:R-:W-:Y:S01]  /*a1d0*/  IMAD.IADD R0, R251, 0x1, -R0 ;  /* 0x00000001fb007824 */ /* 0x000fe200078e0a00 */
[C---:B------:R-:W-:Y:S02]  /*a1e0*/  ISETP.GE.AND P6, PT, R14.reuse, R15, PT ;  /* 0x0000000f0e00720c */ /* 0x040fe40003fc6270 */
[----:B------:R-:W-:Y:S01]  /*a1f0*/  IADD3 R2, P0, R14, R2, RZ ;  /* 0x000000020e027210 */ /* 0x000fe20007f1e0ff */
[----:B------:R-:W-:Y:S01]  /*a200*/  IMAD.SHL.U32 R12, R0, 0x8, RZ ;  /* 0x00000008000c7824 */ /* 0x000fe200078e00ff */
[----:B------:R-:W-:Y:S01]  /*a210*/  SEL R18, R250, RZ, !P1 ;  /* 0x000000fffa127207 */ /* 0x000fe20004800000 */
[----:B------:R-:W-:Y:S01]  /*a220*/  IMAD R0, R19, c[0x0][0x308], RZ ;  /* 0x0000c20013007a24 */ /* 0x000fe200078e02ff */
[----:B------:R-:W-:Y:S01]  /*a230*/  LEA.HI.X.SX32 R3, R14, R3, 0x1, P0 ;  /* 0x000000030e037211 */ /* 0x000fe200000f0eff */
[----:B------:R-:W-:Y:S01]  /*a240*/  IMAD R6, R20, c[0x0][0x310], RZ ;  /* 0x0000c40014067a24 */ /* 0x000fe200078e02ff */
[----:B------:R-:W-:Y:S01]  /*a250*/  SHF.R.S32.HI R13, RZ, 0x1f, R12 ;  /* 0x0000001fff0d7819 */ /* 0x000fe2000001140c */
[----:B------:R-:W-:Y:S01]  /*a260*/  IMAD R0, R248, c[0x0][0x30c], R0 ;  /* 0x0000c300f8007a24 */ /* 0x000fe200078e0200 */
[----:B------:R-:W-:Y:S01]  /*a270*/  IADD3 R16, R12, 0x40, RZ ;  /* 0x000000400c107810 */ /* 0x000fe20007ffe0ff */
[----:B------:R-:W-:Y:S01]  /*a280*/  IMAD R6, R18, c[0x0][0x314], R6 ;  /* 0x0000c50012067a24 */ /* 0x000fe200078e0206 */
[----:B------:R-:W-:Y:S01]  /*a290*/  IADD3 R17, R12, 0x80, RZ ;  /* 0x000000800c117810 */ /* 0x000fe20007ffe0ff */
[----:B------:R-:W-:-:S04]  /*a2a0*/  IMAD.WIDE.U32 R4, R248, c[0x0][0x308], R12 ;  /* 0x0000c200f8047a25 */ /* 0x000fc800078e000c */
[----:B------:R-:W-:Y:S02]  /*a2b0*/  IMAD.IADD R5, R5, 0x1, R0 ;  /* 0x0000000105057824 */ /* 0x000fe400078e0200 */
[----:B------:R-:W-:-:S04]  /*a2c0*/  IMAD.WIDE R2, R249, 0x50, R2 ;  /* 0x00000050f9027825 */ /* 0x000fc800078e0202 */
[----:B------:R-:W-:-:S04]  /*a2d0*/  IMAD.WIDE.U32 R10, R18, c[0x0][0x310], R4 ;  /* 0x0000c400120a7a25 */ /* 0x000fc800078e0004 */
        /* <DEDUP_REMOVED lines=15> */
.L_x_1242:
[----:B------:R-:W-:Y:S05]  /*a3d0*/  BSYNC B0 ;  /* 0x0000000000007941 */ /* 0x000fea0003800000 */
.L_x_1241:
        /* <DEDUP_REMOVED lines=20> */
.L_x_1244:
[----:B------:R-:W-:Y:S05]  /*a520*/  BSYNC B0 ;  /* 0x0000000000007941 */ /* 0x000fea0003800000 */
.L_x_1243:
        /* <DEDUP_REMOVED lines=19> */
.L_x_1246:
[----:B------:R-:W-:Y:S05]  /*a660*/  BSYNC B0 ;  /* 0x0000000000007941 */ /* 0x000fea0003800000 */
.L_x_1245:
        /* <DEDUP_REMOVED lines=23> */
.L_x_1248:
[----:B------:R-:W-:Y:S05]  /*a7e0*/  BSYNC B0 ;  /* 0x0000000000007941 */ /* 0x000fea0003800000 */
.L_x_1247:
        /* <DEDUP_REMOVED lines=18> */
.L_x_1250:
[----:B------:R-:W-:Y:S05]  /*a910*/  BSYNC B0 ;  /* 0x0000000000007941 */ /* 0x000fea0003800000 */
.L_x_1249:
        /* <DEDUP_REMOVED lines=19> */
.L_x_1251:
        /* <DEDUP_REMOVED lines=11> */
.L_x_1427:


//--------------------- .text._ZN7cutlass13device_kernelIN5flash19enable_sm80_to_sm89INS1_16FlashAttnBwdSm80INS1_25CollectiveMainloopBwdSm80ILi2ELi1EN4cute5tupleIJNS5_1CILi64EEENS7_ILi80EEENS7_ILi192EEEEEENS_10bfloat16_tEfNS_4arch4Sm80ELb1ELb0ELb0ELb1ELb1ELb0ELb1ELb0ELi2ELi4ELi2ELi2ELb0EEENS1_21CollectiveEpilogueBwdISB_SC_SE_Li256ELb1ELb1ELi4EEENS1_25SingleTileBwdLPTSchedulerILb1ELi80ELb1EEEEEEEEEvNT_6ParamsE --------------------------
	.section	.text._ZN7cutlass13device_kernelIN5flash19enable_sm80_to_sm89INS1_16FlashAttnBwdSm80INS1_25CollectiveMainloopBwdSm80ILi2ELi1EN4cute5tupleIJNS5_1CILi64EEENS7_ILi80EEENS7_ILi192EEEEEENS_10bfloat16_tEfNS_4arch4Sm80ELb1ELb0ELb0ELb1ELb1ELb0ELb1ELb0ELi2ELi4ELi2ELi2ELb0EEENS1_21CollectiveEpilogueBwdISB_SC_SE_Li256ELb1ELb1ELi4EEENS1_25SingleTileBwdLPTSchedulerILb1ELi80ELb1EEEEEEEEEvNT_6ParamsE,"ax",@progbits
	.sectioninfo	@"SHI_REGISTERS=255"
	.align	128
.text._ZN7cutlass13device_kernelIN5flash19enable_sm80_to_sm89INS1_16FlashAttnBwdSm80INS1_25CollectiveMainloopBwdSm80ILi2ELi1EN4cute5tupleIJNS5_1CILi64EEENS7_ILi80EEENS7_ILi192EEEEEENS_10bfloat16_tEfNS_4arch4Sm80ELb1ELb0ELb0ELb1ELb1ELb0ELb1ELb0ELi2ELi4ELi2ELi2ELb0EEENS1_21CollectiveEpilogueBwdISB_SC_SE_Li256ELb1ELb1ELi4EEENS1_25SingleTileBwdLPTSchedulerILb1ELi80ELb1EEEEEEEEEvNT_6ParamsE:
        .type           _ZN7cutlass13device_kernelIN5flash19enable_sm80_to_sm89INS1_16FlashAttnBwdSm80INS1_25CollectiveMainloopBwdSm80ILi2ELi1EN4cute5tupleIJNS5_1CILi64EEENS7_ILi80EEENS7_ILi192EEEEEENS_10bfloat16_tEfNS_4arch4Sm80ELb1ELb0ELb0ELb1ELb1ELb0ELb1ELb0ELi2ELi4ELi2ELi2ELb0EEENS1_21CollectiveEpilogueBwdISB_SC_SE_Li256ELb1ELb1ELi4EEENS1_25SingleTileBwdLPTSchedulerILb1ELi80ELb1EEEEEEEEEvNT_6ParamsE,@function
        .size           _ZN7cutlass13device_kernelIN5flash19enable_sm80_to_sm89INS1_16FlashAttnBwdSm80INS1_25CollectiveMainloopBwdSm80ILi2ELi1EN4cute5tupleIJNS5_1CILi64EEENS7_ILi80EEENS7_ILi192EEEEEENS_10bfloat16_tEfNS_4arch4Sm80ELb1ELb0ELb0ELb1ELb1ELb0ELb1ELb0ELi2ELi4ELi2ELi2ELb0EEENS1_21CollectiveEpilogueBwdISB_SC_SE_Li256ELb1ELb1ELi4EEENS1_25SingleTileBwdLPTSchedulerILb1ELi80ELb1EEEEEEEEEvNT_6ParamsE,(.L_x_1428 - _ZN7cutlass13device_kernelIN5flash19enable_sm80_to_sm89INS1_16FlashAttnBwdSm80INS1_25CollectiveMainloopBwdSm80ILi2ELi1EN4cute5tupleIJNS5_1CILi64EEENS7_ILi80EEENS7_ILi192EEEEEENS_10bfloat16_tEfNS_4arch4Sm80ELb1ELb0ELb0ELb1ELb1ELb0ELb1ELb0ELi2ELi4ELi2ELi2ELb0EEENS1_21CollectiveEpilogueBwdISB_SC_SE_Li256ELb1ELb1ELi4EEENS1_25SingleTileBwdLPTSchedulerILb1ELi80ELb1EEEEEEEEEvNT_6ParamsE)
        .other          _ZN7cutlass13device_kernelIN5flash19enable_sm80_to_sm89INS1_16FlashAttnBwdSm80INS1_25CollectiveMainloopBwdSm80ILi2ELi1EN4cute5tupleIJNS5_1CILi64EEENS7_ILi80EEENS7_ILi192EEEEEENS_10bfloat16_tEfNS_4arch4Sm80ELb1ELb0ELb0ELb1ELb1ELb0ELb1ELb0ELi2ELi4ELi2ELi2ELb0EEENS1_21CollectiveEpilogueBwdISB_SC_SE_Li256ELb1ELb1ELi4EEENS1_25SingleTileBwdLPTSchedulerILb1ELi80ELb1EEEEEEEEEvNT_6ParamsE,@"STO_CUDA_ENTRY STV_DEFAULT"
_ZN7cutlass13device_kernelIN5flash19enable_sm80_to_sm89INS1_16FlashAttnBwdSm80INS1_25CollectiveMainloopBwdSm80ILi2ELi1EN4cute5tupleIJNS5_1CILi64EEENS7_ILi80EEENS7_ILi192EEEEEENS_10bfloat16_tEfNS_4arch4Sm80ELb1ELb0ELb0ELb1ELb1ELb0ELb1ELb0ELi2ELi4ELi2ELi2ELb0EEENS1_21CollectiveEpilogueBwdISB_SC_SE_Li256ELb1ELb1ELi4EEENS1_25SingleTileBwdLPTSchedulerILb1ELi80ELb1EEEEEEEEEvNT_6ParamsE:
        /* <DEDUP_REMOVED lines=24> */
.L_x_1253:
[----:B------:R-:W-:-:S04]  /*0180*/  MOV R2, c[0x0][0x3ac] ;  /* 0x0000eb0000027a02 */ /* 0x000fc80000000f00 */
[----:B------:R-:W-:Y:S02]  /*0190*/  ISETP.NE.AND P0, PT, R2, 0x1, PT ;  /* 0x000000010200780c */ /* 0x000fe40003f05270 */
[----:B------:R-:W-:-:S11]  /*01a0*/  MOV R2, R0 ;  /* 0x0000000000027202 */ /* 0x000fd60000000f00 */
[----:B------:R-:W-:-:S05]  /*01b0*/  @P0 IMAD.HI.U32 R3, R0, c[0x0][0x3b0], RZ ;  /* 0x0000ec0000030a27 */ /* 0x000fca00078e00ff */
[----:B------:R-:W-:-:S05]  /*01c0*/  @P0 SHF.R.U32.HI R2, RZ, c[0x0][0x3b4], R3 ;  /* 0x0000ed00ff020a19 */ /* 0x000fca0000011603 */
[----:B------:R-:W-:Y:S02]  /*01d0*/  IMAD R5, R2, c[0x0][0x3ac], RZ ;  /* 0x0000eb0002057a24 */ /* 0x000fe400078e02ff */
.L_x_1254:
        /* <DEDUP_REMOVED lines=16> */
.L_x_1255:
        /* <DEDUP_REMOVED lines=9> */
.L_x_1257:
[----:B------:R-:W-:-:S04]  /*0370*/  MOV R3, c[0x0][0x3d4] ;  /* 0x0000f50000037a02 */ /* 0x000fc80000000f00 */
.L_x_1256:
[----:B-----5:R-:W-:-:S05]  /*0380*/  IADD3 R3, R3, 0x4f, RZ ;  /* 0x0000004f03037810 */ /* 0x020fca0007ffe0ff */
[----:B------:R-:W-:-:S05]  /*0390*/  IMAD.HI R3, R3, 0x66666667, RZ ;  /* 0x6666666703037827 */ /* 0x000fca00078e02ff */
[----:B------:R-:W-:-:S04]  /*03a0*/  SHF.R.U32.HI R0, RZ, 0x1f, R3 ;  /* 0x0000001fff007819 */ /* 0x000fc80000011603 */
[----:B------:R-:W-:-:S04]  /*03b0*/  LEA.HI.SX32 R3, R3, R0, 0x1b ;  /* 0x0000000003037211 */ /* 0x000fc800078fdaff */
[-C--:B------:R-:W-:Y:S02]  /*03c0*/  ISETP.GT.AND P0, PT, R3, R2.reuse, PT ;  /* 0x000000020300720c */ /* 0x080fe40003f04270 */
[----:B------:R-:W-:Y:S02]  /*03d0*/  LOP3.LUT R2, RZ, R2, RZ, 0x33, !PT ;  /* 0x00000002ff027212 */ /* 0x000fe400078e33ff */
[----:B------:R-:W-:-:S03]  /*03e0*/  SEL R231, R231, 0xffffffff, P0 ;  /* 0xffffffffe7e77807 */ /* 0x000fc60000000000 */
[----:B------:R-:W-:Y:S01]  /*03f0*/  IMAD.IADD R232, R3, 0x1, R2 ;  /* 0x0000000103e87824 */ /* 0x000fe200078e0202 */
[----:B------:R-:W-:Y:S05]  /*0400*/  BRA `(.L_x_1258) ;  /* 0x0000038000007947 */ /* 0x000fea0003800000 */
.L_x_1252:
        /* <DEDUP_REMOVED lines=16> */
.L_x_1259:
[----:B------:R-:W-:Y:S02]  /*0510*/  MOV R0, c[0x0][0x3ac] ;  /* 0x0000eb0000007a02 */ /* 0x000fe40000000f00 */
[----:B------:R-:W-:Y:S02]  /*0520*/  MOV R2, R3 ;  /* 0x0000000300027202 */ /* 0x000fe40000000f00 */
[----:B------:R-:W-:-:S13]  /*0530*/  ISETP.NE.AND P0, PT, R0, 0x1, PT ;  /* 0x000000010000780c */ /* 0x000fda0003f05270 */
[----:B------:R-:W-:-:S05]  /*0540*/  @P0 IMAD.HI.U32 R0, R3, c[0x0][0x3b0], RZ ;  /* 0x0000ec0003000a27 */ /* 0x000fca00078e00ff */
[----:B------:R-:W-:-:S05]  /*0550*/  @P0 SHF.R.U32.HI R2, RZ, c[0x0][0x3b4], R0 ;  /* 0x0000ed00ff020a19 */ /* 0x000fca0000011600 */
[----:B------:R-:W-:Y:S02]  /*0560*/  IMAD R4, R2, c[0x0][0x3ac], RZ ;  /* 0x0000eb0002047a24 */ /* 0x000fe400078e02ff */
.L_x_1260:
        /* <DEDUP_REMOVED lines=16> */
.L_x_1261:
        /* <DEDUP_REMOVED lines=9> */
.L_x_1263:
[----:B------:R-:W-:-:S04]  /*0700*/  MOV R3, c[0x0][0x3d4] ;  /* 0x0000f50000037a02 */ /* 0x000fc80000000f00 */
.L_x_1262:
[----:B-----5:R-:W-:-:S05]  /*0710*/  IADD3 R3, R3, 0x4f, RZ ;  /* 0x0000004f03037810 */ /* 0x020fca0007ffe0ff */
[----:B------:R-:W-:-:S05]  /*0720*/  IMAD.HI R3, R3, 0x66666667, RZ ;  /* 0x6666666703037827 */ /* 0x000fca00078e02ff */
[----:B------:R-:W-:-:S04]  /*0730*/  SHF.R.U32.HI R0, RZ, 0x1f, R3 ;  /* 0x0000001fff007819 */ /* 0x000fc80000011603 */
[----:B------:R-:W-:-:S04]  /*0740*/  LEA.HI.SX32 R3, R3, R0, 0x1b ;  /* 0x0000000003037211 */ /* 0x000fc800078fdaff */
[-C--:B------:R-:W-:Y:S02]  /*0750*/  ISETP.GT.AND P0, PT, R3, R2.reuse, PT ;  /* 0x000000020300720c */ /* 0x080fe40003f04270 */
[----:B------:R-:W-:Y:S02]  /*0760*/  LOP3.LUT R2, RZ, R2, RZ, 0x33, !PT ;  /* 0x00000002ff027212 */ /* 0x000fe400078e33ff */
[----:B------:R-:W-:-:S03]  /*0770*/  SEL R231, R231, 0xffffffff, P0 ;  /* 0xffffffffe7e77807 */ /* 0x000fc60000000000 */
[----:B------:R-:W-:Y:S02]  /*0780*/  IMAD.IADD R232, R3, 0x1, R2 ;  /* 0x0000000103e87824 */ /* 0x000fe400078e0202 */
.L_x_1258:
[----:B------:R-:W-:-:S13]  /*0790*/  ISETP.GE.AND P0, PT, R231, RZ, PT ;  /* 0x000000ffe700720c */ /* 0x000fda0003f06270 */
[----:B------:R-:W-:Y:S05]  /*07a0*/  @!P0 EXIT ;  /* 0x000000000000894d */ /* 0x000fea0003800000 */
[----:B------:R-:W-:Y:S01]  /*07b0*/  ISETP.NE.U32.AND P0, PT, RZ, c[0x0][0x2c8], PT ;  /* 0x0000b200ff007a0c */ /* 0x000fe20003f05070 */
[----:B------:R-:W-:-:S03]  /*07c0*/  IMAD.MOV.U32 R6, RZ, RZ, 0x4 ;  /* 0x00000004ff067424 */ /* 0x000fc600078e00ff */
[----:B------:R-:W-:Y:S01]  /*07d0*/  ISETP.NE.AND.EX P6, PT, RZ, c[0x0][0x2cc], PT, P0 ;  /* 0x0000b300ff007a0c */ /* 0x000fe20003fc5300 */
[----:B------:R-:W-:Y:S01]  /*07e0*/  IMAD.WIDE R10, R231, R6, c[0x0][0x2c8] ;  /* 0x0000b200e70a7625 */ /* 0x000fe200078e0206 */
[----:B------:R-:W-:Y:S02]  /*07f0*/  ISETP.NE.U32.AND P0, PT, RZ, c[0x0][0x2d8], PT ;  /* 0x0000b600ff007a0c */ /* 0x000fe40003f05070 */
[----:B------:R-:W-:Y:S02]  /*0800*/  ISETP.NE.U32.AND P2, PT, RZ, c[0x0][0x2d0], PT ;  /* 0x0000b400ff007a0c */ /* 0x000fe40003f45070 */
[----:B------:R-:W-:Y:S02]  /*0810*/  ISETP.NE.AND.EX P0, PT, RZ, c[0x0][0x2dc], PT, P0 ;  /* 0x0000b700ff007a0c */ /* 0x000fe40003f05300 */
[----:B------:R-:W-:-:S05]  /*0820*/  ISETP.NE.AND.EX P2, PT, RZ, c[0x0][0x2d4], PT, P2 ;  /* 0x0000b500ff007a0c */ /* 0x000fca0003f45320 */
[----:B------:R-:W2:Y:S01]  /*0830*/  @P6 LDG.E R0, [R10.64] ;  /* 0x0000000a0a006981 */ /* 0x000ea2000c1e1900 */
[----:B------:R-:W-:Y:S01]  /*0840*/  IMAD.MOV.U32 R230, RZ, RZ, c[0x0][0x168] ;  /* 0x00005a00ffe67624 */ /* 0x000fe200078e00ff */
[----:B-1----:R-:W-:Y:S01]  /*0850*/  MOV R4, RZ ;  /* 0x000000ff00047202 */ /* 0x002fe20000000f00 */
[----:B------:R-:W-:Y:S02]  /*0860*/  IMAD.MOV.U32 R2, RZ, RZ, RZ ;  /* 0x000000ffff027224 */ /* 0x000fe400078e00ff */
[----:B------:R-:W-:-:S04]  /*0870*/  IMAD.WIDE R8, R231, R6, c[0x0][0x2d0] ;  /* 0x0000b400e7087625 */ /* 0x000fc800078e0206 */
[C---:B------:R-:W-:Y:S01]  /*0880*/  @P0 IMAD.WIDE R12, R231.reuse, R6, c[0x0][0x2d8] ;  /* 0x0000b600e70c0625 */ /* 0x040fe200078e0206 */
[----:B------:R1:W5:Y:S04]  /*0890*/  @P6 LDG.E R2, [R10.64] ;  /* 0x0000000a0a026981 */ /* 0x000368000c1e1900 */
[----:B------:R1:W5:Y:S04]  /*08a0*/  @P0 LDG.E R230, [R12.64] ;  /* 0x0000000a0ce60981 */ /* 0x000368000c1e1900 */
[----:B------:R1:W5:Y:S01]  /*08b0*/  @P2 LDG.E R4, [R8.64] ;  /* 0x0000000a08042981 */ /* 0x000362000c1e1900 */
[----:B------:R-:W-:Y:S01]  /*08c0*/  MOV R7, c[0x0][0x198] ;  /* 0x0000660000077a02 */ /* 0x000fe20000000f00 */
[----:B--2---:R-:W-:-:S05]  /*08d0*/  @P6 IMAD R0, R231, 0x40, R0 ;  /* 0x00000040e7006824 */ /* 0x004fca00078e0200 */
[----:B------:R-:W-:-:S04]  /*08e0*/  @P6 SHF.R.S32.HI R3, RZ, 0x1f, R0 ;  /* 0x0000001fff036819 */ /* 0x000fc80000011400 */
[----:B------:R-:W-:Y:S01]  /*08f0*/  @P6 LEA.HI R3, R3, R0, RZ, 0x6 ;  /* 0x0000000003036211 */ /* 0x000fe200078f30ff */
[----:B------:R-:W-:-:S03]  /*0900*/  IMAD.MOV.U32 R0, RZ, RZ, RZ ;  /* 0x000000ffff007224 */ /* 0x000fc600078e00ff */
[----:B------:R-:W-:Y:S01]  /*0910*/  @P6 LOP3.LUT R0, R3, 0xffffffc0, RZ, 0xc0, !PT ;  /* 0xffffffc003006812 */ /* 0x000fe200078ec0ff */
[----:B------:R-:W-:Y:S05]  /*0920*/  @P0 BRA `(.L_x_1264) ;  /* 0x0000004000000947 */ /* 0x000fea0003800000 */
[----:B-1----:R-:W-:Y:S05]  /*0930*/  @!P6 BRA `(.L_x_1264) ;  /* 0x000000300000e947 */ /* 0x002fea0003800000 */
[----:B-----5:R-:W2:Y:S04]  /*0940*/  LDG.E R230, [R10.64] ;  /* 0x0000000a0ae67981 */ /* 0x020ea8000c1e1900 */
[----:B------:R-:W2:Y:S02]  /*0950*/  LDG.E R3, [R10.64+0x4] ;  /* 0x0000040a0a037981 */ /* 0x000ea4000c1e1900 */
[----:B--2---:R-:W-:Y:S02]  /*0960*/  IADD3 R230, -R230, R3, RZ ;  /* 0x00000003e6e67210 */ /* 0x004fe40007ffe1ff */
.L_x_1264:
[----:B-1----:R-:W-:-:S04]  /*0970*/  ISETP.NE.U32.AND P0, PT, RZ, c[0x0][0x2e0], PT ;  /* 0x0000b800ff007a0c */ /* 0x002fc80003f05070 */
[----:B------:R-:W-:-:S13]  /*0980*/  ISETP.NE.AND.EX P0, PT, RZ, c[0x0][0x2e4], PT, P0 ;  /* 0x0000b900ff007a0c */ /* 0x000fda0003f05300 */
[----:B------:R-:W-:Y:S05]  /*0990*/  @!P0 BRA `(.L_x_1265) ;  /* 0x0000003000008947 */ /* 0x000fea0003800000 */
[----:B------:R-:W-:-:S06]  /*09a0*/  IMAD.WIDE R6, R231, R6, c[0x0][0x2e0] ;  /* 0x0000b800e7067625 */ /* 0x000fcc00078e0206 */
[----:B------:R1:W5:Y:S01]  /*09b0*/  LDG.E R7, [R6.64] ;  /* 0x0000000a06077981 */ /* 0x000362000c1e1900 */
[----:B------:R-:W-:Y:S05]  /*09c0*/  BRA `(.L_x_1266) ;  /* 0x0000004000007947 */ /* 0x000fea0003800000 */
.L_x_1265:
[----:B------:R-:W-:Y:S05]  /*09d0*/  @!P2 BRA `(.L_x_1266) ;  /* 0x000000300000a947 */ /* 0x000fea0003800000 */
[----:B------:R-:W2:Y:S04]  /*09e0*/  LDG.E R7, [R8.64] ;  /* 0x0000000a08077981 */ /* 0x000ea8000c1e1900 */
[----:B------:R-:W2:Y:S02]  /*09f0*/  LDG.E R6, [R8.64+0x4] ;  /* 0x0000040a08067981 */ /* 0x000ea4000c1e1900 */
[----:B--2---:R-:W-:-:S05]  /*0a00*/  IADD3 R7, -R7, R6, RZ ;  /* 0x0000000607077210 */ /* 0x004fca0007ffe1ff */
.L_x_1266:
[C---:B-----5:R-:W-:Y:S01]  /*0a10*/  IMAD.IADD R3, R230.reuse, 0x1, -R7 ;  /* 0x00000001e6037824 */ /* 0x060fe200078e0a07 */
[----:B------:R-:W-:Y:S01]  /*0a20*/  IADD3 R5, R230, 0x3f, RZ ;  /* 0x0000003fe6057810 */ /* 0x000fe20007ffe0ff */
[----:B------:R-:W-:Y:S01]  /*0a30*/  CS2R R170, SRZ ;  /* 0x0000000000aa7805 */ /* 0x000fe2000001ff00 */
[----:B------:R-:W-:Y:S01]  /*0a40*/  PLOP3.LUT P0, PT, PT, PT, PT, 0x80, 0x0 ;  /* 0x000000000000781c */ /* 0x000fe20003f0f070 */
[----:B------:R-:W-:Y:S01]  /*0a50*/  IMAD R3, R232, 0x50, R3 ;  /* 0x00000050e8037824 */ /* 0x000fe200078e0203 */
[----:B------:R-:W-:Y:S01]  /*0a60*/  SHF.R.S32.HI R222, RZ, 0x1f, R5 ;  /* 0x0000001fffde7819 */ /* 0x000fe20000011405 */
[----:B------:R-:W-:Y:S01]  /*0a70*/  CS2R R168, SRZ ;  /* 0x0000000000a87805 */ /* 0x000fe2000001ff00 */
[----:B------:R-:W-:Y:S01]  /*0a80*/  CS2R R166, SRZ ;  /* 0x0000000000a67805 */ /* 0x000fe2000001ff00 */
        /* <DEDUP_REMOVED lines=67> */
[----:B-1----:R-:W-:Y:S01]  /*0ec0*/  SHF.R.S32.HI R6, RZ, 0x1f, R223 ;  /* 0x0000001fff067819 */ /* 0x002fe200000114df */
[----:B------:R-:W-:Y:S01]  /*0ed0*/  IMAD.MOV.U32 R13, RZ, RZ, R233 ;  /* 0x000000ffff0d7224 */ /* 0x000fe200078e00e9 */
[----:B------:R-:W-:Y:S01]  /*0ee0*/  SHF.R.S32.HI R9, RZ, 0x1f, R231 ;  /* 0x0000001fff097819 */ /* 0x000fe200000114e7 */
[----:B------:R-:W-:Y:S01]  /*0ef0*/  UMOV UR7, 0x5 ;  /* 0x0000000500077882 */ /* 0x000fe20000000000 */
[----:B------:R-:W-:Y:S01]  /*0f00*/  ISETP.NE.AND P0, PT, R3, 0x1, PT ;  /* 0x000000010300780c */ /* 0x000fe20003f05270 */
[----:B------:R-:W-:Y:S01]  /*0f10*/  ULDC.64 UR4, c[0x0][0x1d8] ;  /* 0x0000760000047ab9 */ /* 0x000fe20000000a00 */
[-C--:B------:R-:W-:Y:S01]  /*0f20*/  LEA.HI R218, R6, R223.reuse, RZ, 0x3 ;  /* 0x000000df06da7211 */ /* 0x080fe200078f18ff */
[----:B------:R-:W-:Y:S01]  /*0f30*/  USHF.L.U64.HI UR5, UR4, UR7, UR5 ;  /* 0x0000000704057299 */ /* 0x000fe20008010205 */
[----:B------:R-:W-:Y:S01]  /*0f40*/  SEL R5, R9, RZ, !P2 ;  /* 0x000000ff09057207 */ /* 0x000fe20005000000 */
[----:B------:R-:W-:Y:S01]  /*0f50*/  USHF.L.U32 UR4, UR4, 0x5, URZ ;  /* 0x0000000504047899 */ /* 0x000fe2000800063f */
[----:B------:R-:W-:Y:S01]  /*0f60*/  LOP3.LUT R8, R218, 0xfffffff8, RZ, 0xc0, !PT ;  /* 0xfffffff8da087812 */ /* 0x000fe200078ec0ff */
[----:B------:R-:W-:Y:S01]  /*0f70*/  IMAD.MOV.U32 R217, RZ, RZ, 0x10 ;  /* 0x00000010ffd97424 */ /* 0x000fe200078e00ff */
[----:B------:R-:W-:Y:S01]  /*0f80*/  SHF.R.S32.HI R229, RZ, 0x3, R218 ;  /* 0x00000003ffe57819 */ /* 0x000fe200000114da */
[----:B------:R-:W-:Y:S01]  /*0f90*/  IMAD R15, R5, c[0x0][0x1e8], RZ ;  /* 0x00007a00050f7a24 */ /* 0x000fe200078e02ff */
[----:B------:R-:W-:Y:S01]  /*0fa0*/  SEL R20, R231, RZ, !P2 ;  /* 0x000000ffe7147207 */ /* 0x000fe20005000000 */
[----:B------:R-:W-:Y:S01]  /*0fb0*/  IMAD R5, R5, c[0x0][0x1b8], RZ ;  /* 0x00006e0005057a24 */ /* 0x000fe200078e02ff */
[----:B------:R-:W-:Y:S01]  /*0fc0*/  ISETP.GT.AND P5, PT, R223, 0x7f, PT ;  /* 0x0000007fdf00780c */ /* 0x000fe20003fa4270 */
[----:B------:R-:W-:Y:S01]  /*0fd0*/  @P0 IMAD.HI.U32 R3, R233, c[0x0][0x24c], RZ ;  /* 0x00009300e9030a27 */ /* 0x000fe200078e00ff */
[----:B------:R-:W-:Y:S01]  /*0fe0*/  SEL R9, R9, RZ, !P6 ;  /* 0x000000ff09097207 */ /* 0x000fe20007000000 */
[----:B------:R-:W-:Y:S01]  /*0ff0*/  CS2R R170, SRZ ;  /* 0x0000000000aa7805 */ /* 0x000fe2000001ff00 */
[----:B------:R-:W-:Y:S01]  /*1000*/  SEL R234, R231, RZ, !P6 ;  /* 0x000000ffe7ea7207 */ /* 0x000fe20007000000 */
[C---:B------:R-:W-:Y:S01]  /*1010*/  IMAD R18, R20.reuse, c[0x0][0x1ec], R15 ;  /* 0x00007b0014127a24 */ /* 0x040fe200078e020f */
[----:B------:R-:W-:Y:S01]  /*1020*/  @P0 SHF.R.U32.HI R13, RZ, c[0x0][0x250], R3 ;  /* 0x00009400ff0d0a19 */ /* 0x000fe20000011603 */
[----:B------:R-:W-:Y:S01]  /*1030*/  IMAD.IADD R3, R223, 0x1, -R8 ;  /* 0x00000001df037824 */ /* 0x000fe200078e0a08 */
[----:B------:R-:W-:Y:S01]  /*1040*/  IADD3 R28, P0, R229, R4, RZ ;  /* 0x00000004e51c7210 */ /* 0x000fe20007f1e0ff */
[----:B------:R-:W-:Y:S01]  /*1050*/  IMAD R14, R20, c[0x0][0x1bc], R5 ;  /* 0x00006f00140e7a24 */ /* 0x000fe200078e0205 */
[----:B------:R-:W-:Y:S01]  /*1060*/  SHF.R.S32.HI R12, RZ, 0x1f, R13 ;  /* 0x0000001fff0c7819 */ /* 0x000fe2000001140d */
[----:B------:R-:W-:Y:S01]  /*1070*/  IMAD.SHL.U32 R16, R3, 0x8, RZ ;  /* 0x0000000803107824 */ /* 0x000fe200078e00ff */
[----:B------:R-:W-:Y:S01]  /*1080*/  ISETP.GT.AND P6, PT, R223, 0x7f, PT ;  /* 0x0000007fdf00780c */ /* 0x000fe20003fc4270 */
[----:B------:R-:W-:Y:S01]  /*1090*/  IMAD.SHL.U32 R225, R229, 0x40, RZ ;  /* 0x00000040e5e17824 */ /* 0x000fe200078e00ff */
[----:B------:R-:W-:Y:S01]  /*10a0*/  LEA.HI R216, R6, R223, RZ, 0x7 ;  /* 0x000000df06d87211 */ /* 0x000fe200078f38ff */
[C---:B------:R-:W-:Y:S01]  /*10b0*/  IMAD R22, R12.reuse, c[0x0][0x1e0], RZ ;  /* 0x000078000c167a24 */ /* 0x040fe200078e02ff */
[----:B------:R-:W-:Y:S01]  /*10c0*/  SHF.R.S32.HI R17, RZ, 0x1f, R16 ;  /* 0x0000001fff117819 */ /* 0x000fe20000011410 */
[----:B------:R-:W-:Y:S01]  /*10d0*/  IMAD R12, R12, c[0x0][0x1b0], RZ ;  /* 0x00006c000c0c7a24 */ /* 0x000fe200078e02ff */
[----:B------:R-:W-:Y:S01]  /*10e0*/  LOP3.LUT R225, R225, 0x1c0, RZ, 0xc0, !PT ;  /* 0x000001c0e1e17812 */ /* 0x000fe200078ec0ff */
[C---:B------:R-:W-:Y:S01]  /*10f0*/  IMAD R22, R13.reuse, c[0x0][0x1e4], R22 ;  /* 0x000079000d167a24 */ /* 0x040fe200078e0216 */
[----:B------:R-:W-:Y:S01]  /*1100*/  SHF.R.S32.HI R216, RZ, 0x7, R216 ;  /* 0x00000007ffd87819 */ /* 0x000fe200000114d8 */
[----:B------:R-:W-:Y:S01]  /*1110*/  IMAD.WIDE.U32 R10, R13, c[0x0][0x1e0], R16 ;  /* 0x000078000d0a7a25 */ /* 0x000fe200078e0010 */
[----:B------:R-:W-:Y:S01]  /*1120*/  LOP3.LUT R8, R225, 0x38, R16, 0xf8, !PT ;  /* 0x00000038e1087812 */ /* 0x000fe200078ef810 */
[----:B------:R-:W-:Y:S01]  /*1130*/  CS2R R168, SRZ ;  /* 0x0000000000a87805 */ /* 0x000fe2000001ff00 */
[----:B------:R-:W-:Y:S01]  /*1140*/  SHF.R.U32.HI R225, RZ, 0x3, R225 ;  /* 0x00000003ffe17819 */ /* 0x000fe200000116e1 */
[----:B------:R-:W-:Y:S01]  /*1150*/  IMAD.IADD R23, R11, 0x1, R22 ;  /* 0x000000010b177824 */ /* 0x000fe200078e0216 */
[----:B------:R-:W-:Y:S01]  /*1160*/  SHF.R.S32.HI R11, RZ, 0x1f, R229 ;  /* 0x0000001fff0b7819 */ /* 0x000fe200000114e5 */
[----:B------:R-:W-:Y:S01]  /*1170*/  IMAD.MOV.U32 R22, RZ, RZ, R10 ;  /* 0x000000ffff167224 */ /* 0x000fe200078e000a */
[----:B------:R-:W-:Y:S01]  /*1180*/  LOP3.LUT R225, R8, R225, RZ, 0x3c, !PT ;  /* 0x000000e108e17212 */ /* 0x000fe200078e3cff */
[----:B------:R-:W-:Y:S01]  /*1190*/  IMAD R12, R13, c[0x0][0x1b4], R12 ;  /* 0x00006d000d0c7a24 */ /* 0x000fe200078e020c */
[-C--:B------:R-:W-:Y:S01]  /*11a0*/  LEA.HI.X.SX32 R29, R4, R11.reuse, 0x1, P0 ;  /* 0x0000000b041d7211 */ /* 0x080fe200000f0eff */
[----:B------:R-:W-:Y:S01]  /*11b0*/  IMAD.WIDE.U32 R22, R20, c[0x0][0x1e8], R22 ;  /* 0x00007a0014167a25 */ /* 0x000fe200078e0016 */
[----:B------:R-:W-:Y:S01]  /*11c0*/  IADD3 R8, R16, 0x80, RZ ;  /* 0x0000008010087810 */ /* 0x000fe20007ffe0ff */
[----:B------:R-:W-:Y:S01]  /*11d0*/  CS2R R166, SRZ ;  /* 0x0000000000a67805 */ /* 0x000fe2000001ff00 */
[----:B------:R-:W-:Y:S01]  /*11e0*/  LEA.HI R249, R216, R216, RZ, 0x1 ;  /* 0x000000d8d8f97211 */ /* 0x000fe200078f08ff */
[----:B------:R-:W-:Y:S01]  /*11f0*/  IMAD.WIDE R28, R232, 0x50, R28 ;  /* 0x00000050e81c7825 */ /* 0x000fe200078e021c */
[----:B------:R-:W-:Y:S01]  /*1200*/  ISETP.GE.AND P4, PT, R8, c[0x0][0x1cc], PT ;  /* 0x0000730008007a0c */ /* 0x000fe20003f86270 */
[----:B------:R-:W-:Y:S01]  /*1210*/  CS2R R164, SRZ ;  /* 0x0000000000a47805 */ /* 0x000fe2000001ff00 */
[----:B------:R-:W-:Y:S01]  /*1220*/  LOP3.LUT R249, R249, 0x1ffffffe, RZ, 0xc0, !PT ;  /* 0x1ffffffef9f97812 */ /* 0x000fe200078ec0ff */
[----:B------:R-:W-:Y:S01]  /*1230*/  IMAD.WIDE.U32 R24, R13, c[0x0][0x1b0], R16 ;  /* 0x00006c000d187a25 */ /* 0x000fe200078e0010 */
[----:B------:R-:W-:Y:S01]  /*1240*/  CS2R R162, SRZ ;  /* 0x0000000000a27805 */ /* 0x000fe2000001ff00 */
        /* <DEDUP_REMOVED lines=8> */
[----:B------:R-:W-:Y:S01]  /*12d0*/  IMAD.IADD R13, R25, 0x1, R12 ;  /* 0x00000001190d7824 */ /* 0x000fe200078e020c */
[----:B------:R-:W-:Y:S01]  /*12e0*/  CS2R R150, SRZ ;  /* 0x0000000000967805 */ /* 0x000fe2000001ff00 */
[----:B------:R-:W-:Y:S01]  /*12f0*/  IMAD.MOV.U32 R12, RZ, RZ, R24 ;  /* 0x000000ffff0c7224 */ /* 0x000fe200078e0018 */
[----:B------:R-:W-:Y:S01]  /*1300*/  CS2R R148, SRZ ;  /* 0x0000000000947805 */ /* 0x000fe2000001ff00 */
[C---:B------:R-:W-:Y:S01]  /*1310*/  IMAD R4, R28.reuse, c[0x0][0x1dc], R5 ;  /* 0x000077001c047a24 */ /* 0x040fe200078e0205 */
[----:B------:R-:W-:Y:S01]  /*1320*/  IADD3 R5, P1, R229, R2, RZ ;  /* 0x00000002e5057210 */ /* 0x000fe20007f3e0ff */
[----:B------:R-:W-:Y:S01]  /*1330*/  IMAD.WIDE.U32 R18, R28, c[0x0][0x1d8], R18 ;  /* 0x000076001c127a25 */ /* 0x000fe200078e0012 */
[----:B------:R-:W-:Y:S01]  /*1340*/  CS2R R146, SRZ ;  /* 0x0000000000927805 */ /* 0x000fe2000001ff00 */
[----:B------:R-:W-:Y:S01]  /*1350*/  CS2R R144, SRZ ;  /* 0x0000000000907805 */ /* 0x000fe2000001ff00 */
[----:B------:R-:W-:Y:S01]  /*1360*/  CS2R R142, SRZ ;  /* 0x00000000008e7805 */ /* 0x000fe2000001ff00 */
[----:B------:R-:W-:Y:S01]  /*1370*/  IMAD.WIDE.U32 R20, R20, c[0x0][0x1b8], R12 ;  /* 0x00006e0014147a25 */ /* 0x000fe200078e000c */
[----:B------:R-:W-:Y:S01]  /*1380*/  LEA R26, P0, R18, c[0x0][0x1c0], 0x1 ;  /* 0x00007000121a7a11 */ /* 0x000fe200078008ff */
[----:B------:R-:W-:Y:S01]  /*1390*/  CS2R R140, SRZ ;  /* 0x00000000008c7805 */ /* 0x000fe2000001ff00 */
[----:B------:R-:W-:Y:S01]  /*13a0*/  LEA.HI.X.SX32 R12, R2, R11, 0x1, P1 ;  /* 0x0000000b020c7211 */ /* 0x000fe200008f0eff */
[----:B------:R-:W-:Y:S01]  /*13b0*/  IMAD.IADD R4, R19, 0x1, R4 ;  /* 0x0000000113047824 */ /* 0x000fe200078e0204 */
[----:B------:R-:W-:Y:S01]  /*13c0*/  ISETP.GE.AND P1, PT, R16, c[0x0][0x1cc], PT ;  /* 0x0000730010007a0c */ /* 0x000fe20003f26270 */
[----:B------:R-:W-:Y:S01]  /*13d0*/  IMAD.MOV.U32 R13, RZ, RZ, c[0x0][0x1d8] ;  /* 0x00007600ff0d7624 */ /* 0x000fe200078e00ff */
[----:B------:R-:W-:Y:S01]  /*13e0*/  CS2R R138, SRZ ;  /* 0x00000000008a7805 */ /* 0x000fe2000001ff00 */
[----:B------:R-:W-:Y:S01]  /*13f0*/  IMAD R11, R29, c[0x0][0x1a8], RZ ;  /* 0x00006a001d0b7a24 */ /* 0x000fe200078e02ff */
[----:B------:R-:W-:Y:S01]  /*1400*/  LEA.HI.X R27, R18, c[0x0][0x1c4], R4, 0x1, P0 ;  /* 0x00007100121b7a11 */ /* 0x000fe200000f0c04 */
[----:B------:R-:W-:Y:S01]  /*1410*/  IMAD.IADD R15, R21, 0x1, R14 ;  /* 0x00000001150f7824 */ /* 0x000fe200078e020e */
[----:B------:R-:W-:Y:S01]  /*1420*/  IADD3 R4, R16, 0x40, RZ ;  /* 0x0000004010047810 */ /* 0x000fe20007ffe0ff */
[----:B------:R-:W-:Y:S01]  /*1430*/  IMAD.MOV.U32 R14, RZ, RZ, R20 ;  /* 0x000000ffff0e7224 */ /* 0x000fe200078e0014 */
[----:B------:R-:W-:Y:S01]  /*1440*/  LEA R20, P0, R13, R26, 0x6 ;  /* 0x0000001a0d147211 */ /* 0x000fe200078030ff */
[----:B------:R-:W-:Y:S01]  /*1450*/  IMAD.MOV.U32 R2, RZ, RZ, c[0x0][0x1dc] ;  /* 0x00007700ff027624 */ /* 0x000fe200078e00ff */
[----:B------:R-:W-:Y:S01]  /*1460*/  ISETP.GE.AND P3, PT, R4, c[0x0][0x1cc], PT ;  /* 0x0000730004007a0c */ /* 0x000fe20003f66270 */
[C---:B------:R-:W-:Y:S01]  /*1470*/  IMAD R10, R28.reuse, c[0x0][0x1ac], R11 ;  /* 0x00006b001c0a7a24 */ /* 0x040fe200078e020b */
[----:B------:R-:W-:Y:S01]  /*1480*/  CS2R R136, SRZ ;  /* 0x0000000000887805 */ /* 0x000fe2000001ff00 */
[----:B------:R-:W-:Y:S01]  /*1490*/  IMAD.IADD R11, R7, 0x1, -R229 ;  /* 0x00000001070b7824 */ /* 0x000fe200078e0ae5 */
[----:B------:R-:W-:Y:S01]  /*14a0*/  LEA.HI.X R21, R13, R27, R2, 0x6, P0 ;  /* 0x0000001b0d157211 */ /* 0x000fe200000f3402 */
[----:B------:R-:W-:Y:S01]  /*14b0*/  IMAD.WIDE.U32 R28, R28, c[0x0][0x1a8], R14 ;  /* 0x00006a001c1c7a25 */ /* 0x000fe200078e000e */
[----:B------:R-:W-:Y:S01]  /*14c0*/  LEA.HI R2, R6, R223, RZ, 0x6 ;  /* 0x000000df06027211 */ /* 0x000fe200078f30ff */
[----:B------:R-:W-:Y:S01]  /*14d0*/  CS2R R134, SRZ ;  /* 0x0000000000867805 */ /* 0x000fe2000001ff00 */
[----:B------:R-:W-:Y:S01]  /*14e0*/  SHF.R.S32.HI R14, RZ, 0x1f, R233 ;  /* 0x0000001fff0e7819 */ /* 0x000fe200000114e9 */
[----:B------:R-:W-:Y:S01]  /*14f0*/  IMAD R11, R232, -0x50, R11 ;  /* 0xffffffb0e80b7824 */ /* 0x000fe200078e020b */
[----:B------:R-:W-:Y:S01]  /*1500*/  SHF.R.S32.HI R2, RZ, 0x6, R2 ;  /* 0x00000006ff027819 */ /* 0x000fe20000011402 */
[----:B------:R-:W-:Y:S01]  /*1510*/  IMAD.U32 R15, RZ, RZ, UR4 ;  /* 0x00000004ff0f7e24 */ /* 0x000fe2000f8e00ff */
[----:B------:R-:W-:Y:S01]  /*1520*/  CS2R R132, SRZ ;  /* 0x0000000000847805 */ /* 0x000fe2000001ff00 */
[----:B------:R-:W-:Y:S01]  /*1530*/  IMAD.U32 R13, RZ, RZ, UR5 ;  /* 0x00000005ff0d7e24 */ /* 0x000fe2000f8e00ff */
[C---:B------:R-:W-:Y:S01]  /*1540*/  ISETP.LT.OR P0, PT, R11.reuse, 0x1, P1 ;  /* 0x000000010b00780c */ /* 0x040fe20000f01670 */
[----:B------:R-:W-:Y:S01]  /*1550*/  IMAD R225, R2, 0x200, R225 ;  /* 0x0000020002e17824 */ /* 0x000fe200078e02e1 */
[----:B------:R-:W-:Y:S01]  /*1560*/  ISETP.LT.OR P2, PT, R11, 0x1, P3 ;  /* 0x000000010b00780c */ /* 0x000fe20001f41670 */
[----:B------:R-:W-:Y:S01]  /*1570*/  IMAD.IADD R10, R29, 0x1, R10 ;  /* 0x000000011d0a7824 */ /* 0x000fe200078e020a */
[----:B------:R-:W-:Y:S01]  /*1580*/  ULDC.64 UR4, c[0x0][0x1a8] ;  /* 0x00006a0000047ab9 */ /* 0x000fe20000000a00 */
[----:B------:R-:W-:Y:S01]  /*1590*/  IMAD.SHL.U32 R225, R225, 0x2, RZ ;  /* 0x00000002e1e17824 */ /* 0x000fe200078e00ff */
[----:B------:R-:W-:Y:S01]  /*15a0*/  USHF.L.U32 UR6, UR4, 0x5, URZ ;  /* 0x0000000504067899 */ /* 0x000fe2000800063f */
[----:B------:R-:W-:Y:S01]  /*15b0*/  IMAD R22, R12, c[0x0][0x178], RZ ;  /* 0x00005e000c167a24 */ /* 0x000fe200078e02ff */
[----:B------:R-:W-:Y:S01]  /*15c0*/  USHF.L.U64.HI UR5, UR4, UR7, UR5 ;  /* 0x0000000704057299 */ /* 0x000fe20008010205 */
[----:B------:R-:W-:Y:S01]  /*15d0*/  IMAD.WIDE.U32 R30, R5, c[0x0][0x178], R16 ;  /* 0x00005e00051e7a25 */ /* 0x000fe200078e0010 */
[----:B------:R-:W-:Y:S01]  /*15e0*/  CS2R R130, SRZ ;  /* 0x0000000000827805 */ /* 0x000fe2000001ff00 */
[----:B------:R-:W-:Y:S01]  /*15f0*/  CS2R R128, SRZ ;  /* 0x0000000000807805 */ /* 0x000fe2000001ff00 */
[----:B------:R-:W-:Y:S01]  /*1600*/  CS2R R126, SRZ ;  /* 0x00000000007e7805 */ /* 0x000fe2000001ff00 */
[----:B------:R-:W-:Y:S01]  /*1610*/  @!PT LDS RZ, [RZ] ;  /* 0x00000000fffff984 */ /* 0x000fe20000000800 */
[----:B------:R-:W-:Y:S01]  /*1620*/  @!PT LDS RZ, [RZ] ;  /* 0x00000000fffff984 */ /* 0x000fe20000000800 */
[----:B------:R-:W-:Y:S01]  /*1630*/  @!PT LDS RZ, [RZ] ;  /* 0x00000000fffff984 */ /* 0x000fe20000000800 */
[----:B------:R1:W-:Y:S01]  /*1640*/  LDGSTS.E.BYPASS.LTC128B.128 [R225+0x7880], [R26.64], !P0 ;  /* 0x078800001ae17fae */ /* 0x0003e2000c101d4a */
[----:B------:R-:W-:Y:S01]  /*1650*/  @!P5 LEA R18, P0, R15, R20, 0x1 ;  /* 0x000000140f12d211 */ /* 0x000fe200078008ff */
[----:B------:R-:W-:Y:S01]  /*1660*/  IMAD R22, R5, c[0x0][0x17c], R22 ;  /* 0x00005f0005167a24 */ /* 0x000fe200078e0216 */
[----:B------:R-:W-:Y:S01]  /*1670*/  CS2R R124, SRZ ;  /* 0x00000000007c7805 */ /* 0x000fe2000001ff00 */
[----:B------:R1:W-:Y:S01]  /*1680*/  LDGSTS.E.BYPASS.LTC128B.128 [R225+0xa080], [R26.64+0x80], !P2 ;  /* 0x0a0800801ae17fae */ /* 0x0003e2000d101d4a */
[----:B------:R-:W-:Y:S01]  /*1690*/  @!P5 LEA.HI.X R19, R15, R21, R13, 0x1, P0 ;  /* 0x000000150f13d211 */ /* 0x000fe200000f0c0d */
[----:B------:R-:W-:Y:S01]  /*16a0*/  IMAD.MOV.U32 R13, RZ, RZ, c[0x0][0x1a8] ;  /* 0x00006a00ff0d7624 */ /* 0x000fe200078e00ff */
[C---:B------:R-:W-:Y:S01]  /*16b0*/  LEA R24, P0, R28.reuse, c[0x0][0x190], 0x1 ;  /* 0x000064001c187a11 */ /* 0x040fe200078008ff */
[----:B------:R-:W-:Y:S01]  /*16c0*/  IMAD.IADD R23, R31, 0x1, R22 ;  /* 0x000000011f177824 */ /* 0x000fe200078e0216 */
[C---:B------:R-:W-:Y:S01]  /*16d0*/  ISETP.LT.OR P2, PT, R11.reuse, 0x1, P4 ;  /* 0x000000010b00780c */ /* 0x040fe20002741670 */
[----:B------:R-:W-:Y:S01]  /*16e0*/  IMAD.MOV.U32 R22, RZ, RZ, R30 ;  /* 0x000000ffff167224 */ /* 0x000fe200078e001e */
[----:B------:R-:W-:Y:S01]  /*16f0*/  LEA.HI.X R25, R28, c[0x0][0x194], R10, 0x1, P0 ;  /* 0x000065001c197a11 */ /* 0x000fe200000f0c0a */
[----:B------:R-:W-:Y:S01]  /*1700*/  IMAD.MOV.U32 R10, RZ, RZ, c[0x0][0x1ac] ;  /* 0x00006b00ff0a7624 */ /* 0x000fe200078e00ff */
[C---:B------:R-:W-:Y:S01]  /*1710*/  ISETP.LT.OR P0, PT, R11.reuse, 0x21, P1 ;  /* 0x000000210b00780c */ /* 0x040fe20000f01670 */
[----:B------:R-:W-:Y:S01]  /*1720*/  IMAD R238, R14, c[0x0][0x180], RZ ;  /* 0x000060000eee7a24 */ /* 0x000fe200078e02ff */
[C---:B------:R-:W-:Y:S01]  /*1730*/  ISETP.LT.OR P1, PT, R11.reuse, 0x21, P3 ;  /* 0x000000210b00780c */ /* 0x040fe20001f21670 */
[----:B------:R-:W-:Y:S01]  /*1740*/  IMAD.U32 R15, RZ, RZ, UR6 ;  /* 0x00000006ff0f7e24 */ /* 0x000fe2000f8e00ff */
[----:B------:R-:W-:Y:S01]  /*1750*/  ISETP.LT.OR P5, PT, R11, 0x21, P4 ;  /* 0x000000210b00780c */ /* 0x000fe200027a1670 */
[C---:B------:R-:W-:Y:S01]  /*1760*/  IMAD R238, R233.reuse, c[0x0][0x184], R238 ;  /* 0x00006100e9ee7a24 */ /* 0x040fe200078e02ee */
[----:B------:R-:W-:Y:S01]  /*1770*/  UMOV UR6, 0x6 ;  /* 0x0000000600067882 */ /* 0x000fe20000000000 */
[----:B------:R-:W-:Y:S01]  /*1780*/  IMAD.WIDE.U32 R22, R233, c[0x0][0x180], R22 ;  /* 0x00006000e9167a25 */ /* 0x000fe200078e0016 */
[----:B------:R-:W-:Y:S01]  /*1790*/  CS2R R122, SRZ ;  /* 0x00000000007a7805 */ /* 0x000fe2000001ff00 */
[----:B------:R1:W-:Y:S01]  /*17a0*/  LDGSTS.E.BYPASS.LTC128B.128 [R225+0xc880], [R26.64+0x100], !P2 ;  /* 0x0c8801001ae17fae */ /* 0x0003e2000d101d4a */
[----:B------:R-:W-:Y:S01]  /*17b0*/  ISETP.GT.AND P2, PT, R223, 0x7f, PT ;  /* 0x0000007fdf00780c */ /* 0x000fe20003f44270 */
[----:B------:R-:W-:Y:S01]  /*17c0*/  IMAD.IADD R239, R23, 0x1, R238 ;  /* 0x0000000117ef7824 */ /* 0x000fe200078e02ee */
[----:B------:R-:W-:Y:S01]  /*17d0*/  CS2R R120, SRZ ;  /* 0x0000000000787805 */ /* 0x000fe2000001ff00 */
[----:B------:R2:W-:Y:S01]  /*17e0*/  LDGSTS.E.BYPASS.LTC128B.128 [R225+0x8880], [R20.64], !P0 ;  /* 0x0888000014e17fae */ /* 0x0005e2000c101d4a */
[----:B------:R-:W-:Y:S01]  /*17f0*/  IMAD.MOV.U32 R238, RZ, RZ, R22 ;  /* 0x000000ffffee7224 */ /* 0x000fe200078e0016 */
[----:B------:R-:W-:Y:S01]  /*1800*/  CS2R R118, SRZ ;  /* 0x0000000000767805 */ /* 0x000fe2000001ff00 */
[----:B------:R-:W-:Y:S01]  /*1810*/  IMAD R251, R9, c[0x0][0x188], RZ ;  /* 0x0000620009fb7a24 */ /* 0x000fe200078e02ff */
[----:B------:R2:W-:Y:S01]  /*1820*/  LDGSTS.E.BYPASS.LTC128B.128 [R225+0xb080], [R20.64+0x80], !P1 ;  /* 0x0b08008014e17fae */ /* 0x0005e2000c901d4a */
[C---:B------:R-:W-:Y:S01]  /*1830*/  LEA R30, P1, R13.reuse, R24, 0x6 ;  /* 0x000000180d1e7211 */ /* 0x040fe200078230ff */
[C---:B------:R-:W-:Y:S01]  /*1840*/  IMAD.WIDE.U32 R238, R234.reuse, c[0x0][0x188], R238 ;  /* 0x00006200eaee7a25 */ /* 0x040fe200078e00ee */
[----:B------:R-:W-:Y:S01]  /*1850*/  CS2R R116, SRZ ;  /* 0x0000000000747805 */ /* 0x000fe2000001ff00 */
[----:B------:R2:W-:Y:S01]  /*1860*/  LDGSTS.E.BYPASS.LTC128B.128 [R225+0xd880], [R20.64+0x100], !P5 ;  /* 0x0d88010014e17fae */ /* 0x0005e2000e901d4a */
[----:B------:R-:W-:Y:S01]  /*1870*/  LEA.HI.X R31, R13, R25, R10, 0x6, P1 ;  /* 0x000000190d1f7211 */ /* 0x000fe200008f340a */
[----:B------:R-:W-:Y:S01]  /*1880*/  IMAD.U32 R13, RZ, RZ, UR5 ;  /* 0x00000005ff0d7e24 */ /* 0x000fe2000f8e00ff */
[----:B------:R-:W-:Y:S01]  /*1890*/  ISETP.GT.AND P1, PT, R223, 0x7f, PT ;  /* 0x0000007fdf00780c */ /* 0x000fe20003f24270 */
[----:B------:R-:W-:Y:S01]  /*18a0*/  ULDC.64 UR4, c[0x0][0x178] ;  /* 0x00005e0000047ab9 */ /* 0x000fe20000000a00 */
[C---:B------:R-:W-:Y:S01]  /*18b0*/  @!P2 ISETP.GE.AND P0, PT, R11.reuse, 0x41, PT ;  /* 0x000000410b00a80c */ /* 0x040fe20003f06270 */
[----:B------:R-:W-:Y:S01]  /*18c0*/  USHF.L.U64.HI UR8, UR4, UR6, UR5 ;  /* 0x0000000604087299 */ /* 0x000fe20008010205 */
[----:B------:R-:W-:Y:S01]  /*18d0*/  @!P2 ISETP.LT.OR P3, PT, R11, 0x41, P3 ;  /* 0x000000410b00a80c */ /* 0x000fe20001f61670 */
[----:B------:R-:W-:Y:S01]  /*18e0*/  IMAD R251, R234, c[0x0][0x18c], R251 ;  /* 0x00006300eafb7a24 */ /* 0x000fe200078e02fb */
[----:B------:R-:W-:Y:S01]  /*18f0*/  @!P2 ISETP.GE.OR P4, PT, R16, c[0x0][0x1cc], !P0 ;  /* 0x000073001000aa0c */ /* 0x000fe20004786670 */
[----:B------:R-:W-:Y:S01]  /*1900*/  USHF.L.U32 UR12, UR4, 0x6, URZ ;  /* 0x00000006040c7899 */ /* 0x000fe2000800063f */
[----:B------:R-:W-:Y:S01]  /*1910*/  @!P2 ISETP.GE.OR P2, PT, R8, c[0x0][0x1cc], !P0 ;  /* 0x000073000800aa0c */ /* 0x000fe20004746670 */
[----:B------:R-:W-:Y:S01]  /*1920*/  IMAD.IADD R251, R239, 0x1, R251 ;  /* 0x00000001effb7824 */ /* 0x000fe200078e02fb */
[----:B------:R-:W-:Y:S01]  /*1930*/  ISETP.GE.AND P5, PT, R16, c[0x0][0x19c], PT ;  /* 0x0000670010007a0c */ /* 0x000fe20003fa6270 */
[----:B------:R-:W-:Y:S01]  /*1940*/  IMAD.MOV.U32 R250, RZ, RZ, R238 ;  /* 0x000000fffffa7224 */ /* 0x000fe200078e00ee */
[----:B------:R-:W-:Y:S01]  /*1950*/  SHF.R.S32.HI R10, RZ, 0x1f, R252 ;  /* 0x0000001fff0a7819 */ /* 0x000fe200000114fc */
[----:B------:R-:W-:Y:S01]  /*1960*/  USHF.L.U32 UR9, UR4, 0x5, URZ ;  /* 0x0000000504097899 */ /* 0x000fe2000800063f */
[----:B------:R-:W-:Y:S01]  /*1970*/  @!P1 LEA R28, P0, R15, R30, 0x1 ;  /* 0x0000001e0f1c9211 */ /* 0x000fe200078008ff */
[----:B------:R-:W-:Y:S01]  /*1980*/  IMAD R12, R12, c[0x0][0x208], RZ ;  /* 0x000082000c0c7a24 */ /* 0x000fe200078e02ff */
[----:B------:R-:W-:Y:S01]  /*1990*/  CS2R R114, SRZ ;  /* 0x0000000000727805 */ /* 0x000fe2000001ff00 */
[----:B------:R-:W-:Y:S01]  /*19a0*/  IMAD.WIDE.U32 R32, R5, c[0x0][0x208], R16 ;  /* 0x0000820005207a25 */ /* 0x000fe200078e0010 */
[----:B------:R-:W-:Y:S01]  /*19b0*/  @!P1 LEA.HI.X R29, R15, R31, R13, 0x1, P0 ;  /* 0x0000001f0f1d9211 */ /* 0x000fe200000f0c0d */
[----:B------:R3:W-:Y:S01]  /*19c0*/  @!P1 LDGSTS.E.BYPASS.LTC128B.128 [R225+0x9880], [R18.64], !P4 ;  /* 0x0988000012e19fae */ /* 0x0007e2000e101d4a */
[C---:B------:R-:W-:Y:S01]  /*19d0*/  ISETP.LT.OR P0, PT, R11.reuse, 0x1, P5 ;  /* 0x000000010b00780c */ /* 0x040fe20002f01670 */
[----:B------:R-:W-:Y:S01]  /*19e0*/  IMAD R13, R252, UR8, RZ ;  /* 0x00000008fc0d7c24 */ /* 0x000fe2000f8e02ff */
[----:B------:R-:W-:Y:S01]  /*19f0*/  USHF.L.U64.HI UR8, UR4, UR7, UR5 ;  /* 0x0000000704087299 */ /* 0x000fe20008010205 */
[----:B------:R3:W-:Y:S01]  /*1a00*/  @!P1 LDGSTS.E.BYPASS.LTC128B.128 [R225+0xc080], [R18.64+0x80], !P3 ;  /* 0x0c08008012e19fae */ /* 0x0007e2000d901d4a */
[----:B------:R-:W-:Y:S01]  /*1a10*/  ISETP.GE.AND P3, PT, R4, c[0x0][0x19c], PT ;  /* 0x0000670004007a0c */ /* 0x000fe20003f66270 */
[----:B------:R-:W-:Y:S01]  /*1a20*/  IMAD R13, R10, UR12, R13 ;  /* 0x0000000c0a0d7c24 */ /* 0x000fe2000f8e020d */
[----:B------:R-:W-:Y:S01]  /*1a30*/  ISETP.GE.AND P4, PT, R8, c[0x0][0x19c], PT ;  /* 0x0000670008007a0c */ /* 0x000fe20003f86270 */
[----:B------:R3:W-:Y:S01]  /*1a40*/  @!P1 LDGSTS.E.BYPASS.LTC128B.128 [R225+0xe880], [R18.64+0x100], !P2 ;  /* 0x0e88010012e19fae */ /* 0x0007e2000d101d4a */
[C---:B------:R-:W-:Y:S01]  /*1a50*/  ISETP.LT.OR P2, PT, R11.reuse, 0x1, P3 ;  /* 0x000000010b00780c */ /* 0x040fe20001f41670 */
[----:B------:R-:W-:Y:S01]  /*1a60*/  IMAD.U32 R15, RZ, RZ, UR9 ;  /* 0x00000009ff0f7e24 */ /* 0x000fe2000f8e00ff */
[----:B------:R-:W-:Y:S01]  /*1a70*/  ISETP.LT.OR P1, PT, R11, 0x1, P4 ;  /* 0x000000010b00780c */ /* 0x000fe20002721670 */
[----:B--2---:R-:W-:Y:S01]  /*1a80*/  IMAD.SHL.U32 R21, R223, 0x4, RZ ;  /* 0x00000004df157824 */ /* 0x004fe200078e00ff */
[----:B------:R-:W-:Y:S01]  /*1a90*/  ULDC.64 UR4, c[0x0][0x208] ;  /* 0x0000820000047ab9 */ /* 0x000fe20000000a00 */
[----:B------:R2:W-:Y:S01]  /*1aa0*/  LDGSTS.E.BYPASS.LTC128B.128 [R225+0x80], [R24.64], !P0 ;  /* 0x0008000018e17fae */ /* 0x0005e2000c101d4a */
[----:B------:R-:W-:Y:S01]  /*1ab0*/  IMAD R20, R0, 0xc0, RZ ;  /* 0x000000c000147824 */ /* 0x000fe200078e02ff */
[----:B------:R-:W-:Y:S01]  /*1ac0*/  USHF.L.U64.HI UR6, UR4, UR6, UR5 ;  /* 0x0000000604067299 */ /* 0x000fe20008010205 */
[----:B------:R-:W-:Y:S01]  /*1ad0*/  IMAD R12, R5, c[0x0][0x20c], R12 ;  /* 0x00008300050c7a24 */ /* 0x000fe200078e020c */
[----:B------:R-:W-:Y:S01]  /*1ae0*/  USHF.L.U64.HI UR5, UR4, UR7, UR5 ;  /* 0x0000000704057299 */ /* 0x000fe20008010205 */
[----:B------:R-:W-:Y:S01]  /*1af0*/  IMAD R221, R9, c[0x0][0x278], RZ ;  /* 0x00009e0009dd7a24 */ /* 0x000fe200078e02ff */
[----:B------:R-:W-:Y:S01]  /*1b00*/  CS2R R112, SRZ ;  /* 0x0000000000707805 */ /* 0x000fe2000001ff00 */
[----:B------:R-:W-:Y:S01]  /*1b10*/  IMAD.IADD R33, R33, 0x1, R12 ;  /* 0x0000000121217824 */ /* 0x000fe200078e020c */
[----:B------:R2:W-:Y:S01]  /*1b20*/  LDGSTS.E.BYPASS.LTC128B.128 [R225+0x2880], [R24.64+0x80], !P2 ;  /* 0x0288008018e17fae */ /* 0x0005e2000d101d4a */
[----:B------:R-:W-:Y:S01]  /*1b30*/  ISETP.LT.OR P2, PT, R11, 0x21, P5 ;  /* 0x000000210b00780c */ /* 0x000fe20002f41670 */
[----:B------:R-:W-:Y:S01]  /*1b40*/  IMAD R5, R252, UR6, RZ ;  /* 0x00000006fc057c24 */ /* 0x000fe2000f8e02ff */
[----:B------:R-:W-:Y:S01]  /*1b50*/  USHF.L.U32 UR6, UR4, 0x5, URZ ;  /* 0x0000000504067899 */ /* 0x000fe2000800063f */
[----:B------:R2:W-:Y:S01]  /*1b60*/  LDGSTS.E.BYPASS.LTC128B.128 [R225+0x5080], [R24.64+0x100], !P1 ;  /* 0x0508010018e17fae */ /* 0x0005e2000c901d4a */
[----:B------:R-:W-:Y:S01]  /*1b70*/  ISETP.GE.AND P1, PT, R4, c[0x0][0x16c], PT ;  /* 0x00005b0004007a0c */ /* 0x000fe20003f26270 */
[----:B------:R-:W-:Y:S01]  /*1b80*/  IMAD R221, R234, c[0x0][0x27c], R221 ;  /* 0x00009f00eadd7a24 */ /* 0x000fe200078e02dd */
[----:B------:R-:W-:Y:S01]  /*1b90*/  CS2R R102, SRZ ;  /* 0x0000000000667805 */ /* 0x000fe2000001ff00 */
[----:B------:R-:W-:Y:S01]  /*1ba0*/  IMAD R247, R9, c[0x0][0x218], RZ ;  /* 0x0000860009f77a24 */ /* 0x000fe200078e02ff */
[----:B------:R-:W-:Y:S01]  /*1bb0*/  CS2R R100, SRZ ;  /* 0x0000000000647805 */ /* 0x000fe2000001ff00 */
[----:B------:R-:W-:Y:S01]  /*1bc0*/  IMAD R242, R14, c[0x0][0x288], RZ ;  /* 0x0000a2000ef27a24 */ /* 0x000fe200078e02ff */
[----:B------:R-:W-:Y:S01]  /*1bd0*/  CS2R R98, SRZ ;  /* 0x0000000000627805 */ /* 0x000fe2000001ff00 */
[----:B------:R-:W-:Y:S01]  /*1be0*/  IMAD R247, R234, c[0x0][0x21c], R247 ;  /* 0x00008700eaf77a24 */ /* 0x000fe200078e02f7 */
[----:B------:R-:W-:Y:S01]  /*1bf0*/  CS2R R96, SRZ ;  /* 0x0000000000607805 */ /* 0x000fe2000001ff00 */
[----:B---3--:R-:W-:Y:S01]  /*1c00*/  IMAD.WIDE.U32 R18, R252, UR12, R250 ;  /* 0x0000000cfc127c25 */ /* 0x008fe2000f8e00fa */
[----:B------:R3:W-:Y:S01]  /*1c10*/  LDGSTS.E.BYPASS.LTC128B.128 [R225+0x1080], [R30.64], !P2 ;  /* 0x010800001ee17fae */ /* 0x0007e2000d101d4a */
[----:B------:R-:W-:Y:S01]  /*1c20*/  ISETP.LT.OR P2, PT, R11, 0x21, P3 ;  /* 0x000000210b00780c */ /* 0x000fe20001f41670 */
[----:B------:R-:W-:Y:S01]  /*1c30*/  USHF.L.U32 UR12, UR4, 0x6, URZ ;  /* 0x00000006040c7899 */ /* 0x000fe2000800063f */
[----:B------:R-:W-:Y:S01]  /*1c40*/  IMAD.IADD R13, R19, 0x1, R13 ;  /* 0x00000001130d7824 */ /* 0x000fe200078e020d */
[C---:B------:R-:W-:Y:S01]  /*1c50*/  LEA R22, P0, R18.reuse, c[0x0][0x160], 0x1 ;  /* 0x0000580012167a11 */ /* 0x040fe200078008ff */
[----:B------:R-:W-:Y:S01]  /*1c60*/  IMAD.U32 R19, RZ, RZ, UR9 ;  /* 0x00000009ff137e24 */ /* 0x000fe2000f8e00ff */
[----:B------:R-:W-:Y:S01]  /*1c70*/  CS2R R94, SRZ ;  /* 0x00000000005e7805 */ /* 0x000fe2000001ff00 */
[----:B------:R-:W-:Y:S01]  /*1c80*/  IMAD R242, R233, c[0x0][0x28c], R242 ;  /* 0x0000a300e9f27a24 */ /* 0x000fe200078e02f2 */
[----:B------:R-:W-:Y:S01]  /*1c90*/  LEA.HI.X R23, R18, c[0x0][0x164], R13, 0x1, P0 ;  /* 0x0000590012177a11 */ /* 0x000fe200000f0c0d */
[----:B------:R-:W-:Y:S01]  /*1ca0*/  IMAD.U32 R13, RZ, RZ, UR8 ;  /* 0x00000008ff0d7e24 */ /* 0x000fe2000f8e00ff */
[----:B------:R-:W-:Y:S01]  /*1cb0*/  LEA R18, P0, R19, R22, 0x1 ;  /* 0x0000001613127211 */ /* 0x000fe200078008ff */
[----:B------:R-:W-:Y:S01]  /*1cc0*/  IMAD R5, R10, UR12, R5 ;  /* 0x0000000c0a057c24 */ /* 0x000fe2000f8e0205 */
[----:B------:R-:W-:Y:S01]  /*1cd0*/  CS2R R92, SRZ ;  /* 0x00000000005c7805 */ /* 0x000fe2000001ff00 */
[----:B------:R-:W-:Y:S01]  /*1ce0*/  IMAD.SHL.U32 R213, R216, 0x8, RZ ;  /* 0x00000008d8d57824 */ /* 0x000fe200078e00ff */
[----:B------:R-:W-:Y:S01]  /*1cf0*/  LEA.HI.X R19, R15, R23, R13, 0x1, P0 ;  /* 0x000000170f137211 */ /* 0x000fe200000f0c0d */
[----:B------:R3:W-:Y:S01]  /*1d00*/  LDGSTS.E.BYPASS.LTC128B.128 [R225+0x3880], [R30.64+0x80], !P2 ;  /* 0x038800801ee17fae */ /* 0x0007e2000d101d4a */
[----:B------:R-:W-:Y:S01]  /*1d10*/  ISETP.GE.AND P0, PT, R16, c[0x0][0x16c], PT ;  /* 0x00005b0010007a0c */ /* 0x000fe20003f06270 */
[C---:B------:R-:W-:Y:S01]  /*1d20*/  IMAD R219, R9.reuse, c[0x0][0x290], RZ ;  /* 0x0000a40009db7a24 */ /* 0x040fe200078e02ff */
[----:B------:R-:W-:Y:S01]  /*1d30*/  SHF.R.S32.HI R15, RZ, 0x1f, R0 ;  /* 0x0000001fff0f7819 */ /* 0x000fe20000011400 */
[----:B------:R-:W-:Y:S01]  /*1d40*/  IMAD R241, R9, c[0x0][0x240], RZ ;  /* 0x0000900009f17a24 */ /* 0x000fe200078e02ff */
[----:B------:R-:W-:Y:S01]  /*1d50*/  SEL R13, RZ, 0x1, P0 ;  /* 0x00000001ff0d7807 */ /* 0x000fe20000000000 */
[C---:B------:R-:W-:Y:S01]  /*1d60*/  IMAD R219, R234.reuse, c[0x0][0x294], R219 ;  /* 0x0000a500eadb7a24 */ /* 0x040fe200078e02db */
[C---:B-1----:R-:W-:Y:S01]  /*1d70*/  IADD3 R26, P0, R21.reuse, R0, RZ ;  /* 0x00000000151a7210 */ /* 0x042fe20007f1e0ff */
[----:B------:R-:W-:Y:S01]  /*1d80*/  IMAD R241, R234, c[0x0][0x244], R241 ;  /* 0x00009100eaf17a24 */ /* 0x000fe200078e02f1 */
[----:B------:R-:W-:Y:S01]  /*1d90*/  SEL R0, RZ, 0xffffffff, P1 ;  /* 0xffffffffff007807 */ /* 0x000fe20000800000 */
[----:B------:R-:W-:Y:S01]  /*1da0*/  IMAD.MOV.U32 R215, RZ, RZ, 0x20 ;  /* 0x00000020ffd77424 */ /* 0x000fe200078e00ff */
[----:B------:R-:W-:Y:S01]  /*1db0*/  LEA.HI.X.SX32 R27, R21, R15, 0x1, P0 ;  /* 0x0000000f151b7211 */ /* 0x000fe200000f0eff */
[----:B------:R-:W-:Y:S01]  /*1dc0*/  IMAD.IADD R249, R216, 0x1, -R249 ;  /* 0x00000001d8f97824 */ /* 0x000fe200078e0af9 */
[----:B------:R-:W-:Y:S01]  /*1dd0*/  SHF.R.S32.HI R15, RZ, 0x1f, R223 ;  /* 0x0000001fff0f7819 */ /* 0x000fe200000114df */
[----:B------:R-:W-:Y:S01]  /*1de0*/  IMAD.SHL.U32 R0, R0, 0x2, RZ ;  /* 0x0000000200007824 */ /* 0x000fe200078e00ff */
[----:B--2---:R-:W-:Y:S01]  /*1df0*/  IADD3 R24, P0, R20, R223, RZ ;  /* 0x000000df14187210 */ /* 0x004fe20007f1e0ff */
[----:B------:R-:W-:Y:S01]  /*1e00*/  IMAD.WIDE.U32 R244, R233, c[0x0][0x270], R26 ;  /* 0x00009c00e9f47a25 */ /* 0x000fe200078e001a */
[----:B------:R-:W-:Y:S01]  /*1e10*/  ISETP.GE.AND P1, PT, R8, c[0x0][0x16c], PT ;  /* 0x00005b0008007a0c */ /* 0x000fe20003f26270 */
[----:B------:R-:W-:Y:S01]  /*1e20*/  CS2R R90, SRZ ;  /* 0x00000000005a7805 */ /* 0x000fe2000001ff00 */
[----:B------:R-:W-:Y:S01]  /*1e30*/  LEA.HI.X.SX32 R25, R20, R15, 0x1, P0 ;  /* 0x0000000f14197211 */ /* 0x000fe200000f0eff */
[----:B------:R-:W-:Y:S01]  /*1e40*/  IMAD.MOV.U32 R206, RZ, RZ, 0x120 ;  /* 0x00000120ffce7424 */ /* 0x000fe200078e00ff */
[C---:B------:R-:W-:Y:S01]  /*1e50*/  @!P6 ISETP.LT.OR P0, PT, R11.reuse, 0x41, P5 ;  /* 0x000000410b00e80c */ /* 0x040fe20002f01670 */
[----:B------:R-:W-:Y:S01]  /*1e60*/  IMAD R240, R232, -0x50, R7 ;  /* 0xffffffb0e8f07824 */ /* 0x000fe200078e0207 */
[----:B------:R-:W-:Y:S01]  /*1e70*/  @!P6 ISETP.LT.OR P5, PT, R11, 0x41, P3 ;  /* 0x000000410b00e80c */ /* 0x000fe20001fa1670 */
[----:B------:R-:W-:Y:S01]  /*1e80*/  IMAD.WIDE.U32 R24, R233, c[0x0][0x238], R24 ;  /* 0x00008e00e9187a25 */ /* 0x000fe200078e0018 */
[----:B------:R-:W-:Y:S01]  /*1e90*/  SEL R21, RZ, 0x4, P1 ;  /* 0x00000004ff157807 */ /* 0x000fe20000800000 */
[----:B------:R-:W-:Y:S01]  /*1ea0*/  CS2R R88, SRZ ;  /* 0x0000000000587805 */ /* 0x000fe2000001ff00 */
[C---:B------:R-:W-:Y:S01]  /*1eb0*/  ISETP.LT.OR P1, PT, R11.reuse, 0x21, P4 ;  /* 0x000000210b00780c */ /* 0x040fe20002721670 */
[----:B------:R-:W-:Y:S01]  /*1ec0*/  CS2R R86, SRZ ;  /* 0x0000000000567805 */ /* 0x000fe2000001ff00 */
[----:B------:R-:W-:Y:S01]  /*1ed0*/  @!P6 ISETP.LT.OR P3, PT, R11, 0x41, P4 ;  /* 0x000000410b00e80c */ /* 0x000fe20002761670 */
[----:B------:R-:W-:Y:S01]  /*1ee0*/  CS2R R84, SRZ ;  /* 0x0000000000547805 */ /* 0x000fe2000001ff00 */
[----:B------:R-:W-:Y:S01]  /*1ef0*/  ISETP.GT.AND P2, PT, R223, 0x7f, PT ;  /* 0x0000007fdf00780c */ /* 0x000fe20003f44270 */
[----:B------:R-:W-:Y:S01]  /*1f00*/  CS2R R82, SRZ ;  /* 0x0000000000527805 */ /* 0x000fe2000001ff00 */
[----:B------:R-:W-:Y:S01]  /*1f10*/  LOP3.LUT R0, R0, 0x2, R13, 0xe2, !PT ;  /* 0x0000000200007812 */ /* 0x000fe200078ee20d */
[----:B------:R-:W-:Y:S01]  /*1f20*/  CS2R R80, SRZ ;  /* 0x0000000000507805 */ /* 0x000fe2000001ff00 */
[----:B------:R-:W-:Y:S01]  /*1f30*/  LOP3.LUT R213, R213, 0x8, RZ, 0xc0, !PT ;  /* 0x00000008d5d57812 */ /* 0x000fe200078ec0ff */
[----:B------:R-:W-:Y:S01]  /*1f40*/  CS2R R78, SRZ ;  /* 0x00000000004e7805 */ /* 0x000fe2000001ff00 */
[----:B------:R-:W-:Y:S01]  /*1f50*/  P2R R11, PR, RZ, 0x20 ;  /* 0x00000020ff0b7803 */ /* 0x000fe20000000000 */
[----:B------:R-:W-:Y:S01]  /*1f60*/  CS2R R76, SRZ ;  /* 0x00000000004c7805 */ /* 0x000fe2000001ff00 */
[----:B------:R-:W-:Y:S01]  /*1f70*/  LOP3.LUT R0, R0, R21, RZ, 0xfc, !PT ;  /* 0x0000001500007212 */ /* 0x000fe200078efcff */
[----:B------:R3:W-:Y:S01]  /*1f80*/  LDGSTS.E.BYPASS.LTC128B.128 [R225+0x6080], [R30.64+0x100], !P1 ;  /* 0x060801001ee17fae */ /* 0x0007e2000c901d4a */
[----:B------:R-:W-:Y:S01]  /*1f90*/  ISETP.NE.AND P1, PT, R11, RZ, PT ;  /* 0x000000ff0b00720c */ /* 0x000fe20003f25270 */
[----:B------:R-:W-:Y:S01]  /*1fa0*/  IMAD.SHL.U32 R11, R252, 0x40, RZ ;  /* 0x00000040fc0b7824 */ /* 0x000fe200078e00ff */
[C---:B------:R-:W-:Y:S01]  /*1fb0*/  LOP3.LUT P4, RZ, R0.reuse, 0x1, RZ, 0xc0, !PT ;  /* 0x0000000100ff7812 */ /* 0x040fe2000788c0ff */
[----:B------:R1:W-:Y:S01]  /*1fc0*/  @!P2 LDGSTS.E.BYPASS.LTC128B.128 [R225+0x2080], [R28.64], !P0 ;  /* 0x020800001ce1afae */ /* 0x0003e2000c101d4a */
[C---:B------:R-:W-:Y:S01]  /*1fd0*/  LOP3.LUT P6, RZ, R0.reuse, 0x2, RZ, 0xc0, !PT ;  /* 0x0000000200ff7812 */ /* 0x040fe200078cc0ff */
[----:B------:R-:W-:Y:S01]  /*1fe0*/  IMAD.WIDE.U32 R20, R233, c[0x0][0x210], R32 ;  /* 0x00008400e9147a25 */ /* 0x000fe200078e0020 */
[-CC-:B------:R-:W-:Y:S01]  /*1ff0*/  IADD3 R13, -R229, R230.reuse, -R11.reuse ;  /* 0x000000e6e50d7210 */ /* 0x180fe20007ffe90b */
[----:B------:R-:W-:Y:S01]  /*2000*/  CS2R R74, SRZ ;  /* 0x00000000004a7805 */ /* 0x000fe2000001ff00 */
[----:B------:R-:W-:Y:S01]  /*2010*/  LOP3.LUT P5, RZ, R0, 0x4, RZ, 0xc0, !PT ;  /* 0x0000000400ff7812 */ /* 0x000fe200078ac0ff */
[C---:B------:R-:W-:Y:S01]  /*2020*/  IMAD R0, R14.reuse, c[0x0][0x270], RZ ;  /* 0x00009c000e007a24 */ /* 0x040fe200078e02ff */
[----:B------:R-:W-:Y:S01]  /*2030*/  SHF.R.S32.HI R12, RZ, 0x1f, R11 ;  /* 0x0000001fff0c7819 */ /* 0x000fe2000001140b */
[----:B------:R-:W-:Y:S01]  /*2040*/  CS2R R72, SRZ ;  /* 0x0000000000487805 */ /* 0x000fe2000001ff00 */
[C---:B------:R-:W-:Y:S01]  /*2050*/  ISETP.LT.OR P0, PT, R13.reuse, 0x1, !P5 ;  /* 0x000000010d00780c */ /* 0x040fe20006f01670 */
[----:B------:R1:W-:Y:S01]  /*2060*/  @!P2 LDGSTS.E.BYPASS.LTC128B.128 [R225+0x4880], [R28.64+0x80], !P1 ;  /* 0x048800801ce1afae */ /* 0x0003e2000c901d4a */
[----:B------:R-:W-:Y:S01]  /*2070*/  ISETP.LT.OR P1, PT, R13, 0x1, !P6 ;  /* 0x000000010d00780c */ /* 0x000fe20007721670 */
[----:B------:R-:W-:Y:S01]  /*2080*/  IMAD R15, R233, c[0x0][0x274], R0 ;  /* 0x00009d00e90f7a24 */ /* 0x000fe200078e0200 */
[----:B------:R-:W-:Y:S01]  /*2090*/  CS2R R70, SRZ ;  /* 0x0000000000467805 */ /* 0x000fe2000001ff00 */
[----:B------:R1:W-:Y:S01]  /*20a0*/  @!P2 LDGSTS.E.BYPASS.LTC128B.128 [R225+0x7080], [R28.64+0x100], !P3 ;  /* 0x070801001ce1afae */ /* 0x0003e2000d901d4a */
[----:B------:R-:W-:Y:S01]  /*20b0*/  ISETP.LT.OR P2, PT, R13, 0x1, !P4 ;  /* 0x000000010d00780c */ /* 0x000fe20006741670 */
[----:B------:R-:W-:Y:S01]  /*20c0*/  IMAD R0, R14, c[0x0][0x210], RZ ;  /* 0x000084000e007a24 */ /* 0x000fe200078e02ff */
[----:B------:R-:W-:Y:S01]  /*20d0*/  ISETP.GE.AND P3, PT, R16, c[0x0][0x1fc], PT ;  /* 0x00007f0010007a0c */ /* 0x000fe20003f66270 */
[----:B------:R-:W0:Y:S01]  /*20e0*/  LDGDEPBAR ;  /* 0x00000000000079af */ /* 0x000e220000000000 */
[----:B------:R-:W-:Y:S01]  /*20f0*/  IMAD.IADD R245, R245, 0x1, R15 ;  /* 0x00000001f5f57824 */ /* 0x000fe200078e020f */
[----:B------:R-:W-:Y:S01]  /*2100*/  CS2R R68, SRZ ;  /* 0x0000000000447805 */ /* 0x000fe2000001ff00 */
[----:B------:R-:W-:Y:S01]  /*2110*/  IMAD R0, R233, c[0x0][0x214], R0 ;  /* 0x00008500e9007a24 */ /* 0x000fe200078e0200 */
[----:B------:R-:W-:Y:S01]  /*2120*/  CS2R R66, SRZ ;  /* 0x0000000000427805 */ /* 0x000fe2000001ff00 */
[C---:B------:R-:W-:Y:S01]  /*2130*/  IMAD.WIDE.U32 R244, R234.reuse, c[0x0][0x278], R244 ;  /* 0x00009e00eaf47a25 */ /* 0x040fe200078e00f4 */
[----:B------:R-:W-:Y:S01]  /*2140*/  CS2R R64, SRZ ;  /* 0x0000000000407805 */ /* 0x000fe2000001ff00 */
[----:B------:R-:W-:Y:S01]  /*2150*/  CS2R R62, SRZ ;  /* 0x00000000003e7805 */ /* 0x000fe2000001ff00 */
[----:B------:R-:W-:Y:S01]  /*2160*/  CS2R R60, SRZ ;  /* 0x00000000003c7805 */ /* 0x000fe2000001ff00 */
[----:B------:R-:W-:Y:S01]  /*2170*/  IMAD.IADD R21, R21, 0x1, R0 ;  /* 0x0000000115157824 */ /* 0x000fe200078e0200 */
[----:B------:R2:W-:Y:S01]  /*2180*/  LDGSTS.E.BYPASS.LTC128B.128 [R225+0xf080], [R22.64], !P2 ;  /* 0x0f08000016e17fae */ /* 0x0005e2000d101d4a */
[----:B------:R-:W-:Y:S01]  /*2190*/  ISETP.LT.OR P2, PT, R13, 0x21, !P4 ;  /* 0x000000210d00780c */ /* 0x000fe20006741670 */
[----:B------:R-:W-:Y:S01]  /*21a0*/  IMAD.IADD R221, R245, 0x1, R221 ;  /* 0x00000001f5dd7824 */ /* 0x000fe200078e02dd */
[----:B------:R-:W-:Y:S01]  /*21b0*/  IADD3 R0, -R11, R230, -R229 ;  /* 0x000000e60b007210 */ /* 0x000fe20007ffe9e5 */
[----:B------:R2:W-:Y:S01]  /*21c0*/  LDGSTS.E.BYPASS.LTC128B.128 [R225+0x11080], [R22.64+0x80], !P1 ;  /* 0x1108008016e17fae */ /* 0x0005e2000c901d4a */
[----:B------:R-:W-:Y:S01]  /*21d0*/  ISETP.GT.AND P1, PT, R223, 0xf, PT ;  /* 0x0000000fdf00780c */ /* 0x000fe20003f24270 */
[----:B------:R-:W-:Y:S01]  /*21e0*/  IMAD.WIDE.U32 R236, R234, c[0x0][0x218], R20 ;  /* 0x00008600eaec7a25 */ /* 0x000fe200078e0014 */
[----:B------:R-:W-:Y:S01]  /*21f0*/  CS2R R58, SRZ ;  /* 0x00000000003a7805 */ /* 0x000fe2000001ff00 */
[----:B------:R2:W-:Y:S01]  /*2200*/  LDGSTS.E.BYPASS.LTC128B.128 [R225+0x13080], [R22.64+0x100], !P0 ;  /* 0x1308010016e17fae */ /* 0x0005e2000c101d4a */
[----:B------:R-:W-:Y:S01]  /*2210*/  ISETP.LT.OR P0, PT, R13, 0x21, !P6 ;  /* 0x000000210d00780c */ /* 0x000fe20007701670 */
[----:B------:R-:W-:Y:S01]  /*2220*/  IMAD.IADD R247, R237, 0x1, R247 ;  /* 0x00000001edf77824 */ /* 0x000fe200078e02f7 */
[----:B------:R-:W-:Y:S01]  /*2230*/  P2R R10, PR, RZ, 0x2 ;  /* 0x00000002ff0a7803 */ /* 0x000fe20000000000 */
[----:B------:R-:W-:Y:S01]  /*2240*/  IMAD.MOV.U32 R246, RZ, RZ, R236 ;  /* 0x000000fffff67224 */ /* 0x000fe200078e00ec */
[----:B------:R-:W-:Y:S01]  /*2250*/  ISETP.LT.OR P1, PT, R13, 0x21, !P5 ;  /* 0x000000210d00780c */ /* 0x000fe20006f21670 */
[----:B------:R4:W-:Y:S01]  /*2260*/  LDGSTS.E.BYPASS.LTC128B.128 [R225+0x10080], [R18.64], !P2 ;  /* 0x1008000012e17fae */ /* 0x0009e2000d101d4a */
[----:B------:R-:W-:Y:S01]  /*2270*/  ISETP.GT.AND P2, PT, R223, 0xf, PT ;  /* 0x0000000fdf00780c */ /* 0x000fe20003f44270 */
[----:B------:R-:W-:Y:S01]  /*2280*/  IMAD.WIDE.U32 R20, R252, UR12, R246 ;  /* 0x0000000cfc147c25 */ /* 0x000fe2000f8e00f6 */
[----:B------:R-:W-:Y:S01]  /*2290*/  CS2R R56, SRZ ;  /* 0x0000000000387805 */ /* 0x000fe2000001ff00 */
[----:B------:R-:W-:Y:S01]  /*22a0*/  CS2R R54, SRZ ;  /* 0x0000000000367805 */ /* 0x000fe2000001ff00 */
[----:B------:R-:W-:Y:S01]  /*22b0*/  CS2R R52, SRZ ;  /* 0x0000000000347805 */ /* 0x000fe2000001ff00 */
[----:B------:R-:W-:Y:S01]  /*22c0*/  IMAD.IADD R5, R21, 0x1, R5 ;  /* 0x0000000115057824 */ /* 0x000fe200078e0205 */
[----:B------:R-:W-:Y:S01]  /*22d0*/  CS2R R50, SRZ ;  /* 0x0000000000327805 */ /* 0x000fe2000001ff00 */
[----:B------:R4:W-:Y:S01]  /*22e0*/  LDGSTS.E.BYPASS.LTC128B.128 [R225+0x12080], [R18.64+0x80], !P0 ;  /* 0x1208008012e17fae */ /* 0x0009e2000c101d4a */
[----:B------:R-:W-:Y:S01]  /*22f0*/  IMAD R14, R14, c[0x0][0x238], RZ ;  /* 0x00008e000e0e7a24 */ /* 0x000fe200078e02ff */
[----:B------:R-:W-:Y:S01]  /*2300*/  CS2R R48, SRZ ;  /* 0x0000000000307805 */ /* 0x000fe2000001ff00 */
[----:B------:R-:W-:Y:S01]  /*2310*/  CS2R R46, SRZ ;  /* 0x00000000002e7805 */ /* 0x000fe2000001ff00 */
[----:B------:R4:W-:Y:S01]  /*2320*/  LDGSTS.E.BYPASS.LTC128B.128 [R225+0x14080], [R18.64+0x100], !P1 ;  /* 0x1408010012e17fae */ /* 0x0009e2000c901d4a */
[----:B------:R-:W-:Y:S01]  /*2330*/  ISETP.LT.OR P1, PT, R0, 0x1, P3 ;  /* 0x000000010000780c */ /* 0x000fe20001f21670 */
[----:B------:R-:W-:Y:S01]  /*2340*/  IMAD R14, R233, c[0x0][0x23c], R14 ;  /* 0x00008f00e90e7a24 */ /* 0x000fe200078e020e */
[----:B------:R-:W-:Y:S01]  /*2350*/  @!P2 IADD3 R13, P0, R11, R244, RZ ;  /* 0x000000f40b0da210 */ /* 0x000fe20007f1e0ff */
[----:B------:R-:W-:Y:S01]  /*2360*/  CS2R R44, SRZ ;  /* 0x00000000002c7805 */ /* 0x000fe2000001ff00 */
[----:B------:R-:W-:-:S02]  /*2370*/  UMOV UR4, URZ ;  /* 0x0000003f00047c82 */ /* 0x000fc40008000000 */
[----:B------:R-:W-:Y:S01]  /*2380*/  UMOV UR13, 0x1 ;  /* 0x00000001000d7882 */ /* 0x000fe20000000000 */
[----:B------:R-:W-:Y:S01]  /*2390*/  @!P2 IMAD.X R10, R12, 0x1, R221, P0 ;  /* 0x000000010c0aa824 */ /* 0x000fe200000e06dd */
[----:B-1----:R-:W-:Y:S01]  /*23a0*/  @!P2 LEA R28, P0, R13, c[0x0][0x258], 0x2 ;  /* 0x000096000d1caa11 */ /* 0x002fe200078010ff */
[----:B--2---:R-:W-:-:S03]  /*23b0*/  IMAD.U32 R22, RZ, RZ, UR6 ;  /* 0x00000006ff167e24 */ /* 0x004fc6000f8e00ff */
[----:B------:R-:W-:Y:S01]  /*23c0*/  @!P2 LEA.HI.X R29, R13, c[0x0][0x25c], R10, 0x2, P0 ;  /* 0x000097000d1daa11 */ /* 0x000fe200000f140a */
[----:B------:R-:W-:Y:S01]  /*23d0*/  @!P2 IMAD.SHL.U32 R13, R223, 0x10, RZ ;  /* 0x00000010df0da824 */ /* 0x000fe200078e00ff */
[----:B---3--:R-:W-:Y:S01]  /*23e0*/  LEA R30, P0, R20, c[0x0][0x1f0], 0x1 ;  /* 0x00007c00141e7a11 */ /* 0x008fe200078008ff */
[----:B------:R-:W-:-:S03]  /*23f0*/  IMAD.U32 R10, RZ, RZ, UR6 ;  /* 0x00000006ff0a7e24 */ /* 0x000fc6000f8e00ff */
[----:B------:R1:W-:Y:S01]  /*2400*/  @!P2 LDGSTS.E.BYPASS.LTC128B.128 [R13+0x21080], [R28.64] ;  /* 0x210800001c0dafae */ /* 0x0003e2000b901d4a */
[----:B------:R-:W-:Y:S02]  /*2410*/  ISETP.GE.AND P2, PT, R4, c[0x0][0x1fc], PT ;  /* 0x00007f0004007a0c */ /* 0x000fe40003f46270 */
[----:B------:R-:W-:Y:S01]  /*2420*/  LEA.HI.X R31, R20, c[0x0][0x1f4], R5, 0x1, P0 ;  /* 0x00007d00141f7a11 */ /* 0x000fe200000f0c05 */
[----:B------:R-:W0:Y:S01]  /*2430*/  LDGDEPBAR ;  /* 0x00000000000079af */ /* 0x000e220000000000 */
[----:B------:R-:W-:Y:S01]  /*2440*/  ISETP.LT.OR P0, PT, R0, 0x1, P2 ;  /* 0x000000010000780c */ /* 0x000fe20001701670 */
[----:B------:R-:W-:Y:S01]  /*2450*/  IMAD.U32 R5, RZ, RZ, UR5 ;  /* 0x00000005ff057e24 */ /* 0x000fe2000f8e00ff */
[----:B------:R-:W-:Y:S01]  /*2460*/  LEA.HI R20, R6, R223, RZ, 0x4 ;  /* 0x000000df06147211 */ /* 0x000fe200078f20ff */
[----:B------:R2:W-:Y:S10]  /*2470*/  LDGSTS.E.BYPASS.LTC128B.128 [R225+0x1b080], [R30.64], !P1 ;  /* 0x1b0800001ee17fae */ /* 0x0005f4000c901d4a */
[----:B------:R2:W-:Y:S01]  /*2480*/  LDGSTS.E.BYPASS.LTC128B.128 [R225+0x1d080], [R30.64+0x80], !P0 ;  /* 0x1d0800801ee17fae */ /* 0x0005e2000c101d4a */
[----:B------:R-:W-:-:S04]  /*2490*/  LEA R22, P0, R22, R30, 0x1 ;  /* 0x0000001e16167211 */ /* 0x000fc800078008ff */
[----:B------:R-:W-:Y:S02]  /*24a0*/  LEA.HI.X R23, R10, R31, R5, 0x1, P0 ;  /* 0x0000001f0a177211 */ /* 0x000fe400000f0c05 */
[----:B------:R-:W-:Y:S02]  /*24b0*/  ISETP.GE.AND P0, PT, R8, c[0x0][0x1fc], PT ;  /* 0x00007f0008007a0c */ /* 0x000fe40003f06270 */
[----:B------:R-:W-:Y:S02]  /*24c0*/  SHF.R.S32.HI R10, RZ, 0x4, R20 ;  /* 0x00000004ff0a7819 */ /* 0x000fe40000011414 */
[----:B------:R-:W-:Y:S02]  /*24d0*/  ISETP.LT.OR P1, PT, R0, 0x1, P0 ;  /* 0x000000010000780c */ /* 0x000fe40000721670 */
[----:B------:R-:W-:Y:S02]  /*24e0*/  LEA.HI R5, R20, R10, RZ, 0x1 ;  /* 0x0000000a14057211 */ /* 0x000fe400078f08ff */
[----:B------:R-:W-:-:S02]  /*24f0*/  ISETP.LT.OR P0, PT, R0, 0x21, P0 ;  /* 0x000000210000780c */ /* 0x000fc40000701670 */
[----:B------:R-:W-:-:S05]  /*2500*/  LOP3.LUT R5, R5, 0xfffffffe, RZ, 0xc0, !PT ;  /* 0xfffffffe05057812 */ /* 0x000fca00078ec0ff */
[----:B------:R-:W-:Y:S02]  /*2510*/  IMAD.IADD R5, R10, 0x1, -R5 ;  /* 0x000000010a057824 */ /* 0x000fe400078e0a05 */
[----:B------:R2:W-:Y:S01]  /*2520*/  LDGSTS.E.BYPASS.LTC128B.128 [R225+0x1f080], [R30.64+0x100], !P1 ;  /* 0x1f0801001ee17fae */ /* 0x0005e2000c901d4a */
[----:B------:R-:W-:Y:S01]  /*2530*/  ISETP.LT.OR P1, PT, R0, 0x21, P3 ;  /* 0x000000210000780c */ /* 0x000fe20001f21670 */
[----:B------:R-:W-:Y:S01]  /*2540*/  IMAD.SHL.U32 R220, R5, 0x8, RZ ;  /* 0x0000000805dc7824 */ /* 0x000fe200078e00ff */
[----:B------:R-:W-:Y:S02]  /*2550*/  ISETP.GE.AND P3, PT, R16, c[0x0][0x1fc], PT ;  /* 0x00007f0010007a0c */ /* 0x000fe40003f66270 */
[----:B------:R-:W-:Y:S02]  /*2560*/  LEA.HI R16, R6, R223, RZ, 0x2 ;  /* 0x000000df06107211 */ /* 0x000fe400078f10ff */
[----:B------:R-:W-:Y:S02]  /*2570*/  LOP3.LUT R220, R220, 0x8, RZ, 0xc0, !PT ;  /* 0x00000008dcdc7812 */ /* 0x000fe400078ec0ff */
[----:B-1----:R-:W-:-:S02]  /*2580*/  SHF.R.S32.HI R13, RZ, 0x2, R16 ;  /* 0x00000002ff0d7819 */ /* 0x002fc40000011410 */
[----:B----4-:R-:W-:Y:S02]  /*2590*/  SHF.R.S32.HI R18, RZ, 0x1f, R16 ;  /* 0x0000001fff127819 */ /* 0x010fe40000011410 */
[----:B------:R-:W-:Y:S01]  /*25a0*/  LOP3.LUT R16, R16, 0x3ffffffc, RZ, 0xc0, !PT ;  /* 0x3ffffffc10107812 */ /* 0x000fe200078ec0ff */
[----:B------:R1:W-:Y:S01]  /*25b0*/  LDGSTS.E.BYPASS.LTC128B.128 [R225+0x1c080], [R22.64], !P1 ;  /* 0x1c08000016e17fae */ /* 0x0003e2000c901d4a */
[----:B------:R-:W-:Y:S01]  /*25c0*/  LEA.HI R15, R18, R13, RZ, 0x3 ;  /* 0x0000000d120f7211 */ /* 0x000fe200078f18ff */
[----:B------:R-:W-:Y:S01]  /*25d0*/  IMAD.WIDE.U32 R18, R233, c[0x0][0x288], R26 ;  /* 0x0000a200e9127a25 */ /* 0x000fe200078e001a */
[----:B------:R-:W-:Y:S02]  /*25e0*/  ISETP.LT.OR P1, PT, R0, 0x21, P2 ;  /* 0x000000210000780c */ /* 0x000fe40001721670 */
[----:B------:R-:W-:Y:S01]  /*25f0*/  LOP3.LUT R0, R15, 0xfffffff8, RZ, 0xc0, !PT ;  /* 0xfffffff80f007812 */ /* 0x000fe200078ec0ff */
[----:B------:R-:W-:Y:S01]  /*2600*/  IMAD.IADD R243, R19, 0x1, R242 ;  /* 0x0000000113f37824 */ /* 0x000fe200078e02f2 */
[----:B------:R-:W-:Y:S01]  /*2610*/  LEA.HI R19, R6, R223, RZ, 0x5 ;  /* 0x000000df06137211 */ /* 0x000fe200078f28ff */
[----:B------:R-:W-:Y:S01]  /*2620*/  IMAD.MOV.U32 R242, RZ, RZ, R18 ;  /* 0x000000fffff27224 */ /* 0x000fe200078e0012 */
[----:B------:R-:W-:Y:S01]  /*2630*/  ISETP.GE.AND P2, PT, R8, c[0x0][0x1fc], PT ;  /* 0x00007f0008007a0c */ /* 0x000fe20003f46270 */
[----:B------:R-:W-:Y:S01]  /*2640*/  IMAD.IADD R0, R13, 0x1, -R0 ;  /* 0x000000010d007824 */ /* 0x000fe200078e0a00 */
[----:B------:R-:W-:Y:S01]  /*2650*/  SHF.R.S32.HI R13, RZ, 0x1f, R19 ;  /* 0x0000001fff0d7819 */ /* 0x000fe20000011413 */
[----:B------:R-:W-:Y:S01]  /*2660*/  IMAD.WIDE.U32 R242, R234, c[0x0][0x290], R242 ;  /* 0x0000a400eaf27a25 */ /* 0x000fe200078e00f2 */
[----:B------:R-:W-:-:S02]  /*2670*/  SHF.R.S32.HI R10, RZ, 0x5, R19 ;  /* 0x00000005ff0a7819 */ /* 0x000fc40000011413 */
[----:B------:R-:W-:Y:S01]  /*2680*/  SEL R6, RZ, 0x1, P3 ;  /* 0x00000001ff067807 */ /* 0x000fe20001800000 */
[----:B------:R1:W-:Y:S01]  /*2690*/  LDGSTS.E.BYPASS.LTC128B.128 [R225+0x1e080], [R22.64+0x80], !P1 ;  /* 0x1e08008016e17fae */ /* 0x0003e2000c901d4a */
[----:B------:R-:W-:Y:S01]  /*26a0*/  LEA.HI R13, R13, R10, RZ, 0x2 ;  /* 0x0000000a0d0d7211 */ /* 0x000fe200078f10ff */
[----:B------:R-:W-:Y:S01]  /*26b0*/  IMAD.IADD R16, R223, 0x1, -R16 ;  /* 0x00000001df107824 */ /* 0x000fe200078e0a10 */
[----:B------:R-:W-:Y:S01]  /*26c0*/  ISETP.GE.AND P1, PT, R4, c[0x0][0x1fc], PT ;  /* 0x00007f0004007a0c */ /* 0x000fe20003f26270 */
[----:B------:R1:W-:Y:S01]  /*26d0*/  LDGSTS.E.BYPASS.LTC128B.128 [R225+0x20080], [R22.64+0x100], !P0 ;  /* 0x2008010016e17fae */ /* 0x0003e2000c101d4a */
[----:B------:R-:W-:Y:S01]  /*26e0*/  LOP3.LUT R13, R13, 0xfffffffc, RZ, 0xc0, !PT ;  /* 0xfffffffc0d0d7812 */ /* 0x000fe200078ec0ff */
[----:B------:R-:W-:Y:S01]  /*26f0*/  IMAD.IADD R219, R243, 0x1, R219 ;  /* 0x00000001f3db7824 */ /* 0x000fe200078e02db */
[----:B------:R-:W-:Y:S01]  /*2700*/  IADD3 R11, P0, R11, R242, RZ ;  /* 0x000000f20b0b7210 */ /* 0x000fe20007f1e0ff */
[----:B------:R-:W-:Y:S01]  /*2710*/  IMAD.IADD R15, R25, 0x1, R14 ;  /* 0x00000001190f7824 */ /* 0x000fe200078e020e */
[----:B------:R-:W-:Y:S01]  /*2720*/  ISETP.GE.AND P3, PT, R223, 0x10, PT ;  /* 0x00000010df00780c */ /* 0x000fe20003f66270 */
[----:B------:R-:W-:Y:S01]  /*2730*/  IMAD.IADD R4, R10, 0x1, -R13 ;  /* 0x000000010a047824 */ /* 0x000fe200078e0a0d */
[----:B------:R-:W-:Y:S01]  /*2740*/  SEL R226, RZ, 0x4, P2 ;  /* 0x00000004ffe27807 */ /* 0x000fe20001000000 */
[----:B------:R-:W-:-:S02]  /*2750*/  IMAD.X R12, R12, 0x1, R219, P0 ;  /* 0x000000010c0c7824 */ /* 0x000fc400000e06db */
[C---:B------:R-:W-:Y:S01]  /*2760*/  IMAD.SHL.U32 R18, R4.reuse, 0x100, RZ ;  /* 0x0000010004127824 */ /* 0x040fe200078e00ff */
[----:B------:R-:W-:Y:S01]  /*2770*/  LEA.HI R13, R4, R4, RZ, 0x1 ;  /* 0x00000004040d7211 */ /* 0x000fe200078f08ff */
[----:B------:R-:W-:-:S04]  /*2780*/  IMAD.MOV.U32 R14, RZ, RZ, R24 ;  /* 0x000000ffff0e7224 */ /* 0x000fc800078e0018 */
[----:B------:R-:W-:Y:S02]  /*2790*/  IMAD.SHL.U32 R13, R13, 0x100, RZ ;  /* 0x000001000d0d7824 */ /* 0x000fe400078e00ff */
[----:B------:R-:W-:-:S03]  /*27a0*/  IMAD.WIDE.U32 R234, R234, c[0x0][0x240], R14 ;  /* 0x00009000eaea7a25 */ /* 0x000fc600078e000e */
[----:B------:R-:W-:Y:S01]  /*27b0*/  LOP3.LUT R13, R13, 0x7ffffe00, RZ, 0xc0, !PT ;  /* 0x7ffffe000d0d7812 */ /* 0x000fe200078ec0ff */
[----:B------:R-:W-:Y:S02]  /*27c0*/  IMAD.SHL.U32 R14, R4, 0x10, RZ ;  /* 0x00000010040e7824 */ /* 0x000fe400078e00ff */
[----:B------:R-:W-:Y:S02]  /*27d0*/  IMAD.IADD R241, R235, 0x1, R241 ;  /* 0x00000001ebf17824 */ /* 0x000fe400078e02f1 */
[----:B------:R-:W-:Y:S01]  /*27e0*/  IMAD R13, R16, 0x2, R13 ;  /* 0x00000002100d7824 */ /* 0x000fe200078e020d */
[----:B------:R-:W-:Y:S01]  /*27f0*/  LOP3.LUT R16, R19, 0xffffffe0, RZ, 0xc0, !PT ;  /* 0xffffffe013107812 */ /* 0x000fe200078ec0ff */
[----:B-1----:R-:W-:Y:S02]  /*2800*/  IMAD.SHL.U32 R22, R0, 0x10, RZ ;  /* 0x0000001000167824 */ /* 0x002fe400078e00ff */
[----:B------:R-:W-:-:S03]  /*2810*/  IMAD.SHL.U32 R19, R10, 0x100, RZ ;  /* 0x000001000a137824 */ /* 0x000fc600078e00ff */
[----:B------:R-:W-:Y:S02]  /*2820*/  LOP3.LUT R17, R213, 0x70, R22, 0xf8, !PT ;  /* 0x00000070d5117812 */ /* 0x000fe400078ef816 */
[----:B------:R-:W-:Y:S02]  /*2830*/  LEA R22, P0, R11, c[0x0][0x280], 0x2 ;  /* 0x0000a0000b167a11 */ /* 0x000fe400078010ff */
[----:B------:R-:W-:Y:S02]  /*2840*/  LOP3.LUT R17, R17, 0x100, R18, 0xf8, !PT ;  /* 0x0000010011117812 */ /* 0x000fe400078ef812 */
[----:B------:R-:W-:Y:S01]  /*2850*/  LEA.HI.X R23, R11, c[0x0][0x284], R12, 0x2, P0 ;  /* 0x0000a1000b177a11 */ /* 0x000fe200000f140c */
[----:B------:R-:W-:Y:S01]  /*2860*/  @!P3 IMAD.SHL.U32 R11, R223, 0x10, RZ ;  /* 0x00000010df0bb824 */ /* 0x000fe200078e00ff */
[----:B------:R-:W-:Y:S02]  /*2870*/  SHF.R.U32.HI R8, RZ, 0x3, R17 ;  /* 0x00000003ff087819 */ /* 0x000fe40000011611 */
[----:B------:R-:W-:-:S02]  /*2880*/  LOP3.LUT R12, R20, 0xfffffff0, RZ, 0xc0, !PT ;  /* 0xfffffff0140c7812 */ /* 0x000fc400078ec0ff */
[----:B------:R-:W-:Y:S01]  /*2890*/  LOP3.LUT R18, R17, 0x28, R8, 0x78, !PT ;  /* 0x0000002811127812 */ /* 0x000fe200078e7808 */
[C---:B------:R-:W-:Y:S01]  /*28a0*/  IMAD.IADD R8, R223.reuse, 0x1, -R16 ;  /* 0x00000001df087824 */ /* 0x040fe200078e0a10 */
[----:B------:R-:W-:Y:S01]  /*28b0*/  LOP3.LUT P0, RZ, R0, 0x1, RZ, 0xc0, !PT ;  /* 0x0000000100ff7812 */ /* 0x000fe2000780c0ff */
[----:B------:R-:W-:Y:S01]  /*28c0*/  IMAD.IADD R12, R223, 0x1, -R12 ;  /* 0x00000001df0c7824 */ /* 0x000fe200078e0a0c */
[----:B------:R1:W-:Y:S01]  /*28d0*/  @!P3 LDGSTS.E.BYPASS.LTC128B.128 [R11+0x21280], [R22.64] ;  /* 0x21280000160bbfae */ /* 0x0003e2000b901d4a */
[----:B------:R-:W-:Y:S01]  /*28e0*/  IMAD.IADD R18, R13, 0x1, R18 ;  /* 0x000000010d127824 */ /* 0x000fe200078e0212 */
[----:B------:R-:W-:Y:S01]  /*28f0*/  SHF.R.S32.HI R17, RZ, 0x1f, R8 ;  /* 0x0000001fff117819 */ /* 0x000fe20000011408 */
[----:B------:R-:W-:Y:S01]  /*2900*/  IMAD.SHL.U32 R16, R12, 0x10, RZ ;  /* 0x000000100c107824 */ /* 0x000fe200078e00ff */
[----:B------:R-:W-:Y:S01]  /*2910*/  SHF.R.S32.HI R211, RZ, 0x1f, R12 ;  /* 0x0000001fffd37819 */ /* 0x000fe2000001140c */
[----:B------:R-:W-:Y:S01]  /*2920*/  IMAD.SHL.U32 R227, R18, 0x2, RZ ;  /* 0x0000000212e37824 */ /* 0x000fe200078e00ff */
[----:B------:R-:W-:Y:S01]  /*2930*/  LEA.HI R13, R17, R8, RZ, 0x2 ;  /* 0x00000008110d7211 */ /* 0x000fe200078f10ff */
[----:B------:R-:W0:Y:S01]  /*2940*/  LDGDEPBAR ;  /* 0x00000000000079af */ /* 0x000e220000000000 */
[----:B------:R-:W-:-:S02]  /*2950*/  LEA.HI R211, R211, R12, RZ, 0x3 ;  /* 0x0000000cd3d37211 */ /* 0x000fc400078f18ff */
[----:B------:R-:W-:Y:S01]  /*2960*/  LOP3.LUT R9, R13, 0x7ffffffc, RZ, 0xc0, !PT ;  /* 0x7ffffffc0d097812 */ /* 0x000fe200078ec0ff */
[----:B------:R-:W0:Y:S01]  /*2970*/  LDGDEPBAR ;  /* 0x00000000000079af */ /* 0x000e220000000000 */
[C---:B------:R-:W-:Y:S02]  /*2980*/  IADD3 R0, R227.reuse, 0x21480, RZ ;  /* 0x00021480e3007810 */ /* 0x040fe40007ffe0ff */
[----:B------:R-:W-:Y:S01]  /*2990*/  IADD3 R224, R227, 0x215a0, RZ ;  /* 0x000215a0e3e07810 */ /* 0x000fe20007ffe0ff */
[----:B------:R-:W-:Y:S01]  /*29a0*/  IMAD.IADD R8, R8, 0x1, -R9 ;  /* 0x0000000108087824 */ /* 0x000fe200078e0a09 */
[----:B------:R-:W-:Y:S01]  /*29b0*/  @P0 IADD3 R224, R0, 0xe0, RZ ;  /* 0x000000e000e00810 */ /* 0x000fe20007ffe0ff */
[----:B------:R-:W-:Y:S01]  /*29c0*/  IMAD.SHL.U32 R0, R2, 0x8, RZ ;  /* 0x0000000802007824 */ /* 0x000fe200078e00ff */
[----:B------:R-:W-:Y:S01]  /*29d0*/  SEL R9, RZ, 0xffffffff, P1 ;  /* 0xffffffffff097807 */ /* 0x000fe20000800000 */
[----:B------:R-:W-:Y:S01]  /*29e0*/  IMAD R249, R249, 0x4, R8 ;  /* 0x00000004f9f97824 */ /* 0x000fe200078e0208 */
[----:B------:R-:W-:-:S02]  /*29f0*/  LOP3.LUT P0, RZ, R3, 0x2, RZ, 0xc0, !PT ;  /* 0x0000000203ff7812 */ /* 0x000fc4000780c0ff */
[C---:B------:R-:W-:Y:S01]  /*2a00*/  LOP3.LUT P1, RZ, R3.reuse, 0x4, RZ, 0xc0, !PT ;  /* 0x0000000403ff7812 */ /* 0x040fe2000782c0ff */
[----:B------:R-:W-:Y:S01]  /*2a10*/  IMAD.SHL.U32 R3, R3, 0x40, RZ ;  /* 0x0000004003037824 */ /* 0x000fe200078e00ff */
[C---:B------:R-:W-:Y:S01]  /*2a20*/  LOP3.LUT R15, R211.reuse, 0xfffffff8, RZ, 0xc0, !PT ;  /* 0xfffffff8d30f7812 */ /* 0x040fe200078ec0ff */
[----:B------:R-:W-:Y:S01]  /*2a30*/  IMAD.SHL.U32 R211, R211, 0x40, RZ ;  /* 0x00000040d3d37824 */ /* 0x000fe200078e00ff */
[----:B------:R-:W-:Y:S01]  /*2a40*/  LOP3.LUT R16, R16, 0xf0, RZ, 0xc0, !PT ;  /* 0x000000f010107812 */ /* 0x000fe200078ec0ff */
[----:B-1----:R-:W-:Y:S01]  /*2a50*/  IMAD.SHL.U32 R11, R5, 0x20, RZ ;  /* 0x00000020050b7824 */ /* 0x002fe200078e00ff */
[----:B------:R-:W-:Y:S01]  /*2a60*/  LOP3.LUT R3, R3, 0x1c0, RZ, 0xc0, !PT ;  /* 0x000001c003037812 */ /* 0x000fe200078ec0ff */
[----:B------:R-:W-:Y:S01]  /*2a70*/  IMAD.IADD R2, R12, 0x1, -R15 ;  /* 0x000000010c027824 */ /* 0x000fe200078e0a0f */
[----:B------:R-:W-:Y:S01]  /*2a80*/  LEA.HI.SX32 R228, R13, R14, 0x1e ;  /* 0x0000000e0de47211 */ /* 0x000fe200078ff2ff */
[----:B------:R-:W-:Y:S01]  /*2a90*/  IMAD.SHL.U32 R9, R9, 0x2, RZ ;  /* 0x0000000209097824 */ /* 0x000fe200078e00ff */
[----:B------:R-:W-:Y:S01]  /*2aa0*/  SEL R209, R217, 0xfffffff0, !P0 ;  /* 0xfffffff0d9d17807 */ /* 0x000fe20004000000 */
[----:B------:R-:W-:Y:S01]  /*2ab0*/  IMAD.SHL.U32 R249, R249, 0x2, RZ ;  /* 0x00000002f9f97824 */ /* 0x000fe200078e00ff */
[----:B------:R-:W-:-:S02]  /*2ac0*/  LOP3.LUT R10, R3, 0x8, R218, 0xf8, !PT ;  /* 0x00000008030a7812 */ /* 0x000fc400078ef8da */
[----:B------:R-:W-:Y:S02]  /*2ad0*/  LOP3.LUT R11, R11, 0x20, RZ, 0xc0, !PT ;  /* 0x000000200b0b7812 */ /* 0x000fe400078ec0ff */
[----:B------:R-:W-:Y:S02]  /*2ae0*/  LOP3.LUT R13, R3, 0x30, R14, 0xf8, !PT ;  /* 0x00000030030d7812 */ /* 0x000fe400078ef80e */
[----:B------:R-:W-:Y:S02]  /*2af0*/  SEL R207, R215, 0xffffffe0, !P1 ;  /* 0xffffffe0d7cf7807 */ /* 0x000fe40004800000 */
[----:B------:R-:W-:Y:S02]  /*2b00*/  SHF.R.U32.HI R3, RZ, 0x3, R3 ;  /* 0x00000003ff037819 */ /* 0x000fe40000011603 */
[C---:B------:R-:W-:Y:S02]  /*2b10*/  LOP3.LUT P1, RZ, R2.reuse, 0x4, RZ, 0xc0, !PT ;  /* 0x0000000402ff7812 */ /* 0x040fe4000782c0ff */
[C---:B------:R-:W-:Y:S01]  /*2b20*/  LOP3.LUT P0, RZ, R2.reuse, 0x2, RZ, 0xc0, !PT ;  /* 0x0000000202ff7812 */ /* 0x040fe2000780c0ff */
[----:B------:R-:W-:Y:S01]  /*2b30*/  IMAD.SHL.U32 R2, R2, 0x40, RZ ;  /* 0x0000004002027824 */ /* 0x000fe200078e00ff */
[----:B------:R-:W-:-:S02]  /*2b40*/  LOP3.LUT R212, R16, 0x100, R19, 0xf8, !PT ;  /* 0x0000010010d47812 */ /* 0x000fc400078ef813 */
[----:B------:R-:W-:Y:S02]  /*2b50*/  LOP3.LUT R0, R11, 0x18, R0, 0xf8, !PT ;  /* 0x000000180b007812 */ /* 0x000fe400078ef800 */
[----:B------:R-:W-:Y:S02]  /*2b60*/  LOP3.LUT R11, R10, R3, RZ, 0x3c, !PT ;  /* 0x000000030a0b7212 */ /* 0x000fe400078e3cff */
[----:B------:R-:W-:Y:S02]  /*2b70*/  LOP3.LUT R218, R13, 0x8, R218, 0xf8, !PT ;  /* 0x000000080dda7812 */ /* 0x000fe400078ef8da */
[----:B------:R-:W-:Y:S01]  /*2b80*/  SHF.R.U32.HI R13, RZ, 0x3, R212 ;  /* 0x00000003ff0d7819 */ /* 0x000fe200000116d4 */
[----:B------:R-:W-:Y:S01]  /*2b90*/  IMAD R216, R216, 0x200, R11 ;  /* 0x00000200d8d87824 */ /* 0x000fe200078e020b */
[----:B------:R-:W-:Y:S02]  /*2ba0*/  LOP3.LUT R2, R2, 0x1c0, RZ, 0xc0, !PT ;  /* 0x000001c002027812 */ /* 0x000fe400078ec0ff */
[----:B------:R-:W-:Y:S01]  /*2bb0*/  LOP3.LUT R13, R13, 0x38, RZ, 0xc0, !PT ;  /* 0x000000380d0d7812 */ /* 0x000fe200078ec0ff */
[----:B------:R-:W-:Y:S01]  /*2bc0*/  IMAD.SHL.U32 R216, R216, 0x2, RZ ;  /* 0x00000002d8d87824 */ /* 0x000fe200078e00ff */
[----:B------:R-:W-:-:S02]  /*2bd0*/  LOP3.LUT R211, R211, 0xfffffe00, RZ, 0xc0, !PT ;  /* 0xfffffe00d3d37812 */ /* 0x000fc400078ec0ff */
[----:B------:R-:W-:Y:S01]  /*2be0*/  SHF.R.U32.HI R11, RZ, 0x3, R2 ;  /* 0x00000003ff0b7819 */ /* 0x000fe20000011602 */
[----:B------:R-:W-:Y:S01]  /*2bf0*/  IMAD R209, R209, 0x2, R216 ;  /* 0x00000002d1d17824 */ /* 0x000fe200078e02d8 */
        /* <DEDUP_REMOVED lines=8> */
[----:B------:R-:W-:Y:S01]  /*2c80*/  LOP3.LUT R213, R16, R213, RZ, 0xfc, !PT ;  /* 0x000000d510d57212 */ /* 0x000fe200078efcff */
[----:B------:R-:W-:Y:S01]  /*2c90*/  IMAD.IADD R220, R3, 0x1, R220 ;  /* 0x0000000103dc7824 */ /* 0x000fe200078e02dc */
[----:B------:R-:W-:Y:S01]  /*2ca0*/  SEL R217, R217, 0xfffffff0, !P0 ;  /* 0xfffffff0d9d97807 */ /* 0x000fe20004000000 */
[----:B------:R-:W-:Y:S01]  /*2cb0*/  IMAD R218, R5, 0x200, R218 ;  /* 0x0000020005da7824 */ /* 0x000fe200078e02da */
[----:B------:R-:W-:Y:S01]  /*2cc0*/  LOP3.LUT R213, R213, 0x18, R12, 0x78, !PT ;  /* 0x00000018d5d57812 */ /* 0x000fe200078e780c */
        /* <DEDUP_REMOVED lines=8> */
[----:B------:R-:W-:Y:S01]  /*2d50*/  IMAD.IADD R210, R220, 0x1, R217 ;  /* 0x00000001dcd27824 */ /* 0x000fe200078e02d9 */
[----:B------:R-:W-:Y:S01]  /*2d60*/  LOP3.LUT R9, R9, 0x2, R6, 0xe2, !PT ;  /* 0x0000000209097812 */ /* 0x000fe200078ee206 */
[----:B------:R-:W-:Y:S01]  /*2d70*/  IMAD R214, R215, 0x2, R214 ;  /* 0x00000002d7d67824 */ /* 0x000fe200078e02d6 */
[----:B------:R-:W-:Y:S01]  /*2d80*/  LOP3.LUT R211, R0, R211, RZ, 0xfc, !PT ;  /* 0x000000d300d37212 */ /* 0x000fe200078efcff */
[----:B------:R-:W-:Y:S01]  /*2d90*/  IMAD R206, R206, 0x2, R213 ;  /* 0x00000002cece7824 */ /* 0x000fe200078e02d5 */
[----:B------:R-:W-:Y:S01]  /*2da0*/  LOP3.LUT R226, R9, R226, RZ, 0xfc, !PT ;  /* 0x000000e209e27212 */ /* 0x000fe200078efcff */
[----:B------:R-:W-:Y:S01]  /*2db0*/  IMAD.IADD R215, R220, 0x1, R215 ;  /* 0x00000001dcd77824 */ /* 0x000fe200078e02d7 */
[----:B------:R-:W-:Y:S01]  /*2dc0*/  LEA R212, R212, 0x23c80, 0x1 ;  /* 0x00023c80d4d47811 */ /* 0x000fe200078e08ff */
[----:B------:R-:W-:Y:S01]  /*2dd0*/  IMAD.IADD R0, R204, 0x1, R205 ;  /* 0x00000001cc007824 */ /* 0x000fe200078e02cd */
[----:B--2---:R-:W-:-:S02]  /*2de0*/  LEA R211, R211, 0x80, 0x1 ;  /* 0x00000080d3d37811 */ /* 0x004fc400078e08ff */
.L_x_1270:
[----:B------:R-:W-:Y:S04]  /*2df0*/  DEPBAR.LE SB0, 0x1 ;  /* 0x000080400000791a */ /* 0x000fe80000000000 */
[----:B------:R-:W-:Y:S01]  /*2e00*/  BAR.SYNC.DEFER_BLOCKING 0x0 ;  /* 0x0000000000007b1d */ /* 0x000fe20000010000 */
[----:B------:R-:W-:Y:S01]  /*2e10*/  MOV R3, UR4 ;  /* 0x0000000400037c02 */ /* 0x000fe20008000f00 */
[----:B------:R-:W-:Y:S01]  /*2e20*/  IMAD.U32 R104, RZ, RZ, UR4 ;  /* 0x00000004ff687e24 */ /* 0x000fe2000f8e00ff */
[----:B------:R-:W-:Y:S02]  /*2e30*/  MOV R42, UR4 ;  /* 0x00000004002a7c02 */ /* 0x000fe40008000f00 */
[----:B------:R-:W-:Y:S01]  /*2e40*/  IADD3 R248, R252, 0x1, RZ ;  /* 0x00000001fcf87810 */ /* 0x000fe20007ffe0ff */
[----:B------:R-:W-:Y:S02]  /*2e50*/  IMAD R3, R3, 0x3000, R220 ;  /* 0x0000300003037824 */ /* 0x000fe400078e02dc */
[----:B------:R-:W-:Y:S01]  /*2e60*/  IMAD R42, R42, 0x3000, R217 ;  /* 0x000030002a2a7824 */ /* 0x000fe200078e02d9 */
[----:B------:R-:W-:Y:S01]  /*2e70*/  ISETP.GE.AND P3, PT, R248, R222, PT ;  /* 0x000000def800720c */ /* 0x000fe20003f66270 */
[----:B------:R-:W-:Y:S02]  /*2e80*/  IMAD.SHL.U32 R174, R3, 0x2, RZ ;  /* 0x0000000203ae7824 */ /* 0x000fe400078e00ff */
[--C-:B------:R-:W-:Y:S02]  /*2e90*/  IMAD.IADD R37, R220, 0x1, R42.reuse ;  /* 0x00000001dc257824 */ /* 0x100fe400078e022a */
[----:B------:R-:W-:Y:S02]  /*2ea0*/  IMAD R43, R104, 0x3000, R215 ;  /* 0x00003000682b7824 */ /* 0x000fe400078e02d7 */
        /* <DEDUP_REMOVED lines=158> */
[----:B--2-4-:R-:W-:Y:S01]  /*3890*/  ISETP.GT.AND P1, PT, R223, 0xf, PT ;  /* 0x0000000fdf00780c */ /* 0x014fe20003f24270 */
[----:B------:R-:W-:Y:S01]  /*38a0*/  IMAD.WIDE.U32 R26, R248, c[0x0][0x178], RZ ;  /* 0x00005e00f81a7a25 */ /* 0x000fe200078e00ff */
[----:B------:R-:W-:Y:S03]  /*38b0*/  SHF.R.S32.HI R25, RZ, 0x1f, R248 ;  /* 0x0000001fff197819 */ /* 0x000fe600000114f8 */
[----:B------:R-:W-:Y:S02]  /*38c0*/  IMAD.SHL.U32 R31, R26, 0x40, RZ ;  /* 0x000000401a1f7824 */ /* 0x000fe400078e00ff */
[----:B------:R-:W-:Y:S02]  /*38d0*/  IMAD R25, R25, c[0x0][0x178], RZ ;  /* 0x00005e0019197a24 */ /* 0x000fe400078e02ff */
[C---:B------:R-:W-:Y:S01]  /*38e0*/  IMAD R30, R248.reuse, -0x40, R230 ;  /* 0xffffffc0f81e7824 */ /* 0x040fe200078e02e6 */
[----:B------:R-:W-:Y:S01]  /*38f0*/  IADD3 R24, P2, R31, R238, RZ ;  /* 0x000000ee1f187210 */ /* 0x000fe20007f5e0ff */
[----:B------:R-:W-:Y:S02]  /*3900*/  IMAD R25, R248, c[0x0][0x17c], R25 ;  /* 0x00005f00f8197a24 */ /* 0x000fe400078e0219 */
[----:B------:R-:W-:Y:S01]  /*3910*/  @!P1 LEA R28, R252, 0x40, 0x6 ;  /* 0x00000040fc1c9811 */ /* 0x000fe200078e30ff */
[----:B------:R-:W-:Y:S02]  /*3920*/  IMAD.IADD R30, R30, 0x1, -R229 ;  /* 0x000000011e1e7824 */ /* 0x000fe400078e0ae5 */
[----:B------:R-:W-:Y:S01]  /*3930*/  IMAD.IADD R25, R27, 0x1, R25 ;  /* 0x000000011b197824 */ /* 0x000fe200078e0219 */
[C---:B------:R-:W-:Y:S04]  /*3940*/  @!P1 IADD3 R29, P0, R28.reuse, R244, RZ ;  /* 0x000000f41c1d9210 */ /* 0x040fe80007f1e0ff */
[----:B------:R-:W-:Y:S02]  /*3950*/  @!P1 LEA.HI.X.SX32 R28, R28, R221, 0x1, P0 ;  /* 0x000000dd1c1c9211 */ /* 0x000fe400000f0eff */
[----:B------:R-:W-:Y:S02]  /*3960*/  IADD3 R27, P1, P0, R238, UR9, R31 ;  /* 0x00000009ee1b7c10 */ /* 0x000fe4000f83e01f */
[----:B------:R-:W-:Y:S04]  /*3970*/  SHF.L.U64.HI R25, R26, 0x6, R25 ;  /* 0x000000061a197819 */ /* 0x000fe80000010219 */
[----:B------:R-:W-:Y:S01]  /*3980*/  IADD3.X R26, R251, UR8, R25, P1, P0 ;  /* 0x00000008fb1a7c10 */ /* 0x000fe20008fe0419 */
[----:B------:R-:W-:Y:S01]  /*3990*/  IMAD.X R25, R25, 0x1, R251, P2 ;  /* 0x0000000119197824 */ /* 0x000fe200010e06fb */
[----:B------:R-:W-:Y:S02]  /*39a0*/  ISETP.GT.AND P1, PT, R223, 0xf, PT ;  /* 0x0000000fdf00780c */ /* 0x000fe40003f24270 */
[----:B------:R-:W-:Y:S11]  /*39b0*/  ISETP.LT.OR P2, PT, R30, 0x21, !P4 ;  /* 0x000000211e00780c */ /* 0x000ff60006741670 */
[C---:B------:R-:W-:Y:S04]  /*39c0*/  @!P1 LEA R34, P0, R29.reuse, c[0x0][0x258], 0x2 ;  /* 0x000096001d229a11 */ /* 0x040fe800078010ff */
[----:B------:R-:W-:Y:S02]  /*39d0*/  @!P1 LEA.HI.X R35, R29, c[0x0][0x25c], R28, 0x2, P0 ;  /* 0x000097001d239a11 */ /* 0x000fe400000f141c */
[C---:B------:R-:W-:Y:S02]  /*39e0*/  LEA R28, P0, R27.reuse, c[0x0][0x160], 0x1 ;  /* 0x000058001b1c7a11 */ /* 0x040fe400078008ff */
[----:B------:R-:W-:Y:S02]  /*39f0*/  LEA R36, P1, R24, c[0x0][0x160], 0x1 ;  /* 0x0000580018247a11 */ /* 0x000fe400078208ff */
[----:B------:R-:W-:Y:S01]  /*3a00*/  LEA.HI.X R29, R27, c[0x0][0x164], R26, 0x1, P0 ;  /* 0x000059001b1d7a11 */ /* 0x000fe200000f0c1a */
[----:B------:R-:W-:Y:S01]  /*3a10*/  IMAD.SHL.U32 R27, R223, 0x4, RZ ;  /* 0x00000004df1b7824 */ /* 0x000fe200078e00ff */
[----:B------:R-:W-:Y:S02]  /*3a20*/  ISETP.LT.OR P0, PT, R30, 0x1, !P4 ;  /* 0x000000011e00780c */ /* 0x000fe40006701670 */
[----:B------:R-:W-:Y:S01]  /*3a30*/  LEA.HI.X R37, R24, c[0x0][0x164], R25, 0x1, P1 ;  /* 0x0000590018257a11 */ /* 0x000fe200008f0c19 */
[----:B------:R-:W-:Y:S01]  /*3a40*/  IMAD.U32 R24, RZ, RZ, UR13 ;  /* 0x0000000dff187e24 */ /* 0x000fe2000f8e00ff */
[----:B------:R-:W-:Y:S02]  /*3a50*/  IADD3 R25, R225, 0xf080, RZ ;  /* 0x0000f080e1197810 */ /* 0x000fe40007ffe0ff */
[----:B------:R-:W-:Y:S03]  /*3a60*/  ISETP.LT.OR P1, PT, R30, 0x1, !P6 ;  /* 0x000000011e00780c */ /* 0x000fe60007721670 */
        /* <DEDUP_REMOVED lines=9> */
[----:B------:R-:W-:Y:S03]  /*3b00*/  ISETP.LT.OR P0, PT, R30, 0x21, !P5 ;  /* 0x000000211e00780c */ /* 0x000fe60006f01670 */
[----:B------:R2:W-:Y:S01]  /*3b10*/  LDGSTS.E.BYPASS.LTC128B.128 [R25+0x1000], [R28.64], !P2 ;  /* 0x010000001c197fae */ /* 0x0005e2000d101d4a */
[----:B------:R-:W-:Y:S03]  /*3b20*/  ISETP.GT.AND P2, PT, R223, 0xf, PT ;  /* 0x0000000fdf00780c */ /* 0x000fe60003f44270 */
[----:B------:R2:W-:Y:S06]  /*3b30*/  LDGSTS.E.BYPASS.LTC128B.128 [R25+0x3000], [R28.64+0x80], !P1 ;  /* 0x030000801c197fae */ /* 0x0005ec000c901d4a */
[----:B------:R2:W-:Y:S04]  /*3b40*/  LDGSTS.E.BYPASS.LTC128B.128 [R25+0x5000], [R28.64+0x100], !P0 ;  /* 0x050001001c197fae */ /* 0x0005e8000c101d4a */
[----:B------:R-:W-:Y:S04]  /*3b50*/  @!P2 IMAD R24, R24, 0x40, R27 ;  /* 0x000000401818a824 */ /* 0x000fe800078e021b */
[----:B------:R-:W-:Y:S05]  /*3b60*/  @!P2 IMAD.SHL.U32 R31, R24, 0x4, RZ ;  /* 0x00000004181fa824 */ /* 0x000fea00078e00ff */
[----:B------:R2:W-:Y:S02]  /*3b70*/  @!P2 LDGSTS.E.BYPASS.LTC128B.128 [R31+0x21080], [R34.64] ;  /* 0x21080000221fafae */ /* 0x0005e4000b901d4a */
.L_x_1268:
[C---:B-12-4-:R-:W-:Y:S01]  /*3b80*/  HMMA.16816.F32.BF16 R24, R104.reuse, R2, RZ ;  /* 0x000000026818723c */ /* 0x056fe200000418ff */
[----:B------:R-:W-:Y:S03]  /*3b90*/  LDSM.16.M88.2 R2, [R208+0x7880] ;  /* 0x00788000d002783b */ /* 0x000fe60000000100 */
[----:B------:R-:W-:Y:S01]  /*3ba0*/  IMAD.IADD R188, R205, 0x1, R214 ;  /* 0x00000001cdbc7824 */ /* 0x000fe200078e02d6 */
[----:B------:R-:W0:Y:S03]  /*3bb0*/  LDGDEPBAR ;  /* 0x00000000000079af */ /* 0x000e260000000000 */
[C---:B------:R-:W-:Y:S08]  /*3bc0*/  HMMA.16816.F32.BF16 R28, R104.reuse, R108, RZ ;  /* 0x0000006c681c723c */ /* 0x040ff000000418ff */
[C---:B------:R-:W-:Y:S08]  /*3bd0*/  HMMA.16816.F32.BF16 R32, R104.reuse, R32, RZ ;  /* 0x000000206820723c */ /* 0x040ff000000418ff */
        /* <DEDUP_REMOVED lines=8> */
[C---:B------:R-:W-:Y:S08]  /*3c60*/  HMMA.16816.F32.BF16 R28, R176.reuse, R180, R28 ;  /* 0x000000b4b01c723c */ /* 0x040ff0000004181c */
[C---:B------:R-:W-:Y:S01]  /*3c70*/  HMMA.16816.F32.BF16 R32, R176.reuse, R182, R32 ;  /* 0x000000b6b020723c */ /* 0x040fe20000041820 */
[----:B------:R-:W-:Y:S07]  /*3c80*/  LDSM.16.M88.4 R180, [R188] ;  /* 0x00000000bcb4783b */ /* 0x000fee0000000200 */
[C---:B------:R-:W-:Y:S01]  /*3c90*/  HMMA.16816.F32.BF16 R36, R176.reuse, R184, R36 ;  /* 0x000000b8b024723c */ /* 0x040fe20000041824 */
[----:B------:R-:W3:Y:S07]  /*3ca0*/  LDSM.16.M88.2 R184, [R207+0x7880] ;  /* 0x00788000cfb8783b */ /* 0x000eee0000000100 */
[----:B------:R-:W-:Y:S01]  /*3cb0*/  HMMA.16816.F32.BF16 R40, R176, R186, R40 ;  /* 0x000000bab028723c */ /* 0x000fe20000041828 */
[----:B------:R-:W-:Y:S07]  /*3cc0*/  LDSM.16.M88.2 R176, [R216+0xa880] ;  /* 0x00a88000d8b0783b */ /* 0x000fee0000000100 */
[C---:B-1----:R-:W-:Y:S01]  /*3cd0*/  HMMA.16816.F32.BF16 R24, R108.reuse, R2, R24 ;  /* 0x000000026c18723c */ /* 0x042fe20000041818 */
[----:B------:R-:W1:Y:S07]  /*3ce0*/  LDSM.16.M88.2 R2, [R207+0x8080] ;  /* 0x00808000cf02783b */ /* 0x000e6e0000000100 */
[C---:B--2---:R-:W-:Y:S01]  /*3cf0*/  HMMA.16816.F32.BF16 R28, R108.reuse, R104, R28 ;  /* 0x000000686c1c723c */ /* 0x044fe2000004181c */
[----:B------:R-:W2:Y:S07]  /*3d00*/  LDSM.16.M88.2 R104, [R207+0x8880] ;  /* 0x00888000cf68783b */ /* 0x000eae0000000100 */
[C---:B----4-:R-:W-:Y:S01]  /*3d10*/  HMMA.16816.F32.BF16 R32, R108.reuse, R106, R32 ;  /* 0x0000006a6c20723c */ /* 0x050fe20000041820 */
[----:B------:R-:W4:Y:S07]  /*3d20*/  LDSM.16.M88.2 R106, [R207+0x9080] ;  /* 0x00908000cf6a783b */ /* 0x000f2e0000000100 */
[C---:B-----5:R-:W-:Y:S08]  /*3d30*/  HMMA.16816.F32.BF16 R36, R108.reuse, R172, R36 ;  /* 0x000000ac6c24723c */ /* 0x060ff00000041824 */
[----:B---3--:R-:W-:Y:S01]  /*3d40*/  HMMA.16816.F32.BF16 R40, R108, R174, R40 ;  /* 0x000000ae6c28723c */ /* 0x008fe20000041828 */
[----:B------:R-:W3:Y:S04]  /*3d50*/  LDSM.16.M88.2 R108, [R207+0x9880] ;  /* 0x00988000cf6c783b */ /* 0x000ee80000000100 */
[----:B------:R-:W-:Y:S03]  /*3d60*/  LDSM.16.M88.2 R110, [R216+0xa080] ;  /* 0x00a08000d86e783b */ /* 0x000fe60000000100 */
[C---:B------:R-:W-:Y:S01]  /*3d70*/  HMMA.16816.F32.BF16 R24, R180.reuse, R184, R24 ;  /* 0x000000b8b418723c */ /* 0x040fe20000041818 */
[----:B------:R-:W5:Y:S07]  /*3d80*/  LDSM.16.M88.4 R172, [R204+0x1d080] ;  /* 0x01d08000ccac783b */ /* 0x000f6e0000000200 */
[C---:B-1----:R-:W-:Y:S01]  /*3d90*/  HMMA.16816.F32.BF16 R28, R180.reuse, R2, R28 ;  /* 0x00000002b41c723c */ /* 0x042fe2000004181c */
[----:B------:R-:W1:Y:S07]  /*3da0*/  LDSM.16.M88.2 R2, [R216+0xb080] ;  /* 0x00b08000d802783b */ /* 0x000e6e0000000100 */
[C---:B--2---:R-:W-:Y:S01]  /*3db0*/  HMMA.16816.F32.BF16 R32, R180.reuse, R104, R32 ;  /* 0x00000068b420723c */ /* 0x044fe20000041820 */
[----:B------:R-:W2:Y:S07]  /*3dc0*/  LDSM.16.M88.2 R104, [R216+0xb880] ;  /* 0x00b88000d868783b */ /* 0x000eae0000000100 */
[C---:B----4-:R-:W-:Y:S01]  /*3dd0*/  HMMA.16816.F32.BF16 R36, R180.reuse, R106, R36 ;  /* 0x0000006ab424723c */ /* 0x050fe20000041824 */
[----:B------:R-:W4:Y:S07]  /*3de0*/  LDSM.16.M88.2 R106, [R216+0xc080] ;  /* 0x00c08000d86a783b */ /* 0x000f2e0000000100 */
[----:B---3--:R-:W-:Y:S01]  /*3df0*/  HMMA.16816.F32.BF16 R40, R180, R108, R40 ;  /* 0x0000006cb428723c */ /* 0x008fe20000041828 */
[----:B------:R-:W-:Y:S04]  /*3e00*/  LDSM.16.M88.2 R108, [R209+0xa080] ;  /* 0x00a08000d16c783b */ /* 0x000fe80000000100 */
[----:B------:R-:W3:Y:S03]  /*3e10*/  LDSM.16.M88.4 R180, [R0+0x1d080] ;  /* 0x01d0800000b4783b */ /* 0x000ee60000000200 */
        /* <DEDUP_REMOVED lines=8> */
[----:B----4-:R-:W-:Y:S01]  /*3ea0*/  HMMA.16816.F32.BF16 R40, R172, R106, R40 ;  /* 0x0000006aac28723c */ /* 0x010fe20000041828 */
[----:B------:R-:W4:Y:S04]  /*3eb0*/  LDSM.16.M88.2 R106, [R209+0xc080] ;  /* 0x00c08000d16a783b */ /* 0x000f280000000100 */
[----:B------:R-:W-:Y:S03]  /*3ec0*/  LDSM.16.M88.4 R172, [R214+0x2000] ;  /* 0x00200000d6ac783b */ /* 0x000fe60000000200 */
[C---:B---3--:R-:W-:Y:S01]  /*3ed0*/  HMMA.16816.F32.BF16 R24, R180.reuse, R108, R24 ;  /* 0x0000006cb418723c */ /* 0x048fe20000041818 */
[----:B------:R-:W3:Y:S07]  /*3ee0*/  LDSM.16.M88.2 R108, [R208+0xa080] ;  /* 0x00a08000d06c783b */ /* 0x000eee0000000100 */
[C---:B-----5:R-:W-:Y:S01]  /*3ef0*/  HMMA.16816.F32.BF16 R28, R180.reuse, R110, R28 ;  /* 0x0000006eb41c723c */ /* 0x060fe2000004181c */
[----:B------:R-:W5:Y:S07]  /*3f00*/  LDSM.16.M88.2 R110, [R208+0xa880] ;  /* 0x00a88000d06e783b */ /* 0x000f6e0000000100 */
[C---:B-1----:R-:W-:Y:S01]  /*3f10*/  HMMA.16816.F32.BF16 R32, R180.reuse, R2, R32 ;  /* 0x00000002b420723c */ /* 0x042fe20000041820 */
[----:B------:R-:W1:Y:S07]  /*3f20*/  LDSM.16.M88.2 R2, [R208+0xb080] ;  /* 0x00b08000d002783b */ /* 0x000e6e0000000100 */
[C---:B--2---:R-:W-:Y:S01]  /*3f30*/  HMMA.16816.F32.BF16 R36, R180.reuse, R104, R36 ;  /* 0x00000068b424723c */ /* 0x044fe20000041824 */
[----:B------:R-:W2:Y:S07]  /*3f40*/  LDSM.16.M88.2 R104, [R208+0xb880] ;  /* 0x00b88000d068783b */ /* 0x000eae0000000100 */
[----:B----4-:R-:W-:Y:S01]  /*3f50*/  HMMA.16816.F32.BF16 R40, R180, R106, R40 ;  /* 0x0000006ab428723c */ /* 0x010fe20000041828 */
[----:B------:R-:W4:Y:S04]  /*3f60*/  LDSM.16.M88.2 R106, [R208+0xc080] ;  /* 0x00c08000d06a783b */ /* 0x000f280000000100 */
[----:B------:R-:W-:Y:S02]  /*3f70*/  LDSM.16.M88.2 R180, [R207+0xb880] ;  /* 0x00b88000cfb4783b */ /* 0x000fe40000000100 */
[----:B------:R-:W-:Y:S01]  /*3f80*/  IMAD.IADD R182, R240, 0x1, -R249 ;  /* 0x00000001f0b67824 */ /* 0x000fe200078e0af9 */
[C---:B---3--:R-:W-:Y:S01]  /*3f90*/  HMMA.16816.F32.BF16 R24, R172.reuse, R108, R24 ;  /* 0x0000006cac18723c */ /* 0x048fe20000041818 */
[----:B------:R-:W3:Y:S04]  /*3fa0*/  LDSM.16.M88.2 R108, [R207+0xa080] ;  /* 0x00a08000cf6c783b */ /* 0x000ee80000000100 */
[----:B------:R-:W-:Y:S03]  /*3fb0*/  IMAD R183, R252, 0x40, R240 ;  /* 0x00000040fcb77824 */ /* 0x000fe600078e02f0 */
[C---:B-----5:R-:W-:Y:S01]  /*3fc0*/  HMMA.16816.F32.BF16 R28, R172.reuse, R110, R28 ;  /* 0x0000006eac1c723c */ /* 0x060fe2000004181c */
[----:B------:R-:W5:Y:S03]  /*3fd0*/  LDSM.16.M88.2 R110, [R207+0xa880] ;  /* 0x00a88000cf6e783b */ /* 0x000f660000000100 */
[----:B------:R-:W-:Y:S04]  /*3fe0*/  IADD3 R183, -R230, 0x1, R183 ;  /* 0x00000001e6b77810 */ /* 0x000fe80007ffe1b7 */
[----:B------:R-:W-:Y:S01]  /*3ff0*/  IADD3 R183, -R249, R228, R183 ;  /* 0x000000e4f9b77210 */ /* 0x000fe20007ffe1b7 */
[C---:B-1----:R-:W-:Y:S01]  /*4000*/  HMMA.16816.F32.BF16 R32, R172.reuse, R2, R32 ;  /* 0x00000002ac20723c */ /* 0x042fe20000041820 */
[----:B------:R-:W1:Y:S02]  /*4010*/  LDSM.16.M88.2 R2, [R207+0xb080] ;  /* 0x00b08000cf02783b */ /* 0x000e640000000100 */
[----:B------:R-:W-:Y:S02]  /*4020*/  IMNMX R184, R182, R183, PT ;  /* 0x000000b7b6b87217 */ /* 0x000fe40003800200 */
[----:B------:R-:W-:Y:S02]  /*4030*/  IADD3 R183, R183, 0x8, RZ ;  /* 0x00000008b7b77810 */ /* 0x000fe40007ffe0ff */
[----:B------:R-:W-:Y:S01]  /*4040*/  ISETP.GT.AND P0, PT, R184, RZ, PT ;  /* 0x000000ffb800720c */ /* 0x000fe20003f04270 */
[C---:B--2---:R-:W-:Y:S01]  /*4050*/  HMMA.16816.F32.BF16 R36, R172.reuse, R104, R36 ;  /* 0x00000068ac24723c */ /* 0x044fe20000041824 */
[----:B------:R-:W2:Y:S03]  /*4060*/  LDSM.16.M88.2 R104, [R207+0xc080] ;  /* 0x00c08000cf68783b */ /* 0x000ea60000000100 */
[----:B------:R-:W-:Y:S04]  /*4070*/  IMNMX R182, R182, R183, PT ;  /* 0x000000b7b6b67217 */ /* 0x000fe80003800200 */
[----:B----4-:R-:W-:Y:S01]  /*4080*/  HMMA.16816.F32.BF16 R40, R172, R106, R40 ;  /* 0x0000006aac28723c */ /* 0x010fe20000041828 */
[----:B------:R-:W-:Y:S02]  /*4090*/  LDSM.16.M88.2 R106, [R216+0xc880] ;  /* 0x00c88000d86a783b */ /* 0x000fe40000000100 */
[C---:B------:R-:W-:Y:S02]  /*40a0*/  ISETP.GT.AND P2, PT, R182.reuse, 0x31, PT ;  /* 0x00000031b600780c */ /* 0x040fe40003f44270 */
[----:B------:R-:W4:Y:S01]  /*40b0*/  LDSM.16.M88.4 R172, [R204+0x1f080] ;  /* 0x01f08000ccac783b */ /* 0x000f220000000200 */
[----:B------:R-:W-:Y:S02]  /*40c0*/  ISETP.GT.AND P1, PT, R182, 0x40, PT ;  /* 0x00000040b600780c */ /* 0x000fe40003f24270 */
[C---:B---3--:R-:W-:Y:S01]  /*40d0*/  HMMA.16816.F32.BF16 R24, R176.reuse, R108, R24 ;  /* 0x0000006cb018723c */ /* 0x048fe20000041818 */
[----:B------:R-:W3:Y:S04]  /*40e0*/  LDSM.16.M88.2 R108, [R216+0xd080] ;  /* 0x00d08000d86c783b */ /* 0x000ee80000000100 */
[----:B------:R-:W-:Y:S03]  /*40f0*/  FSEL R22, R22, -INF , P1 ;  /* 0xff80000016167808 */ /* 0x000fe60000800000 */
[C---:B-----5:R-:W-:Y:S01]  /*4100*/  HMMA.16816.F32.BF16 R28, R176.reuse, R110, R28 ;  /* 0x0000006eb01c723c */ /* 0x060fe2000004181c */
[----:B------:R-:W5:Y:S03]  /*4110*/  LDSM.16.M88.2 R110, [R216+0xd880] ;  /* 0x00d88000d86e783b */ /* 0x000f660000000100 */
[--C-:B------:R-:W-:Y:S04]  /*4120*/  FFMA.FTZ R22, R22, c[0x0][0x29c], -R189.reuse ;  /* 0x0000a70016167a23 */ /* 0x100fe800000108bd */
[C---:B-1----:R-:W-:Y:S01]  /*4130*/  HMMA.16816.F32.BF16 R32, R176.reuse, R2, R32 ;  /* 0x00000002b020723c */ /* 0x042fe20000041820 */
[----:B------:R-:W1:Y:S01]  /*4140*/  LDSM.16.M88.2 R2, [R216+0xe080] ;  /* 0x00e08000d802783b */ /* 0x000e620000000100 */
[----:B------:R-:W-:Y:S06]  /*4150*/  MUFU.EX2 R22, R22 ;  /* 0x0000001600167308 */ /* 0x000fec0000000800 */
[C---:B------:R-:W-:Y:S07]  /*4160*/  HMMA.16816.F32.BF16 R36, R176.reuse, R180, R36 ;  /* 0x000000b4b024723c */ /* 0x040fee0000041824 */
[----:B------:R-:W-:Y:S01]  /*4170*/  FSEL R181, R4, -INF , P0 ;  /* 0xff80000004b57808 */ /* 0x000fe20000000000 */
[----:B--2---:R-:W-:Y:S01]  /*4180*/  HMMA.16816.F32.BF16 R40, R176, R104, R40 ;  /* 0x00000068b028723c */ /* 0x004fe20000041828 */
[----:B------:R-:W2:Y:S02]  /*4190*/  LDSM.16.M88.2 R104, [R216+0xe880] ;  /* 0x00e88000d868783b */ /* 0x000ea40000000100 */
[C---:B------:R-:W-:Y:S01]  /*41a0*/  ISETP.GT.AND P0, PT, R184.reuse, 0x1, PT ;  /* 0x00000001b800780c */ /* 0x040fe20003f04270 */
[--C-:B------:R-:W-:Y:S01]  /*41b0*/  FFMA.FTZ R180, R181, c[0x0][0x29c], -R190.reuse ;  /* 0x0000a700b5b47a23 */ /* 0x100fe200000108be */
[----:B------:R-:W-:Y:S02]  /*41c0*/  LDSM.16.M88.4 R176, [R0+0x1f080] ;  /* 0x01f0800000b0783b */ /* 0x000fe40000000200 */
[----:B------:R-:W-:Y:S01]  /*41d0*/  FSEL R5, R5, -INF , P0 ;  /* 0xff80000005057808 */ /* 0x000fe20000000000 */
[C---:B----4-:R-:W-:Y:S01]  /*41e0*/  HMMA.16816.F32.BF16 R24, R172.reuse, R106, R24 ;  /* 0x0000006aac18723c */ /* 0x050fe20000041818 */
[----:B------:R-:W4:Y:S01]  /*41f0*/  LDSM.16.M88.2 R106, [R209+0xc880] ;  /* 0x00c88000d16a783b */ /* 0x000f220000000100 */
[----:B------:R-:W-:Y:S03]  /*4200*/  MUFU.EX2 R180, R180 ;  /* 0x000000b400b47308 */ /* 0x000fe60000000800 */
[--C-:B------:R-:W-:Y:S01]  /*4210*/  FFMA.FTZ R181, R5, c[0x0][0x29c], -R190.reuse ;  /* 0x0000a70005b57a23 */ /* 0x100fe200000108be */
[----:B------:R-:W-:Y:S01]  /*4220*/  ISETP.GT.AND P0, PT, R184, 0x10, PT ;  /* 0x00000010b800780c */ /* 0x000fe20003f04270 */
[----:B------:R-:W-:Y:S01]  /*4230*/  LDSM.16.M88.2 R4, [R209+0xe080] ;  /* 0x00e08000d104783b */ /* 0x000fe20000000100 */
[C---:B---3--:R-:W-:Y:S03]  /*4240*/  HMMA.16816.F32.BF16 R28, R172.reuse, R108, R28 ;  /* 0x0000006cac1c723c */ /* 0x048fe6000004181c */
[----:B------:R-:W3:Y:S01]  /*4250*/  LDSM.16.M88.2 R108, [R209+0xd080] ;  /* 0x00d08000d16c783b */ /* 0x000ee20000000100 */
[----:B------:R-:W-:Y:S04]  /*4260*/  MUFU.EX2 R181, R181 ;  /* 0x000000b500b57308 */ /* 0x000fe80000000800 */
[C---:B-----5:R-:W-:Y:S07]  /*4270*/  HMMA.16816.F32.BF16 R32, R172.reuse, R110, R32 ;  /* 0x0000006eac20723c */ /* 0x060fee0000041820 */
[----:B------:R-:W-:Y:S01]  /*4280*/  FSEL R111, R8, -INF , P0 ;  /* 0xff800000086f7808 */ /* 0x000fe20000000000 */
[C---:B-1----:R-:W-:Y:S01]  /*4290*/  HMMA.16816.F32.BF16 R36, R172.reuse, R2, R36 ;  /* 0x00000002ac24723c */ /* 0x042fe20000041824 */
[----:B------:R-:W1:Y:S02]  /*42a0*/  LDSM.16.M88.2 R2, [R209+0xd880] ;  /* 0x00d88000d102783b */ /* 0x000e640000000100 */
[C---:B------:R-:W-:Y:S05]  /*42b0*/  ISETP.GT.AND P0, PT, R184.reuse, 0x11, PT ;  /* 0x00000011b800780c */ /* 0x040fea0003f04270 */
[----:B--2---:R-:W-:Y:S07]  /*42c0*/  HMMA.16816.F32.BF16 R40, R172, R104, R40 ;  /* 0x00000068ac28723c */ /* 0x004fee0000041828 */
[--C-:B------:R-:W-:Y:S01]  /*42d0*/  FFMA.FTZ R172, R111, c[0x0][0x29c], -R190.reuse ;  /* 0x0000a7006fac7a23 */ /* 0x100fe200000108be */
[C---:B----4-:R-:W-:Y:S01]  /*42e0*/  HMMA.16816.F32.BF16 R24, R176.reuse, R106, R24 ;  /* 0x0000006ab018723c */ /* 0x050fe20000041818 */
[----:B------:R-:W-:Y:S04]  /*42f0*/  LDSM.16.M88.4 R104, [R214+0x4000] ;  /* 0x00400000d668783b */ /* 0x000fe80000000200 */
[----:B------:R-:W-:Y:S01]  /*4300*/  FSEL R111, R9, -INF , P0 ;  /* 0xff800000096f7808 */ /* 0x000fe20000000000 */
[----:B------:R-:W-:Y:S01]  /*4310*/  MUFU.EX2 R172, R172 ;  /* 0x000000ac00ac7308 */ /* 0x000fe20000000800 */
[----:B------:R-:W2:Y:S01]  /*4320*/  LDSM.16.M88.2 R8, [R209+0xe880] ;  /* 0x00e88000d108783b */ /* 0x000ea20000000100 */
[----:B------:R-:W-:Y:S01]  /*4330*/  ISETP.GT.AND P0, PT, R184, 0x20, PT ;  /* 0x00000020b800780c */ /* 0x000fe20003f04270 */
[C---:B---3--:R-:W-:Y:S03]  /*4340*/  HMMA.16816.F32.BF16 R28, R176.reuse, R108, R28 ;  /* 0x0000006cb01c723c */ /* 0x048fe6000004181c */
[--C-:B------:R-:W-:Y:S01]  /*4350*/  FFMA.FTZ R173, R111, c[0x0][0x29c], -R190.reuse ;  /* 0x0000a7006fad7a23 */ /* 0x100fe200000108be */
[----:B------:R-:W-:Y:S01]  /*4360*/  FSEL R175, R12, -INF , P0 ;  /* 0xff8000000caf7808 */ /* 0x000fe20000000000 */
[----:B------:R-:W3:Y:S01]  /*4370*/  LDSM.16.M88.2 R110, [R208+0xc880] ;  /* 0x00c88000d06e783b */ /* 0x000ee20000000100 */
[C---:B------:R-:W-:Y:S03]  /*4380*/  ISETP.GT.AND P0, PT, R184.reuse, 0x21, PT ;  /* 0x00000021b800780c */ /* 0x040fe60003f04270 */
[----:B------:R-:W4:Y:S03]  /*4390*/  MUFU.EX2 R173, R173 ;  /* 0x000000ad00ad7308 */ /* 0x000f260000000800 */
[----:B------:R-:W-:Y:S01]  /*43a0*/  FSEL R109, R13, -INF , P0 ;  /* 0xff8000000d6d7808 */ /* 0x000fe20000000000 */
[--C-:B------:R-:W-:Y:S01]  /*43b0*/  FFMA.FTZ R174, R175, c[0x0][0x29c], -R190.reuse ;  /* 0x0000a700afae7a23 */ /* 0x100fe200000108be */
[C---:B-1----:R-:W-:Y:S01]  /*43c0*/  HMMA.16816.F32.BF16 R32, R176.reuse, R2, R32 ;  /* 0x00000002b020723c */ /* 0x042fe20000041820 */
[----:B------:R-:W1:Y:S02]  /*43d0*/  LDSM.16.M88.2 R12, [R208+0xd080] ;  /* 0x00d08000d00c783b */ /* 0x000e640000000100 */
[----:B------:R-:W-:Y:S01]  /*43e0*/  ISETP.GT.AND P0, PT, R184, 0x30, PT ;  /* 0x00000030b800780c */ /* 0x000fe20003f04270 */
[--C-:B------:R-:W-:Y:S01]  /*43f0*/  FFMA.FTZ R175, R109, c[0x0][0x29c], -R190.reuse ;  /* 0x0000a7006daf7a23 */ /* 0x100fe200000108be */
[----:B------:R-:W5:Y:S01]  /*4400*/  LDSM.16.M88.2 R2, [R208+0xd880] ;  /* 0x00d88000d002783b */ /* 0x000f620000000100 */
[----:B------:R-:W-:Y:S01]  /*4410*/  MUFU.EX2 R174, R174 ;  /* 0x000000ae00ae7308 */ /* 0x000fe20000000800 */
[----:B------:R-:W-:Y:S01]  /*4420*/  FSEL R109, R16, -INF , P0 ;  /* 0xff800000106d7808 */ /* 0x000fe20000000000 */
[C---:B------:R-:W-:Y:S01]  /*4430*/  HMMA.16816.F32.BF16 R36, R176.reuse, R4, R36 ;  /* 0x00000004b024723c */ /* 0x040fe20000041824 */
[----:B------:R-:W4:Y:S02]  /*4440*/  LDSM.16.M88.2 R4, [R208+0xe080] ;  /* 0x00e08000d004783b */ /* 0x000f240000000100 */
[C---:B------:R-:W-:Y:S01]  /*4450*/  ISETP.GT.AND P0, PT, R184.reuse, 0x31, PT ;  /* 0x00000031b800780c */ /* 0x040fe20003f04270 */
[--C-:B------:R-:W-:Y:S03]  /*4460*/  FFMA.FTZ R185, R109, c[0x0][0x29c], -R190.reuse ;  /* 0x0000a7006db97a23 */ /* 0x100fe600000108be */
[----:B------:R-:W-:Y:S01]  /*4470*/  FSEL R17, R17, -INF , P0 ;  /* 0xff80000011117808 */ /* 0x000fe20000000000 */
[----:B------:R-:W1:Y:S01]  /*4480*/  MUFU.EX2 R175, R175 ;  /* 0x000000af00af7308 */ /* 0x000e620000000800 */
[----:B------:R-:W-:Y:S01]  /*4490*/  ISETP.GT.AND P0, PT, R184, 0x40, PT ;  /* 0x00000040b800780c */ /* 0x000fe20003f04270 */
[----:B--2---:R-:W-:Y:S01]  /*44a0*/  HMMA.16816.F32.BF16 R40, R176, R8, R40 ;  /* 0x00000008b028723c */ /* 0x004fe20000041828 */
[----:B------:R-:W2:Y:S07]  /*44b0*/  LDSM.16.M88.2 R8, [R208+0xe880] ;  /* 0x00e88000d008783b */ /* 0x000eae0000000100 */
[----:B------:R-:W-:Y:S01]  /*44c0*/  MUFU.EX2 R185, R185 ;  /* 0x000000b900b97308 */ /* 0x000fe20000000800 */
[--C-:B------:R-:W-:Y:S01]  /*44d0*/  FFMA.FTZ R176, R17, c[0x0][0x29c], -R190.reuse ;  /* 0x0000a70011b07a23 */ /* 0x100fe200000108be */
[C---:B---3--:R-:W-:Y:S01]  /*44e0*/  HMMA.16816.F32.BF16 R24, R104.reuse, R110, R24 ;  /* 0x0000006e6818723c */ /* 0x048fe20000041818 */
[----:B------:R-:W-:Y:S04]  /*44f0*/  LDSM.16.M88.2 R16, [R207+0xc880] ;  /* 0x00c88000cf10783b */ /* 0x000fe80000000100 */
[----:B------:R-:W3:Y:S01]  /*4500*/  LDSM.16.M88.4 R108, [R188+0x4000] ;  /* 0x00400000bc6c783b */ /* 0x000ee20000000200 */
[----:B------:R-:W-:Y:S02]  /*4510*/  FSEL R177, R20, -INF , P0 ;  /* 0xff80000014b17808 */ /* 0x000fe40000000000 */
[----:B------:R-:W2:Y:S01]  /*4520*/  MUFU.EX2 R176, R176 ;  /* 0x000000b000b07308 */ /* 0x000ea20000000800 */
[----:B------:R-:W-:Y:S01]  /*4530*/  ISETP.GT.AND P0, PT, R184, 0x41, PT ;  /* 0x00000041b800780c */ /* 0x000fe20003f04270 */
[C---:B-1----:R-:W-:Y:S01]  /*4540*/  HMMA.16816.F32.BF16 R28, R104.reuse, R12, R28 ;  /* 0x0000000c681c723c */ /* 0x042fe2000004181c */
[----:B------:R-:W1:Y:S02]  /*4550*/  LDSM.16.M88.2 R12, [R207+0xd080] ;  /* 0x00d08000cf0c783b */ /* 0x000e640000000100 */
[----:B------:R-:W-:Y:S01]  /*4560*/  FSEL R21, R21, -INF , P0 ;  /* 0xff80000015157808 */ /* 0x000fe20000000000 */
[--C-:B------:R-:W-:Y:S01]  /*4570*/  FFMA.FTZ R20, R177, c[0x0][0x29c], -R190.reuse ;  /* 0x0000a700b1147a23 */ /* 0x100fe200000108be */
[----:B------:R-:W-:Y:S03]  /*4580*/  ISETP.GT.AND P0, PT, R182, RZ, PT ;  /* 0x000000ffb600720c */ /* 0x000fe60003f04270 */
[C---:B-----5:R-:W-:Y:S01]  /*4590*/  HMMA.16816.F32.BF16 R32, R104.reuse, R2, R32 ;  /* 0x000000026820723c */ /* 0x060fe20000041820 */
[----:B------:R-:W5:Y:S01]  /*45a0*/  LDSM.16.M88.2 R2, [R207+0xd880] ;  /* 0x00d88000cf02783b */ /* 0x000f620000000100 */
[----:B------:R-:W-:Y:S02]  /*45b0*/  MUFU.EX2 R20, R20 ;  /* 0x0000001400147308 */ /* 0x000fe40000000800 */
[----:B------:R-:W-:Y:S01]  /*45c0*/  FSEL R6, R6, -INF , P0 ;  /* 0xff80000006067808 */ /* 0x000fe20000000000 */
[----:B------:R-:W-:Y:S01]  /*45d0*/  FFMA.FTZ R190, R21, c[0x0][0x29c], -R190 ;  /* 0x0000a70015be7a23 */ /* 0x000fe200000108be */
[----:B------:R-:W-:Y:S02]  /*45e0*/  ISETP.GT.AND P0, PT, R182, 0x1, PT ;  /* 0x00000001b600780c */ /* 0x000fe40003f04270 */
[C---:B----4-:R-:W-:Y:S01]  /*45f0*/  HMMA.16816.F32.BF16 R36, R104.reuse, R4, R36 ;  /* 0x000000046824723c */ /* 0x050fe20000041824 */
[----:B------:R-:W4:Y:S03]  /*4600*/  LDSM.16.M88.2 R4, [R207+0xe080] ;  /* 0x00e08000cf04783b */ /* 0x000f260000000100 */
[--C-:B------:R-:W-:Y:S01]  /*4610*/  FFMA.FTZ R177, R6, c[0x0][0x29c], -R189.reuse ;  /* 0x0000a70006b17a23 */ /* 0x100fe200000108bd */
[----:B------:R-:W-:Y:S01]  /*4620*/  FSEL R6, R7, -INF , P0 ;  /* 0xff80000007067808 */ /* 0x000fe20000000000 */
[----:B------:R-:W-:Y:S01]  /*4630*/  MUFU.EX2 R21, R190 ;  /* 0x000000be00157308 */ /* 0x000fe20000000800 */
[----:B------:R-:W-:Y:S01]  /*4640*/  ISETP.GT.AND P0, PT, R182, 0x10, PT ;  /* 0x00000010b600780c */ /* 0x000fe20003f04270 */
[----:B--2---:R-:W-:Y:S01]  /*4650*/  HMMA.16816.F32.BF16 R40, R104, R8, R40 ;  /* 0x000000086828723c */ /* 0x004fe20000041828 */
[----:B------:R-:W2:Y:S03]  /*4660*/  LDS R9, [R228.X4+0x21280] ;  /* 0x02128000e4097984 */ /* 0x000ea60000004800 */
[--C-:B------:R-:W-:Y:S01]  /*4670*/  FFMA.FTZ R178, R6, c[0x0][0x29c], -R189.reuse ;  /* 0x0000a70006b27a23 */ /* 0x100fe200000108bd */
[----:B------:R-:W-:Y:S02]  /*4680*/  FSEL R6, R10, -INF , P0 ;  /* 0xff8000000a067808 */ /* 0x000fe40000000000 */
[----:B------:R-:W-:Y:S01]  /*4690*/  ISETP.GT.AND P0, PT, R182, 0x11, PT ;  /* 0x00000011b600780c */ /* 0x000fe20003f04270 */
[----:B------:R-:W-:Y:S01]  /*46a0*/  MUFU.EX2 R177, R177 ;  /* 0x000000b100b17308 */ /* 0x000fe20000000800 */
[C---:B---3--:R-:W-:Y:S05]  /*46b0*/  HMMA.16816.F32.BF16 R24, R108.reuse, R16, R24 ;  /* 0x000000106c18723c */ /* 0x048fea0000041818 */
[--C-:B------:R-:W-:Y:S01]  /*46c0*/  FFMA.FTZ R10, R6, c[0x0][0x29c], -R189.reuse ;  /* 0x0000a700060a7a23 */ /* 0x100fe200000108bd */
[----:B------:R-:W-:Y:S01]  /*46d0*/  FSEL R184, R11, -INF , P0 ;  /* 0xff8000000bb87808 */ /* 0x000fe20000000000 */
[----:B------:R-:W3:Y:S01]  /*46e0*/  LDSM.16.M88.2 R6, [R207+0xe880] ;  /* 0x00e88000cf06783b */ /* 0x000ee20000000100 */
[C---:B-1----:R-:W-:Y:S01]  /*46f0*/  HMMA.16816.F32.BF16 R28, R108.reuse, R12, R28 ;  /* 0x0000000c6c1c723c */ /* 0x042fe2000004181c */
[----:B------:R-:W1:Y:S02]  /*4700*/  MUFU.EX2 R8, R178 ;  /* 0x000000b200087308 */ /* 0x000e640000000800 */
[----:B------:R-:W-:Y:S01]  /*4710*/  ISETP.GT.AND P0, PT, R182, 0x20, PT ;  /* 0x00000020b600780c */ /* 0x000fe20003f04270 */
[--C-:B------:R-:W-:Y:S03]  /*4720*/  FFMA.FTZ R11, R184, c[0x0][0x29c], -R189.reuse ;  /* 0x0000a700b80b7a23 */ /* 0x100fe600000108bd */
[----:B------:R-:W-:Y:S01]  /*4730*/  FSEL R14, R14, -INF , P0 ;  /* 0xff8000000e0e7808 */ /* 0x000fe20000000000 */
[C---:B-----5:R-:W-:Y:S03]  /*4740*/  HMMA.16816.F32.BF16 R32, R108.reuse, R2, R32 ;  /* 0x000000026c20723c */ /* 0x060fe60000041820 */
[----:B------:R-:W-:Y:S01]  /*4750*/  ISETP.GT.AND P0, PT, R182, 0x21, PT ;  /* 0x00000021b600780c */ /* 0x000fe20003f04270 */
[----:B------:R-:W-:Y:S01]  /*4760*/  MUFU.EX2 R10, R10 ;  /* 0x0000000a000a7308 */ /* 0x000fe20000000800 */
[--C-:B------:R-:W-:Y:S02]  /*4770*/  FFMA.FTZ R12, R14, c[0x0][0x29c], -R189.reuse ;  /* 0x0000a7000e0c7a23 */ /* 0x100fe400000108bd */
[----:B------:R-:W-:Y:S01]  /*4780*/  FSEL R14, R15, -INF , P0 ;  /* 0xff8000000f0e7808 */ /* 0x000fe20000000000 */
[C---:B----4-:R-:W-:Y:S03]  /*4790*/  HMMA.16816.F32.BF16 R36, R108.reuse, R4, R36 ;  /* 0x000000046c24723c */ /* 0x050fe60000041824 */
[----:B------:R-:W-:Y:S01]  /*47a0*/  ISETP.GT.AND P0, PT, R182, 0x30, PT ;  /* 0x00000030b600780c */ /* 0x000fe20003f04270 */
[----:B------:R-:W-:Y:S02]  /*47b0*/  FFMA.FTZ R13, R14, c[0x0][0x29c], -R189 ;  /* 0x0000a7000e0d7a23 */ /* 0x000fe400000108bd */
[----:B------:R-:W-:Y:S01]  /*47c0*/  MUFU.EX2 R12, R12 ;  /* 0x0000000c000c7308 */ /* 0x000fe20000000800 */
[----:B------:R-:W-:Y:S01]  /*47d0*/  FSEL R18, R18, -INF , P0 ;  /* 0xff80000012127808 */ /* 0x000fe20000000000 */
[----:B--2---:R-:W-:Y:S01]  /*47e0*/  FADD.FTZ R16, R29, -R9 ;  /* 0x800000091d107221 */ /* 0x004fe20000010000 */
[----:B------:R-:W-:Y:S03]  /*47f0*/  ISETP.GT.AND P0, PT, R182, 0x41, PT ;  /* 0x00000041b600780c */ /* 0x000fe60003f04270 */
[----:B------:R-:W-:Y:S01]  /*4800*/  FMUL.FTZ R16, R173, R16 ;  /* 0x00000010ad107220 */ /* 0x000fe20000410000 */
[----:B------:R-:W-:Y:S01]  /*4810*/  FSEL R14, R23, -INF , P0 ;  /* 0xff800000170e7808 */ /* 0x000fe20000000000 */
[----:B------:R-:W-:Y:S01]  /*4820*/  FFMA.FTZ R5, R18, c[0x0][0x29c], -R189 ;  /* 0x0000a70012057a23 */ /* 0x000fe200000108bd */
[----:B------:R-:W-:Y:S01]  /*4830*/  FSEL R4, R19, -INF , P2 ;  /* 0xff80000013047808 */ /* 0x000fe20001000000 */
[--C-:B------:R-:W-:Y:S01]  /*4840*/  FADD.FTZ R18, R33, -R9.reuse ;  /* 0x8000000921127221 */ /* 0x100fe20000010000 */
[----:B------:R-:W2:Y:S01]  /*4850*/  MUFU.EX2 R11, R11 ;  /* 0x0000000b000b7308 */ /* 0x000ea20000000800 */
[----:B------:R-:W-:Y:S02]  /*4860*/  FADD.FTZ R15, R28, -R9 ;  /* 0x800000091c0f7221 */ /* 0x000fe40000010000 */
[----:B------:R-:W-:Y:S02]  /*4870*/  FMUL.FTZ R18, R175, R18 ;  /* 0x00000012af127220 */ /* 0x000fe40000410000 */
[--C-:B------:R-:W-:Y:S01]  /*4880*/  FFMA.FTZ R4, R4, c[0x0][0x29c], -R189.reuse ;  /* 0x0000a70004047a23 */ /* 0x100fe200000108bd */
[----:B---3--:R-:W-:Y:S03]  /*4890*/  HMMA.16816.F32.BF16 R40, R108, R6, R40 ;  /* 0x000000066c28723c */ /* 0x008fe60000041828 */
[----:B------:R-:W-:Y:S01]  /*48a0*/  FFMA.FTZ R189, R14, c[0x0][0x29c], -R189 ;  /* 0x0000a7000ebd7a23 */ /* 0x000fe200000108bd */
[----:B------:R-:W3:Y:S01]  /*48b0*/  MUFU.EX2 R13, R13 ;  /* 0x0000000d000d7308 */ /* 0x000ee20000000800 */
[----:B------:R-:W4:Y:S01]  /*48c0*/  LDS R14, [R228.X4+0x212a0] ;  /* 0x0212a000e40e7984 */ /* 0x000f220000004800 */
[--C-:B------:R-:W-:Y:S01]  /*48d0*/  FADD.FTZ R17, R32, -R9.reuse ;  /* 0x8000000920117221 */ /* 0x100fe20000010000 */
[----:B------:R-:W-:Y:S01]  /*48e0*/  F2FP.BF16.PACK_AB R32, R176, R185 ;  /* 0x000000b9b020723e */ /* 0x000fe200000010ff */
[--C-:B------:R-:W-:Y:S04]  /*48f0*/  FADD.FTZ R7, R24, -R9.reuse ;  /* 0x8000000918077221 */ /* 0x100fe80000010000 */
[--C-:B------:R-:W-:Y:S02]  /*4900*/  FADD.FTZ R6, R25, -R9.reuse ;  /* 0x8000000919067221 */ /* 0x100fe40000010000 */
[----:B------:R-:W-:Y:S01]  /*4910*/  FMUL.FTZ R7, R180, R7 ;  /* 0x00000007b4077220 */ /* 0x000fe20000410000 */
[C---:B------:R-:W-:Y:S01]  /*4920*/  F2FP.BF16.PACK_AB R180, R181.reuse, R180 ;  /* 0x000000b4b5b4723e */ /* 0x040fe200000010ff */
[----:B------:R-:W-:Y:S01]  /*4930*/  FMUL.FTZ R6, R181, R6 ;  /* 0x00000006b5067220 */ /* 0x000fe20000410000 */
[----:B------:R-:W-:Y:S01]  /*4940*/  MUFU.EX2 R5, R5 ;  /* 0x0000000500057308 */ /* 0x000fe20000000800 */
[--C-:B------:R-:W-:Y:S02]  /*4950*/  FADD.FTZ R36, R36, -R9.reuse ;  /* 0x8000000924247221 */ /* 0x100fe40000010000 */
[--C-:B------:R-:W-:Y:S01]  /*4960*/  FADD.FTZ R37, R37, -R9.reuse ;  /* 0x8000000925257221 */ /* 0x100fe20000010000 */
[----:B------:R-:W-:Y:S01]  /*4970*/  F2FP.BF16.PACK_AB R6, R6, R7 ;  /* 0x000000070606723e */ /* 0x000fe200000010ff */
[----:B------:R-:W-:Y:S01]  /*4980*/  STS [R227+0x21480], R180 ;  /* 0x021480b4e3007388 */ /* 0x000fe20000000800 */
[----:B------:R-:W-:Y:S01]  /*4990*/  FMUL.FTZ R15, R172, R15 ;  /* 0x0000000fac0f7220 */ /* 0x000fe20000410000 */
[----:B------:R-:W-:Y:S01]  /*49a0*/  F2FP.BF16.PACK_AB R172, R173, R172 ;  /* 0x000000acadac723e */ /* 0x000fe200000010ff */
[--C-:B------:R-:W-:Y:S02]  /*49b0*/  FADD.FTZ R28, R41, -R9.reuse ;  /* 0x80000009291c7221 */ /* 0x100fe40000010000 */
[----:B------:R-:W-:Y:S01]  /*49c0*/  FADD.FTZ R7, R40, -R9 ;  /* 0x8000000928077221 */ /* 0x000fe20000010000 */
[----:B-1----:R-:W-:Y:S01]  /*49d0*/  F2FP.BF16.PACK_AB R9, R8, R177 ;  /* 0x000000b10809723e */ /* 0x002fe200000010ff */
[----:B------:R-:W-:Y:S01]  /*49e0*/  FMUL.FTZ R28, R21, R28 ;  /* 0x0000001c151c7220 */ /* 0x000fe20000410000 */
[----:B------:R-:W1:Y:S01]  /*49f0*/  MUFU.EX2 R4, R4 ;  /* 0x0000000400047308 */ /* 0x000e620000000800 */
[----:B------:R-:W-:Y:S01]  /*4a00*/  FMUL.FTZ R7, R20, R7 ;  /* 0x0000000714077220 */ /* 0x000fe20000410000 */
[----:B------:R-:W-:Y:S01]  /*4a10*/  F2FP.BF16.PACK_AB R16, R16, R15 ;  /* 0x0000000f1010723e */ /* 0x000fe200000010ff */
[----:B------:R5:W-:Y:S01]  /*4a20*/  STS [R224], R9 ;  /* 0x00000009e0007388 */ /* 0x000be20000000800 */
[----:B------:R-:W-:Y:S01]  /*4a30*/  FMUL.FTZ R17, R174, R17 ;  /* 0x00000011ae117220 */ /* 0x000fe20000410000 */
[----:B------:R-:W-:Y:S01]  /*4a40*/  F2FP.BF16.PACK_AB R174, R175, R174 ;  /* 0x000000aeafae723e */ /* 0x000fe200000010ff */
[----:B------:R-:W-:Y:S01]  /*4a50*/  FMUL.FTZ R36, R185, R36 ;  /* 0x00000024b9247220 */ /* 0x000fe20000410000 */
[----:B------:R-:W-:Y:S01]  /*4a60*/  F2FP.BF16.PACK_AB R28, R28, R7 ;  /* 0x000000071c1c723e */ /* 0x000fe200000010ff */
[----:B------:R-:W-:Y:S01]  /*4a70*/  STS [R227+0x21c80], R172 ;  /* 0x021c80ace3007388 */ /* 0x000fe20000000800 */
[----:B--2---:R-:W-:Y:S01]  /*4a80*/  F2FP.BF16.PACK_AB R7, R11, R10 ;  /* 0x0000000a0b07723e */ /* 0x004fe200000010ff */
[----:B------:R-:W2:Y:S01]  /*4a90*/  MUFU.EX2 R189, R189 ;  /* 0x000000bd00bd7308 */ /* 0x000ea20000000800 */
[----:B---3--:R-:W-:Y:S01]  /*4aa0*/  F2FP.BF16.PACK_AB R15, R13, R12 ;  /* 0x0000000c0d0f723e */ /* 0x008fe200000010ff */
[----:B------:R-:W-:Y:S01]  /*4ab0*/  FMUL.FTZ R37, R176, R37 ;  /* 0x00000025b0257220 */ /* 0x000fe20000410000 */
[----:B------:R-:W-:Y:S01]  /*4ac0*/  F2FP.BF16.PACK_AB R18, R18, R17 ;  /* 0x000000111212723e */ /* 0x000fe200000010ff */
[----:B------:R2:W-:Y:S01]  /*4ad0*/  STS [R224+0x800], R7 ;  /* 0x00080007e0007388 */ /* 0x0005e20000000800 */
[----:B------:R-:W-:Y:S01]  /*4ae0*/  F2FP.BF16.PACK_AB R20, R21, R20 ;  /* 0x000000141514723e */ /* 0x000fe200000010ff */
[--C-:B----4-:R-:W-:Y:S01]  /*4af0*/  FADD.FTZ R40, R26, -R14.reuse ;  /* 0x8000000e1a287221 */ /* 0x110fe20000010000 */
[----:B------:R-:W-:Y:S01]  /*4b00*/  F2FP.BF16.PACK_AB R36, R37, R36 ;  /* 0x000000242524723e */ /* 0x000fe200000010ff */
[----:B------:R-:W-:Y:S01]  /*4b10*/  STS [R227+0x22480], R174 ;  /* 0x022480aee3007388 */ /* 0x000fe20000000800 */
[--C-:B------:R-:W-:Y:S02]  /*4b20*/  FADD.FTZ R19, R30, -R14.reuse ;  /* 0x8000000e1e137221 */ /* 0x100fe40000010000 */
[----:B------:R-:W-:Y:S01]  /*4b30*/  FMUL.FTZ R40, R177, R40 ;  /* 0x00000028b1287220 */ /* 0x000fe20000410000 */
[----:B------:R-:W-:Y:S01]  /*4b40*/  STS [R224+0x1000], R15 ;  /* 0x0010000fe0007388 */ /* 0x000fe20000000800 */
[--C-:B------:R-:W-:Y:S01]  /*4b50*/  FADD.FTZ R30, R31, -R14.reuse ;  /* 0x8000000e1f1e7221 */ /* 0x100fe20000010000 */
[----:B-1----:R-:W-:Y:S01]  /*4b60*/  F2FP.BF16.PACK_AB R17, R4, R5 ;  /* 0x000000050411723e */ /* 0x002fe200000010ff */
[----:B------:R-:W-:Y:S01]  /*4b70*/  FMUL.FTZ R19, R10, R19 ;  /* 0x000000130a137220 */ /* 0x000fe20000410000 */
[----:B------:R-:W-:Y:S01]  /*4b80*/  STS [R227+0x22c80], R32 ;  /* 0x022c8020e3007388 */ /* 0x000fe20000000800 */
[----:B------:R-:W-:Y:S02]  /*4b90*/  FMUL.FTZ R30, R11, R30 ;  /* 0x0000001e0b1e7220 */ /* 0x000fe40000410000 */
[--C-:B-----5:R-:W-:Y:S01]  /*4ba0*/  FADD.FTZ R9, R27, -R14.reuse ;  /* 0x8000000e1b097221 */ /* 0x120fe20000010000 */
[----:B------:R-:W-:Y:S01]  /*4bb0*/  STS [R224+0x1800], R17 ;  /* 0x00180011e0007388 */ /* 0x000fe20000000800 */
[--C-:B------:R-:W-:Y:S01]  /*4bc0*/  FADD.FTZ R11, R34, -R14.reuse ;  /* 0x8000000e220b7221 */ /* 0x100fe20000010000 */
[----:B------:R-:W-:Y:S01]  /*4bd0*/  F2FP.BF16.PACK_AB R19, R30, R19 ;  /* 0x000000131e13723e */ /* 0x000fe200000010ff */
[----:B------:R-:W-:Y:S01]  /*4be0*/  FMUL.FTZ R9, R8, R9 ;  /* 0x0000000908097220 */ /* 0x000fe20000410000 */
[----:B------:R-:W-:Y:S01]  /*4bf0*/  STS [R227+0x23480], R20 ;  /* 0x02348014e3007388 */ /* 0x000fe20000000800 */
[--C-:B------:R-:W-:Y:S02]  /*4c00*/  FADD.FTZ R8, R35, -R14.reuse ;  /* 0x8000000e23087221 */ /* 0x100fe40000010000 */
[----:B------:R-:W-:Y:S01]  /*4c10*/  FMUL.FTZ R11, R12, R11 ;  /* 0x0000000b0c0b7220 */ /* 0x000fe20000410000 */
[----:B------:R-:W-:Y:S01]  /*4c20*/  F2FP.BF16.PACK_AB R9, R9, R40 ;  /* 0x000000280909723e */ /* 0x000fe200000010ff */
[----:B------:R-:W-:Y:S01]  /*4c30*/  FMUL.FTZ R8, R13, R8 ;  /* 0x000000080d087220 */ /* 0x000fe20000410000 */
[----:B--2---:R-:W-:Y:S01]  /*4c40*/  F2FP.BF16.PACK_AB R7, R189, R22 ;  /* 0x00000016bd07723e */ /* 0x004fe200000010ff */
[--C-:B------:R-:W-:Y:S02]  /*4c50*/  FADD.FTZ R38, R38, -R14.reuse ;  /* 0x8000000e26267221 */ /* 0x100fe40000010000 */
[--C-:B------:R-:W-:Y:S01]  /*4c60*/  FADD.FTZ R39, R39, -R14.reuse ;  /* 0x8000000e27277221 */ /* 0x100fe20000010000 */
[----:B------:R-:W-:Y:S01]  /*4c70*/  F2FP.BF16.PACK_AB R21, R8, R11 ;  /* 0x0000000b0815723e */ /* 0x000fe200000010ff */
[----:B------:R-:W-:Y:S01]  /*4c80*/  STS [R224+0x2000], R7 ;  /* 0x00200007e0007388 */ /* 0x000fe20000000800 */
[----:B------:R-:W-:Y:S02]  /*4c90*/  FMUL.FTZ R38, R5, R38 ;  /* 0x0000002605267220 */ /* 0x000fe40000410000 */
[----:B------:R-:W-:Y:S01]  /*4ca0*/  FMUL.FTZ R39, R4, R39 ;  /* 0x0000002704277220 */ /* 0x000fe20000410000 */
[----:B------:R-:W-:Y:S01]  /*4cb0*/  BAR.SYNC.DEFER_BLOCKING 0x0 ;  /* 0x0000000000007b1d */ /* 0x000fe20000010000 */
[--C-:B------:R-:W-:Y:S02]  /*4cc0*/  FADD.FTZ R13, R42, -R14.reuse ;  /* 0x8000000e2a0d7221 */ /* 0x100fe40000010000 */
[----:B------:R-:W-:Y:S01]  /*4cd0*/  FADD.FTZ R14, R43, -R14 ;  /* 0x8000000e2b0e7221 */ /* 0x000fe20000010000 */
[----:B------:R-:W-:Y:S01]  /*4ce0*/  F2FP.BF16.PACK_AB R39, R39, R38 ;  /* 0x000000262727723e */ /* 0x000fe200000010ff */
[----:B------:R-:W-:Y:S02]  /*4cf0*/  FMUL.FTZ R13, R22, R13 ;  /* 0x0000000d160d7220 */ /* 0x000fe40000410000 */
[----:B------:R-:W-:Y:S02]  /*4d00*/  FMUL.FTZ R14, R189, R14 ;  /* 0x0000000ebd0e7220 */ /* 0x000fe40000410000 */
[----:B------:R-:W-:Y:S03]  /*4d10*/  IMAD.SHL.U32 R110, R218, 0x2, RZ ;  /* 0x00000002da6e7824 */ /* 0x000fe600078e00ff */
        /* <DEDUP_REMOVED lines=129> */
[----:B------:R-:W-:Y:S02]  /*5530*/  LEA R8, P0, R9, c[0x0][0x280], 0x2 ;  /* 0x0000a00009087a11 */ /* 0x000fe400078010ff */
[----:B------:R-:W-:Y:S02]  /*5540*/  IADD3 R6, -R229, R230, -R6 ;  /* 0x000000e6e5067210 */ /* 0x000fe40007ffe906 */
[----:B------:R-:W-:Y:S01]  /*5550*/  LEA.HI.X R9, R9, c[0x0][0x284], R4, 0x2, P0 ;  /* 0x0000a10009097a11 */ /* 0x000fe200000f1404 */
[----:B------:R-:W-:Y:S01]  /*5560*/  IMAD.X R4, R3, 0x1, R247, P1 ;  /* 0x0000000103047824 */ /* 0x000fe200008e06f7 */
[C---:B------:R-:W-:Y:S02]  /*5570*/  LEA R10, P0, R5.reuse, c[0x0][0x1f0], 0x1 ;  /* 0x00007c00050a7a11 */ /* 0x040fe400078008ff */
[----:B------:R-:W-:Y:S02]  /*5580*/  ISETP.LT.OR P2, PT, R6, 0x1, !P3 ;  /* 0x000000010600780c */ /* 0x000fe40005f41670 */
[----:B------:R-:W-:Y:S02]  /*5590*/  LEA.HI.X R11, R5, c[0x0][0x1f4], R4, 0x1, P0 ;  /* 0x00007d00050b7a11 */ /* 0x000fe400000f0c04 */
[C---:B------:R-:W-:Y:S02]  /*55a0*/  LEA R4, P0, R7.reuse, c[0x0][0x1f0], 0x1 ;  /* 0x00007c0007047a11 */ /* 0x040fe400078008ff */
        /* <DEDUP_REMOVED lines=20> */
.L_x_1269:
        /* <DEDUP_REMOVED lines=11> */
[----:B------:R-:W-:Y:S03]  /*57a0*/  LEA.HI.X.SX32 R3, R252, R241, 0x1, P0 ;  /* 0x000000f1fc037211 */ /* 0x000fe600000f0eff */
[----:B------:R-:W-:Y:S04]  /*57b0*/  IMAD.MOV.U32 R252, RZ, RZ, R248 ;  /* 0x000000fffffc7224 */ /* 0x000fe800078e00f8 */
        /* <DEDUP_REMOVED lines=11> */
[----:B------:R-:W1:Y:S07]  /*5870*/  LDSM.16.M88.4 R172, [R212+0x1000] ;  /* 0x00100000d4ac783b */ /* 0x000e6e0000000200 */
[-C--:B------:R-:W-:Y:S08]  /*5880*/  HMMA.16816.F32.BF16 R4, R184, R188.reuse, R4 ;  /* 0x000000bcb804723c */ /* 0x080ff00000041804 */
[C---:B------:R-:W-:Y:S08]  /*5890*/  HMMA.16816.F32.BF16 R8, R192.reuse, R188, R8 ;  /* 0x000000bcc008723c */ /* 0x040ff00000041808 */
[-C--:B------:R-:W-:Y:S08]  /*58a0*/  HMMA.16816.F32.BF16 R12, R192, R190.reuse, R12 ;  /* 0x000000bec00c723c */ /* 0x080ff0000004180c */
[C---:B------:R-:W-:Y:S01]  /*58b0*/  HMMA.16816.F32.BF16 R16, R184.reuse, R190, R16 ;  /* 0x000000beb810723c */ /* 0x040fe20000041810 */
        /* <DEDUP_REMOVED lines=9> */
[----:B------:R-:W3:Y:S07]  /*5950*/  LDSM.16.MT88.4 R192, [R211+0x6000] ;  /* 0x00600000d3c0783b */ /* 0x000eee0000004200 */
[----:B------:R-:W-:Y:S01]  /*5960*/  HMMA.16816.F32.BF16 R108, R184, R202, R108 ;  /* 0x000000cab86c723c */ /* 0x000fe2000004186c */
[----:B------:R-:W4:Y:S04]  /*5970*/  LDSM.16.M88.4 R184, [R212+0x1800] ;  /* 0x00180000d4b8783b */ /* 0x000f280000000200 */
[----:B------:R-:W5:Y:S03]  /*5980*/  LDSM.16.M88.4 R200, [R212+0x1c00] ;  /* 0x001c0000d4c8783b */ /* 0x000f660000000200 */
        /* <DEDUP_REMOVED lines=9> */
[----:B------:R-:W-:Y:S07]  /*5a20*/  LDSM.16.MT88.4 R188, [R211+0x2000] ;  /* 0x00200000d3bc783b */ /* 0x000fee0000004200 */
[-C--:B---3--:R-:W-:Y:S08]  /*5a30*/  HMMA.16816.F32.BF16 R36, R172, R192.reuse, R36 ;  /* 0x000000c0ac24723c */ /* 0x088ff00000041824 */
[C---:B------:R-:W-:Y:S08]  /*5a40*/  HMMA.16816.F32.BF16 R40, R180.reuse, R192, R40 ;  /* 0x000000c0b428723c */ /* 0x040ff00000041828 */
[-C--:B------:R-:W-:Y:S01]  /*5a50*/  HMMA.16816.F32.BF16 R104, R180, R194.reuse, R104 ;  /* 0x000000c2b468723c */ /* 0x080fe20000041868 */
[----:B------:R-:W-:Y:S07]  /*5a60*/  LDSM.16.M88.4 R180, [R212+0x2000] ;  /* 0x00200000d4b4783b */ /* 0x000fee0000000200 */
[----:B------:R-:W-:Y:S01]  /*5a70*/  HMMA.16816.F32.BF16 R108, R172, R194, R108 ;  /* 0x000000c2ac6c723c */ /* 0x000fe2000004186c */
[----:B------:R-:W2:Y:S04]  /*5a80*/  LDSM.16.MT88.4 R172, [R211+0x6800] ;  /* 0x00680000d3ac783b */ /* 0x000ea80000004200 */
[----:B------:R-:W3:Y:S03]  /*5a90*/  LDSM.16.M88.4 R192, [R212+0x2400] ;  /* 0x00240000d4c0783b */ /* 0x000ee60000000200 */
[-C--:B----4-:R-:W-:Y:S08]  /*5aa0*/  HMMA.16816.F32.BF16 R4, R184, R196.reuse, R4 ;  /* 0x000000c4b804723c */ /* 0x090ff00000041804 */
[C---:B-----5:R-:W-:Y:S08]  /*5ab0*/  HMMA.16816.F32.BF16 R8, R200.reuse, R196, R8 ;  /* 0x000000c4c808723c */ /* 0x060ff00000041808 */
        /* <DEDUP_REMOVED lines=233> */
.L_x_1267:
        /* <DEDUP_REMOVED lines=8> */
[--C-:B-1----:R-:W-:Y:S02]  /*69d0*/  SHF.R.S32.HI R6, RZ, 0x2, R5.reuse ;  /* 0x00000002ff067819 */ /* 0x102fe40000011405 */
        /* <DEDUP_REMOVED lines=624> */
[----:B--2---:R-:W-:-:S04]  /*90e0*/  IADD3 R77, -R77, R2, RZ ;  /* 0x000000024d4d7210 */ /* 0x004fc80007ffe1ff */
.L_x_1272:
[-C--:B---3--:R-:W-:Y:S01]  /*90f0*/  LEA.HI R2, R0, R223.reuse, RZ, 0x3 ;  /* 0x000000df00027211 */ /* 0x088fe200078f18ff */
[----:B-----5:R-:W-:Y:S01]  /*9100*/  IMAD R77, R232, -0x50, R77 ;  /* 0xffffffb0e84d7824 */ /* 0x020fe200078e024d */
[----:B------:R-:W-:Y:S01]  /*9110*/  LEA.HI R0, R0, R223, RZ, 0x6 ;  /* 0x000000df00007211 */ /* 0x000fe200078f30ff */
[----:B------:R-:W-:Y:S01]  /*9120*/  CS2R R42, SRZ ;  /* 0x00000000002a7805 */ /* 0x000fe2000001ff00 */
[----:B------:R-:W-:Y:S01]  /*9130*/  LOP3.LUT R80, R2, 0x1ffffff8, RZ, 0xc0, !PT ;  /* 0x1ffffff802507812 */ /* 0x000fe200078ec0ff */
[----:B------:R-:W-:Y:S01]  /*9140*/  CS2R R40, SRZ ;  /* 0x0000000000287805 */ /* 0x000fe2000001ff00 */
[----:B------:R-:W-:Y:S01]  /*9150*/  SHF.R.S32.HI R2, RZ, 0x3, R2 ;  /* 0x00000003ff027819 */ /* 0x000fe20000011402 */
[----:B------:R-:W-:Y:S01]  /*9160*/  IMAD.SHL.U32 R0, R0, 0x8, RZ ;  /* 0x0000000800007824 */ /* 0x000fe200078e00ff */
[C---:B------:R-:W-:Y:S01]  /*9170*/  ISETP.GT.AND P0, PT, R223.reuse, 0x7f, PT ;  /* 0x0000007fdf00780c */ /* 0x040fe20003f04270 */
[----:B------:R-:W-:Y:S01]  /*9180*/  IMAD.IADD R80, R223, 0x1, -R80 ;  /* 0x00000001df507824 */ /* 0x000fe200078e0a50 */
[----:B------:R-:W-:Y:S01]  /*9190*/  IMNMX R77, R77, 0x50, PT ;  /* 0x000000504d4d7817 */ /* 0x000fe20003800200 */
[----:B------:R-:W-:Y:S01]  /*91a0*/  IMAD.SHL.U32 R3, R2, 0x40, RZ ;  /* 0x0000004002037824 */ /* 0x000fe200078e00ff */
[----:B------:R-:W-:Y:S01]  /*91b0*/  CS2R R46, SRZ ;  /* 0x00000000002e7805 */ /* 0x000fe2000001ff00 */
        /* <DEDUP_REMOVED lines=12> */
[----:B------:R-:W-:Y:S01]  /*9280*/  CS2R R12, SRZ ;  /* 0x00000000000c7805 */ /* 0x000fe2000001ff00 */
[----:B------:R-:W-:Y:S01]  /*9290*/  LOP3.LUT R3, R4, R3, RZ, 0x3c, !PT ;  /* 0x0000000304037212 */ /* 0x000fe200078e3cff */
[----:B------:R-:W-:Y:S01]  /*92a0*/  IMAD.WIDE.U32 R84, R233, c[0x0][0x338], R80 ;  /* 0x0000ce00e9547a25 */ /* 0x000fe200078e0050 */
[----:B------:R-:W-:Y:S01]  /*92b0*/  CS2R R4, SRZ ;  /* 0x0000000000047805 */ /* 0x000fe2000001ff00 */
[----:B------:R-:W-:Y:S01]  /*92c0*/  ISETP.GE.AND P6, PT, R2, R77, PT ;  /* 0x0000004d0200720c */ /* 0x000fe20003fc6270 */
[----:B------:R-:W-:Y:S01]  /*92d0*/  CS2R R66, SRZ ;  /* 0x0000000000427805 */ /* 0x000fe2000001ff00 */
[----:B------:R-:W-:Y:S01]  /*92e0*/  LOP3.LUT R78, R3, 0x7ffffe00, R0, 0xf8, !PT ;  /* 0x7ffffe00034e7812 */ /* 0x000fe200078ef800 */
[----:B------:R-:W-:Y:S01]  /*92f0*/  CS2R R64, SRZ ;  /* 0x0000000000407805 */ /* 0x000fe2000001ff00 */
[----:B------:R-:W-:Y:S01]  /*9300*/  SHF.R.S32.HI R0, RZ, 0x1f, R233 ;  /* 0x0000001fff007819 */ /* 0x000fe200000114e9 */
[----:B------:R-:W-:Y:S01]  /*9310*/  CS2R R70, SRZ ;  /* 0x0000000000467805 */ /* 0x000fe2000001ff00 */
[----:B------:R-:W-:Y:S01]  /*9320*/  SHF.R.S32.HI R3, RZ, 0x1f, R231 ;  /* 0x0000001fff037819 */ /* 0x000fe200000114e7 */
[----:B------:R-:W-:Y:S01]  /*9330*/  IMAD.SHL.U32 R78, R78, 0x2, RZ ;  /* 0x000000024e4e7824 */ /* 0x000fe200078e00ff */
[C---:B------:R-:W-:Y:S01]  /*9340*/  ISETP.GT.AND P2, PT, R223.reuse, 0x27f, PT ;  /* 0x0000027fdf00780c */ /* 0x040fe20003f44270 */
[----:B------:R-:W-:Y:S01]  /*9350*/  IMAD R76, R0, c[0x0][0x338], RZ ;  /* 0x0000ce00004c7a24 */ /* 0x000fe200078e02ff */
[----:B------:R-:W-:Y:S01]  /*9360*/  ISETP.GT.AND P1, PT, R223, 0x17f, PT ;  /* 0x0000017fdf00780c */ /* 0x000fe20003f24270 */
[----:B------:R-:W-:Y:S01]  /*9370*/  CS2R R68, SRZ ;  /* 0x0000000000447805 */ /* 0x000fe2000001ff00 */
[----:B------:R-:W-:Y:S01]  /*9380*/  SEL R3, R3, RZ, !P3 ;  /* 0x000000ff03037207 */ /* 0x000fe20005800000 */
[----:B------:R-:W-:Y:S01]  /*9390*/  IMAD R76, R233, c[0x0][0x33c], R76 ;  /* 0x0000cf00e94c7a24 */ /* 0x000fe200078e024c */
[----:B------:R-:W1:Y:S01]  /*93a0*/  @!P0 LDS.128 R40, [R78+0x9880] ;  /* 0x009880004e288984 */ /* 0x000e620000000c00 */
[----:B------:R-:W-:Y:S01]  /*93b0*/  SEL R231, R231, RZ, !P3 ;  /* 0x000000ffe7e77207 */ /* 0x000fe20005800000 */
[----:B------:R-:W-:Y:S01]  /*93c0*/  CS2R R74, SRZ ;  /* 0x00000000004a7805 */ /* 0x000fe2000001ff00 */
[----:B------:R-:W-:Y:S01]  /*93d0*/  IMAD.IADD R85, R85, 0x1, R76 ;  /* 0x0000000155557824 */ /* 0x000fe200078e024c */
[----:B------:R-:W2:Y:S01]  /*93e0*/  @!P0 LDS.128 R44, [R78+0xc080] ;  /* 0x00c080004e2c8984 */ /* 0x000ea20000000c00 */
[----:B------:R-:W-:Y:S01]  /*93f0*/  IMAD R76, R3, c[0x0][0x340], RZ ;  /* 0x0000d000034c7a24 */ /* 0x000fe200078e02ff */
[----:B------:R-:W-:Y:S01]  /*9400*/  CS2R R72, SRZ ;  /* 0x0000000000487805 */ /* 0x000fe2000001ff00 */
[----:B------:R-:W-:Y:S01]  /*9410*/  CS2R R54, SRZ ;  /* 0x0000000000367805 */ /* 0x000fe2000001ff00 */
[----:B------:R-:W3:Y:S01]  /*9420*/  @!P0 LDS.128 R48, [R78+0xe880] ;  /* 0x00e880004e308984 */ /* 0x000ee20000000c00 */
[----:B------:R-:W-:Y:S01]  /*9430*/  CS2R R52, SRZ ;  /* 0x0000000000347805 */ /* 0x000fe2000001ff00 */
[----:B------:R-:W-:Y:S01]  /*9440*/  CS2R R58, SRZ ;  /* 0x00000000003a7805 */ /* 0x000fe2000001ff00 */
[----:B------:R-:W-:Y:S01]  /*9450*/  CS2R R56, SRZ ;  /* 0x0000000000387805 */ /* 0x000fe2000001ff00 */
[----:B------:R-:W4:Y:S01]  /*9460*/  @!P0 LDS.128 R4, [R78+0x2080] ;  /* 0x002080004e048984 */ /* 0x000f220000000c00 */
[----:B------:R-:W-:Y:S01]  /*9470*/  CS2R R62, SRZ ;  /* 0x00000000003e7805 */ /* 0x000fe2000001ff00 */
[----:B------:R-:W-:Y:S01]  /*9480*/  CS2R R60, SRZ ;  /* 0x00000000003c7805 */ /* 0x000fe2000001ff00 */
[----:B------:R-:W-:Y:S01]  /*9490*/  CS2R R30, SRZ ;  /* 0x00000000001e7805 */ /* 0x000fe2000001ff00 */
[----:B------:R-:W1:Y:S01]  /*94a0*/  @!P0 LDS.128 R8, [R78+0x4880] ;  /* 0x004880004e088984 */ /* 0x000e620000000c00 */
[----:B------:R-:W-:Y:S01]  /*94b0*/  CS2R R28, SRZ ;  /* 0x00000000001c7805 */ /* 0x000fe2000001ff00 */
[----:B------:R-:W-:Y:S01]  /*94c0*/  CS2R R34, SRZ ;  /* 0x0000000000227805 */ /* 0x000fe2000001ff00 */
[----:B------:R-:W-:Y:S01]  /*94d0*/  CS2R R32, SRZ ;  /* 0x0000000000207805 */ /* 0x000fe2000001ff00 */
[----:B------:R-:W1:Y:S01]  /*94e0*/  @!P0 LDS.128 R12, [R78+0x7080] ;  /* 0x007080004e0c8984 */ /* 0x000e620000000c00 */
[C---:B------:R-:W-:Y:S01]  /*94f0*/  IADD3 R86, P0, R2.reuse, R82, RZ ;  /* 0x0000005202567210 */ /* 0x040fe20007f1e0ff */
        /* <DEDUP_REMOVED lines=8> */
[----:B------:R-:W-:Y:S01]  /*9580*/  LEA.HI.X.SX32 R87, R2, R83, 0x1, P0 ;  /* 0x0000005302577211 */ /* 0x000fe200000f0eff */
[C---:B------:R-:W-:Y:S01]  /*9590*/  IMAD R76, R231.reuse, c[0x0][0x344], R76 ;  /* 0x0000d100e74c7a24 */ /* 0x040fe200078e024c */
[----:B------:R-:W-:Y:S01]  /*95a0*/  BSSY B0, `(.L_x_1273) ;  /* 0x0000020000007945 */ /* 0x000fe20003800000 */
[----:B------:R-:W-:Y:S01]  /*95b0*/  IMAD.WIDE.U32 R82, R231, c[0x0][0x340], R84 ;  /* 0x0000d000e7527a25 */ /* 0x000fe200078e0054 */
[----:B------:R-:W1:Y:S01]  /*95c0*/  @!P2 LDS.128 R64, [R78+0x7880] ;  /* 0x007880004e40a984 */ /* 0x000e620000000c00 */
[----:B------:R-:W-:-:S02]  /*95d0*/  IADD3 R79, R80, 0x40, RZ ;  /* 0x00000040504f7810 */ /* 0x000fc40007ffe0ff */
[----:B------:R-:W-:Y:S01]  /*95e0*/  IMAD.WIDE R84, R232, 0x50, R86 ;  /* 0x00000050e8547825 */ /* 0x000fe200078e0256 */
[----:B------:R-:W1:Y:S03]  /*95f0*/  @!P2 LDS.128 R68, [R78+0xa080] ;  /* 0x00a080004e44a984 */ /* 0x000e660000000c00 */
[----:B------:R-:W-:Y:S01]  /*9600*/  IMAD.IADD R87, R83, 0x1, R76 ;  /* 0x0000000153577824 */ /* 0x000fe200078e024c */
        /* <DEDUP_REMOVED lines=12> */
[----:B---34-:R-:W-:Y:S01]  /*96d0*/  IMAD R76, R85, c[0x0][0x330], RZ ;  /* 0x0000cc00554c7a24 */ /* 0x018fe200078e02ff */
        /* <DEDUP_REMOVED lines=12> */
.L_x_1274:
[----:B---34-:R-:W-:Y:S05]  /*97a0*/  BSYNC B0 ;  /* 0x0000000000007941 */ /* 0x018fea0003800000 */
.L_x_1273:
        /* <DEDUP_REMOVED lines=20> */
.L_x_1276:
[----:B------:R-:W-:Y:S05]  /*98f0*/  BSYNC B0 ;  /* 0x0000000000007941 */ /* 0x000fea0003800000 */
.L_x_1275:
        /* <DEDUP_REMOVED lines=20> */
.L_x_1278:
[----:B------:R-:W-:Y:S05]  /*9a40*/  BSYNC B0 ;  /* 0x0000000000007941 */ /* 0x000fea0003800000 */
.L_x_1277:
        /* <DEDUP_REMOVED lines=23> */
.L_x_1280:
[----:B------:R-:W-:Y:S05]  /*9bc0*/  BSYNC B0 ;  /* 0x0000000000007941 */ /* 0x000fea0003800000 */
.L_x_1279:
        /* <DEDUP_REMOVED lines=18> */
.L_x_1282:
[----:B------:R-:W-:Y:S05]  /*9cf0*/  BSYNC B0 ;  /* 0x0000000000007941 */ /* 0x000fea0003800000 */
.L_x_1281:
        /* <DEDUP_REMOVED lines=19> */
.L_x_1271:
[----:B------:R-:W-:Y:S01]  /*9e30*/  ISETP.NE.U32.AND P0, PT, RZ, c[0x0][0x358], PT ;  /* 0x0000d600ff007a0c */ /* 0x000fe20003f05070 */
[----:B------:R-:W-:-:S03]  /*9e40*/  IMAD.MOV.U32 R0, RZ, RZ, 0x4 ;  /* 0x00000004ff007424 */ /* 0x000fc600078e00ff */
[----:B------:R-:W-:Y:S01]  /*9e50*/  ISETP.NE.AND.EX P1, PT, RZ, c[0x0][0x35c], PT, P0 ;  /* 0x0000d700ff007a0c */ /* 0x000fe20003f25300 */
[----:B-1----:R-:W-:Y:S01]  /*9e60*/  IMAD.WIDE R6, R231, R0, c[0x0][0x358] ;  /* 0x0000d600e7067625 */ /* 0x002fe200078e0200 */
        /* <DEDUP_REMOVED lines=13> */
[----:B--2---:R-:W-:-:S04]  /*9f40*/  IADD3 R5, -R5, R0, RZ ;  /* 0x0000000005057210 */ /* 0x004fc80007ffe1ff */
.L_x_1283:
[----:B-1----:R-:W-:Y:S01]  /*9f50*/  SHF.R.S32.HI R2, RZ, 0x1f, R223 ;  /* 0x0000001fff027819 */ /* 0x002fe200000114df */
[----:B-----5:R-:W-:Y:S01]  /*9f60*/  IMAD R5, R232, -0x50, R5 ;  /* 0xffffffb0e8057824 */ /* 0x020fe200078e0205 */
[----:B------:R-:W-:Y:S01]  /*9f70*/  SHF.R.S32.HI R0, RZ, 0x1f, R233 ;  /* 0x0000001fff007819 */ /* 0x000fe200000114e9 */
[----:B------:R-:W-:Y:S01]  /*9f80*/  BSSY B0, `(.L_x_1284) ;  /* 0x0000026000007945 */ /* 0x000fe20003800000 */
[----:B------:R-:W-:-:S02]  /*9f90*/  LEA.HI R2, R2, R223, RZ, 0x3 ;  /* 0x000000df02027211 */ /* 0x000fc400078f18ff */
[----:B------:R-:W-:Y:S01]  /*9fa0*/  SHF.R.S32.HI R3, RZ, 0x1f, R231 ;  /* 0x0000001fff037819 */ /* 0x000fe200000114e7 */
[----:B------:R-:W-:Y:S01]  /*9fb0*/  IMAD R4, R0, c[0x0][0x308], RZ ;  /* 0x0000c20000047a24 */ /* 0x000fe200078e02ff */
[----:B------:R-:W-:Y:S02]  /*9fc0*/  LOP3.LUT R6, R2, 0x1ffffff8, RZ, 0xc0, !PT ;  /* 0x1ffffff802067812 */ /* 0x000fe400078ec0ff */
[----:B------:R-:W-:Y:S01]  /*9fd0*/  SHF.R.S32.HI R2, RZ, 0x3, R2 ;  /* 0x00000003ff027819 */ /* 0x000fe20000011402 */
[----:B------:R-:W-:Y:S01]  /*9fe0*/  IMAD R11, R233, c[0x0][0x30c], R4 ;  /* 0x0000c300e90b7a24 */ /* 0x000fe200078e0204 */
[----:B------:R-:W-:Y:S01]  /*9ff0*/  SEL R3, R3, RZ, !P1 ;  /* 0x000000ff03037207 */ /* 0x000fe20004800000 */
[----:B------:R-:W-:Y:S01]  /*a000*/  IMAD.IADD R6, R223, 0x1, -R6 ;  /* 0x00000001df067824 */ /* 0x000fe200078e0a06 */
[C---:B------:R-:W-:Y:S02]  /*a010*/  ISETP.GE.AND P6, PT, R2.reuse, R5, PT ;  /* 0x000000050200720c */ /* 0x040fe40003fc6270 */
[----:B------:R-:W-:Y:S01]  /*a020*/  IADD3 R14, P0, R2, R12, RZ ;  /* 0x0000000c020e7210 */ /* 0x000fe20007f1e0ff */
[----:B------:R-:W-:Y:S01]  /*a030*/  IMAD.SHL.U32 R6, R6, 0x8, RZ ;  /* 0x0000000806067824 */ /* 0x000fe200078e00ff */
[----:B------:R-:W-:Y:S01]  /*a040*/  SEL R231, R231, RZ, !P1 ;  /* 0x000000ffe7e77207 */ /* 0x000fe20004800000 */
[----:B------:R-:W-:Y:S01]  /*a050*/  IMAD R4, R3, c[0x0][0x310], RZ ;  /* 0x0000c40003047a24 */ /* 0x000fe200078e02ff */
[----:B------:R-:W-:-:S02]  /*a060*/  LEA.HI.X.SX32 R15, R2, R13, 0x1, P0 ;  /* 0x0000000d020f7211 */ /* 0x000fc400000f0eff */
[----:B------:R-:W-:Y:S01]  /*a070*/  SHF.R.S32.HI R7, RZ, 0x1f, R6 ;  /* 0x0000001fff077819 */ /* 0x000fe20000011406 */
[----:B------:R-:W-:Y:S01]  /*a080*/  IMAD R17, R231, c[0x0][0x314], R4 ;  /* 0x0000c500e7117a24 */ /* 0x000fe200078e0204 */
[----:B------:R-:W-:Y:S01]  /*a090*/  IADD3 R4, R6, 0x80, RZ ;  /* 0x0000008006047810 */ /* 0x000fe20007ffe0ff */
[----:B------:R-:W-:-:S04]  /*a0a0*/  IMAD.WIDE R14, R232, 0x50, R14 ;  /* 0x00000050e80e7825 */ /* 0x000fc800078e020e */
[----:B------:R-:W-:-:S04]  /*a0b0*/  IMAD.WIDE.U32 R8, R233, c[0x0][0x308], R6 ;  /* 0x0000c200e9087a25 */ /* 0x000fc800078e0006 */
[----:B------:R-:W-:-:S04]  /*a0c0*/  IMAD.IADD R9, R9, 0x1, R11 ;  /* 0x0000000109097824 */ /* 0x000fc800078e020b */
[----:B------:R-:W-:Y:S01]  /*a0d0*/  IMAD.WIDE.U32 R12, R231, c[0x0][0x310], R8 ;  /* 0x0000c400e70c7a25 */ /* 0x000fe200078e0008 */
[----:B------:R-:W-:-:S03]  /*a0e0*/  IADD3 R8, R6, 0x40, RZ ;  /* 0x0000004006087810 */ /* 0x000fc60007ffe0ff */
        /* <DEDUP_REMOVED lines=15> */
.L_x_1285:
[----:B------:R-:W-:Y:S05]  /*a1e0*/  BSYNC B0 ;  /* 0x0000000000007941 */ /* 0x000fea0003800000 */
.L_x_1284:
[----:B------:R-:W-:Y:S01]  /*a1f0*/  IADD3 R10, R2, 0x20, RZ ;  /* 0x00000020020a7810 */ /* 0x000fe20007ffe0ff */
[----:B------:R-:W-:Y:S03]  /*a200*/  BSSY B0, `(.L_x_1286) ;  /* 0x0000013000007945 */ /* 0x000fe60003800000 */
[----:B------:R-:W-:-:S13]  /*a210*/  ISETP.GE.AND P5, PT, R10, R5, PT ;  /* 0x000000050a00720c */ /* 0x000fda0003fa6270 */
        /* <DEDUP_REMOVED lines=17> */
.L_x_1287:
[----:B------:R-:W-:Y:S05]  /*a330*/  BSYNC B0 ;  /* 0x0000000000007941 */ /* 0x000fea0003800000 */
.L_x_1286:
        /* <DEDUP_REMOVED lines=20> */
.L_x_1289:
[----:B------:R-:W-:Y:S05]  /*a480*/  BSYNC B0 ;  /* 0x0000000000007941 */ /* 0x000fea0003800000 */
.L_x_1288:
        /* <DEDUP_REMOVED lines=23> */
.L_x_1291:
[----:B------:R-:W-:Y:S05]  /*a600*/  BSYNC B0 ;  /* 0x0000000000007941 */ /* 0x000fea0003800000 */
.L_x_1290:
        /* <DEDUP_REMOVED lines=18> */
.L_x_1293:
[----:B------:R-:W-:Y:S05]  /*a730*/  BSYNC B0 ;  /* 0x0000000000007941 */ /* 0x000fea0003800000 */
.L_x_1292:
[----:B------:R-:W-:Y:S05]  /*a740*/  @P4 EXIT ;  /* 0x000000000000494d */ /* 0x000fea0003800000 */
[----:B------:R-:W-:Y:S01]  /*a750*/  IADD3 R0, P0, R14, 0x40, RZ ;  /* 0x000000400e007810 */ /* 0x000fe20007f1e0ff */
[----:B------:R-:W-:Y:S01]  /*a760*/  IMAD.MOV.U32 R11, RZ, RZ, R13 ;  /* 0x000000ffff0b7224 */ /* 0x000fe200078e000d */
[----:B------:R-:W-:-:S03]  /*a770*/  ISETP.GE.AND P1, PT, R6, c[0x0][0x324], PT ;  /* 0x0000c90006007a0c */ /* 0x000fc60003f26270 */
[----:B------:R-:W-:Y:S01]  /*a780*/  IMAD.X R14, RZ, RZ, R15, P0 ;  /* 0x000000ffff0e7224 */ /* 0x000fe200000e060f */
[----:B------:R-:W-:Y:S01]  /*a790*/  ISETP.GE.AND P0, PT, R8, c[0x0][0x324], PT ;  /* 0x0000c90008007a0c */ /* 0x000fe20003f06270 */
[----:B------:R-:W-:-:S04]  /*a7a0*/  IMAD.WIDE.U32 R10, R0, c[0x0][0x330], R10 ;  /* 0x0000cc00000a7a25 */ /* 0x000fc800078e000a */
[----:B-1----:R-:W-:Y:S01]  /*a7b0*/  IMAD R3, R14, c[0x0][0x330], RZ ;  /* 0x0000cc000e037a24 */ /* 0x002fe200078e02ff */
        /* <DEDUP_REMOVED lines=10> */
.L_x_1294:
        /* <DEDUP_REMOVED lines=10> */
.L_x_1428:


//--------------------- .text._ZN7cutlass13device_kernelIN5flash19enable_sm80_to_sm89INS1_16FlashAttnBwdSm80INS1_25CollectiveMainloopBwdSm80ILi2ELi1EN4cute5tupleIJNS5_1CILi64EEENS7_ILi80EEENS7_ILi192EEEEEENS_10bfloat16_tEfNS_4arch4Sm80ELb1ELb0ELb0ELb1ELb0ELb0ELb1ELb0ELi2ELi4ELi2ELi2ELb0EEENS1_24CollectiveEpilogueBwdGQAISB_fSE_Li256ELb1ELb0EEENS1_25SingleTileBwdLPTSchedulerILb1ELi80ELb0EEEEEEEEEvNT_6ParamsE --------------------------
	.section	.text._ZN7cutlass13device_kernelIN5flash19enable_sm80_to_sm89INS1_16FlashAttnBwdSm80INS1_25CollectiveMainloopBwdSm80ILi2ELi1EN4cute5tupleIJNS5_1CILi64EEENS7_ILi80EEENS7_ILi192EEEEEENS_10bfloat16_tEfNS_4arch4Sm80ELb1ELb0ELb0ELb1ELb0ELb0ELb1ELb0ELi2ELi4ELi2ELi2ELb0EEENS1_24CollectiveEpilogueBwdGQAISB_fSE_Li256ELb1ELb0EEENS1_25SingleTileBwdLPTSchedulerILb1ELi80ELb0EEEEEEEEEvNT_6ParamsE,"ax",@progbits
	.sectioninfo	@"SHI_REGISTERS=255"
	.align	128
.text._ZN7cutlass13device_kernelIN5flash19enable_sm80_to_sm89INS1_16FlashAttnBwdSm80INS1_25CollectiveMainloopBwdSm80ILi2ELi1EN4cute5tupleIJNS5_1CILi64EEENS7_ILi80EEENS7_ILi192EEEEEENS_10bfloat16_tEfNS_4arch4Sm80ELb1ELb0ELb0ELb1ELb0ELb0ELb1ELb0ELi2ELi4ELi2ELi2ELb0EEENS1_24CollectiveEpilogueBwdGQAISB_fSE_Li256ELb1ELb0EEENS1_25SingleTileBwdLPTSchedulerILb1ELi80ELb0EEEEEEEEEvNT_6ParamsE:
        .type           _ZN7cutlass13device_kernelIN5flash19enable_sm80_to_sm89INS1_16FlashAttnBwdSm80INS1_25CollectiveMainloopBwdSm80ILi2ELi1EN4cute5tupleIJNS5_1CILi64EEENS7_ILi80EEENS7_ILi192EEEEEENS_10bfloat16_tEfNS_4arch4Sm80ELb1ELb0ELb0ELb1ELb0ELb0ELb1ELb0ELi2ELi4ELi2ELi2ELb0EEENS1_24CollectiveEpilogueBwdGQAISB_fSE_Li256ELb1ELb0EEENS1_25SingleTileBwdLPTSchedulerILb1ELi80ELb0EEEEEEEEEvNT_6ParamsE,@function
        .size           _ZN7cutlass13device_kernelIN5flash19enable_sm80_to_sm89INS1_16FlashAttnBwdSm80INS1_25CollectiveMainloopBwdSm80ILi2ELi1EN4cute5tupleIJNS5_1CILi64EEENS7_ILi80EEENS7_ILi192EEEEEENS_10bfloat16_tEfNS_4arch4Sm80ELb1ELb0ELb0ELb1ELb0ELb0ELb1ELb0ELi2ELi4ELi2ELi2ELb0EEENS1_24CollectiveEpilogueBwdGQAISB_fSE_Li256ELb1ELb0EEENS1_25SingleTileBwdLPTSchedulerILb1ELi80ELb0EEEEEEEEEvNT_6ParamsE,(.L_x_1429 - _ZN7cutlass13device_kernelIN5flash19enable_sm80_to_sm89INS1_16FlashAttnBwdSm80INS1_25CollectiveMainloopBwdSm80ILi2ELi1EN4cute5tupleIJNS5_1CILi64EEENS7_ILi80EEENS7_ILi192EEEEEENS_10bfloat16_tEfNS_4arch4Sm80ELb1ELb0ELb0ELb1ELb0ELb0ELb1ELb0ELi2ELi4ELi2ELi2ELb0EEENS1_24CollectiveEpilogueBwdGQAISB_fSE_Li256ELb1ELb0EEENS1_25SingleTileBwdLPTSchedulerILb1ELi80ELb0EEEEEEEEEvNT_6ParamsE)
        .other          _ZN7cutlass13device_kernelIN5flash19enable_sm80_to_sm89INS1_16FlashAttnBwdSm80INS1_25CollectiveMainloopBwdSm80ILi2ELi1EN4cute5tupleIJNS5_1CILi64EEENS7_ILi80EEENS7_ILi192EEEEEENS_10bfloat16_tEfNS_4arch4Sm80ELb1ELb0ELb0ELb1ELb0ELb0ELb1ELb0ELi2ELi4ELi2ELi2ELb0EEENS1_24CollectiveEpilogueBwdGQAISB_fSE_Li256ELb1ELb0EEENS1_25SingleTileBwdLPTSchedulerILb1ELi80ELb0EEEEEEEEEvNT_6ParamsE,@"STO_CUDA_ENTRY STV_DEFAULT"
_ZN7cutlass13device_kernelIN5flash19enable_sm80_to_sm89INS1_16FlashAttnBwdSm80INS1_25CollectiveMainloopBwdSm80ILi2ELi1EN4cute5tupleIJNS5_1CILi64EEENS7_ILi80EEENS7_ILi192EEEEEENS_10bfloat16_tEfNS_4arch4Sm80ELb1ELb0ELb0ELb1ELb0ELb0ELb1ELb0ELi2ELi4ELi2ELi2ELb0EEENS1_24CollectiveEpilogueBwdGQAISB_fSE_Li256ELb1ELb0EEENS1_25SingleTileBwdLPTSchedulerILb1ELi80ELb0EEEEEEEEEvNT_6ParamsE:
        /* <DEDUP_REMOVED lines=30> */
.L_x_1296:
        /* <DEDUP_REMOVED lines=8> */
.L_x_1297:
        /* <DEDUP_REMOVED lines=21> */
.L_x_1298:
        /* <DEDUP_REMOVED lines=14> */
.L_x_1300:
[----:B------:R-:W-:Y:S02]  /*0490*/  ULDC UR4, c[0x0][0x3dc] ;  /* 0x0000f70000047ab9 */ /* 0x000fe40000000800 */
.L_x_1299:
[----:B------:R-:W-:-:S04]  /*04a0*/  UIADD3 UR4, UR4, 0x4f, URZ ;  /* 0x0000004f04047890 */ /* 0x000fc8000fffe03f */
[----:B------:R-:W-:-:S04]  /*04b0*/  UIMAD.WIDE UR4, UR4, 0x66666667, URZ ;  /* 0x66666667040478a5 */ /* 0x000fc8000f8e023f */
[----:B------:R-:W-:-:S04]  /*04c0*/  USHF.R.U32.HI UR4, URZ, 0x1f, UR5 ;  /* 0x0000001f3f047899 */ /* 0x000fc80008011605 */
[----:B------:R-:W-:-:S04]  /*04d0*/  ULEA.HI.SX32 UR4, UR5, UR4, 0x1b ;  /* 0x0000000405047291 */ /* 0x000fc8000f8fda3f */
[----:B------:R-:W-:-:S04]  /*04e0*/  UISETP.GE.AND UP0, UPT, UR11, UR4, UPT ;  /* 0x000000040b00728c */ /* 0x000fc8000bf06270 */
[----:B------:R-:W-:-:S06]  /*04f0*/  USEL UR7, UR7, 0xffffffff, !UP0 ;  /* 0xffffffff07077887 */ /* 0x000fcc000c000000 */
[----:B------:R-:W-:Y:S01]  /*0500*/  MOV R234, UR7 ;  /* 0x0000000700ea7c02 */ /* 0x000fe20008000f00 */
[----:B------:R-:W-:Y:S05]  /*0510*/  BRA `(.L_x_1301) ;  /* 0x0000049000007947 */ /* 0x000fea0003800000 */
.L_x_1295:
        /* <DEDUP_REMOVED lines=22> */
.L_x_1302:
        /* <DEDUP_REMOVED lines=8> */
.L_x_1303:
        /* <DEDUP_REMOVED lines=21> */
.L_x_1304:
        /* <DEDUP_REMOVED lines=14> */
.L_x_1306:
[----:B------:R-:W-:Y:S02]  /*0930*/  ULDC UR4, c[0x0][0x3dc] ;  /* 0x0000f70000047ab9 */ /* 0x000fe40000000800 */
.L_x_1305:
[----:B------:R-:W-:-:S04]  /*0940*/  UIADD3 UR4, UR4, 0x4f, URZ ;  /* 0x0000004f04047890 */ /* 0x000fc8000fffe03f */
[----:B------:R-:W-:-:S04]  /*0950*/  UIMAD.WIDE UR4, UR4, 0x66666667, URZ ;  /* 0x66666667040478a5 */ /* 0x000fc8000f8e023f */
[----:B------:R-:W-:-:S04]  /*0960*/  USHF.R.U32.HI UR4, URZ, 0x1f, UR5 ;  /* 0x0000001f3f047899 */ /* 0x000fc80008011605 */
[----:B------:R-:W-:-:S04]  /*0970*/  ULEA.HI.SX32 UR4, UR5, UR4, 0x1b ;  /* 0x0000000405047291 */ /* 0x000fc8000f8fda3f */
[----:B------:R-:W-:-:S04]  /*0980*/  UISETP.GE.AND UP0, UPT, UR11, UR4, UPT ;  /* 0x000000040b00728c */ /* 0x000fc8000bf06270 */
[----:B------:R-:W-:-:S06]  /*0990*/  USEL UR7, UR7, 0xffffffff, !UP0 ;  /* 0xffffffff07077887 */ /* 0x000fcc000c000000 */
[----:B------:R-:W-:-:S04]  /*09a0*/  MOV R234, UR7 ;  /* 0x0000000700ea7c02 */ /* 0x000fc80008000f00 */
.L_x_1301:
[----:B------:R-:W-:-:S13]  /*09b0*/  ISETP.GE.AND P0, PT, R234, RZ, PT ;  /* 0x000000ffea00720c */ /* 0x000fda0003f06270 */
        /* <DEDUP_REMOVED lines=9> */
[----:B------:R-:W2:Y:S02]  /*0a50*/  @P6 LDG.E R3, [R16.64] ;  /* 0x0000000c10036981 */ /* 0x000ea4000c1e1900 */
[CC--:B------:R-:W-:Y:S02]  /*0a60*/  @P0 IMAD.WIDE R4, R234.reuse, R9.reuse, c[0x0][0x2d8] ;  /* 0x0000b600ea040625 */ /* 0x0c0fe400078e0209 */
[----:B------:R-:W3:Y:S02]  /*0a70*/  @P6 LDG.E R13, [R16.64] ;  /* 0x0000000c100d6981 */ /* 0x000ee4000c1e1900 */
[C---:B------:R-:W-:Y:S02]  /*0a80*/  IMAD.WIDE R14, R234.reuse, R9, c[0x0][0x2d0] ;  /* 0x0000b400ea0e7625 */ /* 0x040fe400078e0209 */
[----:B------:R1:W4:Y:S04]  /*0a90*/  @P0 LDG.E R2, [R4.64] ;  /* 0x0000000c04020981 */ /* 0x000328000c1e1900 */
[----:B------:R-:W5:Y:S01]  /*0aa0*/  @P2 LDG.E R11, [R14.64] ;  /* 0x0000000c0e0b2981 */ /* 0x000f62000c1e1900 */
[----:B------:R-:W-:Y:S01]  /*0ab0*/  ULDC UR9, c[0x0][0x168] ;  /* 0x00005a0000097ab9 */ /* 0x000fe20000000800 */
[----:B------:R-:W-:Y:S01]  /*0ac0*/  CS2R R6, SRZ ;  /* 0x0000000000067805 */ /* 0x000fe2000001ff00 */
[----:B------:R-:W-:Y:S01]  /*0ad0*/  ULDC UR14, c[0x0][0x198] ;  /* 0x00006600000e7ab9 */ /* 0x000fe20000000800 */
[----:B-1----:R-:W-:Y:S01]  /*0ae0*/  CS2R R4, SRZ ;  /* 0x0000000000047805 */ /* 0x002fe2000001ff00 */
[----:B--2---:R-:W-:-:S05]  /*0af0*/  @P6 IMAD R3, R234, 0x40, R3 ;  /* 0x00000040ea036824 */ /* 0x004fca00078e0203 */
[----:B------:R-:W-:Y:S01]  /*0b00*/  @P6 SHF.R.S32.HI R0, RZ, 0x1f, R3 ;  /* 0x0000001fff006819 */ /* 0x000fe20000011403 */
[----:B----4-:R1:W2:Y:S03]  /*0b10*/  @P0 R2UR UR9, R2 ;  /* 0x00000000020903c2 */ /* 0x0102a600000e0000 */
[----:B------:R-:W-:Y:S01]  /*0b20*/  @P6 LEA.HI R0, R0, R3, RZ, 0x6 ;  /* 0x0000000300006211 */ /* 0x000fe200078f30ff */
[----:B------:R-:W-:Y:S01]  /*0b30*/  IMAD.MOV.U32 R3, RZ, RZ, RZ ;  /* 0x000000ffff037224 */ /* 0x000fe200078e00ff */
[--C-:B---3--:R-:W-:Y:S01]  /*0b40*/  @P6 SHF.R.S32.HI R5, RZ, 0x1f, R13.reuse ;  /* 0x0000001fff056819 */ /* 0x108fe2000001140d */
[----:B------:R-:W-:Y:S01]  /*0b50*/  @P6 IMAD.MOV.U32 R4, RZ, RZ, R13 ;  /* 0x000000ffff046224 */ /* 0x000fe200078e000d */
[--C-:B-----5:R-:W-:Y:S01]  /*0b60*/  @P2 SHF.R.S32.HI R7, RZ, 0x1f, R11.reuse ;  /* 0x0000001fff072819 */ /* 0x120fe2000001140b */
[----:B------:R-:W-:Y:S01]  /*0b70*/  @P2 IMAD.MOV.U32 R6, RZ, RZ, R11 ;  /* 0x000000ffff062224 */ /* 0x000fe200078e000b */
[----:B------:R-:W-:Y:S01]  /*0b80*/  @P6 LOP3.LUT R3, R0, 0xffffffc0, RZ, 0xc0, !PT ;  /* 0xffffffc000036812 */ /* 0x000fe200078ec0ff */
[----:B-12---:R-:W-:Y:S05]  /*0b90*/  @P0 BRA `(.L_x_1307) ;  /* 0x0000006000000947 */ /* 0x006fea0003800000 */
[----:B------:R-:W-:Y:S05]  /*0ba0*/  @!P6 BRA `(.L_x_1307) ;  /* 0x000000500000e947 */ /* 0x000fea0003800000 */
[----:B------:R-:W2:Y:S04]  /*0bb0*/  LDG.E R2, [R16.64] ;  /* 0x0000000c10027981 */ /* 0x000ea8000c1e1900 */
[----:B------:R-:W3:Y:S01]  /*0bc0*/  LDG.E R0, [R16.64+0x4] ;  /* 0x0000040c10007981 */ /* 0x000ee2000c1e1900 */
[----:B--2---:R-:W1:Y:S08]  /*0bd0*/  R2UR UR9, R2 ;  /* 0x00000000020973c2 */ /* 0x004e7000000e0000 */
[----:B---3--:R-:W1:Y:S02]  /*0be0*/  R2UR UR4, R0 ;  /* 0x00000000000473c2 */ /* 0x008e6400000e0000 */
[----:B-1----:R-:W-:-:S06]  /*0bf0*/  UIADD3 UR9, -UR9, UR4, URZ ;  /* 0x0000000409097290 */ /* 0x002fcc000fffe13f */
.L_x_1307:
[----:B------:R-:W-:-:S04]  /*0c00*/  ISETP.NE.U32.AND P0, PT, RZ, c[0x0][0x2e0], PT ;  /* 0x0000b800ff007a0c */ /* 0x000fc80003f05070 */
[----:B------:R-:W-:-:S13]  /*0c10*/  ISETP.NE.AND.EX P0, PT, RZ, c[0x0][0x2e4], PT, P0 ;  /* 0x0000b900ff007a0c */ /* 0x000fda0003f05300 */
[----:B------:R-:W-:Y:S05]  /*0c20*/  @!P0 BRA `(.L_x_1308) ;  /* 0x0000004000008947 */ /* 0x000fea0003800000 */
[----:B------:R-:W-:-:S05]  /*0c30*/  IMAD.WIDE R8, R234, R9, c[0x0][0x2e0] ;  /* 0x0000b800ea087625 */ /* 0x000fca00078e0209 */
[----:B------:R-:W2:Y:S02]  /*0c40*/  LDG.E R0, [R8.64] ;  /* 0x0000000c08007981 */ /* 0x000ea4000c1e1900 */
[----:B--2---:R1:W2:Y:S02]  /*0c50*/  R2UR UR14, R0 ;  /* 0x00000000000e73c2 */ /* 0x0042a400000e0000 */
[----:B-12---:R-:W-:Y:S05]  /*0c60*/  BRA `(.L_x_1309) ;  /* 0x0000006000007947 */ /* 0x006fea0003800000 */
.L_x_1308:
[----:B------:R-:W-:Y:S05]  /*0c70*/  @!P2 BRA `(.L_x_1309) ;  /* 0x000000500000a947 */ /* 0x000fea0003800000 */
[----:B------:R-:W2:Y:S04]  /*0c80*/  LDG.E R0, [R14.64] ;  /* 0x0000000c0e007981 */ /* 0x000ea8000c1e1900 */
[----:B------:R-:W3:Y:S01]  /*0c90*/  LDG.E R2, [R14.64+0x4] ;  /* 0x0000040c0e027981 */ /* 0x000ee2000c1e1900 */
[----:B--2---:R-:W1:Y:S08]  /*0ca0*/  R2UR UR14, R0 ;  /* 0x00000000000e73c2 */ /* 0x004e7000000e0000 */
[----:B---3--:R-:W1:Y:S02]  /*0cb0*/  R2UR UR4, R2 ;  /* 0x00000000020473c2 */ /* 0x008e6400000e0000 */
[----:B-1----:R-:W-:-:S06]  /*0cc0*/  UIADD3 UR14, -UR14, UR4, URZ ;  /* 0x000000040e0e7290 */ /* 0x002fcc000fffe13f */
.L_x_1309:
[----:B------:R-:W-:Y:S01]  /*0cd0*/  UIADD3 UR6, -UR14, UR9, URZ ;  /* 0x000000090e067290 */ /* 0x000fe2000fffe13f */
[----:B------:R-:W-:Y:S01]  /*0ce0*/  PLOP3.LUT P0, PT, PT, PT, PT, 0x80, 0x0 ;  /* 0x000000000000781c */ /* 0x000fe20003f0f070 */
[----:B------:R-:W-:Y:S01]  /*0cf0*/  ULDC UR4, c[0x0][0x2a4] ;  /* 0x0000a90000047ab9 */ /* 0x000fe20000000800 */
[----:B------:R-:W-:Y:S01]  /*0d00*/  CS2R R170, SRZ ;  /* 0x0000000000aa7805 */ /* 0x000fe2000001ff00 */
[----:B------:R-:W-:Y:S01]  /*0d10*/  UIMAD UR6, UR11, 0x50, UR6 ;  /* 0x000000500b0678a4 */ /* 0x000fe2000f8e0206 */
        /* <DEDUP_REMOVED lines=72> */
[----:B------:R-:W-:Y:S01]  /*11a0*/  SHF.R.S32.HI R17, RZ, 0x1f, R226 ;  /* 0x0000001fff117819 */ /* 0x000fe200000114e2 */
[----:B------:R-:W-:Y:S01]  /*11b0*/  ULDC.64 UR6, c[0x0][0x248] ;  /* 0x0000920000067ab9 */ /* 0x000fe20000000a00 */
[----:B------:R-:W-:Y:S01]  /*11c0*/  IMAD.U32 R14, RZ, RZ, UR11 ;  /* 0x0000000bff0e7e24 */ /* 0x000fe2000f8e00ff */
[----:B------:R-:W-:Y:S01]  /*11d0*/  UISETP.NE.AND UP0, UPT, UR6, 0x1, UPT ;  /* 0x000000010600788c */ /* 0x000fe2000bf05270 */
[----:B------:R-:W-:Y:S01]  /*11e0*/  LEA.HI R218, R17, R226, RZ, 0x3 ;  /* 0x000000e211da7211 */ /* 0x000fe200078f18ff */
[----:B------:R-:W-:Y:S01]  /*11f0*/  UIMAD.WIDE.U32 UR6, UR10, UR7, URZ ;  /* 0x000000070a0672a5 */ /* 0x000fe2000f8e003f */
[----:B------:R-:W-:Y:S01]  /*1200*/  SEL R26, R234, RZ, !P2 ;  /* 0x000000ffea1a7207 */ /* 0x000fe20005000000 */
[----:B------:R-:W-:Y:S01]  /*1210*/  ULDC UR4, c[0x0][0x250] ;  /* 0x0000940000047ab9 */ /* 0x000fe20000000800 */
[----:B------:R-:W-:Y:S01]  /*1220*/  LOP3.LUT R11, R218, 0xfffffff8, RZ, 0xc0, !PT ;  /* 0xfffffff8da0b7812 */ /* 0x000fe200078ec0ff */
[----:B------:R-:W-:Y:S01]  /*1230*/  UMOV UR15, UR10 ;  /* 0x0000000a000f7c82 */ /* 0x000fe20008000000 */
[----:B------:R-:W-:Y:S01]  /*1240*/  SHF.R.S32.HI R233, RZ, 0x3, R218 ;  /* 0x00000003ffe97819 */ /* 0x000fe200000114da */
[----:B------:R-:W-:Y:S01]  /*1250*/  IMAD.U32 R240, RZ, RZ, UR10 ;  /* 0x0000000afff07e24 */ /* 0x000fe2000f8e00ff */
[----:B------:R-:W-:Y:S01]  /*1260*/  SEL R236, R234, RZ, !P6 ;  /* 0x000000ffeaec7207 */ /* 0x000fe20007000000 */
[----:B------:R-:W-:Y:S01]  /*1270*/  IMAD.IADD R2, R226, 0x1, -R11 ;  /* 0x00000001e2027824 */ /* 0x000fe200078e0a0b */
[----:B------:R-:W-:Y:S01]  /*1280*/  @UP0 USHF.R.U32.HI UR15, URZ, UR4, UR7 ;  /* 0x000000043f0f0299 */ /* 0x000fe20008011607 */
[----:B------:R-:W-:Y:S01]  /*1290*/  SHF.R.S32.HI R9, RZ, 0x1f, R233 ;  /* 0x0000001fff097819 */ /* 0x000fe200000114e9 */
[C---:B------:R-:W-:Y:S01]  /*12a0*/  IMAD.SHL.U32 R13, R233.reuse, 0x40, RZ ;  /* 0x00000040e90d7824 */ /* 0x040fe200078e00ff */
[----:B------:R-:W-:Y:S01]  /*12b0*/  ULDC.64 UR6, c[0x0][0x1e0] ;  /* 0x0000780000067ab9 */ /* 0x000fe20000000a00 */
[----:B------:R-:W-:Y:S01]  /*12c0*/  IMAD.SHL.U32 R22, R2, 0x8, RZ ;  /* 0x0000000802167824 */ /* 0x000fe200078e00ff */
[----:B------:R-:W-:Y:S01]  /*12d0*/  USHF.R.S32.HI UR4, URZ, 0x1f, UR15 ;  /* 0x0000001f3f047899 */ /* 0x000fe2000801140f */
[C---:B------:R-:W-:Y:S01]  /*12e0*/  IADD3 R29, P1, R233.reuse, R4, RZ ;  /* 0x00000004e91d7210 */ /* 0x040fe20007f3e0ff */
[----:B------:R-:W-:Y:S01]  /*12f0*/  IMAD.U32 R31, RZ, RZ, UR15 ;  /* 0x0000000fff1f7e24 */ /* 0x000fe2000f8e00ff */
[----:B------:R-:W-:Y:S01]  /*1300*/  IADD3 R6, P0, R233, R6, RZ ;  /* 0x00000006e9067210 */ /* 0x000fe20007f1e0ff */
[----:B------:R-:W-:Y:S01]  /*1310*/  UIMAD UR6, UR4, UR6, URZ ;  /* 0x00000006040672a4 */ /* 0x000fe2000f8e023f */
[----:B------:R-:W-:Y:S01]  /*1320*/  SHF.R.S32.HI R23, RZ, 0x1f, R22 ;  /* 0x0000001fff177819 */ /* 0x000fe20000011416 */
[C---:B------:R-:W-:Y:S01]  /*1330*/  IMAD.X R10, R9.reuse, 0x1, R5, P1 ;  /* 0x00000001090a7824 */ /* 0x040fe200008e0605 */
[----:B------:R-:W-:Y:S01]  /*1340*/  SHF.R.S32.HI R4, RZ, 0x1f, R234 ;  /* 0x0000001fff047819 */ /* 0x000fe200000114ea */
[----:B------:R-:W-:Y:S01]  /*1350*/  UIMAD UR6, UR15, UR7, UR6 ;  /* 0x000000070f0672a4 */ /* 0x000fe2000f8e0206 */
[----:B------:R-:W-:Y:S01]  /*1360*/  IMAD.X R7, R9, 0x1, R7, P0 ;  /* 0x0000000109077824 */ /* 0x000fe200000e0607 */
[----:B------:R-:W-:Y:S01]  /*1370*/  IADD3 R0, -R233, UR14, RZ ;  /* 0x0000000ee9007c10 */ /* 0x000fe2000fffe1ff */
[----:B------:R-:W-:Y:S01]  /*1380*/  IMAD.WIDE.U32 R18, R31, c[0x0][0x1e0], R22 ;  /* 0x000078001f127a25 */ /* 0x000fe200078e0016 */
[----:B------:R-:W-:Y:S01]  /*1390*/  SEL R5, R4, RZ, !P2 ;  /* 0x000000ff04057207 */ /* 0x000fe20005000000 */
[----:B------:R-:W-:Y:S01]  /*13a0*/  USHF.R.S32.HI UR17, URZ, 0x1f, UR8 ;  /* 0x0000001f3f117899 */ /* 0x000fe20008011408 */
[----:B------:R-:W-:Y:S01]  /*13b0*/  LOP3.LUT R13, R13, 0x1c0, RZ, 0xc0, !PT ;  /* 0x000001c00d0d7812 */ /* 0x000fe200078ec0ff */
[----:B------:R-:W-:Y:S01]  /*13c0*/  IMAD.WIDE R14, R14, 0x50, R6 ;  /* 0x000000500e0e7825 */ /* 0x000fe200078e0206 */
[----:B------:R-:W-:Y:S01]  /*13d0*/  IADD3 R19, R19, UR6, RZ ;  /* 0x0000000613137c10 */ /* 0x000fe2000fffe0ff */
[----:B------:R-:W-:Y:S01]  /*13e0*/  ULDC.64 UR6, c[0x0][0x1b0] ;  /* 0x00006c0000067ab9 */ /* 0x000fe20000000a00 */
[-C--:B------:R-:W-:Y:S01]  /*13f0*/  LEA.HI R6, R17, R226.reuse, RZ, 0x6 ;  /* 0x000000e211067211 */ /* 0x080fe200078f30ff */
[----:B------:R-:W-:Y:S01]  /*1400*/  IMAD R7, R5, c[0x0][0x1e8], RZ ;  /* 0x00007a0005077a24 */ /* 0x000fe200078e02ff */
[----:B------:R-:W-:Y:S01]  /*1410*/  IADD3 R8, R22, 0x80, RZ ;  /* 0x0000008016087810 */ /* 0x000fe20007ffe0ff */
[----:B------:R-:W-:Y:S01]  /*1420*/  IMAD.WIDE.U32 R18, R26, c[0x0][0x1e8], R18 ;  /* 0x00007a001a127a25 */ /* 0x000fe200078e0012 */
[----:B------:R-:W-:Y:S01]  /*1430*/  UIMAD UR6, UR4, UR6, URZ ;  /* 0x00000006040672a4 */ /* 0x000fe2000f8e023f */
[----:B------:R-:W-:Y:S01]  /*1440*/  SEL R4, R4, RZ, !P6 ;  /* 0x000000ff04047207 */ /* 0x000fe20007000000 */
[----:B------:R-:W-:Y:S01]  /*1450*/  USHF.R.S32.HI UR4, URZ, 0x1f, UR10 ;  /* 0x0000001f3f047899 */ /* 0x000fe2000801140a */
[----:B------:R-:W-:Y:S01]  /*1460*/  IMAD R7, R26, c[0x0][0x1ec], R7 ;  /* 0x00007b001a077a24 */ /* 0x000fe200078e0207 */
[----:B------:R-:W-:Y:S01]  /*1470*/  ISETP.GE.AND P5, PT, R8, c[0x0][0x1cc], PT ;  /* 0x0000730008007a0c */ /* 0x000fe20003fa6270 */
[----:B------:R-:W-:Y:S01]  /*1480*/  IMAD.U32 R9, RZ, RZ, UR11 ;  /* 0x0000000bff097e24 */ /* 0x000fe2000f8e00ff */
[----:B------:R-:W-:Y:S01]  /*1490*/  UIMAD UR6, UR15, UR7, UR6 ;  /* 0x000000070f0672a4 */ /* 0x000fe2000f8e0206 */
[----:B------:R-:W-:Y:S01]  /*14a0*/  IMAD R24, R10, c[0x0][0x178], RZ ;  /* 0x00005e000a187a24 */ /* 0x000fe200078e02ff */
[----:B------:R-:W-:Y:S01]  /*14b0*/  ISETP.GT.AND P6, PT, R226, 0x7f, PT ;  /* 0x0000007fe200780c */ /* 0x000fe20003fc4270 */
[----:B------:R-:W-:Y:S01]  /*14c0*/  IMAD.IADD R19, R19, 0x1, R7 ;  /* 0x0000000113137824 */ /* 0x000fe200078e0207 */
[----:B------:R-:W-:Y:S01]  /*14d0*/  USHF.L.U32 UR15, UR8, 0x6, URZ ;  /* 0x00000006080f7899 */ /* 0x000fe2000800063f */
[----:B------:R-:W-:Y:S01]  /*14e0*/  IMAD R7, R15, c[0x0][0x1d8], RZ ;  /* 0x000076000f077a24 */ /* 0x000fe200078e02ff */
[----:B------:R-:W-:Y:S01]  /*14f0*/  LEA.HI R216, R17, R226, RZ, 0x7 ;  /* 0x000000e211d87211 */ /* 0x000fe200078f38ff */
[----:B------:R-:W-:Y:S01]  /*1500*/  IMAD R9, R9, -0x50, R0 ;  /* 0xffffffb009097824 */ /* 0x000fe200078e0200 */
[----:B------:R-:W-:Y:S01]  /*1510*/  LOP3.LUT R0, R13, 0x38, R22, 0xf8, !PT ;  /* 0x000000380d007812 */ /* 0x000fe200078ef816 */
[C---:B------:R-:W-:Y:S01]  /*1520*/  IMAD R24, R29.reuse, c[0x0][0x17c], R24 ;  /* 0x00005f001d187a24 */ /* 0x040fe200078e0218 */
[----:B------:R-:W-:Y:S01]  /*1530*/  SHF.R.U32.HI R13, RZ, 0x3, R13 ;  /* 0x00000003ff0d7819 */ /* 0x000fe2000001160d */
[----:B------:R-:W-:Y:S01]  /*1540*/  IMAD.WIDE.U32 R20, R29, c[0x0][0x178], R22 ;  /* 0x00005e001d147a25 */ /* 0x000fe200078e0016 */
[----:B------:R-:W-:Y:S01]  /*1550*/  SHF.R.S32.HI R216, RZ, 0x7, R216 ;  /* 0x00000007ffd87819 */ /* 0x000fe200000114d8 */
[----:B------:R-:W-:Y:S01]  /*1560*/  UIMAD UR14, UR11, -0x50, UR14 ;  /* 0xffffffb00b0e78a4 */ /* 0x000fe2000f8e020e */
        /* <DEDUP_REMOVED lines=9> */
[----:B------:R-:W-:Y:S01]  /*1600*/  IMAD.MOV.U32 R24, RZ, RZ, R20 ;  /* 0x000000ffff187224 */ /* 0x000fe200078e0014 */
[----:B------:R-:W-:Y:S01]  /*1610*/  LEA R20, P0, R18, c[0x0][0x1c0], 0x1 ;  /* 0x0000700012147a11 */ /* 0x000fe200078008ff */
[----:B------:R-:W-:Y:S01]  /*1620*/  IMAD.IADD R0, R19, 0x1, R7 ;  /* 0x0000000113007824 */ /* 0x000fe200078e0207 */
[----:B------:R-:W-:Y:S01]  /*1630*/  CS2R R160, SRZ ;  /* 0x0000000000a07805 */ /* 0x000fe2000001ff00 */
[----:B------:R-:W-:Y:S01]  /*1640*/  IMAD.MOV.U32 R11, RZ, RZ, c[0x0][0x1d8] ;  /* 0x00007600ff0b7624 */ /* 0x000fe200078e00ff */
[----:B------:R-:W-:Y:S01]  /*1650*/  CS2R R158, SRZ ;  /* 0x00000000009e7805 */ /* 0x000fe2000001ff00 */
[----:B------:R-:W-:Y:S01]  /*1660*/  IMAD.WIDE.U32 R240, R240, c[0x0][0x180], R24 ;  /* 0x00006000f0f07a25 */ /* 0x000fe200078e0018 */
[----:B------:R-:W-:Y:S01]  /*1670*/  LEA.HI.X R21, R18, c[0x0][0x1c4], R0, 0x1, P0 ;  /* 0x0000710012157a11 */ /* 0x000fe200000f0c00 */
[----:B------:R-:W-:Y:S01]  /*1680*/  CS2R R156, SRZ ;  /* 0x00000000009c7805 */ /* 0x000fe2000001ff00 */
[C---:B------:R-:W-:Y:S01]  /*1690*/  ISETP.GE.AND P0, PT, R22.reuse, c[0x0][0x1cc], PT ;  /* 0x0000730016007a0c */ /* 0x040fe20003f06270 */
[----:B------:R-:W-:Y:S01]  /*16a0*/  IMAD.MOV.U32 R7, RZ, RZ, c[0x0][0x1dc] ;  /* 0x00007700ff077624 */ /* 0x000fe200078e00ff */
[----:B------:R-:W-:Y:S01]  /*16b0*/  SHF.R.S32.HI R0, RZ, 0x6, R6 ;  /* 0x00000006ff007819 */ /* 0x000fe20000011406 */
[----:B------:R-:W-:Y:S01]  /*16c0*/  IMAD.WIDE.U32 R30, R31, c[0x0][0x1b0], R22 ;  /* 0x00006c001f1e7a25 */ /* 0x000fe200078e0016 */
[----:B------:R-:W-:Y:S01]  /*16d0*/  ISETP.LT.OR P2, PT, R9, 0x1, P0 ;  /* 0x000000010900780c */ /* 0x000fe20000741670 */
[----:B------:R-:W-:Y:S01]  /*16e0*/  CS2R R154, SRZ ;  /* 0x00000000009a7805 */ /* 0x000fe2000001ff00 */
[----:B------:R-:W-:Y:S01]  /*16f0*/  IADD3 R6, R22, 0x40, RZ ;  /* 0x0000004016067810 */ /* 0x000fe20007ffe0ff */
[----:B------:R-:W-:Y:S01]  /*1700*/  IMAD R228, R0, 0x200, R13 ;  /* 0x0000020000e47824 */ /* 0x000fe200078e020d */
[C---:B------:R-:W-:Y:S01]  /*1710*/  LEA R24, P1, R11.reuse, R20, 0x6 ;  /* 0x000000140b187211 */ /* 0x040fe200078230ff */
[C---:B------:R-:W-:Y:S01]  /*1720*/  IMAD.SHL.U32 R13, R11.reuse, 0x20, RZ ;  /* 0x000000200b0d7824 */ /* 0x040fe200078e00ff */
[----:B------:R-:W-:Y:S01]  /*1730*/  ISETP.GE.AND P4, PT, R6, c[0x0][0x1cc], PT ;  /* 0x0000730006007a0c */ /* 0x000fe20003f86270 */
[----:B------:R-:W-:Y:S01]  /*1740*/  IMAD.SHL.U32 R228, R228, 0x2, RZ ;  /* 0x00000002e4e47824 */ /* 0x000fe200078e00ff */
[----:B------:R-:W-:Y:S01]  /*1750*/  LEA.HI.X R25, R11, R21, R7, 0x6, P1 ;  /* 0x000000150b197211 */ /* 0x000fe200008f3407 */
[----:B------:R-:W-:Y:S01]  /*1760*/  IMAD.MOV.U32 R7, RZ, RZ, 0x5 ;  /* 0x00000005ff077424 */ /* 0x000fe200078e00ff */
[----:B------:R-:W-:Y:S01]  /*1770*/  ISETP.LT.OR P3, PT, R9, 0x1, P4 ;  /* 0x000000010900780c */ /* 0x000fe20002761670 */
        /* <DEDUP_REMOVED lines=8> */
[----:B------:R-:W-:Y:S01]  /*1800*/  SHF.L.U64.HI R11, R11, R7, c[0x0][0x1dc] ;  /* 0x000077000b0b7619 */ /* 0x000fe20000010207 */
[----:B------:R-:W-:Y:S01]  /*1810*/  IMAD.MOV.U32 R16, RZ, RZ, c[0x0][0x1a8] ;  /* 0x00006a00ff107624 */ /* 0x000fe200078e00ff */
[----:B------:R-:W-:Y:S01]  /*1820*/  IADD3 R31, R31, UR6, RZ ;  /* 0x000000061f1f7c10 */ /* 0x000fe2000fffe0ff */
[----:B------:R-:W-:Y:S01]  /*1830*/  ULDC.64 UR6, c[0x0][0x180] ;  /* 0x0000600000067ab9 */ /* 0x000fe20000000a00 */
[C---:B------:R-:W-:Y:S01]  /*1840*/  ISETP.LT.OR P5, PT, R9.reuse, 0x21, P5 ;  /* 0x000000210900780c */ /* 0x040fe20002fa1670 */
[----:B------:R-:W-:Y:S01]  /*1850*/  UIMAD UR6, UR4, UR6, URZ ;  /* 0x00000006040672a4 */ /* 0x000fe2000f8e023f */
[----:B------:R-:W-:Y:S01]  /*1860*/  IMAD R10, R10, c[0x0][0x208], RZ ;  /* 0x000082000a0a7a24 */ /* 0x000fe200078e02ff */
[----:B------:R1:W-:Y:S01]  /*1870*/  LDGSTS.E.BYPASS.LTC128B.128 [R228+0xa080], [R20.64+0x80], !P3 ;  /* 0x0a08008014e47fae */ /* 0x0003e2000d901d4c */
[----:B------:R-:W-:Y:S01]  /*1880*/  ISETP.GT.AND P3, PT, R226, 0x7f, PT ;  /* 0x0000007fe200780c */ /* 0x000fe20003f64270 */
[----:B------:R-:W-:Y:S01]  /*1890*/  IMAD.WIDE.U32 R26, R26, c[0x0][0x1b8], R30 ;  /* 0x00006e001a1a7a25 */ /* 0x000fe200078e001e */
[----:B------:R-:W-:Y:S01]  /*18a0*/  UIMAD UR6, UR10, UR7, UR6 ;  /* 0x000000070a0672a4 */ /* 0x000fe2000f8e0206 */
[----:B------:R1:W-:Y:S01]  /*18b0*/  LDGSTS.E.BYPASS.LTC128B.128 [R228+0xc880], [R20.64+0x100], !P2 ;  /* 0x0c88010014e47fae */ /* 0x0003e2000d101d4c */
[----:B------:R-:W-:Y:S01]  /*18c0*/  ISETP.LT.OR P2, PT, R9, 0x21, P4 ;  /* 0x000000210900780c */ /* 0x000fe20002741670 */
[----:B------:R-:W-:Y:S01]  /*18d0*/  IMAD.IADD R27, R27, 0x1, R5 ;  /* 0x000000011b1b7824 */ /* 0x000fe200078e0205 */
[----:B------:R-:W-:Y:S01]  /*18e0*/  CS2R R152, SRZ ;  /* 0x0000000000987805 */ /* 0x000fe2000001ff00 */
[----:B------:R2:W-:Y:S01]  /*18f0*/  LDGSTS.E.BYPASS.LTC128B.128 [R228+0x8880], [R24.64], !P1 ;  /* 0x0888000018e47fae */ /* 0x0005e2000c901d4c */
[----:B------:R-:W-:Y:S01]  /*1900*/  ISETP.GE.AND P1, PT, R6, c[0x0][0x16c], PT ;  /* 0x00005b0006007a0c */ /* 0x000fe20003f26270 */
[----:B------:R-:W-:Y:S01]  /*1910*/  IMAD R5, R15, c[0x0][0x1a8], RZ ;  /* 0x00006a000f057a24 */ /* 0x000fe200078e02ff */
[----:B------:R-:W-:Y:S01]  /*1920*/  IADD3 R241, R241, UR6, RZ ;  /* 0x00000006f1f17c10 */ /* 0x000fe2000fffe0ff */
[----:B------:R-:W-:Y:S01]  /*1930*/  IMAD.MOV.U32 R222, RZ, RZ, c[0x0][0x178] ;  /* 0x00005e00ffde7624 */ /* 0x000fe200078e00ff */
[----:B------:R-:W-:Y:S01]  /*1940*/  SEL R12, RZ, 0xffffffff, P1 ;  /* 0xffffffffff0c7807 */ /* 0x000fe20000800000 */
[----:B------:R-:W-:Y:S01]  /*1950*/  IMAD R5, R14, c[0x0][0x1ac], R5 ;  /* 0x00006b000e057a24 */ /* 0x000fe200078e0205 */
[----:B------:R-:W-:Y:S01]  /*1960*/  ISETP.GT.AND P1, PT, R226, 0x7f, PT ;  /* 0x0000007fe200780c */ /* 0x000fe20003f24270 */
[----:B------:R-:W-:Y:S01]  /*1970*/  IMAD.WIDE.U32 R14, R14, c[0x0][0x1a8], R26 ;  /* 0x00006a000e0e7a25 */ /* 0x000fe200078e001a */
[----:B------:R-:W-:Y:S01]  /*1980*/  @!P3 LEA R18, P0, R13, R24, 0x1 ;  /* 0x000000180d12b211 */ /* 0x000fe200078008ff */
[----:B------:R2:W-:Y:S01]  /*1990*/  LDGSTS.E.BYPASS.LTC128B.128 [R228+0xb080], [R24.64+0x80], !P2 ;  /* 0x0b08008018e47fae */ /* 0x0005e2000d101d4c */
[----:B------:R-:W-:Y:S01]  /*19a0*/  ULDC.64 UR6, c[0x0][0x270] ;  /* 0x00009c0000067ab9 */ /* 0x000fe20000000a00 */
[----:B------:R-:W-:Y:S01]  /*19b0*/  IMAD.IADD R5, R15, 0x1, R5 ;  /* 0x000000010f057824 */ /* 0x000fe200078e0205 */
[----:B------:R-:W-:Y:S01]  /*19c0*/  @!P3 LEA.HI.X R19, R13, R25, R11, 0x1, P0 ;  /* 0x000000190d13b211 */ /* 0x000fe200000f0c0b */
[----:B------:R2:W-:Y:S01]  /*19d0*/  LDGSTS.E.BYPASS.LTC128B.128 [R228+0xd880], [R24.64+0x100], !P5 ;  /* 0x0d88010018e47fae */ /* 0x0005e2000e901d4c */
[----:B------:R-:W-:Y:S01]  /*19e0*/  ISETP.GE.AND P0, PT, R22, c[0x0][0x16c], PT ;  /* 0x00005b0016007a0c */ /* 0x000fe20003f06270 */
[----:B------:R-:W-:Y:S01]  /*19f0*/  IMAD.SHL.U32 R12, R12, 0x2, RZ ;  /* 0x000000020c0c7824 */ /* 0x000fe200078e00ff */
[----:B------:R-:W-:Y:S01]  /*1a00*/  UIMAD UR6, UR4, UR6, URZ ;  /* 0x00000006040672a4 */ /* 0x000fe2000f8e023f */
[----:B------:R-:W-:Y:S01]  /*1a10*/  IMAD R251, R4, c[0x0][0x188], RZ ;  /* 0x0000620004fb7a24 */ /* 0x000fe200078e02ff */
[----:B------:R-:W-:Y:S01]  /*1a20*/  SEL R11, RZ, 0x1, P0 ;  /* 0x00000001ff0b7807 */ /* 0x000fe20000000000 */
[----:B------:R-:W-:Y:S01]  /*1a30*/  IMAD.WIDE.U32 R240, R236, c[0x0][0x188], R240 ;  /* 0x00006200ecf07a25 */ /* 0x000fe200078e00f0 */
[C---:B------:R-:W-:Y:S01]  /*1a40*/  @!P3 ISETP.GE.AND P0, PT, R9.reuse, 0x41, PT ;  /* 0x000000410900b80c */ /* 0x040fe20003f06270 */
[----:B------:R-:W-:Y:S01]  /*1a50*/  UIMAD UR16, UR10, UR7, UR6 ;  /* 0x000000070a1072a4 */ /* 0x000fe2000f8e0206 */
[----:B------:R-:W-:Y:S01]  /*1a60*/  @!P1 ISETP.LT.OR P2, PT, R9, 0x41, P4 ;  /* 0x000000410900980c */ /* 0x000fe20002741670 */
[----:B-1----:R-:W-:Y:S01]  /*1a70*/  IMAD R20, R29, c[0x0][0x20c], R10 ;  /* 0x000083001d147a24 */ /* 0x002fe200078e020a */
[----:B------:R-:W-:Y:S01]  /*1a80*/  ISETP.GT.AND P4, PT, R226, 0x7f, PT ;  /* 0x0000007fe200780c */ /* 0x000fe20003f84270 */
[----:B------:R-:W-:Y:S01]  /*1a90*/  IMAD R251, R236, c[0x0][0x18c], R251 ;  /* 0x00006300ecfb7a24 */ /* 0x000fe200078e02fb */
[----:B------:R-:W-:Y:S01]  /*1aa0*/  LOP3.LUT R12, R12, 0x2, R11, 0xe2, !PT ;  /* 0x000000020c0c7812 */ /* 0x000fe200078ee20b */
[----:B------:R-:W-:Y:S01]  /*1ab0*/  IMAD.MOV.U32 R11, RZ, RZ, c[0x0][0x1ac] ;  /* 0x00006b00ff0b7624 */ /* 0x000fe200078e00ff */
[----:B------:R-:W-:Y:S01]  /*1ac0*/  ULDC.64 UR6, c[0x0][0x210] ;  /* 0x0000840000067ab9 */ /* 0x000fe20000000a00 */
[----:B------:R-:W-:Y:S01]  /*1ad0*/  IMAD.SHL.U32 R13, R222, 0x40, RZ ;  /* 0x00000040de0d7824 */ /* 0x000fe200078e00ff */
[----:B------:R-:W-:Y:S01]  /*1ae0*/  UIMAD UR6, UR4, UR6, URZ ;  /* 0x00000006040672a4 */ /* 0x000fe2000f8e023f */
[----:B------:R-:W-:Y:S01]  /*1af0*/  IMAD.IADD R251, R241, 0x1, R251 ;  /* 0x00000001f1fb7824 */ /* 0x000fe200078e02fb */
[----:B------:R-:W-:Y:S01]  /*1b00*/  CS2R R150, SRZ ;  /* 0x0000000000967805 */ /* 0x000fe2000001ff00 */
[----:B------:R-:W-:Y:S01]  /*1b10*/  @!P1 ISETP.GE.OR P3, PT, R22, c[0x0][0x1cc], !P0 ;  /* 0x0000730016009a0c */ /* 0x000fe20004766670 */
[----:B------:R-:W-:Y:S01]  /*1b20*/  IMAD.MOV.U32 R250, RZ, RZ, R240 ;  /* 0x000000fffffa7224 */ /* 0x000fe200078e00f0 */
[----:B------:R-:W-:Y:S01]  /*1b30*/  UIMAD UR6, UR10, UR7, UR6 ;  /* 0x000000070a0672a4 */ /* 0x000fe2000f8e0206 */
[----:B------:R-:W-:Y:S01]  /*1b40*/  IMAD.SHL.U32 R232, R226, 0x4, RZ ;  /* 0x00000004e2e87824 */ /* 0x000fe200078e00ff */
[----:B------:R-:W-:Y:S01]  /*1b50*/  @!P4 ISETP.GE.OR P1, PT, R8, c[0x0][0x1cc], !P0 ;  /* 0x000073000800ca0c */ /* 0x000fe20004726670 */
[----:B------:R-:W-:Y:S01]  /*1b60*/  IMAD.WIDE.U32 R30, R13, UR8, R250 ;  /* 0x000000080d1e7c25 */ /* 0x000fe2000f8e00fa */
[C---:B------:R-:W-:Y:S01]  /*1b70*/  LEA R32, P0, R14.reuse, c[0x0][0x190], 0x1 ;  /* 0x000064000e207a11 */ /* 0x040fe200078008ff */
[----:B------:R-:W-:Y:S01]  /*1b80*/  CS2R R148, SRZ ;  /* 0x0000000000947805 */ /* 0x000fe2000001ff00 */
[----:B------:R-:W-:Y:S01]  /*1b90*/  CS2R R146, SRZ ;  /* 0x0000000000927805 */ /* 0x000fe2000001ff00 */
[----:B------:R-:W-:Y:S01]  /*1ba0*/  IMAD.WIDE.U32 R28, R29, c[0x0][0x208], R22 ;  /* 0x000082001d1c7a25 */ /* 0x000fe200078e0016 */
[----:B------:R-:W-:Y:S01]  /*1bb0*/  LEA.HI.X R33, R14, c[0x0][0x194], R5, 0x1, P0 ;  /* 0x000065000e217a11 */ /* 0x000fe200000f0c05 */
[----:B------:R-:W-:Y:S01]  /*1bc0*/  CS2R R144, SRZ ;  /* 0x0000000000907805 */ /* 0x000fe2000001ff00 */
[----:B------:R-:W-:Y:S01]  /*1bd0*/  CS2R R142, SRZ ;  /* 0x00000000008e7805 */ /* 0x000fe2000001ff00 */
[----:B------:R1:W-:Y:S01]  /*1be0*/  @!P4 LDGSTS.E.BYPASS.LTC128B.128 [R228+0x9880], [R18.64], !P3 ;  /* 0x0988000012e4cfae */ /* 0x0003e2000d901d4c */
[----:B------:R-:W-:Y:S01]  /*1bf0*/  ISETP.GE.AND P3, PT, R8, c[0x0][0x19c], PT ;  /* 0x0000670008007a0c */ /* 0x000fe20003f66270 */
[----:B------:R-:W-:Y:S01]  /*1c00*/  IMAD.MOV.U32 R5, RZ, RZ, 0x6 ;  /* 0x00000006ff057424 */ /* 0x000fe200078e00ff */
[----:B------:R-:W-:Y:S01]  /*1c10*/  CS2R R140, SRZ ;  /* 0x00000000008c7805 */ /* 0x000fe2000001ff00 */
[----:B------:R1:W-:Y:S01]  /*1c20*/  @!P4 LDGSTS.E.BYPASS.LTC128B.128 [R228+0xc080], [R18.64+0x80], !P2 ;  /* 0x0c08008012e4cfae */ /* 0x0003e2000d101d4c */
[----:B------:R-:W-:Y:S01]  /*1c30*/  ISETP.GE.AND P2, PT, R6, c[0x0][0x19c], PT ;  /* 0x0000670006007a0c */ /* 0x000fe20003f46270 */
[----:B------:R-:W-:Y:S01]  /*1c40*/  IMAD.SHL.U32 R14, R16, 0x20, RZ ;  /* 0x00000020100e7824 */ /* 0x000fe200078e00ff */
[----:B------:R-:W-:Y:S01]  /*1c50*/  ISETP.LT.OR P5, PT, R9, 0x1, P3 ;  /* 0x000000010900780c */ /* 0x000fe20001fa1670 */
[----:B------:R1:W-:Y:S01]  /*1c60*/  @!P4 LDGSTS.E.BYPASS.LTC128B.128 [R228+0xe880], [R18.64+0x100], !P1 ;  /* 0x0e88010012e4cfae */ /* 0x0003e2000c901d4c */
[----:B------:R-:W-:Y:S01]  /*1c70*/  ISETP.GE.AND P4, PT, R22, c[0x0][0x19c], PT ;  /* 0x0000670016007a0c */ /* 0x000fe20003f86270 */
[----:B------:R-:W-:Y:S01]  /*1c80*/  IMAD.IADD R21, R29, 0x1, R20 ;  /* 0x000000011d157824 */ /* 0x000fe200078e0214 */
[C---:B------:R-:W-:Y:S01]  /*1c90*/  ISETP.LT.OR P1, PT, R9.reuse, 0x1, P2 ;  /* 0x000000010900780c */ /* 0x040fe20001721670 */
[----:B------:R-:W-:Y:S01]  /*1ca0*/  IMAD.MOV.U32 R20, RZ, RZ, R28 ;  /* 0x000000ffff147224 */ /* 0x000fe200078e001c */
[----:B------:R-:W-:Y:S01]  /*1cb0*/  ISETP.LT.OR P0, PT, R9, 0x1, P4 ;  /* 0x000000010900780c */ /* 0x000fe20002701670 */
[C---:B------:R-:W-:Y:S01]  /*1cc0*/  IMAD.SHL.U32 R223, R222.reuse, 0x20, RZ ;  /* 0x00000020dedf7824 */ /* 0x040fe200078e00ff */
[C---:B------:R-:W-:Y:S01]  /*1cd0*/  SHF.L.U64.HI R10, R222.reuse, R5, c[0x0][0x17c] ;  /* 0x00005f00de0a7619 */ /* 0x040fe20000010205 */
[----:B------:R-:W-:Y:S01]  /*1ce0*/  IMAD.MOV.U32 R224, RZ, RZ, c[0x0][0x208] ;  /* 0x00008200ffe07624 */ /* 0x000fe200078e00ff */
[----:B------:R-:W-:Y:S01]  /*1cf0*/  SHF.L.U64.HI R222, R222, R7, c[0x0][0x17c] ;  /* 0x00005f00dede7619 */ /* 0x000fe20000010207 */
[----:B------:R-:W-:Y:S01]  /*1d00*/  IMAD R221, R4, c[0x0][0x278], RZ ;  /* 0x00009e0004dd7a24 */ /* 0x000fe200078e02ff */
[----:B------:R-:W-:Y:S01]  /*1d10*/  CS2R R138, SRZ ;  /* 0x00000000008a7805 */ /* 0x000fe2000001ff00 */
[----:B------:R-:W-:Y:S01]  /*1d20*/  IMAD R10, R10, UR8, RZ ;  /* 0x000000080a0a7c24 */ /* 0x000fe2000f8e02ff */
[----:B------:R-:W-:Y:S01]  /*1d30*/  CS2R R136, SRZ ;  /* 0x0000000000887805 */ /* 0x000fe2000001ff00 */
[----:B------:R-:W-:Y:S01]  /*1d40*/  IMAD R221, R236, c[0x0][0x27c], R221 ;  /* 0x00009f00ecdd7a24 */ /* 0x000fe200078e02dd */
[----:B------:R-:W-:Y:S01]  /*1d50*/  CS2R R134, SRZ ;  /* 0x0000000000867805 */ /* 0x000fe2000001ff00 */
[----:B------:R-:W-:Y:S01]  /*1d60*/  IMAD R10, R13, UR17, R10 ;  /* 0x000000110d0a7c24 */ /* 0x000fe2000f8e020a */
[----:B------:R-:W-:Y:S01]  /*1d70*/  CS2R R132, SRZ ;  /* 0x0000000000847805 */ /* 0x000fe2000001ff00 */
[----:B------:R3:W-:Y:S01]  /*1d80*/  LDGSTS.E.BYPASS.LTC128B.128 [R228+0x80], [R32.64], !P0 ;  /* 0x0008000020e47fae */ /* 0x0007e2000c101d4c */
[C---:B------:R-:W-:Y:S01]  /*1d90*/  LEA R26, P0, R16.reuse, R32, 0x6 ;  /* 0x00000020101a7211 */ /* 0x040fe200078030ff */
[----:B------:R-:W-:Y:S01]  /*1da0*/  IMAD.IADD R10, R31, 0x1, R10 ;  /* 0x000000011f0a7824 */ /* 0x000fe200078e020a */
[----:B------:R-:W-:Y:S01]  /*1db0*/  CS2R R130, SRZ ;  /* 0x0000000000827805 */ /* 0x000fe2000001ff00 */
[----:B------:R3:W-:Y:S01]  /*1dc0*/  LDGSTS.E.BYPASS.LTC128B.128 [R228+0x2880], [R32.64+0x80], !P1 ;  /* 0x0288008020e47fae */ /* 0x0007e2000c901d4c */
[C---:B------:R-:W-:Y:S01]  /*1dd0*/  ISETP.LT.OR P1, PT, R9.reuse, 0x21, P4 ;  /* 0x000000210900780c */ /* 0x040fe20002721670 */
[----:B------:R-:W-:Y:S01]  /*1de0*/  IMAD.U32 R13, RZ, RZ, UR10 ;  /* 0x0000000aff0d7e24 */ /* 0x000fe2000f8e00ff */
[C---:B------:R-:W-:Y:S01]  /*1df0*/  LEA.HI.X R27, R16.reuse, R33, R11, 0x6, P0 ;  /* 0x00000021101b7211 */ /* 0x040fe200000f340b */
[----:B------:R3:W-:Y:S01]  /*1e00*/  LDGSTS.E.BYPASS.LTC128B.128 [R228+0x5080], [R32.64+0x100], !P5 ;  /* 0x0508010020e47fae */ /* 0x0007e2000e901d4c */
[----:B------:R-:W-:Y:S01]  /*1e10*/  SHF.L.U64.HI R11, R16, R7, c[0x0][0x1ac] ;  /* 0x00006b00100b7619 */ /* 0x000fe20000010207 */
[----:B------:R-:W-:Y:S01]  /*1e20*/  IMAD R247, R4, c[0x0][0x218], RZ ;  /* 0x0000860004f77a24 */ /* 0x000fe200078e02ff */
[----:B--2---:R-:W-:Y:S01]  /*1e30*/  @!P6 LEA R24, P0, R14, R26, 0x1 ;  /* 0x0000001a0e18e211 */ /* 0x004fe200078008ff */
[----:B------:R-:W-:Y:S01]  /*1e40*/  IMAD.SHL.U32 R225, R224, 0x20, RZ ;  /* 0x00000020e0e17824 */ /* 0x000fe200078e00ff */
[C---:B------:R-:W-:Y:S01]  /*1e50*/  ISETP.LT.OR P5, PT, R9.reuse, 0x21, P3 ;  /* 0x000000210900780c */ /* 0x040fe20001fa1670 */
[----:B------:R-:W-:Y:S01]  /*1e60*/  IMAD R247, R236, c[0x0][0x21c], R247 ;  /* 0x00008700ecf77a24 */ /* 0x000fe200078e02f7 */
[----:B------:R-:W-:Y:S01]  /*1e70*/  @!P6 LEA.HI.X R25, R14, R27, R11, 0x1, P0 ;  /* 0x0000001b0e19e211 */ /* 0x000fe200000f0c0b */
[----:B------:R-:W-:Y:S01]  /*1e80*/  IMAD.U32 R14, RZ, RZ, UR15 ;  /* 0x0000000fff0e7e24 */ /* 0x000fe2000f8e00ff */
[----:B------:R-:W-:Y:S01]  /*1e90*/  ISETP.GE.AND P0, PT, R8, c[0x0][0x16c], PT ;  /* 0x00005b0008007a0c */ /* 0x000fe20003f06270 */
[----:B------:R2:W-:Y:S01]  /*1ea0*/  LDGSTS.E.BYPASS.LTC128B.128 [R228+0x1080], [R26.64], !P1 ;  /* 0x010800001ae47fae */ /* 0x0005e2000c901d4c */
[----:B------:R-:W-:Y:S01]  /*1eb0*/  ISETP.GT.AND P1, PT, R226, 0x7f, PT ;  /* 0x0000007fe200780c */ /* 0x000fe20003f24270 */
[----:B------:R-:W-:Y:S01]  /*1ec0*/  IMAD R219, R4, c[0x0][0x290], RZ ;  /* 0x0000a40004db7a24 */ /* 0x000fe200078e02ff */
[----:B------:R-:W-:Y:S01]  /*1ed0*/  SEL R11, RZ, 0x4, P0 ;  /* 0x00000004ff0b7807 */ /* 0x000fe20000000000 */
[----:B------:R-:W-:Y:S01]  /*1ee0*/  IMAD.SHL.U32 R211, R216, 0x8, RZ ;  /* 0x00000008d8d37824 */ /* 0x000fe200078e00ff */
[----:B-1----:R-:W-:Y:S01]  /*1ef0*/  LEA R18, P0, R30, c[0x0][0x160], 0x1 ;  /* 0x000058001e127a11 */ /* 0x002fe200078008ff */
[----:B------:R-:W-:Y:S01]  /*1f00*/  IMAD R219, R236, c[0x0][0x294], R219 ;  /* 0x0000a500ecdb7a24 */ /* 0x000fe200078e02db */
[----:B------:R-:W-:Y:S01]  /*1f10*/  ISETP.LT.OR P6, PT, R9, 0x21, P2 ;  /* 0x000000210900780c */ /* 0x000fe200017c1670 */
[----:B------:R-:W-:Y:S01]  /*1f20*/  IMAD R235, R4, c[0x0][0x240], RZ ;  /* 0x0000900004eb7a24 */ /* 0x000fe200078e02ff */
[----:B------:R-:W-:Y:S01]  /*1f30*/  LEA.HI.X R19, R30, c[0x0][0x164], R10, 0x1, P0 ;  /* 0x000059001e137a11 */ /* 0x000fe200000f0c0a */
[----:B------:R-:W-:Y:S01]  /*1f40*/  IMAD.MOV.U32 R217, RZ, RZ, 0x10 ;  /* 0x00000010ffd97424 */ /* 0x000fe200078e00ff */
[----:B------:R-:W-:Y:S01]  /*1f50*/  IADD3 R10, P0, R232, R3, RZ ;  /* 0x00000003e80a7210 */ /* 0x000fe20007f1e0ff */
[----:B------:R-:W-:Y:S01]  /*1f60*/  IMAD R235, R236, c[0x0][0x244], R235 ;  /* 0x00009100eceb7a24 */ /* 0x000fe200078e02eb */
[----:B------:R-:W-:Y:S01]  /*1f70*/  LOP3.LUT R211, R211, 0x8, RZ, 0xc0, !PT ;  /* 0x00000008d3d37812 */ /* 0x000fe200078ec0ff */
[----:B------:R-:W-:Y:S01]  /*1f80*/  IMAD.MOV.U32 R215, RZ, RZ, 0x20 ;  /* 0x00000020ffd77424 */ /* 0x000fe200078e00ff */
[C---:B------:R-:W-:Y:S01]  /*1f90*/  @!P1 ISETP.LT.OR P4, PT, R9.reuse, 0x41, P4 ;  /* 0x000000410900980c */ /* 0x040fe20002781670 */
[----:B------:R-:W-:Y:S01]  /*1fa0*/  IMAD.SHL.U32 R0, R0, 0x8, RZ ;  /* 0x0000000800007824 */ /* 0x000fe200078e00ff */
[C---:B------:R-:W-:Y:S01]  /*1fb0*/  @!P1 ISETP.LT.OR P2, PT, R9.reuse, 0x41, P2 ;  /* 0x000000410900980c */ /* 0x040fe20001741670 */
[----:B------:R-:W-:Y:S01]  /*1fc0*/  CS2R R128, SRZ ;  /* 0x0000000000807805 */ /* 0x000fe2000001ff00 */
[----:B------:R-:W-:Y:S01]  /*1fd0*/  @!P1 ISETP.LT.OR P3, PT, R9, 0x41, P3 ;  /* 0x000000410900980c */ /* 0x000fe20001f61670 */
[----:B------:R2:W-:Y:S01]  /*1fe0*/  LDGSTS.E.BYPASS.LTC128B.128 [R228+0x3880], [R26.64+0x80], !P6 ;  /* 0x038800801ae47fae */ /* 0x0005e2000f101d4c */
[----:B------:R-:W-:Y:S01]  /*1ff0*/  LOP3.LUT R9, R12, R11, RZ, 0xfc, !PT ;  /* 0x0000000b0c097212 */ /* 0x000fe200078efcff */
[----:B------:R-:W-:Y:S01]  /*2000*/  IMAD.U32 R12, RZ, RZ, UR10 ;  /* 0x0000000aff0c7e24 */ /* 0x000fe2000f8e00ff */
[----:B------:R-:W-:Y:S01]  /*2010*/  SHF.R.S32.HI R11, RZ, 0x1f, R3 ;  /* 0x0000001fff0b7819 */ /* 0x000fe20000011403 */
[----:B------:R2:W-:Y:S01]  /*2020*/  LDGSTS.E.BYPASS.LTC128B.128 [R228+0x6080], [R26.64+0x100], !P5 ;  /* 0x060801001ae47fae */ /* 0x0005e2000e901d4c */
[C---:B------:R-:W-:Y:S01]  /*2030*/  LOP3.LUT P5, RZ, R9.reuse, 0x1, RZ, 0xc0, !PT ;  /* 0x0000000109ff7812 */ /* 0x040fe200078ac0ff */
[----:B------:R-:W-:Y:S01]  /*2040*/  IMAD.WIDE.U32 R238, R12, c[0x0][0x210], R20 ;  /* 0x000084000cee7a25 */ /* 0x000fe200078e0014 */
[----:B------:R-:W-:Y:S01]  /*2050*/  LEA.HI.X.SX32 R11, R232, R11, 0x1, P0 ;  /* 0x0000000be80b7211 */ /* 0x000fe200000f0eff */
[----:B------:R1:W-:Y:S01]  /*2060*/  @!P1 LDGSTS.E.BYPASS.LTC128B.128 [R228+0x2080], [R24.64], !P4 ;  /* 0x0208000018e49fae */ /* 0x0003e2000e101d4c */
[----:B------:R-:W-:Y:S01]  /*2070*/  ISETP.GT.AND P0, PT, R226, 0x7f, PT ;  /* 0x0000007fe200780c */ /* 0x000fe20003f04270 */
[----:B------:R-:W-:Y:S01]  /*2080*/  CS2R R126, SRZ ;  /* 0x00000000007e7805 */ /* 0x000fe2000001ff00 */
[----:B------:R-:W-:Y:S01]  /*2090*/  LOP3.LUT P4, RZ, R9, 0x2, RZ, 0xc0, !PT ;  /* 0x0000000209ff7812 */ /* 0x000fe2000788c0ff */
[----:B------:R-:W-:Y:S01]  /*20a0*/  IMAD.WIDE.U32 R244, R13, c[0x0][0x270], R10 ;  /* 0x00009c000df47a25 */ /* 0x000fe200078e000a */
[----:B------:R-:W-:Y:S01]  /*20b0*/  LOP3.LUT P6, RZ, R9, 0x4, RZ, 0xc0, !PT ;  /* 0x0000000409ff7812 */ /* 0x000fe200078cc0ff */
[----:B------:R-:W-:Y:S01]  /*20c0*/  CS2R R124, SRZ ;  /* 0x00000000007c7805 */ /* 0x000fe2000001ff00 */
[----:B------:R-:W-:Y:S01]  /*20d0*/  IADD3 R9, -R233, UR9, -R14 ;  /* 0x00000009e9097c10 */ /* 0x000fe2000fffe90e */
[----:B------:R-:W-:Y:S01]  /*20e0*/  CS2R R122, SRZ ;  /* 0x00000000007a7805 */ /* 0x000fe2000001ff00 */
[----:B------:R-:W-:Y:S01]  /*20f0*/  IADD3 R245, R245, UR16, RZ ;  /* 0x00000010f5f57c10 */ /* 0x000fe2000fffe0ff */
[----:B------:R-:W-:Y:S01]  /*2100*/  USHF.R.S32.HI UR16, URZ, 0x1f, UR15 ;  /* 0x0000001f3f107899 */ /* 0x000fe2000801140f */
[C---:B------:R-:W-:Y:S01]  /*2110*/  ISETP.LT.OR P1, PT, R9.reuse, 0x1, !P4 ;  /* 0x000000010900780c */ /* 0x040fe20006721670 */
[----:B------:R-:W-:Y:S01]  /*2120*/  CS2R R120, SRZ ;  /* 0x0000000000787805 */ /* 0x000fe2000001ff00 */
[----:B------:R-:W-:Y:S01]  /*2130*/  SHF.L.U64.HI R12, R224, R5, c[0x0][0x20c] ;  /* 0x00008300e00c7619 */ /* 0x000fe20000010205 */
[----:B------:R1:W-:Y:S01]  /*2140*/  @!P0 LDGSTS.E.BYPASS.LTC128B.128 [R228+0x4880], [R24.64+0x80], !P2 ;  /* 0x0488008018e48fae */ /* 0x0003e2000d101d4c */
[----:B------:R-:W-:Y:S01]  /*2150*/  ISETP.LT.OR P2, PT, R9, 0x1, !P5 ;  /* 0x000000010900780c */ /* 0x000fe20006f41670 */
[----:B------:R-:W-:Y:S01]  /*2160*/  IMAD.WIDE.U32 R244, R236, c[0x0][0x278], R244 ;  /* 0x00009e00ecf47a25 */ /* 0x000fe200078e00f4 */
[----:B------:R-:W-:Y:S01]  /*2170*/  IADD3 R239, R239, UR6, RZ ;  /* 0x00000006efef7c10 */ /* 0x000fe2000fffe0ff */
[----:B------:R1:W-:Y:S01]  /*2180*/  @!P0 LDGSTS.E.BYPASS.LTC128B.128 [R228+0x7080], [R24.64+0x100], !P3 ;  /* 0x0708010018e48fae */ /* 0x0003e2000d901d4c */
[C---:B------:R-:W-:Y:S01]  /*2190*/  ISETP.LT.OR P0, PT, R9.reuse, 0x1, !P6 ;  /* 0x000000010900780c */ /* 0x040fe20007701670 */
[----:B------:R-:W-:Y:S01]  /*21a0*/  IMAD R12, R12, UR8, RZ ;  /* 0x000000080c0c7c24 */ /* 0x000fe2000f8e02ff */
[----:B------:R-:W-:Y:S01]  /*21b0*/  ISETP.LT.OR P3, PT, R9, 0x21, !P5 ;  /* 0x000000210900780c */ /* 0x000fe20006f61670 */
[----:B------:R-:W0:Y:S01]  /*21c0*/  LDGDEPBAR ;  /* 0x00000000000079af */ /* 0x000e220000000000 */
[----:B------:R-:W-:Y:S01]  /*21d0*/  IMAD.IADD R221, R245, 0x1, R221 ;  /* 0x00000001f5dd7824 */ /* 0x000fe200078e02dd */
[----:B------:R-:W-:Y:S01]  /*21e0*/  ULDC.64 UR6, c[0x0][0x288] ;  /* 0x0000a20000067ab9 */ /* 0x000fe20000000a00 */
[----:B------:R-:W-:Y:S01]  /*21f0*/  IMAD.WIDE.U32 R238, R236, c[0x0][0x218], R238 ;  /* 0x00008600ecee7a25 */ /* 0x000fe200078e00ee */
[----:B------:R-:W-:Y:S01]  /*2200*/  UIMAD UR6, UR4, UR6, URZ ;  /* 0x00000006040672a4 */ /* 0x000fe2000f8e023f */
[----:B------:R-:W-:Y:S01]  /*2210*/  CS2R R118, SRZ ;  /* 0x0000000000767805 */ /* 0x000fe2000001ff00 */
[----:B------:R4:W-:Y:S01]  /*2220*/  LDGSTS.E.BYPASS.LTC128B.128 [R228+0xf080], [R18.64], !P2 ;  /* 0x0f08000012e47fae */ /* 0x0009e2000d101d4c */
[----:B------:R-:W-:Y:S01]  /*2230*/  ISETP.LT.OR P2, PT, R9, 0x21, !P4 ;  /* 0x000000210900780c */ /* 0x000fe20006741670 */
[----:B------:R-:W-:Y:S01]  /*2240*/  IMAD.IADD R247, R239, 0x1, R247 ;  /* 0x00000001eff77824 */ /* 0x000fe200078e02f7 */
[----:B------:R-:W-:Y:S01]  /*2250*/  UIMAD UR6, UR10, UR7, UR6 ;  /* 0x000000070a0672a4 */ /* 0x000fe2000f8e0206 */
[----:B------:R4:W-:Y:S01]  /*2260*/  LDGSTS.E.BYPASS.LTC128B.128 [R228+0x11080], [R18.64+0x80], !P1 ;  /* 0x1108008012e47fae */ /* 0x0009e2000c901d4c */
[----:B------:R-:W-:Y:S01]  /*2270*/  ISETP.LT.OR P1, PT, R9, 0x21, !P6 ;  /* 0x000000210900780c */ /* 0x000fe20007721670 */
[----:B------:R-:W-:Y:S01]  /*2280*/  IMAD.MOV.U32 R246, RZ, RZ, R238 ;  /* 0x000000fffff67224 */ /* 0x000fe200078e00ee */
[----:B------:R-:W-:Y:S01]  /*2290*/  CS2R R116, SRZ ;  /* 0x0000000000747805 */ /* 0x000fe2000001ff00 */
[----:B------:R4:W-:Y:S01]  /*22a0*/  LDGSTS.E.BYPASS.LTC128B.128 [R228+0x13080], [R18.64+0x100], !P0 ;  /* 0x1308010012e47fae */ /* 0x0009e2000c101d4c */
[C---:B------:R-:W-:Y:S01]  /*22b0*/  LEA R20, P0, R223.reuse, R18, 0x1 ;  /* 0x00000012df147211 */ /* 0x040fe200078008ff */
[----:B------:R-:W-:Y:S01]  /*22c0*/  CS2R R114, SRZ ;  /* 0x0000000000727805 */ /* 0x000fe2000001ff00 */
[----:B------:R-:W-:Y:S01]  /*22d0*/  CS2R R112, SRZ ;  /* 0x0000000000707805 */ /* 0x000fe2000001ff00 */
[----:B------:R-:W-:Y:S01]  /*22e0*/  CS2R R102, SRZ ;  /* 0x0000000000667805 */ /* 0x000fe2000001ff00 */
[----:B------:R-:W-:Y:S01]  /*22f0*/  LEA.HI.X R21, R223, R19, R222, 0x1, P0 ;  /* 0x00000013df157211 */ /* 0x000fe200000f0cde */
[----:B------:R-:W-:Y:S01]  /*2300*/  CS2R R100, SRZ ;  /* 0x0000000000647805 */ /* 0x000fe2000001ff00 */
[C---:B------:R-:W-:Y:S01]  /*2310*/  ISETP.GT.AND P0, PT, R226.reuse, 0xf, PT ;  /* 0x0000000fe200780c */ /* 0x040fe20003f04270 */
[----:B------:R-:W-:Y:S01]  /*2320*/  CS2R R98, SRZ ;  /* 0x0000000000627805 */ /* 0x000fe2000001ff00 */
[----:B------:R-:W-:Y:S01]  /*2330*/  CS2R R96, SRZ ;  /* 0x0000000000607805 */ /* 0x000fe2000001ff00 */
[----:B------:R5:W-:Y:S01]  /*2340*/  LDGSTS.E.BYPASS.LTC128B.128 [R228+0x10080], [R20.64], !P3 ;  /* 0x1008000014e47fae */ /* 0x000be2000d901d4c */
[C---:B------:R-:W-:Y:S01]  /*2350*/  ISETP.GT.AND P3, PT, R226.reuse, 0xf, PT ;  /* 0x0000000fe200780c */ /* 0x040fe20003f64270 */
[----:B------:R-:W-:Y:S01]  /*2360*/  CS2R R94, SRZ ;  /* 0x00000000005e7805 */ /* 0x000fe2000001ff00 */
[----:B------:R-:W-:Y:S01]  /*2370*/  P2R R5, PR, RZ, 0x1 ;  /* 0x00000001ff057803 */ /* 0x000fe20000000000 */
[----:B------:R5:W-:Y:S01]  /*2380*/  LDGSTS.E.BYPASS.LTC128B.128 [R228+0x12080], [R20.64+0x80], !P2 ;  /* 0x1208008014e47fae */ /* 0x000be2000d101d4c */
[----:B------:R-:W-:Y:S01]  /*2390*/  ISETP.GT.AND P2, PT, R226, 0xf, PT ;  /* 0x0000000fe200780c */ /* 0x000fe20003f44270 */
[C---:B------:R-:W-:Y:S01]  /*23a0*/  IMAD.SHL.U32 R5, R224.reuse, 0x40, RZ ;  /* 0x00000040e0057824 */ /* 0x040fe200078e00ff */
[----:B------:R-:W-:Y:S01]  /*23b0*/  SHF.L.U64.HI R224, R224, R7, c[0x0][0x20c] ;  /* 0x00008300e0e07619 */ /* 0x000fe20000010207 */
[----:B------:R5:W-:Y:S01]  /*23c0*/  LDGSTS.E.BYPASS.LTC128B.128 [R228+0x14080], [R20.64+0x100], !P1 ;  /* 0x1408010014e47fae */ /* 0x000be2000c901d4c */
[----:B------:R-:W-:Y:S01]  /*23d0*/  IMAD R7, R3, 0xc0, RZ ;  /* 0x000000c003077824 */ /* 0x000fe200078e02ff */
[----:B------:R-:W-:Y:S01]  /*23e0*/  SHF.R.S32.HI R3, RZ, 0x1f, R226 ;  /* 0x0000001fff037819 */ /* 0x000fe200000114e2 */
[C---:B------:R-:W-:Y:S01]  /*23f0*/  IMAD R9, R5.reuse, UR17, R12 ;  /* 0x0000001105097c24 */ /* 0x040fe2000f8e020c */
[----:B------:R-:W-:Y:S01]  /*2400*/  CS2R R92, SRZ ;  /* 0x00000000005c7805 */ /* 0x000fe2000001ff00 */
[----:B------:R-:W-:Y:S01]  /*2410*/  CS2R R90, SRZ ;  /* 0x00000000005a7805 */ /* 0x000fe2000001ff00 */
[----:B------:R-:W-:Y:S01]  /*2420*/  @!P3 IADD3 R13, P0, R244, UR15, RZ ;  /* 0x0000000ff40dbc10 */ /* 0x000fe2000ff1e0ff */
[----:B------:R-:W-:Y:S01]  /*2430*/  CS2R R88, SRZ ;  /* 0x0000000000587805 */ /* 0x000fe2000001ff00 */
[----:B------:R-:W-:Y:S01]  /*2440*/  CS2R R86, SRZ ;  /* 0x0000000000567805 */ /* 0x000fe2000001ff00 */
[----:B----4-:R-:W-:Y:S01]  /*2450*/  IMAD.WIDE.U32 R18, R5, UR8, R246 ;  /* 0x0000000805127c25 */ /* 0x010fe2000f8e00f6 */
[----:B------:R-:W-:Y:S01]  /*2460*/  @!P3 IADD3.X R12, R221, UR16, RZ, P0, !PT ;  /* 0x00000010dd0cbc10 */ /* 0x000fe200087fe4ff */
[----:B------:R-:W-:Y:S01]  /*2470*/  CS2R R84, SRZ ;  /* 0x0000000000547805 */ /* 0x000fe2000001ff00 */
[----:B-1----:R-:W-:Y:S01]  /*2480*/  @!P2 LEA R24, P0, R13, c[0x0][0x258], 0x2 ;  /* 0x000096000d18aa11 */ /* 0x002fe200078010ff */
[----:B------:R-:W-:Y:S01]  /*2490*/  IMAD.IADD R9, R19, 0x1, R9 ;  /* 0x0000000113097824 */ /* 0x000fe200078e0209 */
[----:B------:R-:W-:Y:S01]  /*24a0*/  IADD3 R5, -R14, UR9, -R233 ;  /* 0x000000090e057c10 */ /* 0x000fe2000fffe9e9 */
[----:B------:R-:W-:Y:S01]  /*24b0*/  IMAD.U32 R14, RZ, RZ, UR10 ;  /* 0x0000000aff0e7e24 */ /* 0x000fe2000f8e00ff */
[----:B------:R-:W-:Y:S01]  /*24c0*/  @!P2 LEA.HI.X R25, R13, c[0x0][0x25c], R12, 0x2, P0 ;  /* 0x000097000d19aa11 */ /* 0x000fe200000f140c */
[----:B------:R-:W-:Y:S01]  /*24d0*/  @!P2 IMAD.SHL.U32 R12, R226, 0x10, RZ ;  /* 0x00000010e20ca824 */ /* 0x000fe200078e00ff */
[----:B------:R-:W-:Y:S01]  /*24e0*/  ISETP.GE.AND P3, PT, R22, c[0x0][0x1fc], PT ;  /* 0x00007f0016007a0c */ /* 0x000fe20003f66270 */
[----:B------:R-:W-:Y:S01]  /*24f0*/  CS2R R82, SRZ ;  /* 0x0000000000527805 */ /* 0x000fe2000001ff00 */
[----:B--2---:R-:W-:Y:S01]  /*2500*/  LEA R26, P0, R18, c[0x0][0x1f0], 0x1 ;  /* 0x00007c00121a7a11 */ /* 0x004fe200078008ff */
[----:B------:R-:W-:Y:S01]  /*2510*/  CS2R R80, SRZ ;  /* 0x0000000000507805 */ /* 0x000fe2000001ff00 */
[----:B------:R1:W-:Y:S01]  /*2520*/  @!P2 LDGSTS.E.BYPASS.LTC128B.128 [R12+0x21080], [R24.64] ;  /* 0x21080000180cafae */ /* 0x0003e2000b901d4c */
[----:B------:R-:W-:Y:S01]  /*2530*/  ISETP.GE.AND P2, PT, R6, c[0x0][0x1fc], PT ;  /* 0x00007f0006007a0c */ /* 0x000fe20003f46270 */
[----:B------:R-:W-:Y:S01]  /*2540*/  CS2R R78, SRZ ;  /* 0x00000000004e7805 */ /* 0x000fe2000001ff00 */
[C---:B------:R-:W-:Y:S01]  /*2550*/  ISETP.LT.OR P1, PT, R5.reuse, 0x1, P3 ;  /* 0x000000010500780c */ /* 0x040fe20001f21670 */
[----:B------:R-:W0:Y:S01]  /*2560*/  LDGDEPBAR ;  /* 0x00000000000079af */ /* 0x000e220000000000 */
[----:B------:R-:W-:Y:S01]  /*2570*/  LEA.HI.X R27, R18, c[0x0][0x1f4], R9, 0x1, P0 ;  /* 0x00007d00121b7a11 */ /* 0x000fe200000f0c09 */
[----:B------:R-:W-:Y:S01]  /*2580*/  IMAD.U32 R18, RZ, RZ, UR10 ;  /* 0x0000000aff127e24 */ /* 0x000fe2000f8e00ff */
[----:B------:R-:W-:Y:S01]  /*2590*/  ISETP.LT.OR P0, PT, R5, 0x1, P2 ;  /* 0x000000010500780c */ /* 0x000fe20001701670 */
[----:B------:R-:W-:Y:S01]  /*25a0*/  CS2R R76, SRZ ;  /* 0x00000000004c7805 */ /* 0x000fe2000001ff00 */
[-C--:B------:R-:W-:Y:S01]  /*25b0*/  LEA.HI R13, R17, R226.reuse, RZ, 0x2 ;  /* 0x000000e2110d7211 */ /* 0x080fe200078f10ff */
[----:B------:R-:W-:Y:S01]  /*25c0*/  IMAD.WIDE.U32 R18, R18, c[0x0][0x288], R10 ;  /* 0x0000a20012127a25 */ /* 0x000fe200078e000a */
[----:B------:R-:W-:Y:S01]  /*25d0*/  ISETP.LT.OR P3, PT, R5, 0x21, P3 ;  /* 0x000000210500780c */ /* 0x000fe20001f61670 */
[----:B------:R-:W-:Y:S01]  /*25e0*/  CS2R R74, SRZ ;  /* 0x00000000004a7805 */ /* 0x000fe2000001ff00 */
[----:B------:R-:W-:Y:S01]  /*25f0*/  SHF.R.S32.HI R11, RZ, 0x2, R13 ;  /* 0x00000002ff0b7819 */ /* 0x000fe2000001140d */
[----:B------:R-:W-:Y:S01]  /*2600*/  CS2R R72, SRZ ;  /* 0x0000000000487805 */ /* 0x000fe2000001ff00 */
[----:B------:R-:W-:Y:S01]  /*2610*/  IADD3 R19, R19, UR6, RZ ;  /* 0x0000000613137c10 */ /* 0x000fe2000fffe0ff */
[----:B------:R3:W-:Y:S01]  /*2620*/  LDGSTS.E.BYPASS.LTC128B.128 [R228+0x1b080], [R26.64], !P1 ;  /* 0x1b0800001ae47fae */ /* 0x0007e2000c901d4c */
[----:B------:R-:W-:Y:S01]  /*2630*/  LEA.HI R9, R17, R226, RZ, 0x5 ;  /* 0x000000e211097211 */ /* 0x000fe200078f28ff */
[----:B------:R-:W-:Y:S01]  /*2640*/  ULDC.64 UR6, c[0x0][0x238] ;  /* 0x00008e0000067ab9 */ /* 0x000fe20000000a00 */
[----:B------:R-:W-:Y:S01]  /*2650*/  CS2R R70, SRZ ;  /* 0x0000000000467805 */ /* 0x000fe2000001ff00 */
[----:B------:R3:W-:Y:S01]  /*2660*/  LDGSTS.E.BYPASS.LTC128B.128 [R228+0x1d080], [R26.64+0x80], !P0 ;  /* 0x1d0800801ae47fae */ /* 0x0007e2000c101d4c */
[C---:B-----5:R-:W-:Y:S01]  /*2670*/  LEA R20, P0, R225.reuse, R26, 0x1 ;  /* 0x0000001ae1147211 */ /* 0x060fe200078008ff */
[----:B------:R-:W-:Y:S01]  /*2680*/  IMAD.WIDE.U32 R242, R236, c[0x0][0x290], R18 ;  /* 0x0000a400ecf27a25 */ /* 0x000fe200078e0012 */
[----:B------:R-:W-:Y:S01]  /*2690*/  UIMAD UR6, UR4, UR6, URZ ;  /* 0x00000006040672a4 */ /* 0x000fe2000f8e023f */
[----:B------:R-:W-:Y:S01]  /*26a0*/  CS2R R68, SRZ ;  /* 0x0000000000447805 */ /* 0x000fe2000001ff00 */
[----:B------:R-:W-:Y:S01]  /*26b0*/  LEA.HI.X R21, R225, R27, R224, 0x1, P0 ;  /* 0x0000001be1157211 */ /* 0x000fe200000f0ce0 */
[----:B------:R-:W-:Y:S01]  /*26c0*/  IMAD.IADD R219, R243, 0x1, R219 ;  /* 0x00000001f3db7824 */ /* 0x000fe200078e02db */
[CC--:B-1----:R-:W-:Y:S01]  /*26d0*/  IADD3 R24, P0, R7.reuse, R226.reuse, RZ ;  /* 0x000000e207187210 */ /* 0x0c2fe20007f1e0ff */
[----:B------:R-:W-:Y:S01]  /*26e0*/  UIMAD UR6, UR10, UR7, UR6 ;  /* 0x000000070a0672a4 */ /* 0x000fe2000f8e0206 */
[----:B------:R-:W-:Y:S01]  /*26f0*/  SHF.R.S32.HI R12, RZ, 0x1f, R13 ;  /* 0x0000001fff0c7819 */ /* 0x000fe2000001140d */
[----:B------:R-:W-:Y:S01]  /*2700*/  CS2R R66, SRZ ;  /* 0x0000000000427805 */ /* 0x000fe2000001ff00 */
[----:B------:R-:W-:Y:S01]  /*2710*/  LEA.HI.X.SX32 R25, R7, R3, 0x1, P0 ;  /* 0x0000000307197211 */ /* 0x000fe200000f0eff */
[----:B------:R-:W-:Y:S01]  /*2720*/  CS2R R64, SRZ ;  /* 0x0000000000407805 */ /* 0x000fe2000001ff00 */
[----:B------:R-:W-:Y:S01]  /*2730*/  ISETP.GE.AND P0, PT, R8, c[0x0][0x1fc], PT ;  /* 0x00007f0008007a0c */ /* 0x000fe20003f06270 */
[----:B------:R-:W-:Y:S01]  /*2740*/  CS2R R62, SRZ ;  /* 0x00000000003e7805 */ /* 0x000fe2000001ff00 */
[----:B------:R-:W-:Y:S01]  /*2750*/  LEA.HI R3, R17, R226, RZ, 0x4 ;  /* 0x000000e211037211 */ /* 0x000fe200078f20ff */
[----:B------:R-:W-:Y:S01]  /*2760*/  IMAD.WIDE.U32 R14, R14, c[0x0][0x238], R24 ;  /* 0x00008e000e0e7a25 */ /* 0x000fe200078e0018 */
[C---:B------:R-:W-:Y:S01]  /*2770*/  ISETP.LT.OR P1, PT, R5.reuse, 0x1, P0 ;  /* 0x000000010500780c */ /* 0x040fe20000721670 */
[----:B------:R-:W-:Y:S01]  /*2780*/  CS2R R60, SRZ ;  /* 0x00000000003c7805 */ /* 0x000fe2000001ff00 */
[----:B------:R-:W-:Y:S01]  /*2790*/  ISETP.LT.OR P0, PT, R5, 0x21, P0 ;  /* 0x000000210500780c */ /* 0x000fe20000701670 */
[----:B------:R-:W-:Y:S01]  /*27a0*/  CS2R R58, SRZ ;  /* 0x00000000003a7805 */ /* 0x000fe2000001ff00 */
[----:B------:R-:W-:Y:S01]  /*27b0*/  LEA.HI R12, R12, R11, RZ, 0x3 ;  /* 0x0000000b0c0c7211 */ /* 0x000fe200078f18ff */
[----:B------:R-:W-:Y:S01]  /*27c0*/  CS2R R56, SRZ ;  /* 0x0000000000387805 */ /* 0x000fe2000001ff00 */
[----:B------:R-:W-:Y:S01]  /*27d0*/  SHF.R.S32.HI R10, RZ, 0x4, R3 ;  /* 0x00000004ff0a7819 */ /* 0x000fe20000011403 */
[----:B------:R-:W-:Y:S01]  /*27e0*/  CS2R R54, SRZ ;  /* 0x0000000000367805 */ /* 0x000fe2000001ff00 */
[----:B------:R-:W-:Y:S01]  /*27f0*/  LOP3.LUT R12, R12, 0xfffffff8, RZ, 0xc0, !PT ;  /* 0xfffffff80c0c7812 */ /* 0x000fe200078ec0ff */
[----:B------:R-:W-:Y:S01]  /*2800*/  CS2R R52, SRZ ;  /* 0x0000000000347805 */ /* 0x000fe2000001ff00 */
[----:B------:R-:W-:Y:S01]  /*2810*/  LEA.HI R7, R3, R10, RZ, 0x1 ;  /* 0x0000000a03077211 */ /* 0x000fe200078f08ff */
[----:B------:R-:W-:Y:S01]  /*2820*/  CS2R R50, SRZ ;  /* 0x0000000000327805 */ /* 0x000fe2000001ff00 */
[----:B------:R-:W-:Y:S01]  /*2830*/  LOP3.LUT R13, R13, 0x3ffffffc, RZ, 0xc0, !PT ;  /* 0x3ffffffc0d0d7812 */ /* 0x000fe200078ec0ff */
[----:B------:R3:W-:Y:S01]  /*2840*/  LDGSTS.E.BYPASS.LTC128B.128 [R228+0x1f080], [R26.64+0x100], !P1 ;  /* 0x1f0801001ae47fae */ /* 0x0007e2000c901d4c */
[----:B------:R-:W-:Y:S01]  /*2850*/  ISETP.LT.OR P1, PT, R5, 0x21, P2 ;  /* 0x000000210500780c */ /* 0x000fe20001721670 */
[----:B------:R-:W-:Y:S01]  /*2860*/  IMAD.IADD R11, R11, 0x1, -R12 ;  /* 0x000000010b0b7824 */ /* 0x000fe200078e0a0c */
[----:B------:R-:W-:Y:S01]  /*2870*/  LOP3.LUT R5, R7, 0xfffffffe, RZ, 0xc0, !PT ;  /* 0xfffffffe07057812 */ /* 0x000fe200078ec0ff */
[----:B------:R1:W-:Y:S01]  /*2880*/  LDGSTS.E.BYPASS.LTC128B.128 [R228+0x1c080], [R20.64], !P3 ;  /* 0x1c08000014e47fae */ /* 0x0003e2000d901d4c */
[--C-:B------:R-:W-:Y:S01]  /*2890*/  SHF.R.S32.HI R7, RZ, 0x1f, R9.reuse ;  /* 0x0000001fff077819 */ /* 0x100fe20000011409 */
[----:B------:R-:W-:Y:S01]  /*28a0*/  IMAD.SHL.U32 R16, R11, 0x10, RZ ;  /* 0x000000100b107824 */ /* 0x000fe200078e00ff */
[----:B------:R-:W-:Y:S01]  /*28b0*/  SHF.R.S32.HI R12, RZ, 0x5, R9 ;  /* 0x00000005ff0c7819 */ /* 0x000fe20000011409 */
[----:B------:R-:W-:Y:S01]  /*28c0*/  IMAD.IADD R5, R10, 0x1, -R5 ;  /* 0x000000010a057824 */ /* 0x000fe200078e0a05 */
[----:B------:R-:W-:Y:S01]  /*28d0*/  ISETP.GE.AND P3, PT, R8, c[0x0][0x1fc], PT ;  /* 0x00007f0008007a0c */ /* 0x000fe20003f66270 */
[----:B------:R-:W-:Y:S01]  /*28e0*/  IMAD.IADD R13, R226, 0x1, -R13 ;  /* 0x00000001e20d7824 */ /* 0x000fe200078e0a0d */
[----:B------:R-:W-:Y:S01]  /*28f0*/  LEA.HI R7, R7, R12, RZ, 0x2 ;  /* 0x0000000c07077211 */ /* 0x000fe200078f10ff */
[----:B------:R-:W-:Y:S01]  /*2900*/  IMAD.SHL.U32 R220, R5, 0x8, RZ ;  /* 0x0000000805dc7824 */ /* 0x000fe200078e00ff */
[----:B------:R-:W-:Y:S01]  /*2910*/  LOP3.LUT R16, R211, 0x70, R16, 0xf8, !PT ;  /* 0x00000070d3107812 */ /* 0x000fe200078ef810 */
[----:B------:R1:W-:Y:S01]  /*2920*/  LDGSTS.E.BYPASS.LTC128B.128 [R228+0x1e080], [R20.64+0x80], !P1 ;  /* 0x1e08008014e47fae */ /* 0x0003e2000c901d4c */
[----:B------:R-:W-:Y:S01]  /*2930*/  ISETP.GE.AND P1, PT, R6, c[0x0][0x1fc], PT ;  /* 0x00007f0006007a0c */ /* 0x000fe20003f26270 */
[----:B------:R-:W-:Y:S01]  /*2940*/  CS2R R48, SRZ ;  /* 0x0000000000307805 */ /* 0x000fe2000001ff00 */
[----:B------:R-:W-:Y:S01]  /*2950*/  LOP3.LUT R7, R7, 0xfffffffc, RZ, 0xc0, !PT ;  /* 0xfffffffc07077812 */ /* 0x000fe200078ec0ff */
[----:B------:R1:W-:Y:S01]  /*2960*/  LDGSTS.E.BYPASS.LTC128B.128 [R228+0x20080], [R20.64+0x100], !P0 ;  /* 0x2008010014e47fae */ /* 0x0003e2000c101d4c */
[----:B------:R-:W-:Y:S01]  /*2970*/  IADD3 R6, P0, R242, UR15, RZ ;  /* 0x0000000ff2067c10 */ /* 0x000fe2000ff1e0ff */
[----:B------:R-:W-:Y:S01]  /*2980*/  CS2R R46, SRZ ;  /* 0x00000000002e7805 */ /* 0x000fe2000001ff00 */
[----:B------:R-:W-:Y:S01]  /*2990*/  LOP3.LUT R3, R3, 0xfffffff0, RZ, 0xc0, !PT ;  /* 0xfffffff003037812 */ /* 0x000fe200078ec0ff */
[----:B------:R-:W-:Y:S01]  /*29a0*/  CS2R R44, SRZ ;  /* 0x00000000002c7805 */ /* 0x000fe2000001ff00 */
[----:B------:R-:W-:Y:S01]  /*29b0*/  IADD3.X R17, R219, UR16, RZ, P0, !PT ;  /* 0x00000010db117c10 */ /* 0x000fe200087fe4ff */
[----:B------:R-:W-:Y:S01]  /*29c0*/  UMOV UR4, URZ ;  /* 0x0000003f00047c82 */ /* 0x000fe20008000000 */
[----:B------:R-:W-:Y:S01]  /*29d0*/  LEA R18, P0, R6, c[0x0][0x280], 0x2 ;  /* 0x0000a00006127a11 */ /* 0x000fe200078010ff */
[----:B------:R-:W-:Y:S01]  /*29e0*/  UMOV UR16, 0x1 ;  /* 0x0000000100107882 */ /* 0x000fe20000000000 */
[----:B------:R-:W-:-:S02]  /*29f0*/  LOP3.LUT R9, R9, 0xffffffe0, RZ, 0xc0, !PT ;  /* 0xffffffe009097812 */ /* 0x000fc400078ec0ff */
[----:B------:R-:W-:Y:S01]  /*2a00*/  LEA.HI.X R19, R6, c[0x0][0x284], R17, 0x2, P0 ;  /* 0x0000a10006137a11 */ /* 0x000fe200000f1411 */
[----:B------:R-:W-:Y:S01]  /*2a10*/  IMAD.IADD R6, R12, 0x1, -R7 ;  /* 0x000000010c067824 */ /* 0x000fe200078e0a07 */
[C---:B------:R-:W-:Y:S01]  /*2a20*/  ISETP.GE.AND P0, PT, R226.reuse, 0x10, PT ;  /* 0x00000010e200780c */ /* 0x040fe20003f06270 */
[----:B------:R-:W-:Y:S01]  /*2a30*/  IMAD.IADD R9, R226, 0x1, -R9 ;  /* 0x00000001e2097824 */ /* 0x000fe200078e0a09 */
[----:B------:R-:W-:Y:S01]  /*2a40*/  IADD3 R15, R15, UR6, RZ ;  /* 0x000000060f0f7c10 */ /* 0x000fe2000fffe0ff */
[C---:B------:R-:W-:Y:S01]  /*2a50*/  IMAD.SHL.U32 R17, R6.reuse, 0x100, RZ ;  /* 0x0000010006117824 */ /* 0x040fe200078e00ff */
[----:B------:R-:W-:Y:S02]  /*2a60*/  LEA.HI R10, R6, R6, RZ, 0x1 ;  /* 0x00000006060a7211 */ /* 0x000fe400078f08ff */
[----:B------:R-:W-:Y:S01]  /*2a70*/  ISETP.GE.AND P2, PT, R22, c[0x0][0x1fc], PT ;  /* 0x00007f0016007a0c */ /* 0x000fe20003f46270 */
[----:B------:R-:W-:Y:S01]  /*2a80*/  IMAD.WIDE.U32 R236, R236, c[0x0][0x240], R14 ;  /* 0x00009000ecec7a25 */ /* 0x000fe200078e000e */
[----:B------:R-:W-:-:S02]  /*2a90*/  LOP3.LUT R16, R16, 0x100, R17, 0xf8, !PT ;  /* 0x0000010010107812 */ /* 0x000fc400078ef811 */
[----:B------:R-:W-:Y:S01]  /*2aa0*/  LEA.HI R15, R216, R216, RZ, 0x1 ;  /* 0x000000d8d80f7211 */ /* 0x000fe200078f08ff */
[----:B------:R-:W-:Y:S01]  /*2ab0*/  IMAD.SHL.U32 R10, R10, 0x100, RZ ;  /* 0x000001000a0a7824 */ /* 0x000fe200078e00ff */
[----:B------:R-:W-:Y:S01]  /*2ac0*/  SEL R7, RZ, 0x1, P2 ;  /* 0x00000001ff077807 */ /* 0x000fe20001000000 */
[----:B------:R-:W-:Y:S01]  /*2ad0*/  IMAD.IADD R235, R237, 0x1, R235 ;  /* 0x00000001edeb7824 */ /* 0x000fe200078e02eb */
[----:B-1----:R-:W-:Y:S02]  /*2ae0*/  SHF.R.S32.HI R20, RZ, 0x1f, R9 ;  /* 0x0000001fff147819 */ /* 0x002fe40000011409 */
[----:B------:R-:W-:Y:S01]  /*2af0*/  LOP3.LUT R8, R10, 0x7ffffe00, RZ, 0xc0, !PT ;  /* 0x7ffffe000a087812 */ /* 0x000fe200078ec0ff */
[----:B------:R-:W-:Y:S01]  /*2b00*/  IMAD.IADD R10, R226, 0x1, -R3 ;  /* 0x00000001e20a7824 */ /* 0x000fe200078e0a03 */
[----:B------:R-:W-:Y:S01]  /*2b10*/  LEA.HI R231, R20, R9, RZ, 0x2 ;  /* 0x0000000914e77211 */ /* 0x000fe200078f10ff */
[----:B------:R-:W-:Y:S01]  /*2b20*/  @!P0 IMAD.SHL.U32 R3, R226, 0x10, RZ ;  /* 0x00000010e2038824 */ /* 0x000fe200078e00ff */
[----:B------:R-:W-:Y:S01]  /*2b30*/  LOP3.LUT R15, R15, 0x1ffffffe, RZ, 0xc0, !PT ;  /* 0x1ffffffe0f0f7812 */ /* 0x000fe200078ec0ff */
[----:B------:R-:W-:Y:S01]  /*2b40*/  IMAD R8, R13, 0x2, R8 ;  /* 0x000000020d087824 */ /* 0x000fe200078e0208 */
[----:B------:R-:W-:-:S02]  /*2b50*/  SHF.R.U32.HI R13, RZ, 0x3, R16 ;  /* 0x00000003ff0d7819 */ /* 0x000fc40000011610 */
[----:B------:R1:W-:Y:S01]  /*2b60*/  @!P0 LDGSTS.E.BYPASS.LTC128B.128 [R3+0x21280], [R18.64] ;  /* 0x2128000012038fae */ /* 0x0003e2000b901d4c */
[----:B------:R-:W-:Y:S01]  /*2b70*/  LOP3.LUT P0, RZ, R11, 0x1, RZ, 0xc0, !PT ;  /* 0x000000010bff7812 */ /* 0x000fe2000780c0ff */
[----:B------:R-:W-:Y:S01]  /*2b80*/  IMAD.SHL.U32 R11, R12, 0x100, RZ ;  /* 0x000001000c0b7824 */ /* 0x000fe200078e00ff */
[----:B------:R-:W-:Y:S01]  /*2b90*/  LOP3.LUT R13, R16, 0x28, R13, 0x78, !PT ;  /* 0x00000028100d7812 */ /* 0x000fe200078e780d */
[----:B------:R-:W-:Y:S01]  /*2ba0*/  IMAD.SHL.U32 R16, R10, 0x10, RZ ;  /* 0x000000100a107824 */ /* 0x000fe200078e00ff */
[----:B------:R-:W-:Y:S01]  /*2bb0*/  SHF.R.S32.HI R209, RZ, 0x1f, R10 ;  /* 0x0000001fffd17819 */ /* 0x000fe2000001140a */
[----:B------:R-:W-:Y:S01]  /*2bc0*/  IMAD.IADD R248, R216, 0x1, -R15 ;  /* 0x00000001d8f87824 */ /* 0x000fe200078e0a0f */
[----:B------:R-:W-:Y:S01]  /*2bd0*/  LOP3.LUT R4, R231, 0x7ffffffc, RZ, 0xc0, !PT ;  /* 0x7ffffffce7047812 */ /* 0x000fe200078ec0ff */
[----:B------:R-:W-:Y:S01]  /*2be0*/  IMAD.IADD R8, R8, 0x1, R13 ;  /* 0x0000000108087824 */ /* 0x000fe200078e020d */
[----:B------:R-:W-:Y:S01]  /*2bf0*/  LEA.HI R209, R209, R10, RZ, 0x3 ;  /* 0x0000000ad1d17211 */ /* 0x000fe200078f18ff */
[----:B------:R-:W-:Y:S01]  /*2c00*/  IMAD.SHL.U32 R12, R6, 0x10, RZ ;  /* 0x00000010060c7824 */ /* 0x000fe200078e00ff */
[----:B------:R-:W-:Y:S01]  /*2c10*/  LOP3.LUT R16, R16, 0xf0, RZ, 0xc0, !PT ;  /* 0x000000f010107812 */ /* 0x000fe200078ec0ff */
[----:B------:R-:W-:Y:S01]  /*2c20*/  IMAD.SHL.U32 R230, R8, 0x2, RZ ;  /* 0x0000000208e67824 */ /* 0x000fe200078e00ff */
[----:B------:R-:W-:Y:S01]  /*2c30*/  LOP3.LUT R13, R209, 0xfffffff8, RZ, 0xc0, !PT ;  /* 0xfffffff8d10d7812 */ /* 0x000fe200078ec0ff */
[----:B------:R-:W-:Y:S01]  /*2c40*/  IMAD.IADD R9, R9, 0x1, -R4 ;  /* 0x0000000109097824 */ /* 0x000fe200078e0a04 */
[----:B------:R-:W-:Y:S01]  /*2c50*/  SEL R4, RZ, 0xffffffff, P1 ;  /* 0xffffffffff047807 */ /* 0x000fe20000800000 */
[----:B------:R-:W-:Y:S01]  /*2c60*/  IMAD.SHL.U32 R209, R209, 0x40, RZ ;  /* 0x00000040d1d17824 */ /* 0x000fe200078e00ff */
[----:B------:R-:W-:Y:S01]  /*2c70*/  IADD3 R227, R230, 0x215a0, RZ ;  /* 0x000215a0e6e37810 */ /* 0x000fe20007ffe0ff */
[----:B------:R-:W-:Y:S01]  /*2c80*/  IMAD R248, R248, 0x4, R9 ;  /* 0x00000004f8f87824 */ /* 0x000fe200078e0209 */
[----:B------:R-:W-:Y:S01]  /*2c90*/  LOP3.LUT P1, RZ, R2, 0x4, RZ, 0xc0, !PT ;  /* 0x0000000402ff7812 */ /* 0x000fe2000782c0ff */
[----:B------:R-:W-:Y:S01]  /*2ca0*/  IMAD.SHL.U32 R4, R4, 0x2, RZ ;  /* 0x0000000204047824 */ /* 0x000fe200078e00ff */
[----:B------:R-:W-:Y:S01]  /*2cb0*/  LOP3.LUT R210, R16, 0x100, R11, 0xf8, !PT ;  /* 0x0000010010d27812 */ /* 0x000fe200078ef80b */
[----:B------:R-:W-:Y:S01]  /*2cc0*/  IMAD.SHL.U32 R11, R5, 0x20, RZ ;  /* 0x00000020050b7824 */ /* 0x000fe200078e00ff */
[----:B------:R-:W-:Y:S01]  /*2cd0*/  SEL R205, R215, 0xffffffe0, !P1 ;  /* 0xffffffe0d7cd7807 */ /* 0x000fe20004800000 */
[----:B------:R-:W0:Y:S01]  /*2ce0*/  LDGDEPBAR ;  /* 0x00000000000079af */ /* 0x000e220000000000 */
[----:B------:R-:W-:Y:S01]  /*2cf0*/  SHF.R.U32.HI R9, RZ, 0x3, R210 ;  /* 0x00000003ff097819 */ /* 0x000fe200000116d2 */
[----:B------:R-:W-:Y:S01]  /*2d00*/  IMAD.SHL.U32 R248, R248, 0x2, RZ ;  /* 0x00000002f8f87824 */ /* 0x000fe200078e00ff */
[----:B-1----:R-:W-:Y:S01]  /*2d10*/  IADD3 R3, R230, 0x21480, RZ ;  /* 0x00021480e6037810 */ /* 0x002fe20007ffe0ff */
[----:B------:R-:W0:Y:S01]  /*2d20*/  LDGDEPBAR ;  /* 0x00000000000079af */ /* 0x000e220000000000 */
[----:B------:R-:W-:-:S02]  /*2d30*/  LOP3.LUT R11, R11, 0x20, RZ, 0xc0, !PT ;  /* 0x000000200b0b7812 */ /* 0x000fc400078ec0ff */
[----:B------:R-:W-:Y:S01]  /*2d40*/  @P0 IADD3 R227, R3, 0xe0, RZ ;  /* 0x000000e003e30810 */ /* 0x000fe20007ffe0ff */
[C---:B------:R-:W-:Y:S01]  /*2d50*/  IMAD.SHL.U32 R3, R2.reuse, 0x40, RZ ;  /* 0x0000004002037824 */ /* 0x040fe200078e00ff */
[----:B------:R-:W-:Y:S01]  /*2d60*/  LOP3.LUT P0, RZ, R2, 0x2, RZ, 0xc0, !PT ;  /* 0x0000000202ff7812 */ /* 0x000fe2000780c0ff */
[----:B------:R-:W-:Y:S01]  /*2d70*/  IMAD.IADD R2, R10, 0x1, -R13 ;  /* 0x000000010a027824 */ /* 0x000fe200078e0a0d */
[----:B------:R-:W-:Y:S02]  /*2d80*/  LOP3.LUT R220, R220, 0x8, RZ, 0xc0, !PT ;  /* 0x00000008dcdc7812 */ /* 0x000fe400078ec0ff */
[----:B------:R-:W-:Y:S02]  /*2d90*/  SEL R207, R217, 0xfffffff0, !P0 ;  /* 0xfffffff0d9cf7807 */ /* 0x000fe40004000000 */
[C---:B------:R-:W-:Y:S02]  /*2da0*/  LOP3.LUT P1, RZ, R2.reuse, 0x4, RZ, 0xc0, !PT ;  /* 0x0000000402ff7812 */ /* 0x040fe4000782c0ff */
[C---:B------:R-:W-:Y:S01]  /*2db0*/  LOP3.LUT P0, RZ, R2.reuse, 0x2, RZ, 0xc0, !PT ;  /* 0x0000000202ff7812 */ /* 0x040fe2000780c0ff */
[----:B------:R-:W-:Y:S01]  /*2dc0*/  IMAD.SHL.U32 R2, R2, 0x40, RZ ;  /* 0x0000004002027824 */ /* 0x000fe200078e00ff */
[----:B------:R-:W-:-:S02]  /*2dd0*/  LOP3.LUT R3, R3, 0x1c0, RZ, 0xc0, !PT ;  /* 0x000001c003037812 */ /* 0x000fc400078ec0ff */
[----:B------:R-:W-:Y:S02]  /*2de0*/  LOP3.LUT R9, R9, 0x38, RZ, 0xc0, !PT ;  /* 0x0000003809097812 */ /* 0x000fe400078ec0ff */
[C---:B------:R-:W-:Y:S02]  /*2df0*/  LOP3.LUT R13, R3.reuse, 0x30, R12, 0xf8, !PT ;  /* 0x00000030030d7812 */ /* 0x040fe400078ef80c */
[----:B------:R-:W-:Y:S02]  /*2e00*/  LOP3.LUT R2, R2, 0x1c0, RZ, 0xc0, !PT ;  /* 0x000001c002027812 */ /* 0x000fe400078ec0ff */
[----:B------:R-:W-:Y:S02]  /*2e10*/  LOP3.LUT R8, R3, 0x8, R218, 0xf8, !PT ;  /* 0x0000000803087812 */ /* 0x000fe400078ef8da */
[----:B------:R-:W-:Y:S02]  /*2e20*/  LOP3.LUT R4, R4, 0x2, R7, 0xe2, !PT ;  /* 0x0000000204047812 */ /* 0x000fe400078ee207 */
[----:B------:R-:W-:-:S02]  /*2e30*/  SHF.R.U32.HI R3, RZ, 0x3, R3 ;  /* 0x00000003ff037819 */ /* 0x000fc40000011603 */
[----:B------:R-:W-:Y:S02]  /*2e40*/  LOP3.LUT R218, R13, 0x8, R218, 0xf8, !PT ;  /* 0x000000080dda7812 */ /* 0x000fe400078ef8da */
[----:B------:R-:W-:Y:S02]  /*2e50*/  LOP3.LUT R209, R209, 0xfffffe00, RZ, 0xc0, !PT ;  /* 0xfffffe00d1d17812 */ /* 0x000fe400078ec0ff */
[----:B------:R-:W-:Y:S02]  /*2e60*/  SHF.R.U32.HI R7, RZ, 0x3, R2 ;  /* 0x00000003ff077819 */ /* 0x000fe40000011602 */
[----:B------:R-:W-:Y:S02]  /*2e70*/  LOP3.LUT R0, R11, 0x18, R0, 0xf8, !PT ;  /* 0x000000180b007812 */ /* 0x000fe400078ef800 */
[----:B------:R-:W-:Y:S02]  /*2e80*/  LOP3.LUT R210, R9, R210, R220, 0x1e, !PT ;  /* 0x000000d209d27212 */ /* 0x000fe400078e1edc */
[----:B------:R-:W-:-:S02]  /*2e90*/  LOP3.LUT R11, R8, R3, RZ, 0x3c, !PT ;  /* 0x00000003080b7212 */ /* 0x000fc400078e3cff */
[----:B------:R-:W-:Y:S01]  /*2ea0*/  LOP3.LUT R218, R218, R3, RZ, 0x3c, !PT ;  /* 0x00000003dada7212 */ /* 0x000fe200078e3cff */
[----:B------:R-:W-:Y:S01]  /*2eb0*/  IMAD R3, R6, 0x400, R209 ;  /* 0x0000040006037824 */ /* 0x000fe200078e02d1 */
[C---:B------:R-:W-:Y:S01]  /*2ec0*/  LOP3.LUT R220, R7.reuse, R2, R220, 0x1e, !PT ;  /* 0x0000000207dc7212 */ /* 0x040fe200078e1edc */
[----:B------:R-:W-:Y:S01]  /*2ed0*/  IMAD R216, R216, 0x200, R11 ;  /* 0x00000200d8d87824 */ /* 0x000fe200078e020b */
[C---:B------:R-:W-:Y:S01]  /*2ee0*/  LOP3.LUT P2, RZ, R10.reuse, 0x2, RZ, 0xc0, !PT ;  /* 0x000000020aff7812 */ /* 0x040fe2000784c0ff */
[----:B------:R-:W-:Y:S01]  /*2ef0*/  IMAD.SHL.U32 R10, R10, 0x2, RZ ;  /* 0x000000020a0a7824 */ /* 0x000fe200078e00ff */
[----:B------:R-:W-:Y:S01]  /*2f00*/  LOP3.LUT R0, R7, R0, R2, 0x1e, !PT ;  /* 0x0000000007007212 */ /* 0x000fe200078e1e02 */
[----:B------:R-:W-:Y:S01]  /*2f10*/  IMAD.IADD R220, R3, 0x1, R220 ;  /* 0x0000000103dc7824 */ /* 0x000fe200078e02dc */
[----:B------:R-:W-:Y:S01]  /*2f20*/  LOP3.LUT R211, R16, R211, RZ, 0xfc, !PT ;  /* 0x000000d310d37212 */ /* 0x000fe200078efcff */
[----:B------:R-:W-:Y:S01]  /*2f30*/  IMAD.SHL.U32 R216, R216, 0x2, RZ ;  /* 0x00000002d8d87824 */ /* 0x000fe200078e00ff */
[----:B------:R-:W-:Y:S01]  /*2f40*/  LOP3.LUT R209, R0, R209, RZ, 0xfc, !PT ;  /* 0x000000d100d17212 */ /* 0x000fe200078efcff */
[----:B------:R-:W-:Y:S01]  /*2f50*/  IMAD.SHL.U32 R214, R220, 0x2, RZ ;  /* 0x00000002dcd67824 */ /* 0x000fe200078e00ff */
[----:B------:R-:W-:Y:S01]  /*2f60*/  LOP3.LUT R211, R211, 0x18, R10, 0x78, !PT ;  /* 0x00000018d3d37812 */ /* 0x000fe200078e780a */
[----:B------:R-:W-:Y:S01]  /*2f70*/  IMAD.MOV.U32 R0, RZ, RZ, 0x120 ;  /* 0x00000120ff007424 */ /* 0x000fe200078e00ff */
[----:B------:R-:W-:Y:S01]  /*2f80*/  SEL R217, R217, 0xfffffff0, !P0 ;  /* 0xfffffff0d9d97807 */ /* 0x000fe20004000000 */
[--C-:B------:R-:W-:Y:S01]  /*2f90*/  IMAD R207, R207, 0x2, R216.reuse ;  /* 0x00000002cfcf7824 */ /* 0x100fe200078e02d8 */
[----:B------:R-:W-:Y:S01]  /*2fa0*/  SEL R215, R215, 0xffffffe0, !P1 ;  /* 0xffffffe0d7d77807 */ /* 0x000fe20004800000 */
[----:B------:R-:W-:Y:S01]  /*2fb0*/  IMAD.SHL.U32 R211, R211, 0x2, RZ ;  /* 0x00000002d3d37824 */ /* 0x000fe200078e00ff */
[----:B------:R-:W-:Y:S01]  /*2fc0*/  IADD3 R212, R214, 0x1b080, RZ ;  /* 0x0001b080d6d47810 */ /* 0x000fe20007ffe0ff */
[----:B------:R-:W-:Y:S01]  /*2fd0*/  IMAD.SHL.U32 R213, R217, 0x2, RZ ;  /* 0x00000002d9d57824 */ /* 0x000fe200078e00ff */
[----:B------:R-:W-:Y:S01]  /*2fe0*/  SEL R0, R0, 0xe0, !P2 ;  /* 0x000000e000007807 */ /* 0x000fe20005000000 */
[----:B------:R-:W-:Y:S01]  /*2ff0*/  IMAD R206, R205, 0x2, R216 ;  /* 0x00000002cdce7824 */ /* 0x000fe200078e02d8 */
[----:B------:R-:W-:Y:S01]  /*3000*/  SEL R229, RZ, 0x4, P3 ;  /* 0x00000004ffe57807 */ /* 0x000fe20001800000 */
[----:B------:R-:W-:Y:S01]  /*3010*/  IMAD R212, R215, 0x2, R212 ;  /* 0x00000002d7d47824 */ /* 0x000fe200078e02d4 */
[----:B------:R-:W-:Y:S01]  /*3020*/  LEA.HI.SX32 R231, R231, R12, 0x1e ;  /* 0x0000000ce7e77211 */ /* 0x000fe200078ff2ff */
[----:B------:R-:W-:Y:S01]  /*3030*/  IMAD R218, R5, 0x200, R218 ;  /* 0x0000020005da7824 */ /* 0x000fe200078e02da */
[----:B------:R-:W-:Y:S01]  /*3040*/  LOP3.LUT R229, R4, R229, RZ, 0xfc, !PT ;  /* 0x000000e504e57212 */ /* 0x000fe200078efcff */
[----:B------:R-:W-:Y:S01]  /*3050*/  IMAD R0, R0, 0x2, R211 ;  /* 0x0000000200007824 */ /* 0x000fe200078e02d3 */
[----:B------:R-:W-:Y:S01]  /*3060*/  IADD3 R249, R228, 0xf080, RZ ;  /* 0x0000f080e4f97810 */ /* 0x000fe20007ffe0ff */
[----:B------:R-:W-:Y:S01]  /*3070*/  IMAD R205, R205, 0x2, R207 ;  /* 0x00000002cdcd7824 */ /* 0x000fe200078e02cf */
[----:B------:R-:W-:Y:S01]  /*3080*/  LEA R210, R210, 0x23c80, 0x1 ;  /* 0x00023c80d2d27811 */ /* 0x000fe200078e08ff */
[----:B------:R-:W-:Y:S01]  /*3090*/  IMAD.IADD R215, R220, 0x1, R215 ;  /* 0x00000001dcd77824 */ /* 0x000fe200078e02d7 */
[----:B------:R-:W-:Y:S01]  /*30a0*/  IADD3 R252, -R248, UR14, RZ ;  /* 0x0000000ef8fc7c10 */ /* 0x000fe2000fffe1ff */
[----:B------:R-:W-:Y:S01]  /*30b0*/  IMAD.IADD R204, R214, 0x1, R213 ;  /* 0x00000001d6cc7824 */ /* 0x000fe200078e02d5 */
[----:B------:R-:W-:Y:S01]  /*30c0*/  LEA R209, R209, 0x80, 0x1 ;  /* 0x00000080d1d17811 */ /* 0x000fe200078e08ff */
[----:B---3--:R-:W-:-:S02]  /*30d0*/  IMAD.IADD R208, R220, 0x1, R217 ;  /* 0x00000001dcd07824 */ /* 0x008fc400078e02d9 */
.L_x_1313:
        /* <DEDUP_REMOVED lines=172> */
[----:B------:R-:W-:Y:S01]  /*3ba0*/  IMAD.U32 R28, RZ, RZ, UR8 ;  /* 0x00000008ff1c7e24 */ /* 0x000fe2000f8e00ff */
[----:B------:R-:W-:Y:S02]  /*3bb0*/  USHF.R.S32.HI UR17, URZ, 0x1f, UR15 ;  /* 0x0000001f3f117899 */ /* 0x000fe4000801140f */
[----:B------:R-:W-:Y:S02]  /*3bc0*/  ULDC.64 UR6, c[0x0][0x178] ;  /* 0x00005e0000067ab9 */ /* 0x000fe40000000a00 */
[----:B------:R-:W-:Y:S02]  /*3bd0*/  UIMAD UR17, UR17, UR6, URZ ;  /* 0x00000006111172a4 */ /* 0x000fe4000f8e023f */
[----:B------:R-:W-:Y:S02]  /*3be0*/  UIMAD.WIDE.U32 UR18, UR15, UR6, URZ ;  /* 0x000000060f1272a5 */ /* 0x000fe4000f8e003f */
[----:B------:R-:W-:Y:S02]  /*3bf0*/  UIMAD UR17, UR15, UR7, UR17 ;  /* 0x000000070f1172a4 */ /* 0x000fe4000f8e0211 */
[----:B------:R-:W-:Y:S01]  /*3c00*/  USHF.L.U32 UR6, UR18, 0x6, URZ ;  /* 0x0000000612067899 */ /* 0x000fe2000800063f */
[----:B------:R-:W-:Y:S01]  /*3c10*/  @!P3 LEA R28, R28, 0x40, 0x6 ;  /* 0x000000401c1cb811 */ /* 0x000fe200078e30ff */
[----:B------:R-:W-:Y:S03]  /*3c20*/  UIADD3 UR17, UR19, UR17, URZ ;  /* 0x0000001113117290 */ /* 0x000fe6000fffe03f */
[----:B------:R-:W-:Y:S01]  /*3c30*/  @!P3 IADD3 R29, P0, R28, R244, RZ ;  /* 0x000000f41c1db210 */ /* 0x000fe20007f1e0ff */
[----:B------:R-:W-:Y:S01]  /*3c40*/  USHF.L.U64.HI UR17, UR18, 0x6, UR17 ;  /* 0x0000000612117899 */ /* 0x000fe20008010211 */
[----:B------:R-:W-:Y:S02]  /*3c50*/  IADD3 R27, P2, P1, R240, UR6, R223 ;  /* 0x00000006f01b7c10 */ /* 0x000fe4000f95e0df */
[----:B------:R-:W-:Y:S02]  /*3c60*/  @!P3 LEA.HI.X.SX32 R28, R28, R221, 0x1, P0 ;  /* 0x000000dd1c1cb211 */ /* 0x000fe400000f0eff */
[----:B------:R-:W-:Y:S02]  /*3c70*/  ISETP.GT.AND P0, PT, R226, 0xf, PT ;  /* 0x0000000fe200780c */ /* 0x000fe40003f04270 */
[----:B------:R-:W-:Y:S01]  /*3c80*/  IADD3 R25, P3, R240, UR6, RZ ;  /* 0x00000006f0197c10 */ /* 0x000fe2000ff7e0ff */
[----:B------:R-:W-:Y:S01]  /*3c90*/  UIMAD UR6, UR15, -0x40, UR9 ;  /* 0xffffffc00f0678a4 */ /* 0x000fe2000f8e0209 */
[C---:B------:R-:W-:Y:S02]  /*3ca0*/  IADD3.X R26, R251.reuse, UR17, R222, P2, P1 ;  /* 0x00000011fb1a7c10 */ /* 0x040fe400097e24de */
[----:B------:R-:W-:Y:S02]  /*3cb0*/  IADD3.X R24, R251, UR17, RZ, P3, !PT ;  /* 0x00000011fb187c10 */ /* 0x000fe40009ffe4ff */
[----:B------:R-:W-:Y:S02]  /*3cc0*/  ISETP.GT.AND P3, PT, R226, 0xf, PT ;  /* 0x0000000fe200780c */ /* 0x000fe40003f64270 */
[----:B------:R-:W-:Y:S02]  /*3cd0*/  LEA R38, P2, R25, c[0x0][0x160], 0x1 ;  /* 0x0000580019267a11 */ /* 0x000fe400078408ff */
[----:B------:R-:W-:Y:S02]  /*3ce0*/  IADD3 R30, -R233, UR6, RZ ;  /* 0x00000006e91e7c10 */ /* 0x000fe4000fffe1ff */
[----:B------:R-:W-:Y:S02]  /*3cf0*/  @!P0 LEA R34, P0, R29, c[0x0][0x258], 0x2 ;  /* 0x000096001d228a11 */ /* 0x000fe400078010ff */
[----:B------:R-:W-:Y:S02]  /*3d00*/  LEA R36, P1, R27, c[0x0][0x160], 0x1 ;  /* 0x000058001b247a11 */ /* 0x000fe400078208ff */
[----:B------:R-:W-:Y:S01]  /*3d10*/  LEA.HI.X R39, R25, c[0x0][0x164], R24, 0x1, P2 ;  /* 0x0000590019277a11 */ /* 0x000fe200010f0c18 */
[----:B------:R-:W-:Y:S01]  /*3d20*/  IMAD.U32 R25, RZ, RZ, UR16 ;  /* 0x00000010ff197e24 */ /* 0x000fe2000f8e00ff */
[C---:B------:R-:W-:Y:S02]  /*3d30*/  ISETP.LT.OR P2, PT, R30.reuse, 0x1, !P5 ;  /* 0x000000011e00780c */ /* 0x040fe40006f41670 */
[----:B------:R-:W-:Y:S01]  /*3d40*/  LEA.HI.X R37, R27, c[0x0][0x164], R26, 0x1, P1 ;  /* 0x000059001b257a11 */ /* 0x000fe200008f0c1a */
[----:B------:R-:W-:Y:S01]  /*3d50*/  IMAD.U32 R26, RZ, RZ, UR16 ;  /* 0x00000010ff1a7e24 */ /* 0x000fe2000f8e00ff */
[----:B------:R-:W-:Y:S01]  /*3d60*/  ISETP.LT.OR P1, PT, R30, 0x1, !P4 ;  /* 0x000000011e00780c */ /* 0x000fe20006721670 */
[----:B------:R-:W-:Y:S02]  /*3d70*/  @!P3 IMAD R25, R25, 0x40, R232 ;  /* 0x000000401919b824 */ /* 0x000fe400078e02e8 */
[----:B------:R-:W-:Y:S01]  /*3d80*/  @!P3 LEA.HI.X R35, R29, c[0x0][0x25c], R28, 0x2, P0 ;  /* 0x000097001d23ba11 */ /* 0x000fe200000f141c */
[----:B------:R-:W-:Y:S01]  /*3d90*/  IMAD R24, R26, 0x6000, R249 ;  /* 0x000060001a187824 */ /* 0x000fe200078e02f9 */
[C---:B------:R-:W-:Y:S01]  /*3da0*/  ISETP.LT.OR P0, PT, R30.reuse, 0x1, !P6 ;  /* 0x000000011e00780c */ /* 0x040fe20007701670 */
[----:B------:R-:W-:Y:S03]  /*3db0*/  @!P3 IMAD.SHL.U32 R27, R25, 0x4, RZ ;  /* 0x00000004191bb824 */ /* 0x000fe600078e00ff */
[----:B------:R-:W-:Y:S01]  /*3dc0*/  @!PT LDS RZ, [RZ] ;  /* 0x00000000fffff984 */ /* 0x000fe20000000800 */
[----:B------:R-:W-:Y:S01]  /*3dd0*/  @!PT LDS RZ, [RZ] ;  /* 0x00000000fffff984 */ /* 0x000fe20000000800 */
[----:B------:R-:W-:Y:S01]  /*3de0*/  @!PT LDS RZ, [RZ] ;  /* 0x00000000fffff984 */ /* 0x000fe20000000800 */
[----:B------:R2:W-:Y:S01]  /*3df0*/  LDGSTS.E.BYPASS.LTC128B.128 [R24], [R38.64], !P2 ;  /* 0x0000000026187fae */ /* 0x0005e2000d101d4c */
[C---:B------:R-:W-:Y:S03]  /*3e00*/  ISETP.LT.OR P2, PT, R30.reuse, 0x21, !P5 ;  /* 0x000000211e00780c */ /* 0x040fe60006f41670 */
[----:B------:R2:W-:Y:S01]  /*3e10*/  LDGSTS.E.BYPASS.LTC128B.128 [R24+0x2000], [R38.64+0x80], !P1 ;  /* 0x0200008026187fae */ /* 0x0005e2000c901d4c */
[C---:B------:R-:W-:Y:S04]  /*3e20*/  ISETP.LT.OR P1, PT, R30.reuse, 0x21, !P4 ;  /* 0x000000211e00780c */ /* 0x040fe80006721670 */
[----:B------:R2:W-:Y:S01]  /*3e30*/  LDGSTS.E.BYPASS.LTC128B.128 [R24+0x4000], [R38.64+0x100], !P0 ;  /* 0x0400010026187fae */ /* 0x0005e2000c101d4c */
[----:B------:R-:W-:Y:S04]  /*3e40*/  ISETP.LT.OR P0, PT, R30, 0x21, !P6 ;  /* 0x000000211e00780c */ /* 0x000fe80007701670 */
[----:B------:R2:W-:Y:S04]  /*3e50*/  LDGSTS.E.BYPASS.LTC128B.128 [R24+0x1000], [R36.64], !P2 ;  /* 0x0100000024187fae */ /* 0x0005e8000d101d4c */
[----:B------:R2:W-:Y:S05]  /*3e60*/  LDGSTS.E.BYPASS.LTC128B.128 [R24+0x3000], [R36.64+0x80], !P1 ;  /* 0x0300008024187fae */ /* 0x0005ea000c901d4c */
[----:B------:R2:W-:Y:S04]  /*3e70*/  LDGSTS.E.BYPASS.LTC128B.128 [R24+0x5000], [R36.64+0x100], !P0 ;  /* 0x0500010024187fae */ /* 0x0005e8000c101d4c */
[----:B------:R2:W-:Y:S02]  /*3e80*/  @!P3 LDGSTS.E.BYPASS.LTC128B.128 [R27+0x21080], [R34.64] ;  /* 0x21080000221bbfae */ /* 0x0005e4000b901d4c */
.L_x_1311:
[C---:B-12-4-:R-:W-:Y:S01]  /*3e90*/  HMMA.16816.F32.BF16 R24, R104.reuse, R2, RZ ;  /* 0x000000026818723c */ /* 0x056fe200000418ff */
[----:B------:R-:W-:Y:S01]  /*3ea0*/  LDSM.16.M88.2 R2, [R206+0x7880] ;  /* 0x00788000ce02783b */ /* 0x000fe20000000100 */
[----:B------:R-:W-:Y:S03]  /*3eb0*/  ULEA UR6, UR8, UR14, 0x6 ;  /* 0x0000000e08067291 */ /* 0x000fe6000f8e303f */
[----:B------:R-:W0:Y:S01]  /*3ec0*/  LDGDEPBAR ;  /* 0x00000000000079af */ /* 0x000e220000000000 */
[----:B------:R-:W-:Y:S02]  /*3ed0*/  UIADD3 UR6, -UR9, 0x1, UR6 ;  /* 0x0000000109067890 */ /* 0x000fe4000fffe106 */
        /* <DEDUP_REMOVED lines=12> */
[C---:B------:R-:W-:Y:S07]  /*3fa0*/  HMMA.16816.F32.BF16 R32, R176.reuse, R182, R32 ;  /* 0x000000b6b020723c */ /* 0x040fee0000041820 */
[----:B------:R-:W-:Y:S01]  /*3fb0*/  IMAD.IADD R182, R213, 0x1, R212 ;  /* 0x00000001d5b67824 */ /* 0x000fe200078e02d4 */
[C---:B------:R-:W-:Y:S04]  /*3fc0*/  HMMA.16816.F32.BF16 R36, R176.reuse, R184, R36 ;  /* 0x000000b8b024723c */ /* 0x040fe80000041824 */
[----:B------:R-:W-:Y:S04]  /*3fd0*/  IADD3 R183, -R248, UR6, R231 ;  /* 0x00000006f8b77c10 */ /* 0x000fe8000fffe1e7 */
[----:B------:R-:W-:Y:S01]  /*3fe0*/  HMMA.16816.F32.BF16 R40, R176, R186, R40 ;  /* 0x000000bab028723c */ /* 0x000fe20000041828 */
[----:B------:R-:W-:Y:S03]  /*3ff0*/  LDSM.16.M88.4 R176, [R182] ;  /* 0x00000000b6b0783b */ /* 0x000fe60000000200 */
[----:B------:R-:W-:Y:S02]  /*4000*/  IMNMX R184, R252, R183, PT ;  /* 0x000000b7fcb87217 */ /* 0x000fe40003800200 */
[----:B------:R-:W-:Y:S02]  /*4010*/  IADD3 R183, R183, 0x8, RZ ;  /* 0x00000008b7b77810 */ /* 0x000fe40007ffe0ff */
[C---:B-1----:R-:W-:Y:S01]  /*4020*/  HMMA.16816.F32.BF16 R24, R108.reuse, R2, R24 ;  /* 0x000000026c18723c */ /* 0x042fe20000041818 */
[----:B------:R-:W1:Y:S04]  /*4030*/  LDSM.16.M88.2 R2, [R205+0x7880] ;  /* 0x00788000cd02783b */ /* 0x000e680000000100 */
[C---:B------:R-:W-:Y:S02]  /*4040*/  ISETP.GT.AND P0, PT, R184.reuse, RZ, PT ;  /* 0x000000ffb800720c */ /* 0x040fe40003f04270 */
[----:B------:R-:W-:Y:S01]  /*4050*/  ISETP.GT.AND P1, PT, R184, 0x40, PT ;  /* 0x00000040b800780c */ /* 0x000fe20003f24270 */
[C---:B--2---:R-:W-:Y:S01]  /*4060*/  HMMA.16816.F32.BF16 R28, R108.reuse, R104, R28 ;  /* 0x000000686c1c723c */ /* 0x044fe2000004181c */
[----:B------:R-:W2:Y:S03]  /*4070*/  LDSM.16.M88.2 R104, [R205+0x8880] ;  /* 0x00888000cd68783b */ /* 0x000ea60000000100 */
[----:B------:R-:W-:Y:S02]  /*4080*/  FSEL R4, R4, -INF , P0 ;  /* 0xff80000004047808 */ /* 0x000fe40000000000 */
[----:B------:R-:W-:Y:S02]  /*4090*/  ISETP.GT.AND P0, PT, R184, 0x1, PT ;  /* 0x00000001b800780c */ /* 0x000fe40003f04270 */
[C---:B----4-:R-:W-:Y:S01]  /*40a0*/  HMMA.16816.F32.BF16 R32, R108.reuse, R106, R32 ;  /* 0x0000006a6c20723c */ /* 0x050fe20000041820 */
[----:B------:R-:W4:Y:S03]  /*40b0*/  LDSM.16.M88.2 R106, [R205+0x9080] ;  /* 0x00908000cd6a783b */ /* 0x000f260000000100 */
[----:B------:R-:W-:Y:S04]  /*40c0*/  FSEL R20, R20, -INF , P1 ;  /* 0xff80000014147808 */ /* 0x000fe80000800000 */
        /* <DEDUP_REMOVED lines=29> */
[C---:B-1----:R-:W-:Y:S01]  /*42a0*/  HMMA.16816.F32.BF16 R28, R176.reuse, R2, R28 ;  /* 0x00000002b01c723c */ /* 0x042fe2000004181c */
[----:B------:R-:W1:Y:S07]  /*42b0*/  LDSM.16.M88.2 R2, [R206+0xb080] ;  /* 0x00b08000ce02783b */ /* 0x000e6e0000000100 */
[C---:B--2---:R-:W-:Y:S01]  /*42c0*/  HMMA.16816.F32.BF16 R32, R176.reuse, R104, R32 ;  /* 0x00000068b020723c */ /* 0x044fe20000041820 */
[----:B------:R-:W2:Y:S07]  /*42d0*/  LDSM.16.M88.2 R104, [R206+0xb880] ;  /* 0x00b88000ce68783b */ /* 0x000eae0000000100 */
[C---:B------:R-:W-:Y:S01]  /*42e0*/  HMMA.16816.F32.BF16 R36, R176.reuse, R180, R36 ;  /* 0x000000b4b024723c */ /* 0x040fe20000041824 */
[----:B------:R-:W-:Y:S07]  /*42f0*/  LDSM.16.M88.2 R180, [R205+0xb880] ;  /* 0x00b88000cdb4783b */ /* 0x000fee0000000100 */
        /* <DEDUP_REMOVED lines=16> */
[C---:B---3--:R-:W-:Y:S01]  /*4400*/  HMMA.16816.F32.BF16 R28, R176.reuse, R174, R28 ;  /* 0x000000aeb01c723c */ /* 0x048fe2000004181c */
[----:B------:R-:W3:Y:S07]  /*4410*/  LDSM.16.M88.2 R174, [R216+0xd880] ;  /* 0x00d88000d8ae783b */ /* 0x000eee0000000100 */
[C---:B-1----:R-:W-:Y:S01]  /*4420*/  HMMA.16816.F32.BF16 R32, R176.reuse, R2, R32 ;  /* 0x00000002b020723c */ /* 0x042fe20000041820 */
[----:B------:R-:W1:Y:S07]  /*4430*/  LDSM.16.M88.2 R2, [R216+0xe080] ;  /* 0x00e08000d802783b */ /* 0x000e6e0000000100 */
[C---:B------:R-:W-:Y:S08]  /*4440*/  HMMA.16816.F32.BF16 R36, R176.reuse, R180, R36 ;  /* 0x000000b4b024723c */ /* 0x040ff00000041824 */
[----:B--2---:R-:W-:Y:S01]  /*4450*/  HMMA.16816.F32.BF16 R40, R176, R104, R40 ;  /* 0x00000068b028723c */ /* 0x004fe20000041828 */
[----:B------:R-:W2:Y:S04]  /*4460*/  LDSM.16.M88.2 R104, [R216+0xe880] ;  /* 0x00e88000d868783b */ /* 0x000ea80000000100 */
[----:B------:R-:W-:Y:S03]  /*4470*/  LDSM.16.M88.4 R176, [R204+0x1f080] ;  /* 0x01f08000ccb0783b */ /* 0x000fe60000000200 */
[C---:B----4-:R-:W-:Y:S01]  /*4480*/  HMMA.16816.F32.BF16 R24, R108.reuse, R106, R24 ;  /* 0x0000006a6c18723c */ /* 0x050fe20000041818 */
[----:B------:R-:W4:Y:S07]  /*4490*/  LDSM.16.M88.2 R106, [R207+0xc880] ;  /* 0x00c88000cf6a783b */ /* 0x000f2e0000000100 */
[C---:B-----5:R-:W-:Y:S01]  /*44a0*/  HMMA.16816.F32.BF16 R28, R108.reuse, R172, R28 ;  /* 0x000000ac6c1c723c */ /* 0x060fe2000004181c */
[----:B------:R-:W5:Y:S07]  /*44b0*/  LDSM.16.M88.2 R172, [R207+0xd080] ;  /* 0x00d08000cfac783b */ /* 0x000f6e0000000100 */
[C---:B---3--:R-:W-:Y:S07]  /*44c0*/  HMMA.16816.F32.BF16 R32, R108.reuse, R174, R32 ;  /* 0x000000ae6c20723c */ /* 0x048fee0000041820 */
[--C-:B------:R-:W-:Y:S01]  /*44d0*/  FFMA.FTZ R174, R4, c[0x0][0x29c], -R189.reuse ;  /* 0x0000a70004ae7a23 */ /* 0x100fe200000108bd */
[C---:B-1----:R-:W-:Y:S01]  /*44e0*/  HMMA.16816.F32.BF16 R36, R108.reuse, R2, R36 ;  /* 0x000000026c24723c */ /* 0x042fe20000041824 */
[----:B------:R-:W1:Y:S03]  /*44f0*/  LDSM.16.M88.2 R2, [R207+0xd880] ;  /* 0x00d88000cf02783b */ /* 0x000e660000000100 */
[----:B------:R-:W-:Y:S01]  /*4500*/  FSEL R4, R5, -INF , P0 ;  /* 0xff80000005047808 */ /* 0x000fe20000000000 */
[----:B------:R-:W-:Y:S01]  /*4510*/  MUFU.EX2 R174, R174 ;  /* 0x000000ae00ae7308 */ /* 0x000fe20000000800 */
[----:B------:R-:W-:Y:S02]  /*4520*/  ISETP.GT.AND P0, PT, R184, 0x10, PT ;  /* 0x00000010b800780c */ /* 0x000fe40003f04270 */
[----:B--2---:R-:W-:Y:S04]  /*4530*/  HMMA.16816.F32.BF16 R40, R108, R104, R40 ;  /* 0x000000686c28723c */ /* 0x004fe80000041828 */
[--C-:B------:R-:W-:Y:S01]  /*4540*/  FFMA.FTZ R175, R4, c[0x0][0x29c], -R189.reuse ;  /* 0x0000a70004af7a23 */ /* 0x100fe200000108bd */
[----:B------:R-:W-:Y:S01]  /*4550*/  FSEL R8, R8, -INF , P0 ;  /* 0xff80000008087808 */ /* 0x000fe20000000000 */
[----:B------:R-:W2:Y:S01]  /*4560*/  LDSM.16.M88.2 R4, [R207+0xe080] ;  /* 0x00e08000cf04783b */ /* 0x000ea20000000100 */
[----:B------:R-:W-:Y:S01]  /*4570*/  ISETP.GT.AND P0, PT, R184, 0x11, PT ;  /* 0x00000011b800780c */ /* 0x000fe20003f04270 */
[C---:B----4-:R-:W-:Y:S02]  /*4580*/  HMMA.16816.F32.BF16 R24, R176.reuse, R106, R24 ;  /* 0x0000006ab018723c */ /* 0x050fe40000041818 */
[----:B------:R-:W-:Y:S01]  /*4590*/  LDSM.16.M88.4 R104, [R212+0x4000] ;  /* 0x00400000d468783b */ /* 0x000fe20000000200 */
[----:B------:R-:W3:Y:S02]  /*45a0*/  MUFU.EX2 R175, R175 ;  /* 0x000000af00af7308 */ /* 0x000ee40000000800 */
[--C-:B------:R-:W-:Y:S01]  /*45b0*/  FFMA.FTZ R180, R8, c[0x0][0x29c], -R189.reuse ;  /* 0x0000a70008b47a23 */ /* 0x100fe200000108bd */
[----:B------:R-:W-:Y:S02]  /*45c0*/  FSEL R108, R9, -INF , P0 ;  /* 0xff800000096c7808 */ /* 0x000fe40000000000 */
[C---:B-----5:R-:W-:Y:S01]  /*45d0*/  HMMA.16816.F32.BF16 R28, R176.reuse, R172, R28 ;  /* 0x000000acb01c723c */ /* 0x060fe2000004181c */
[----:B------:R-:W4:Y:S02]  /*45e0*/  LDSM.16.M88.2 R8, [R207+0xe880] ;  /* 0x00e88000cf08783b */ /* 0x000f240000000100 */
[----:B------:R-:W-:Y:S01]  /*45f0*/  ISETP.GT.AND P0, PT, R184, 0x20, PT ;  /* 0x00000020b800780c */ /* 0x000fe20003f04270 */
[--C-:B------:R-:W-:Y:S01]  /*4600*/  FFMA.FTZ R181, R108, c[0x0][0x29c], -R189.reuse ;  /* 0x0000a7006cb57a23 */ /* 0x100fe200000108bd */
[----:B------:R-:W5:Y:S01]  /*4610*/  MUFU.EX2 R180, R180 ;  /* 0x000000b400b47308 */ /* 0x000f620000000800 */
[----:B------:R-:W3:Y:S01]  /*4620*/  LDSM.16.M88.2 R108, [R206+0xc880] ;  /* 0x00c88000ce6c783b */ /* 0x000ee20000000100 */
[----:B------:R-:W-:Y:S02]  /*4630*/  FSEL R12, R12, -INF , P0 ;  /* 0xff8000000c0c7808 */ /* 0x000fe40000000000 */
[----:B------:R-:W-:Y:S03]  /*4640*/  ISETP.GT.AND P0, PT, R184, 0x21, PT ;  /* 0x00000021b800780c */ /* 0x000fe60003f04270 */
[--C-:B------:R-:W-:Y:S01]  /*4650*/  FFMA.FTZ R172, R12, c[0x0][0x29c], -R189.reuse ;  /* 0x0000a7000cac7a23 */ /* 0x100fe200000108bd */
[----:B------:R-:W-:Y:S02]  /*4660*/  FSEL R110, R13, -INF , P0 ;  /* 0xff8000000d6e7808 */ /* 0x000fe40000000000 */
[----:B------:R-:W5:Y:S01]  /*4670*/  LDSM.16.M88.2 R12, [R206+0xd080] ;  /* 0x00d08000ce0c783b */ /* 0x000f620000000100 */
[C---:B-1----:R-:W-:Y:S01]  /*4680*/  HMMA.16816.F32.BF16 R32, R176.reuse, R2, R32 ;  /* 0x00000002b020723c */ /* 0x042fe20000041820 */
[----:B------:R-:W1:Y:S02]  /*4690*/  MUFU.EX2 R181, R181 ;  /* 0x000000b500b57308 */ /* 0x000e640000000800 */
[----:B------:R-:W1:Y:S01]  /*46a0*/  LDSM.16.M88.2 R2, [R206+0xd880] ;  /* 0x00d88000ce02783b */ /* 0x000e620000000100 */
[----:B------:R-:W-:Y:S01]  /*46b0*/  ISETP.GT.AND P0, PT, R184, 0x30, PT ;  /* 0x00000030b800780c */ /* 0x000fe20003f04270 */
[--C-:B------:R-:W-:Y:S03]  /*46c0*/  FFMA.FTZ R173, R110, c[0x0][0x29c], -R189.reuse ;  /* 0x0000a7006ead7a23 */ /* 0x100fe600000108bd */
[----:B------:R-:W-:Y:S02]  /*46d0*/  FSEL R16, R16, -INF , P0 ;  /* 0xff80000010107808 */ /* 0x000fe40000000000 */
[----:B------:R-:W-:Y:S01]  /*46e0*/  ISETP.GT.AND P0, PT, R184, 0x31, PT ;  /* 0x00000031b800780c */ /* 0x000fe20003f04270 */
[----:B------:R-:W-:Y:S01]  /*46f0*/  MUFU.EX2 R172, R172 ;  /* 0x000000ac00ac7308 */ /* 0x000fe20000000800 */
[C---:B--2---:R-:W-:Y:S01]  /*4700*/  HMMA.16816.F32.BF16 R36, R176.reuse, R4, R36 ;  /* 0x00000004b024723c */ /* 0x044fe20000041824 */
[----:B------:R-:W2:Y:S02]  /*4710*/  LDSM.16.M88.2 R4, [R206+0xe080] ;  /* 0x00e08000ce04783b */ /* 0x000ea40000000100 */
[--C-:B------:R-:W-:Y:S01]  /*4720*/  FFMA.FTZ R185, R16, c[0x0][0x29c], -R189.reuse ;  /* 0x0000a70010b97a23 */ /* 0x100fe200000108bd */
[----:B------:R-:W-:Y:S02]  /*4730*/  FSEL R16, R17, -INF , P0 ;  /* 0xff80000011107808 */ /* 0x000fe40000000000 */
[----:B------:R-:W-:Y:S03]  /*4740*/  ISETP.GT.AND P0, PT, R184, 0x41, PT ;  /* 0x00000041b800780c */ /* 0x000fe60003f04270 */
[----:B------:R-:W-:Y:S01]  /*4750*/  MUFU.EX2 R173, R173 ;  /* 0x000000ad00ad7308 */ /* 0x000fe20000000800 */
[----:B----4-:R-:W-:Y:S01]  /*4760*/  HMMA.16816.F32.BF16 R40, R176, R8, R40 ;  /* 0x00000008b028723c */ /* 0x010fe20000041828 */
[----:B------:R-:W4:Y:S08]  /*4770*/  LDSM.16.M88.2 R8, [R206+0xe880] ;  /* 0x00e88000ce08783b */ /* 0x000f300000000100 */
[----:B------:R-:W-:Y:S03]  /*4780*/  MUFU.EX2 R185, R185 ;  /* 0x000000b900b97308 */ /* 0x000fe60000000800 */
[----:B------:R-:W-:Y:S01]  /*4790*/  IMNMX R178, R252, R183, PT ;  /* 0x000000b7fcb27217 */ /* 0x000fe20003800200 */
[C---:B---3--:R-:W-:Y:S01]  /*47a0*/  HMMA.16816.F32.BF16 R24, R104.reuse, R108, R24 ;  /* 0x0000006c6818723c */ /* 0x048fe20000041818 */
[----:B------:R-:W-:Y:S04]  /*47b0*/  LDSM.16.M88.4 R108, [R182+0x4000] ;  /* 0x00400000b66c783b */ /* 0x000fe80000000200 */
[--C-:B------:R-:W-:Y:S01]  /*47c0*/  FFMA.FTZ R176, R16, c[0x0][0x29c], -R189.reuse ;  /* 0x0000a70010b07a23 */ /* 0x100fe200000108bd */
[C---:B------:R-:W-:Y:S01]  /*47d0*/  ISETP.GT.AND P2, PT, R178.reuse, 0x31, PT ;  /* 0x00000031b200780c */ /* 0x040fe20003f44270 */
[----:B------:R-:W3:Y:S01]  /*47e0*/  LDSM.16.M88.2 R16, [R205+0xc880] ;  /* 0x00c88000cd10783b */ /* 0x000ee20000000100 */
[C---:B-----5:R-:W-:Y:S03]  /*47f0*/  HMMA.16816.F32.BF16 R28, R104.reuse, R12, R28 ;  /* 0x0000000c681c723c */ /* 0x060fe6000004181c */
[----:B------:R-:W-:Y:S01]  /*4800*/  ISETP.GT.AND P1, PT, R178, 0x40, PT ;  /* 0x00000040b200780c */ /* 0x000fe20003f24270 */
[--C-:B------:R-:W-:Y:S01]  /*4810*/  FFMA.FTZ R177, R20, c[0x0][0x29c], -R189.reuse ;  /* 0x0000a70014b17a23 */ /* 0x100fe200000108bd */
[----:B------:R-:W-:Y:S01]  /*4820*/  FSEL R20, R21, -INF , P0 ;  /* 0xff80000015147808 */ /* 0x000fe20000000000 */
[----:B------:R-:W-:Y:S01]  /*4830*/  MUFU.EX2 R176, R176 ;  /* 0x000000b000b07308 */ /* 0x000fe20000000800 */
[----:B------:R-:W-:Y:S01]  /*4840*/  ISETP.GT.AND P0, PT, R178, RZ, PT ;  /* 0x000000ffb200720c */ /* 0x000fe20003f04270 */
[C---:B-1----:R-:W-:Y:S01]  /*4850*/  HMMA.16816.F32.BF16 R32, R104.reuse, R2, R32 ;  /* 0x000000026820723c */ /* 0x042fe20000041820 */
[----:B------:R-:W-:Y:S03]  /*4860*/  LDSM.16.M88.2 R2, [R205+0xd880] ;  /* 0x00d88000cd02783b */ /* 0x000fe60000000100 */
[----:B------:R-:W-:Y:S01]  /*4870*/  FSEL R13, R6, -INF , P0 ;  /* 0xff800000060d7808 */ /* 0x000fe20000000000 */
[----:B------:R-:W-:Y:S01]  /*4880*/  FFMA.FTZ R189, R20, c[0x0][0x29c], -R189 ;  /* 0x0000a70014bd7a23 */ /* 0x000fe200000108bd */
[C---:B------:R-:W-:Y:S01]  /*4890*/  ISETP.GT.AND P0, PT, R178.reuse, 0x1, PT ;  /* 0x00000001b200780c */ /* 0x040fe20003f04270 */
[----:B------:R-:W1:Y:S01]  /*48a0*/  LDSM.16.M88.2 R20, [R205+0xd080] ;  /* 0x00d08000cd14783b */ /* 0x000e620000000100 */
[C---:B--2---:R-:W-:Y:S01]  /*48b0*/  HMMA.16816.F32.BF16 R36, R104.reuse, R4, R36 ;  /* 0x000000046824723c */ /* 0x044fe20000041824 */
[----:B------:R-:W-:Y:S02]  /*48c0*/  MUFU.EX2 R12, R189 ;  /* 0x000000bd000c7308 */ /* 0x000fe40000000800 */
[----:B------:R-:W2:Y:S01]  /*48d0*/  LDSM.16.M88.2 R4, [R205+0xe080] ;  /* 0x00e08000cd04783b */ /* 0x000ea20000000100 */
[--C-:B------:R-:W-:Y:S01]  /*48e0*/  FFMA.FTZ R6, R13, c[0x0][0x29c], -R188.reuse ;  /* 0x0000a7000d067a23 */ /* 0x100fe200000108bc */
[----:B------:R-:W-:Y:S02]  /*48f0*/  FSEL R7, R7, -INF , P0 ;  /* 0xff80000007077808 */ /* 0x000fe40000000000 */
[----:B------:R-:W-:Y:S01]  /*4900*/  ISETP.GT.AND P0, PT, R178, 0x10, PT ;  /* 0x00000010b200780c */ /* 0x000fe20003f04270 */
[----:B----4-:R-:W-:Y:S01]  /*4910*/  HMMA.16816.F32.BF16 R40, R104, R8, R40 ;  /* 0x000000086828723c */ /* 0x010fe20000041828 */
[----:B------:R-:W4:Y:S02]  /*4920*/  LDS R9, [R231.X4+0x21280] ;  /* 0x02128000e7097984 */ /* 0x000f240000004800 */
[----:B------:R5:W-:Y:S01]  /*4930*/  MUFU.EX2 R13, R6 ;  /* 0x00000006000d7308 */ /* 0x000be20000000800 */
[--C-:B------:R-:W-:Y:S01]  /*4940*/  FFMA.FTZ R179, R7, c[0x0][0x29c], -R188.reuse ;  /* 0x0000a70007b37a23 */ /* 0x100fe200000108bc */
[----:B------:R-:W-:Y:S02]  /*4950*/  FSEL R7, R10, -INF , P0 ;  /* 0xff8000000a077808 */ /* 0x000fe40000000000 */
[C---:B------:R-:W-:Y:S02]  /*4960*/  ISETP.GT.AND P0, PT, R178.reuse, 0x11, PT ;  /* 0x00000011b200780c */ /* 0x040fe40003f04270 */
[----:B------:R-:W-:Y:S03]  /*4970*/  FSEL R19, R19, -INF , P2 ;  /* 0xff80000013137808 */ /* 0x000fe60001000000 */
[--C-:B------:R-:W-:Y:S01]  /*4980*/  FFMA.FTZ R10, R7, c[0x0][0x29c], -R188.reuse ;  /* 0x0000a700070a7a23 */ /* 0x100fe200000108bc */
[----:B------:R-:W2:Y:S01]  /*4990*/  MUFU.EX2 R8, R179 ;  /* 0x000000b300087308 */ /* 0x000ea20000000800 */
[----:B------:R-:W-:Y:S01]  /*49a0*/  FSEL R11, R11, -INF , P0 ;  /* 0xff8000000b0b7808 */ /* 0x000fe20000000000 */
[C---:B---3--:R-:W-:Y:S05]  /*49b0*/  HMMA.16816.F32.BF16 R24, R108.reuse, R16, R24 ;  /* 0x000000106c18723c */ /* 0x048fea0000041818 */
[----:B------:R-:W-:Y:S01]  /*49c0*/  ISETP.GT.AND P0, PT, R178, 0x20, PT ;  /* 0x00000020b200780c */ /* 0x000fe20003f04270 */
[--C-:B------:R-:W-:Y:S02]  /*49d0*/  FFMA.FTZ R19, R19, c[0x0][0x29c], -R188.reuse ;  /* 0x0000a70013137a23 */ /* 0x100fe400000108bc */
[--C-:B------:R-:W-:Y:S01]  /*49e0*/  FFMA.FTZ R16, R11, c[0x0][0x29c], -R188.reuse ;  /* 0x0000a7000b107a23 */ /* 0x100fe200000108bc */
[----:B------:R-:W-:Y:S01]  /*49f0*/  FSEL R17, R14, -INF , P0 ;  /* 0xff8000000e117808 */ /* 0x000fe20000000000 */
[----:B------:R-:W3:Y:S01]  /*4a00*/  MUFU.EX2 R177, R177 ;  /* 0x000000b100b17308 */ /* 0x000ee20000000800 */
[C---:B------:R-:W-:Y:S01]  /*4a10*/  ISETP.GT.AND P0, PT, R178.reuse, 0x21, PT ;  /* 0x00000021b200780c */ /* 0x040fe20003f04270 */
[----:B-----5:R-:W5:Y:S02]  /*4a20*/  LDSM.16.M88.2 R6, [R205+0xe880] ;  /* 0x00e88000cd06783b */ /* 0x020f640000000100 */
[--C-:B------:R-:W-:Y:S01]  /*4a30*/  FFMA.FTZ R14, R17, c[0x0][0x29c], -R188.reuse ;  /* 0x0000a700110e7a23 */ /* 0x100fe200000108bc */
[----:B------:R-:W-:Y:S01]  /*4a40*/  FSEL R15, R15, -INF , P0 ;  /* 0xff8000000f0f7808 */ /* 0x000fe20000000000 */
[C---:B-1----:R-:W-:Y:S03]  /*4a50*/  HMMA.16816.F32.BF16 R28, R108.reuse, R20, R28 ;  /* 0x000000146c1c723c */ /* 0x042fe6000004181c */
[----:B------:R-:W-:Y:S01]  /*4a60*/  ISETP.GT.AND P0, PT, R178, 0x30, PT ;  /* 0x00000030b200780c */ /* 0x000fe20003f04270 */
[----:B------:R1:W-:Y:S03]  /*4a70*/  MUFU.EX2 R11, R16 ;  /* 0x00000010000b7308 */ /* 0x0003e60000000800 */
[----:B------:R-:W-:Y:S01]  /*4a80*/  FSEL R17, R18, -INF , P0 ;  /* 0xff80000012117808 */ /* 0x000fe20000000000 */
[C---:B------:R-:W-:Y:S03]  /*4a90*/  HMMA.16816.F32.BF16 R32, R108.reuse, R2, R32 ;  /* 0x000000026c20723c */ /* 0x040fe60000041820 */
[----:B------:R-:W-:Y:S03]  /*4aa0*/  ISETP.GT.AND P0, PT, R178, 0x41, PT ;  /* 0x00000041b200780c */ /* 0x000fe60003f04270 */
[----:B------:R-:W-:Y:S01]  /*4ab0*/  MUFU.EX2 R14, R14 ;  /* 0x0000000e000e7308 */ /* 0x000fe20000000800 */
[----:B------:R-:W-:Y:S01]  /*4ac0*/  FSEL R23, R23, -INF , P0 ;  /* 0xff80000017177808 */ /* 0x000fe20000000000 */
[C---:B--2---:R-:W-:Y:S01]  /*4ad0*/  HMMA.16816.F32.BF16 R36, R108.reuse, R4, R36 ;  /* 0x000000046c24723c */ /* 0x044fe20000041824 */
[----:B------:R-:W-:Y:S06]  /*4ae0*/  PLOP3.LUT P0, PT, PT, PT, UP0, 0x80, 0x0 ;  /* 0x000000000000781c */ /* 0x000fec0003f0f008 */
[--C-:B------:R-:W-:Y:S01]  /*4af0*/  FFMA.FTZ R4, R17, c[0x0][0x29c], -R188.reuse ;  /* 0x0000a70011047a23 */ /* 0x100fe200000108bc */
[----:B------:R-:W-:Y:S01]  /*4b00*/  F2FP.BF16.PACK_AB R17, R175, R174 ;  /* 0x000000aeaf11723e */ /* 0x000fe200000010ff */
[----:B------:R-:W-:Y:S01]  /*4b10*/  MUFU.EX2 R19, R19 ;  /* 0x0000001300137308 */ /* 0x000fe20000000800 */
[----:B-1----:R-:W1:Y:S02]  /*4b20*/  LDS R16, [R231.X4+0x212a0] ;  /* 0x0212a000e7107984 */ /* 0x002e640000004800 */
[--C-:B----4-:R-:W-:Y:S02]  /*4b30*/  FADD.FTZ R21, R28, -R9.reuse ;  /* 0x800000091c157221 */ /* 0x110fe40000010000 */
[--C-:B------:R-:W-:Y:S01]  /*4b40*/  FADD.FTZ R18, R29, -R9.reuse ;  /* 0x800000091d127221 */ /* 0x100fe20000010000 */
[----:B------:R-:W-:Y:S01]  /*4b50*/  STS [R230+0x21480], R17 ;  /* 0x02148011e6007388 */ /* 0x000fe20000000800 */
[----:B------:R-:W-:Y:S03]  /*4b60*/  FMUL.FTZ R21, R180, R21 ;  /* 0x00000015b4157220 */ /* 0x000fe60000410000 */
[----:B------:R-:W-:Y:S01]  /*4b70*/  MUFU.EX2 R4, R4 ;  /* 0x0000000400047308 */ /* 0x000fe20000000800 */
[----:B-----5:R-:W-:Y:S03]  /*4b80*/  HMMA.16816.F32.BF16 R40, R108, R6, R40 ;  /* 0x000000066c28723c */ /* 0x020fe60000041828 */
[--C-:B------:R-:W-:Y:S01]  /*4b90*/  FFMA.FTZ R5, R15, c[0x0][0x29c], -R188.reuse ;  /* 0x0000a7000f057a23 */ /* 0x100fe200000108bc */
[----:B------:R-:W-:Y:S01]  /*4ba0*/  FSEL R15, R22, -INF , P1 ;  /* 0xff800000160f7808 */ /* 0x000fe20000800000 */
[----:B------:R-:W-:Y:S02]  /*4bb0*/  FMUL.FTZ R18, R181, R18 ;  /* 0x00000012b5127220 */ /* 0x000fe40000410000 */
[--C-:B------:R-:W-:Y:S02]  /*4bc0*/  FADD.FTZ R7, R24, -R9.reuse ;  /* 0x8000000918077221 */ /* 0x100fe40000010000 */
[----:B------:R-:W2:Y:S03]  /*4bd0*/  MUFU.EX2 R10, R10 ;  /* 0x0000000a000a7308 */ /* 0x000ea60000000800 */
[--C-:B------:R-:W-:Y:S01]  /*4be0*/  FADD.FTZ R6, R25, -R9.reuse ;  /* 0x8000000919067221 */ /* 0x100fe20000010000 */
[----:B------:R-:W-:Y:S01]  /*4bf0*/  F2FP.BF16.PACK_AB R21, R18, R21 ;  /* 0x000000151215723e */ /* 0x000fe200000010ff */
[----:B------:R-:W-:Y:S02]  /*4c00*/  FMUL.FTZ R7, R174, R7 ;  /* 0x00000007ae077220 */ /* 0x000fe40000410000 */
[----:B------:R-:W-:Y:S02]  /*4c10*/  FMUL.FTZ R6, R175, R6 ;  /* 0x00000006af067220 */ /* 0x000fe40000410000 */
[--C-:B------:R-:W-:Y:S01]  /*4c20*/  FFMA.FTZ R15, R15, c[0x0][0x29c], -R188.reuse ;  /* 0x0000a7000f0f7a23 */ /* 0x100fe200000108bc */
[----:B------:R-:W4:Y:S01]  /*4c30*/  MUFU.EX2 R5, R5 ;  /* 0x0000000500057308 */ /* 0x000f220000000800 */
[----:B------:R-:W-:Y:S01]  /*4c40*/  FFMA.FTZ R188, R23, c[0x0][0x29c], -R188 ;  /* 0x0000a70017bc7a23 */ /* 0x000fe200000108bc */
[----:B------:R-:W-:Y:S01]  /*4c50*/  F2FP.BF16.PACK_AB R7, R6, R7 ;  /* 0x000000070607723e */ /* 0x000fe200000010ff */
[--C-:B------:R-:W-:Y:S01]  /*4c60*/  FADD.FTZ R20, R33, -R9.reuse ;  /* 0x8000000921147221 */ /* 0x100fe20000010000 */
[----:B------:R-:W-:Y:S01]  /*4c70*/  F2FP.BF16.PACK_AB R6, R8, R13 ;  /* 0x0000000d0806723e */ /* 0x000fe200000010ff */
[--C-:B------:R-:W-:Y:S01]  /*4c80*/  FADD.FTZ R40, R40, -R9.reuse ;  /* 0x8000000928287221 */ /* 0x100fe20000010000 */
[----:B------:R-:W-:Y:S01]  /*4c90*/  F2FP.BF16.PACK_AB R23, R181, R180 ;  /* 0x000000b4b517723e */ /* 0x000fe200000010ff */
[--C-:B------:R-:W-:Y:S01]  /*4ca0*/  FADD.FTZ R41, R41, -R9.reuse ;  /* 0x8000000929297221 */ /* 0x100fe20000010000 */
[----:B------:R-:W-:Y:S01]  /*4cb0*/  F2FP.BF16.PACK_AB R33, R173, R172 ;  /* 0x000000acad21723e */ /* 0x000fe200000010ff */
[----:B------:R5:W-:Y:S01]  /*4cc0*/  STS [R227], R6 ;  /* 0x00000006e3007388 */ /* 0x000be20000000800 */
[----:B------:R-:W-:Y:S01]  /*4cd0*/  MUFU.EX2 R15, R15 ;  /* 0x0000000f000f7308 */ /* 0x000fe20000000800 */
[----:B---3--:R-:W-:Y:S01]  /*4ce0*/  FMUL.FTZ R40, R177, R40 ;  /* 0x00000028b1287220 */ /* 0x008fe20000410000 */
[C---:B------:R-:W-:Y:S01]  /*4cf0*/  F2FP.BF16.PACK_AB R177, R12.reuse, R177 ;  /* 0x000000b10cb1723e */ /* 0x040fe200000010ff */
[----:B------:R-:W-:Y:S01]  /*4d00*/  FMUL.FTZ R41, R12, R41 ;  /* 0x000000290c297220 */ /* 0x000fe20000410000 */
[----:B--2---:R-:W-:Y:S01]  /*4d10*/  F2FP.BF16.PACK_AB R12, R11, R10 ;  /* 0x0000000a0b0c723e */ /* 0x004fe200000010ff */
[----:B------:R-:W-:Y:S01]  /*4d20*/  STS [R230+0x21c80], R23 ;  /* 0x021c8017e6007388 */ /* 0x000fe20000000800 */
[--C-:B------:R-:W-:Y:S02]  /*4d30*/  FADD.FTZ R29, R32, -R9.reuse ;  /* 0x80000009201d7221 */ /* 0x100fe40000010000 */
[--C-:B------:R-:W-:Y:S01]  /*4d40*/  FADD.FTZ R36, R36, -R9.reuse ;  /* 0x8000000924247221 */ /* 0x100fe20000010000 */
[----:B------:R2:W-:Y:S01]  /*4d50*/  STS [R227+0x800], R12 ;  /* 0x0008000ce3007388 */ /* 0x0005e20000000800 */
[----:B------:R-:W3:Y:S01]  /*4d60*/  MUFU.EX2 R188, R188 ;  /* 0x000000bc00bc7308 */ /* 0x000ee20000000800 */
[----:B------:R-:W-:Y:S01]  /*4d70*/  FMUL.FTZ R29, R172, R29 ;  /* 0x0000001dac1d7220 */ /* 0x000fe20000410000 */
[----:B------:R-:W-:Y:S01]  /*4d80*/  F2FP.BF16.PACK_AB R41, R41, R40 ;  /* 0x000000282929723e */ /* 0x000fe200000010ff */
[----:B------:R-:W-:Y:S01]  /*4d90*/  STS [R230+0x22480], R33 ;  /* 0x02248021e6007388 */ /* 0x000fe20000000800 */
[----:B----4-:R-:W-:Y:S01]  /*4da0*/  F2FP.BF16.PACK_AB R18, R5, R14 ;  /* 0x0000000e0512723e */ /* 0x010fe200000010ff */
[----:B------:R-:W-:Y:S02]  /*4db0*/  FMUL.FTZ R20, R173, R20 ;  /* 0x00000014ad147220 */ /* 0x000fe40000410000 */
[----:B------:R-:W-:Y:S01]  /*4dc0*/  FMUL.FTZ R36, R185, R36 ;  /* 0x00000024b9247220 */ /* 0x000fe20000410000 */
[----:B------:R-:W-:Y:S01]  /*4dd0*/  F2FP.BF16.PACK_AB R185, R176, R185 ;  /* 0x000000b9b0b9723e */ /* 0x000fe200000010ff */
[----:B------:R4:W-:Y:S01]  /*4de0*/  STS [R227+0x1000], R18 ;  /* 0x00100012e3007388 */ /* 0x0009e20000000800 */
[----:B------:R-:W-:Y:S01]  /*4df0*/  F2FP.BF16.PACK_AB R29, R20, R29 ;  /* 0x0000001d141d723e */ /* 0x000fe200000010ff */
[----:B------:R-:W-:Y:S01]  /*4e00*/  FADD.FTZ R37, R37, -R9 ;  /* 0x8000000925257221 */ /* 0x000fe20000010000 */
[----:B------:R-:W-:Y:S01]  /*4e10*/  F2FP.BF16.PACK_AB R20, R19, R4 ;  /* 0x000000041314723e */ /* 0x000fe200000010ff */
[----:B------:R-:W-:Y:S01]  /*4e20*/  STS [R230+0x22c80], R185 ;  /* 0x022c80b9e6007388 */ /* 0x000fe20000000800 */
[--C-:B-1----:R-:W-:Y:S02]  /*4e30*/  FADD.FTZ R9, R27, -R16.reuse ;  /* 0x800000101b097221 */ /* 0x102fe40000010000 */
[--C-:B------:R-:W-:Y:S01]  /*4e40*/  FADD.FTZ R22, R26, -R16.reuse ;  /* 0x800000101a167221 */ /* 0x100fe20000010000 */
[----:B------:R-:W-:Y:S01]  /*4e50*/  STS [R227+0x1800], R20 ;  /* 0x00180014e3007388 */ /* 0x000fe20000000800 */
[----:B------:R-:W-:Y:S02]  /*4e60*/  FMUL.FTZ R9, R8, R9 ;  /* 0x0000000908097220 */ /* 0x000fe40000410000 */
[----:B------:R-:W-:Y:S01]  /*4e70*/  FMUL.FTZ R22, R13, R22 ;  /* 0x000000160d167220 */ /* 0x000fe20000410000 */
[----:B------:R-:W-:Y:S01]  /*4e80*/  STS [R230+0x23480], R177 ;  /* 0x023480b1e6007388 */ /* 0x000fe20000000800 */
[--C-:B------:R-:W-:Y:S01]  /*4e90*/  FADD.FTZ R13, R30, -R16.reuse ;  /* 0x800000101e0d7221 */ /* 0x100fe20000010000 */
[----:B---3--:R-:W-:Y:S01]  /*4ea0*/  F2FP.BF16.PACK_AB R8, R188, R15 ;  /* 0x0000000fbc08723e */ /* 0x008fe200000010ff */
[--C-:B-----5:R-:W-:Y:S01]  /*4eb0*/  FADD.FTZ R6, R31, -R16.reuse ;  /* 0x800000101f067221 */ /* 0x120fe20000010000 */
[----:B------:R-:W-:Y:S01]  /*4ec0*/  F2FP.BF16.PACK_AB R22, R9, R22 ;  /* 0x000000160916723e */ /* 0x000fe200000010ff */
[----:B------:R-:W-:Y:S02]  /*4ed0*/  FMUL.FTZ R13, R10, R13 ;  /* 0x0000000d0a0d7220 */ /* 0x000fe40000410000 */
[----:B------:R-:W-:Y:S01]  /*4ee0*/  STS [R227+0x2000], R8 ;  /* 0x00200008e3007388 */ /* 0x000fe20000000800 */
[----:B------:R-:W-:Y:S02]  /*4ef0*/  FMUL.FTZ R6, R11, R6 ;  /* 0x000000060b067220 */ /* 0x000fe40000410000 */
[--C-:B------:R-:W-:Y:S01]  /*4f00*/  FADD.FTZ R11, R34, -R16.reuse ;  /* 0x80000010220b7221 */ /* 0x100fe20000010000 */
[----:B------:R-:W-:Y:S01]  /*4f10*/  BAR.SYNC.DEFER_BLOCKING 0x0 ;  /* 0x0000000000007b1d */ /* 0x000fe20000010000 */
[--C-:B------:R-:W-:Y:S01]  /*4f20*/  FADD.FTZ R10, R35, -R16.reuse ;  /* 0x80000010230a7221 */ /* 0x100fe20000010000 */
[----:B--2---:R-:W-:Y:S01]  /*4f30*/  F2FP.BF16.PACK_AB R12, R6, R13 ;  /* 0x0000000d060c723e */ /* 0x004fe200000010ff */
[----:B------:R-:W-:Y:S02]  /*4f40*/  FMUL.FTZ R11, R14, R11 ;  /* 0x0000000b0e0b7220 */ /* 0x000fe40000410000 */
[----:B------:R-:W-:Y:S02]  /*4f50*/  FMUL.FTZ R10, R5, R10 ;  /* 0x0000000a050a7220 */ /* 0x000fe40000410000 */
[----:B------:R-:W-:Y:S02]  /*4f60*/  FMUL.FTZ R37, R176, R37 ;  /* 0x00000025b0257220 */ /* 0x000fe40000410000 */
[--C-:B------:R-:W-:Y:S01]  /*4f70*/  FADD.FTZ R5, R38, -R16.reuse ;  /* 0x8000001026057221 */ /* 0x100fe20000010000 */
[----:B----4-:R-:W-:Y:S01]  /*4f80*/  F2FP.BF16.PACK_AB R18, R10, R11 ;  /* 0x0000000b0a12723e */ /* 0x010fe200000010ff */
[--C-:B------:R-:W-:Y:S01]  /*4f90*/  FADD.FTZ R6, R39, -R16.reuse ;  /* 0x8000001027067221 */ /* 0x100fe20000010000 */
[----:B------:R-:W-:Y:S01]  /*4fa0*/  F2FP.BF16.PACK_AB R37, R37, R36 ;  /* 0x000000242525723e */ /* 0x000fe200000010ff */
[----:B------:R-:W-:Y:S02]  /*4fb0*/  FMUL.FTZ R5, R4, R5 ;  /* 0x0000000504057220 */ /* 0x000fe40000410000 */
[----:B------:R-:W-:Y:S02]  /*4fc0*/  FMUL.FTZ R6, R19, R6 ;  /* 0x0000000613067220 */ /* 0x000fe40000410000 */
[--C-:B------:R-:W-:Y:S02]  /*4fd0*/  FADD.FTZ R42, R42, -R16.reuse ;  /* 0x800000102a2a7221 */ /* 0x100fe40000010000 */
[----:B------:R-:W-:Y:S01]  /*4fe0*/  FADD.FTZ R43, R43, -R16 ;  /* 0x800000102b2b7221 */ /* 0x000fe20000010000 */
[----:B------:R-:W-:Y:S01]  /*4ff0*/  F2FP.BF16.PACK_AB R28, R6, R5 ;  /* 0x00000005061c723e */ /* 0x000fe200000010ff */
[----:B------:R-:W-:Y:S02]  /*5000*/  FMUL.FTZ R42, R15, R42 ;  /* 0x0000002a0f2a7220 */ /* 0x000fe40000410000 */
[----:B------:R-:W-:Y:S01]  /*5010*/  FMUL.FTZ R43, R188, R43 ;  /* 0x0000002bbc2b7220 */ /* 0x000fe20000410000 */
[----:B------:R-:W-:Y:S01]  /*5020*/  STS [R230+0x23c80], R7 ;  /* 0x023c8007e6007388 */ /* 0x000fe20000000800 */
[----:B------:R-:W-:Y:S03]  /*5030*/  IMAD.SHL.U32 R110, R218, 0x2, RZ ;  /* 0x00000002da6e7824 */ /* 0x000fe600078e00ff */
[----:B------:R-:W-:Y:S01]  /*5040*/  STS [R227+0x2800], R22 ;  /* 0x00280016e3007388 */ /* 0x000fe20000000800 */
[----:B------:R-:W-:Y:S03]  /*5050*/  F2FP.BF16.PACK_AB R42, R43, R42 ;  /* 0x0000002a2b2a723e */ /* 0x000fe600000010ff */
        /* <DEDUP_REMOVED lines=123> */
[----:B------:R-:W-:Y:S01]  /*5810*/  IADD3 R4, P2, P1, R238, UR6, R225 ;  /* 0x00000006ee047c10 */ /* 0x000fe2000f95e0e1 */
[----:B------:R-:W-:Y:S01]  /*5820*/  USHF.L.U64.HI UR17, UR20, 0x6, UR17 ;  /* 0x0000000614117899 */ /* 0x000fe20008010211 */
[----:B------:R-:W-:Y:S02]  /*5830*/  IMAD.U32 R2, RZ, RZ, UR18 ;  /* 0x00000012ff027e24 */ /* 0x000fe4000f8e00ff */
[----:B------:R-:W-:Y:S02]  /*5840*/  LEA.HI.X.SX32 R5, R8, R219, 0x1, P0 ;  /* 0x000000db08057211 */ /* 0x000fe400000f0eff */
[----:B------:R-:W-:Y:S02]  /*5850*/  LEA R8, P0, R6, c[0x0][0x280], 0x2 ;  /* 0x0000a00006087a11 */ /* 0x000fe400078010ff */
[----:B------:R-:W-:Y:S02]  /*5860*/  IADD3.X R3, R247, UR17, R224, P2, P1 ;  /* 0x00000011f7037c10 */ /* 0x000fe400097e24e0 */
[----:B------:R-:W-:Y:S02]  /*5870*/  IADD3 R7, -R233, UR9, -R2 ;  /* 0x00000009e9077c10 */ /* 0x000fe4000fffe902 */
[----:B------:R-:W-:Y:S02]  /*5880*/  IADD3 R2, P1, R238, UR6, RZ ;  /* 0x00000006ee027c10 */ /* 0x000fe4000ff3e0ff */
[----:B------:R-:W-:Y:S02]  /*5890*/  LEA.HI.X R9, R6, c[0x0][0x284], R5, 0x2, P0 ;  /* 0x0000a10006097a11 */ /* 0x000fe400000f1405 */
[C---:B------:R-:W-:Y:S02]  /*58a0*/  LEA R10, P0, R2.reuse, c[0x0][0x1f0], 0x1 ;  /* 0x00007c00020a7a11 */ /* 0x040fe400078008ff */
[----:B------:R-:W-:Y:S02]  /*58b0*/  IADD3.X R5, R247, UR17, RZ, P1, !PT ;  /* 0x00000011f7057c10 */ /* 0x000fe40008ffe4ff */
        /* <DEDUP_REMOVED lines=23> */
.L_x_1312:
[-C--:B--234-:R-:W-:Y:S01]  /*5a30*/  HMMA.16816.F32.BF16 R4, R172, R176.reuse, RZ ;  /* 0x000000b0ac04723c */ /* 0x09cfe200000418ff */
[----:B------:R-:W0:Y:S01]  /*5a40*/  LDGDEPBAR ;  /* 0x00000000000079af */ /* 0x000e220000000000 */
[----:B------:R-:W-:Y:S02]  /*5a50*/  UIMAD UR8, UR8, 0x3000, URZ ;  /* 0x00003000080878a4 */ /* 0x000fe4000f8e023f */
[----:B------:R-:W-:Y:S02]  /*5a60*/  UISETP.GE.AND UP0, UPT, UR15, UR5, UPT ;  /* 0x000000050f00728c */ /* 0x000fe4000bf06270 */
[----:B------:R-:W-:Y:S02]  /*5a70*/  UIADD3 UR7, UR4, 0x1, URZ ;  /* 0x0000000104077890 */ /* 0x000fe4000fffe03f */
[C---:B-1----:R-:W-:Y:S01]  /*5a80*/  HMMA.16816.F32.BF16 R8, R180.reuse, R176, RZ ;  /* 0x000000b0b408723c */ /* 0x042fe200000418ff */
[----:B------:R-:W-:Y:S02]  /*5a90*/  UISETP.GE.AND UP2, UPT, UR4, 0x1, UPT ;  /* 0x000000010400788c */ /* 0x000fe4000bf46270 */
[----:B------:R-:W-:Y:S01]  /*5aa0*/  UIADD3 UR6, UR16, 0x1, URZ ;  /* 0x0000000110067890 */ /* 0x000fe2000fffe03f */
[----:B------:R-:W-:Y:S01]  /*5ab0*/  IADD3 R2, P0, R236, UR8, RZ ;  /* 0x00000008ec027c10 */ /* 0x000fe2000ff1e0ff */
[----:B------:R-:W-:Y:S03]  /*5ac0*/  UISETP.GE.AND UP1, UPT, UR16, 0x1, UPT ;  /* 0x000000011000788c */ /* 0x000fe6000bf26270 */
[-C--:B------:R-:W-:Y:S01]  /*5ad0*/  HMMA.16816.F32.BF16 R12, R180, R178.reuse, RZ ;  /* 0x000000b2b40c723c */ /* 0x080fe200000418ff */
[----:B------:R-:W-:Y:S07]  /*5ae0*/  USEL UR16, UR6, URZ, !UP1 ;  /* 0x0000003f06107287 */ /* 0x000fee000c800000 */
        /* <DEDUP_REMOVED lines=60> */
[----:B------:R-:W-:Y:S01]  /*5eb0*/  IMAD.U32 R186, RZ, RZ, UR8 ;  /* 0x00000008ffba7e24 */ /* 0x000fe2000f8e00ff */
[-C--:B------:R-:W-:Y:S01]  /*5ec0*/  HMMA.16816.F32.BF16 R4, R180, R188.reuse, R4 ;  /* 0x000000bcb404723c */ /* 0x080fe20000041804 */
[----:B------:R-:W-:Y:S04]  /*5ed0*/  UMOV UR8, UR15 ;  /* 0x0000000f00087c82 */ /* 0x000fe80008000000 */
[----:B------:R-:W-:Y:S02]  /*5ee0*/  LEA.HI.X.SX32 R3, R186, R235, 0x1, P0 ;  /* 0x000000ebba037211 */ /* 0x000fe400000f0eff */
[C---:B------:R-:W-:Y:S01]  /*5ef0*/  LEA R184, P0, R2.reuse, c[0x0][0x220], 0x2 ;  /* 0x0000880002b87a11 */ /* 0x040fe200078010ff */
[C---:B---3--:R-:W-:Y:S04]  /*5f00*/  HMMA.16816.F32.BF16 R8, R192.reuse, R188, R8 ;  /* 0x000000bcc008723c */ /* 0x048fe80000041808 */
[----:B------:R-:W-:Y:S01]  /*5f10*/  LEA.HI.X R185, R2, c[0x0][0x224], R3, 0x2, P0 ;  /* 0x0000890002b97a11 */ /* 0x000fe200000f1403 */
[----:B------:R-:W-:Y:S01]  /*5f20*/  IMAD.U32 R3, RZ, RZ, UR4 ;  /* 0x00000004ff037e24 */ /* 0x000fe2000f8e00ff */
[----:B------:R-:W-:Y:S01]  /*5f30*/  PLOP3.LUT P0, PT, PT, PT, UP0, 0x80, 0x0 ;  /* 0x000000000000781c */ /* 0x000fe20003f0f008 */
[----:B------:R-:W-:Y:S01]  /*5f40*/  USEL UR4, UR7, URZ, !UP2 ;  /* 0x0000003f07047287 */ /* 0x000fe2000d000000 */
[-C--:B------:R-:W-:Y:S04]  /*5f50*/  HMMA.16816.F32.BF16 R12, R192, R190.reuse, R12 ;  /* 0x000000bec00c723c */ /* 0x080fe8000004180c */
[----:B------:R-:W-:Y:S03]  /*5f60*/  IMAD R3, R3, 0x3000, R218 ;  /* 0x0000300003037824 */ /* 0x000fe600078e02da */
[----:B------:R-:W-:Y:S01]  /*5f70*/  RED.E.ADD.F32.FTZ.RN.STRONG.GPU [R184.64], R4 ;  /* 0x00000004b800798e */ /* 0x000fe2000c10e78c */
[C---:B------:R-:W-:Y:S03]  /*5f80*/  HMMA.16816.F32.BF16 R16, R180.reuse, R190, R16 ;  /* 0x000000beb410723c */ /* 0x040fe60000041810 */
[----:B------:R-:W-:Y:S01]  /*5f90*/  RED.E.ADD.F32.FTZ.RN.STRONG.GPU [R184.64+0x400], R5 ;  /* 0x00040005b800798e */ /* 0x000fe2000c10e78c */
[----:B------:R-:W-:Y:S03]  /*5fa0*/  IMAD.SHL.U32 R172, R3, 0x2, RZ ;  /* 0x0000000203ac7824 */ /* 0x000fe600078e00ff */
[----:B------:R-:W-:Y:S01]  /*5fb0*/  RED.E.ADD.F32.FTZ.RN.STRONG.GPU [R184.64+0x800], R6 ;  /* 0x00080006b800798e */ /* 0x000fe2000c10e78c */
[-C--:B----4-:R-:W-:Y:S03]  /*5fc0*/  HMMA.16816.F32.BF16 R20, R180, R196.reuse, R20 ;  /* 0x000000c4b414723c */ /* 0x090fe60000041814 */
        /* <DEDUP_REMOVED lines=12> */
[----:B------:R-:W-:Y:S04]  /*6090*/  RED.E.ADD.F32.FTZ.RN.STRONG.GPU [R184.64+0x2c00], R19 ;  /* 0x002c0013b800798e */ /* 0x000fe8000c10e78c */
[----:B------:R-:W-:Y:S01]  /*60a0*/  RED.E.ADD.F32.FTZ.RN.STRONG.GPU [R184.64+0x3000], R12 ;  /* 0x0030000cb800798e */ /* 0x000fe2000c10e78c */
[C---:B------:R-:W-:Y:S03]  /*60b0*/  HMMA.16816.F32.BF16 R40, R192.reuse, R176, R40 ;  /* 0x000000b0c028723c */ /* 0x040fe60000041828 */
[----:B------:R-:W-:Y:S04]  /*60c0*/  LDSM.16.MT88.2 R2, [R211+0x23c80] ;  /* 0x023c8000d302783b */ /* 0x000fe80000004100 */
[----:B------:R-:W1:Y:S01]  /*60d0*/  LDSM.16.MT88.4 R8, [R172+0xf080] ;  /* 0x00f08000ac08783b */ /* 0x000e620000004200 */
[-C--:B------:R-:W-:Y:S03]  /*60e0*/  HMMA.16816.F32.BF16 R104, R192, R178.reuse, R104 ;  /* 0x000000b2c068723c */ /* 0x080fe60000041868 */
[----:B------:R-:W-:Y:S04]  /*60f0*/  RED.E.ADD.F32.FTZ.RN.STRONG.GPU [R184.64+0x3400], R13 ;  /* 0x0034000db800798e */ /* 0x000fe8000c10e78c */
[----:B------:R-:W-:Y:S01]  /*6100*/  RED.E.ADD.F32.FTZ.RN.STRONG.GPU [R184.64+0x3800], R14 ;  /* 0x0038000eb800798e */ /* 0x000fe2000c10e78c */
[----:B------:R-:W-:Y:S03]  /*6110*/  HMMA.16816.F32.BF16 R108, R180, R178, R108 ;  /* 0x000000b2b46c723c */ /* 0x000fe6000004186c */
        /* <DEDUP_REMOVED lines=185> */
.L_x_1310:
[----:B------:R-:W-:Y:S05]  /*6cb0*/  @P0 EXIT ;  /* 0x000000000000094d */ /* 0x000fea0003800000 */
[----:B------:R-:W-:Y:S01]  /*6cc0*/  ISETP.NE.U32.AND P0, PT, RZ, c[0x0][0x360], PT ;  /* 0x0000d800ff007a0c */ /* 0x000fe20003f05070 */
[----:B------:R-:W-:Y:S02]  /*6cd0*/  UMOV UR6, 0x1 ;  /* 0x0000000100067882 */ /* 0x000fe40000000000 */
[----:B------:R-:W-:Y:S01]  /*6ce0*/  ULDC.64 UR4, c[0x0][0x338] ;  /* 0x0000ce0000047ab9 */ /* 0x000fe20000000a00 */
[----:B------:R-:W-:-:S13]  /*6cf0*/  ISETP.NE.AND.EX P0, PT, RZ, c[0x0][0x364], PT, P0 ;  /* 0x0000d900ff007a0c */ /* 0x000fda0003f05300 */
[----:B------:R-:W-:-:S04]  /*6d00*/  @P0 IMAD.MOV.U32 R3, RZ, RZ, 0x4 ;  /* 0x00000004ff030424 */ /* 0x000fc800078e00ff */
[----:B------:R-:W-:-:S05]  /*6d10*/  @P0 IMAD.WIDE R4, R234, R3, c[0x0][0x360] ;  /* 0x0000d800ea040625 */ /* 0x000fca00078e0203 */
[----:B------:R1:W2:Y:S01]  /*6d20*/  @P0 LDG.E R3, [R4.64] ;  /* 0x0000000c04030981 */ /* 0x0002a2000c1e1900 */
[----:B------:R-:W-:Y:S02]  /*6d30*/  UISETP.NE.AND UP0, UPT, UR6, UR4, UPT ;  /* 0x000000040600728c */ /* 0x000fe4000bf05270 */
[----:B------:R-:W-:Y:S02]  /*6d40*/  UIMAD.WIDE.U32 UR6, UR10, UR5, URZ ;  /* 0x000000050a0672a5 */ /* 0x000fe4000f8e003f */
[----:B------:R-:W-:Y:S02]  /*6d50*/  ULDC UR4, c[0x0][0x340] ;  /* 0x0000d00000047ab9 */ /* 0x000fe40000000800 */
[----:B------:R-:W-:-:S04]  /*6d60*/  UIMAD UR11, UR11, 0x3c00, URZ ;  /* 0x00003c000b0b78a4 */ /* 0x000fc8000f8e023f */
[----:B------:R-:W-:Y:S02]  /*6d70*/  USHF.R.S32.HI UR6, URZ, 0x1f, UR11 ;  /* 0x0000001f3f067899 */ /* 0x000fe4000801140b */
[----:B------:R-:W-:Y:S02]  /*6d80*/  @UP0 UMOV UR5, UR7 ;  /* 0x0000000700050c82 */ /* 0x000fe40008000000 */
[----:B------:R-:W-:-:S03]  /*6d90*/  @UP0 USHF.R.U32.HI UR10, URZ, UR4, UR5 ;  /* 0x000000043f0a0299 */ /* 0x000fc60008011605 */
[----:B------:R-:W-:Y:S02]  /*6da0*/  ULDC.64 UR4, c[0x0][0x328] ;  /* 0x0000ca0000047ab9 */ /* 0x000fe40000000a00 */
[----:B------:R-:W-:Y:S01]  /*6db0*/  USHF.R.S32.HI UR7, URZ, 0x1f, UR10 ;  /* 0x0000001f3f077899 */ /* 0x000fe2000801140a */
[----:B------:R-:W-:-:S03]  /*6dc0*/  IMAD.U32 R6, RZ, RZ, UR10 ;  /* 0x0000000aff067e24 */ /* 0x000fc6000f8e00ff */
[----:B------:R-:W-:Y:S01]  /*6dd0*/  UIMAD UR4, UR7, UR4, URZ ;  /* 0x00000004070472a4 */ /* 0x000fe2000f8e023f */
[----:B-1----:R-:W-:-:S03]  /*6de0*/  SEL R5, R234, RZ, !P0 ;  /* 0x000000ffea057207 */ /* 0x002fc60004000000 */
[----:B------:R-:W-:-:S03]  /*6df0*/  UIMAD UR8, UR10, UR5, UR4 ;  /* 0x000000050a0872a4 */ /* 0x000fc6000f8e0204 */
[----:B------:R-:W-:Y:S02]  /*6e00*/  ULDC.64 UR4, c[0x0][0x300] ;  /* 0x0000c00000047ab9 */ /* 0x000fe40000000a00 */
[----:B------:R-:W-:-:S04]  /*6e10*/  UIMAD UR4, UR7, UR4, URZ ;  /* 0x00000004070472a4 */ /* 0x000fc8000f8e023f */
[----:B------:R-:W-:Y:S01]  /*6e20*/  UIMAD UR4, UR10, UR5, UR4 ;  /* 0x000000050a0472a4 */ /* 0x000fe2000f8e0204 */
[----:B------:R-:W-:Y:S01]  /*6e30*/  BAR.SYNC.DEFER_BLOCKING 0x1, 0x100 ;  /* 0x0044000000007b1d */ /* 0x000fe20000010000 */
[----:B--2---:R-:W-:-:S04]  /*6e40*/  @P0 IMAD R3, R234, 0x50, R3 ;  /* 0x00000050ea030824 */ /* 0x004fc800078e0203 */
[----:B------:R-:W-:-:S05]  /*6e50*/  @P0 IMAD.HI R3, R3, 0x66666667, RZ ;  /* 0x6666666703030827 */ /* 0x000fca00078e02ff */
[----:B------:R-:W-:-:S04]  /*6e60*/  @P0 SHF.R.U32.HI R0, RZ, 0x1f, R3 ;  /* 0x0000001fff000819 */ /* 0x000fc80000011603 */
[----:B------:R-:W-:-:S05]  /*6e70*/  @P0 LEA.HI.SX32 R0, R3, R0, 0x1b ;  /* 0x0000000003000211 */ /* 0x000fca00078fdaff */
[----:B------:R-:W-:Y:S01]  /*6e80*/  @P0 IMAD R2, R0, 0x3c00, RZ ;  /* 0x00003c0000020824 */ /* 0x000fe200078e02ff */
[----:B------:R-:W-:-:S04]  /*6e90*/  SHF.R.S32.HI R0, RZ, 0x1f, R226 ;  /* 0x0000001fff007819 */ /* 0x000fc800000114e2 */
[----:B------:R-:W-:Y:S02]  /*6ea0*/  @P0 SHF.R.S32.HI R3, RZ, 0x1f, R2 ;  /* 0x0000001fff030819 */ /* 0x000fe40000011402 */
[----:B------:R-:W-:-:S06]  /*6eb0*/  @!P0 CS2R R2, SRZ ;  /* 0x0000000000028805 */ /* 0x000fcc000001ff00 */
[----:B------:R-:W-:Y:S01]  /*6ec0*/  IADD3 R226, P2, P1, R2, UR11, R226 ;  /* 0x0000000b02e27c10 */ /* 0x000fe2000f95e0e2 */
[----:B------:R-:W-:-:S03]  /*6ed0*/  IMAD.U32 R2, RZ, RZ, UR10 ;  /* 0x0000000aff027e24 */ /* 0x000fc6000f8e00ff */
[----:B------:R-:W-:Y:S02]  /*6ee0*/  IADD3.X R227, R3, UR6, R0, P2, P1 ;  /* 0x0000000603e37c10 */ /* 0x000fe400097e2400 */
[----:B------:R-:W-:-:S03]  /*6ef0*/  SHF.R.S32.HI R0, RZ, 0x1f, R234 ;  /* 0x0000001fff007819 */ /* 0x000fc600000114ea */
[----:B------:R-:W-:Y:S01]  /*6f00*/  IMAD.WIDE.U32 R6, R6, c[0x0][0x328], R226 ;  /* 0x0000ca0006067a25 */ /* 0x000fe200078e00e2 */
[----:B------:R-:W-:-:S03]  /*6f10*/  SEL R0, R0, RZ, !P0 ;  /* 0x000000ff00007207 */ /* 0x000fc60004000000 */
[----:B------:R-:W-:Y:S01]  /*6f20*/  IMAD.WIDE.U32 R2, R2, c[0x0][0x300], R226 ;  /* 0x0000c00002027a25 */ /* 0x000fe200078e00e2 */
[----:B------:R-:W-:-:S03]  /*6f30*/  IADD3 R7, R7, UR8, RZ ;  /* 0x0000000807077c10 */ /* 0x000fc6000fffe0ff */
[----:B------:R-:W-:Y:S01]  /*6f40*/  IMAD R4, R0, c[0x0][0x330], RZ ;  /* 0x0000cc0000047a24 */ /* 0x000fe200078e02ff */
[----:B------:R-:W-:Y:S01]  /*6f50*/  IADD3 R3, R3, UR4, RZ ;  /* 0x0000000403037c10 */ /* 0x000fe2000fffe0ff */
[----:B------:R-:W-:-:S04]  /*6f60*/  IMAD.WIDE.U32 R6, R5, c[0x0][0x330], R6 ;  /* 0x0000cc0005067a25 */ /* 0x000fc800078e0006 */
[C---:B------:R-:W-:Y:S01]  /*6f70*/  IMAD R4, R5.reuse, c[0x0][0x334], R4 ;  /* 0x0000cd0005047a24 */ /* 0x040fe200078e0204 */
[----:B------:R-:W-:Y:S01]  /*6f80*/  LEA R10, P1, R6, c[0x0][0x310], 0x2 ;  /* 0x0000c400060a7a11 */ /* 0x000fe200078210ff */
[----:B------:R-:W-:-:S04]  /*6f90*/  IMAD.WIDE.U32 R8, R5, c[0x0][0x308], R2 ;  /* 0x0000c20005087a25 */ /* 0x000fc800078e0002 */
[----:B------:R-:W-:Y:S01]  /*6fa0*/  IMAD.IADD R3, R7, 0x1, R4 ;  /* 0x0000000107037824 */ /* 0x000fe200078e0204 */
[----:B------:R-:W-:Y:S01]  /*6fb0*/  LEA R2, P0, R8, c[0x0][0x2e8], 0x2 ;  /* 0x0000ba0008027a11 */ /* 0x000fe200078010ff */
[----:B------:R-:W-:-:S03]  /*6fc0*/  IMAD R0, R0, c[0x0][0x308], RZ ;  /* 0x0000c20000007a24 */ /* 0x000fc600078e02ff */
[----:B------:R-:W-:Y:S01]  /*6fd0*/  LEA.HI.X R11, R6, c[0x0][0x314], R3, 0x2, P1 ;  /* 0x0000c500060b7a11 */ /* 0x000fe200008f1403 */
[----:B------:R-:W-:-:S04]  /*6fe0*/  IMAD R0, R5, c[0x0][0x30c], R0 ;  /* 0x0000c30005007a24 */ /* 0x000fc800078e0200 */
[----:B------:R-:W-:Y:S01]  /*6ff0*/  RED.E.ADD.F32.FTZ.RN.STRONG.GPU [R10.64], R44 ;  /* 0x0000002c0a00798e */ /* 0x000fe2000c10e78c */
[----:B------:R-:W-:-:S03]  /*7000*/  IMAD.IADD R5, R9, 0x1, R0 ;  /* 0x0000000109057824 */ /* 0x000fc600078e0200 */
[----:B------:R-:W-:Y:S02]  /*7010*/  RED.E.ADD.F32.FTZ.RN.STRONG.GPU [R10.64+0x400], R45 ;  /* 0x0004002d0a00798e */ /* 0x000fe4000c10e78c */
[----:B------:R-:W-:Y:S02]  /*7020*/  LEA.HI.X R3, R8, c[0x0][0x2ec], R5, 0x2, P0 ;  /* 0x0000bb0008037a11 */ /* 0x000fe400000f1405 */
        /* <DEDUP_REMOVED lines=119> */
.L_x_1314:
        /* <DEDUP_REMOVED lines=14> */
.L_x_1429:


//--------------------- .text._ZN7cutlass13device_kernelIN5flash32FlashAttnBwdPostprocessConvertdQIN4cute5tupleIJNS3_1CILi80EEENS5_ILi192EEEEEENS_10bfloat16_tEfNS_4arch4Sm80ELi256ENS3_8TiledMMAINS3_8MMA_AtomIJNS3_30SM80_16x8x16_F32BF16BF16F32_TNEEEENS3_6LayoutINS4_IJNS5_ILi4EEENS5_ILi2EEENS5_ILi1EEEEEENS4_IJSJ_SH_NS5_ILi0EEEEEEEENS4_IJNS5_ILi64EEENS5_ILi16EEESP_EEEEELb1EEEEEvNT_6ParamsE --------------------------
	.section	.text._ZN7cutlass13device_kernelIN5flash32FlashAttnBwdPostprocessConvertdQIN4cute5tupleIJNS3_1CILi80EEENS5_ILi192EEEEEENS_10bfloat16_tEfNS_4arch4Sm80ELi256ENS3_8TiledMMAINS3_8MMA_AtomIJNS3_30SM80_16x8x16_F32BF16BF16F32_TNEEEENS3_6LayoutINS4_IJNS5_ILi4EEENS5_ILi2EEENS5_ILi1EEEEEENS4_IJSJ_SH_NS5_ILi0EEEEEEEENS4_IJNS5_ILi64EEENS5_ILi16EEESP_EEEEELb1EEEEEvNT_6ParamsE,"ax",@progbits
	.sectioninfo	@"SHI_REGISTERS=80"
	.align	128
.text._ZN7cutlass13device_kernelIN5flash32FlashAttnBwdPostprocessConvertdQIN4cute5tupleIJNS3_1CILi80EEENS5_ILi192EEEEEENS_10bfloat16_tEfNS_4arch4Sm80ELi256ENS3_8TiledMMAINS3_8MMA_AtomIJNS3_30SM80_16x8x16_F32BF16BF16F32_TNEEEENS3_6LayoutINS4_IJNS5_ILi4EEENS5_ILi2EEENS5_ILi1EEEEEENS4_IJSJ_SH_NS5_ILi0EEEEEEEENS4_IJNS5_ILi64EEENS5_ILi16EEESP_EEEEELb1EEEEEvNT_6ParamsE:
        .type           _ZN7cutlass13device_kernelIN5flash32FlashAttnBwdPostprocessConvertdQIN4cute5tupleIJNS3_1CILi80EEENS5_ILi192EEEEEENS_10bfloat16_tEfNS_4arch4Sm80ELi256ENS3_8TiledMMAINS3_8MMA_AtomIJNS3_30SM80_16x8x16_F32BF16BF16F32_TNEEEENS3_6LayoutINS4_IJNS5_ILi4EEENS5_ILi2EEENS5_ILi1EEEEEENS4_IJSJ_SH_NS5_ILi0EEEEEEEENS4_IJNS5_ILi64EEENS5_ILi16EEESP_EEEEELb1EEEEEvNT_6ParamsE,@function
        .size           _ZN7cutlass13device_kernelIN5flash32FlashAttnBwdPostprocessConvertdQIN4cute5tupleIJNS3_1CILi80EEENS5_ILi192EEEEEENS_10bfloat16_tEfNS_4arch4Sm80ELi256ENS3_8TiledMMAINS3_8MMA_AtomIJNS3_30SM80_16x8x16_F32BF16BF16F32_TNEEEENS3_6LayoutINS4_IJNS5_ILi4EEENS5_ILi2EEENS5_ILi1EEEEEENS4_IJSJ_SH_NS5_ILi0EEEEEEEENS4_IJNS5_ILi64EEENS5_ILi16EEESP_EEEEELb1EEEEEvNT_6ParamsE,(.L_x_1430 - _ZN7cutlass13device_kernelIN5flash32FlashAttnBwdPostprocessConvertdQIN4cute5tupleIJNS3_1CILi80EEENS5_ILi192EEEEEENS_10bfloat16_tEfNS_4arch4Sm80ELi256ENS3_8TiledMMAINS3_8MMA_AtomIJNS3_30SM80_16x8x16_F32BF16BF16F32_TNEEEENS3_6LayoutINS4_IJNS5_ILi4EEENS5_ILi2EEENS5_ILi1EEEEEENS4_IJSJ_SH_NS5_ILi0EEEEEEEENS4_IJNS5_ILi64EEENS5_ILi16EEESP_EEEEELb1EEEEEvNT_6ParamsE)
        .other          _ZN7cutlass13device_kernelIN5flash32FlashAttnBwdPostprocessConvertdQIN4cute5tupleIJNS3_1CILi80EEENS5_ILi192EEEEEENS_10bfloat16_tEfNS_4arch4Sm80ELi256ENS3_8TiledMMAINS3_8MMA_AtomIJNS3_30SM80_16x8x16_F32BF16BF16F32_TNEEEENS3_6LayoutINS4_IJNS5_ILi4EEENS5_ILi2EEENS5_ILi1EEEEEENS4_IJSJ_SH_NS5_ILi0EEEEEEEENS4_IJNS5_ILi64EEENS5_ILi16EEESP_EEEEELb1EEEEEvNT_6ParamsE,@"STO_CUDA_ENTRY STV_DEFAULT"
_ZN7cutlass13device_kernelIN5flash32FlashAttnBwdPostprocessConvertdQIN4cute5tupleIJNS3_1CILi80EEENS5_ILi192EEEEEENS_10bfloat16_tEfNS_4arch4Sm80ELi256ENS3_8TiledMMAINS3_8MMA_AtomIJNS3_30SM80_16x8x16_F32BF16BF16F32_TNEEEENS3_6LayoutINS4_IJNS5_ILi4EEENS5_ILi2EEENS5_ILi1EEEEEENS4_IJSJ_SH_NS5_ILi0EEEEEEEENS4_IJNS5_ILi64EEENS5_ILi16EEESP_EEEEELb1EEEEEvNT_6ParamsE:
[----:B------:R-:W-:Y:S02]  /*0000*/  IMAD.MOV.U32 R1, RZ, RZ, c[0x0][0x28] ;  /* 0x00000a00ff017624 */ /* 0x000fe400078e00ff */
[----:B------:R-:W0:Y:S01]  /*0010*/  S2R R6, SR_CTAID.Z ;  /* 0x0000000000067919 */ /* 0x000e220000002700 */
[----:B------:R-:W-:Y:S01]  /*0020*/  ISETP.NE.U32.AND P1, PT, RZ, c[0x0][0x1c8], PT ;  /* 0x00007200ff007a0c */ /* 0x000fe20003f25070 */
[----:B------:R-:W-:Y:S01]  /*0030*/  IMAD.MOV.U32 R5, RZ, RZ, 0x4 ;  /* 0x00000004ff057424 */ /* 0x000fe200078e00ff */
[----:B------:R-:W-:Y:S01]  /*0040*/  ISETP.NE.U32.AND P0, PT, RZ, c[0x0][0x1c0], PT ;  /* 0x00007000ff007a0c */ /* 0x000fe20003f05070 */
[----:B------:R-:W-:Y:S01]  /*0050*/  ULDC.64 UR4, c[0x0][0x118] ;  /* 0x0000460000047ab9 */ /* 0x000fe20000000a00 */
[----:B------:R-:W-:Y:S02]  /*0060*/  ISETP.NE.AND.EX P1, PT, RZ, c[0x0][0x1cc], PT, P1 ;  /* 0x00007300ff007a0c */ /* 0x000fe40003f25310 */
[----:B------:R-:W-:Y:S01]  /*0070*/  ISETP.NE.AND.EX P0, PT, RZ, c[0x0][0x1c4], PT, P0 ;  /* 0x00007100ff007a0c */ /* 0x000fe20003f05300 */
[----:B------:R-:W-:Y:S02]  /*0080*/  IMAD.MOV.U32 R69, RZ, RZ, c[0x0][0x190] ;  /* 0x00006400ff457624 */ /* 0x000fe400078e00ff */
[----:B0-----:R-:W-:-:S08]  /*0090*/  IMAD.WIDE R2, R6, R5, c[0x0][0x1c0] ;  /* 0x0000700006027625 */ /* 0x001fd000078e0205 */
[----:B------:R-:W-:Y:S02]  /*00a0*/  @P1 IMAD.WIDE R4, R6, R5, c[0x0][0x1c8] ;  /* 0x0000720006041625 */ /* 0x000fe400078e0205 */
[----:B------:R0:W5:Y:S01]  /*00b0*/  @P0 LDG.E R67, [R2.64] ;  /* 0x0000000402430981 */ /* 0x000162000c1e1900 */
[----:B------:R-:W-:-:S03]  /*00c0*/  ISETP.NE.U32.AND P2, PT, RZ, c[0x0][0x1c0], PT ;  /* 0x00007000ff007a0c */ /* 0x000fc60003f45070 */
[----:B------:R0:W5:Y:S04]  /*00d0*/  @P1 LDG.E R69, [R4.64] ;  /* 0x0000000404451981 */ /* 0x000168000c1e1900 */
[----:B------:R-:W1:Y:S02]  /*00e0*/  S2R R66, SR_CTAID.X ;  /* 0x0000000000427919 */ /* 0x000e640000002500 */
[----:B-1----:R-:W-:Y:S01]  /*00f0*/  IMAD R0, R66, 0x50, RZ ;  /* 0x0000005042007824 */ /* 0x002fe200078e02ff */
[----:B------:R-:W-:Y:S05]  /*0100*/  @P1 BRA `(.L_x_1315) ;  /* 0x0000004000001947 */ /* 0x000fea0003800000 */
[----:B0-----:R-:W-:Y:S05]  /*0110*/  @!P0 BRA `(.L_x_1315) ;  /* 0x0000003000008947 */ /* 0x001fea0003800000 */
[----:B------:R-:W2:Y:S04]  /*0120*/  LDG.E R4, [R2.64] ;  /* 0x0000000402047981 */ /* 0x000ea8000c1e1900 */
[----:B-----5:R-:W2:Y:S02]  /*0130*/  LDG.E R69, [R2.64+0x4] ;  /* 0x0000040402457981 */ /* 0x020ea4000c1e1900 */
[----:B--2---:R-:W-:-:S02]  /*0140*/  IMAD.IADD R69, R69, 0x1, -R4 ;  /* 0x0000000145457824 */ /* 0x004fc400078e0a04 */
.L_x_1315:
[----:B0-----:R-:W0:Y:S01]  /*0150*/  S2R R65, SR_TID.X ;  /* 0x0000000000417919 */ /* 0x001e220000002100 */
[----:B------:R-:W-:-:S02]  /*0160*/  ISETP.NE.AND.EX P1, PT, RZ, c[0x0][0x1c4], PT, P2 ;  /* 0x00007100ff007a0c */ /* 0x000fc40003f25320 */
[----:B-----5:R-:W-:Y:S01]  /*0170*/  ISETP.GE.AND P2, PT, R0, R69, PT ;  /* 0x000000450000720c */ /* 0x020fe20003f46270 */
[----:B------:R-:W-:-:S04]  /*0180*/  @P0 IMAD R0, R6, 0x50, R67 ;  /* 0x0000005006000824 */ /* 0x000fc800078e0243 */
[----:B------:R-:W-:-:S08]  /*0190*/  @P0 IMAD.HI R0, R0, 0x66666667, RZ ;  /* 0x6666666700000827 */ /* 0x000fd000078e02ff */
[----:B------:R-:W-:Y:S05]  /*01a0*/  @P1 EXIT P2 ;  /* 0x000000000000194d */ /* 0x000fea0001000000 */
[----:B------:R-:W1:Y:S01]  /*01b0*/  S2R R64, SR_CTAID.Y ;  /* 0x0000000000407919 */ /* 0x000e620000002600 */
[----:B------:R-:W-:Y:S01]  /*01c0*/  @P0 SHF.R.U32.HI R3, RZ, 0x1f, R0 ;  /* 0x0000001fff030819 */ /* 0x000fe20000011600 */
[----:B------:R-:W-:Y:S01]  /*01d0*/  CS2R R4, SRZ ;  /* 0x0000000000047805 */ /* 0x000fe2000001ff00 */
[----:B------:R-:W-:Y:S01]  /*01e0*/  IMAD R7, R66, 0x3c00, RZ ;  /* 0x00003c0042077824 */ /* 0x000fe200078e02ff */
[----:B------:R-:W-:Y:S02]  /*01f0*/  SHF.R.S32.HI R2, RZ, 0x1f, R6 ;  /* 0x0000001fff027819 */ /* 0x000fe40000011406 */
[----:B------:R-:W-:Y:S01]  /*0200*/  @P0 LEA.HI.SX32 R3, R0, R3, 0x1b ;  /* 0x0000000300030211 */ /* 0x000fe200078fdaff */
[----:B0-----:R-:W-:Y:S01]  /*0210*/  IMAD.SHL.U32 R0, R65, 0x4, RZ ;  /* 0x0000000441007824 */ /* 0x001fe200078e00ff */
[----:B------:R-:W-:Y:S02]  /*0220*/  SHF.R.S32.HI R9, RZ, 0x1f, R7 ;  /* 0x0000001fff097819 */ /* 0x000fe40000011407 */
[----:B------:R-:W-:Y:S01]  /*0230*/  SEL R2, R2, RZ, !P1 ;  /* 0x000000ff02027207 */ /* 0x000fe20004800000 */
[----:B------:R-:W-:-:S04]  /*0240*/  @P0 IMAD R3, R3, 0x3c00, RZ ;  /* 0x00003c0003030824 */ /* 0x000fc800078e02ff */
[--C-:B------:R-:W-:Y:S01]  /*0250*/  @P0 IMAD.MOV.U32 R4, RZ, RZ, R3.reuse ;  /* 0x000000ffff040224 */ /* 0x100fe200078e0003 */
[----:B------:R-:W-:-:S04]  /*0260*/  @P0 SHF.R.S32.HI R5, RZ, 0x1f, R3 ;  /* 0x0000001fff050819 */ /* 0x000fc80000011403 */
[----:B------:R-:W-:Y:S02]  /*0270*/  IADD3 R4, P2, P3, R4, R0, R7 ;  /* 0x0000000004047210 */ /* 0x000fe40007b5e007 */
[----:B------:R-:W-:Y:S02]  /*0280*/  SHF.R.S32.HI R0, RZ, 0x1f, R0 ;  /* 0x0000001fff007819 */ /* 0x000fe40000011400 */
[----:B-1----:R-:W-:Y:S02]  /*0290*/  SHF.R.S32.HI R3, RZ, 0x1f, R64 ;  /* 0x0000001fff037819 */ /* 0x002fe40000011440 */
[----:B------:R-:W-:Y:S01]  /*02a0*/  IADD3.X R5, R5, R0, R9, P2, P3 ;  /* 0x0000000005057210 */ /* 0x000fe200017e6409 */
[----:B------:R-:W-:Y:S01]  /*02b0*/  IMAD R9, R2, c[0x0][0x180], RZ ;  /* 0x0000600002097a24 */ /* 0x000fe200078e02ff */
[----:B------:R-:W-:Y:S01]  /*02c0*/  SEL R0, R6, RZ, !P1 ;  /* 0x000000ff06007207 */ /* 0x000fe20004800000 */
[----:B------:R-:W-:Y:S02]  /*02d0*/  IMAD R7, R3, c[0x0][0x178], RZ ;  /* 0x00005e0003077a24 */ /* 0x000fe400078e02ff */
[----:B------:R-:W-:-:S04]  /*02e0*/  IMAD.WIDE.U32 R4, R64, c[0x0][0x178], R4 ;  /* 0x00005e0040047a25 */ /* 0x000fc800078e0004 */
[----:B------:R-:W-:Y:S02]  /*02f0*/  IMAD R7, R64, c[0x0][0x17c], R7 ;  /* 0x00005f0040077a24 */ /* 0x000fe400078e0207 */
[----:B------:R-:W-:Y:S02]  /*0300*/  IMAD R9, R0, c[0x0][0x184], R9 ;  /* 0x0000610000097a24 */ /* 0x000fe400078e0209 */
[----:B------:R-:W-:-:S04]  /*0310*/  IMAD.IADD R5, R5, 0x1, R7 ;  /* 0x0000000105057824 */ /* 0x000fc800078e0207 */
[----:B------:R-:W-:-:S04]  /*0320*/  IMAD.WIDE.U32 R4, R0, c[0x0][0x180], R4 ;  /* 0x0000600000047a25 */ /* 0x000fc800078e0004 */
[----:B------:R-:W-:Y:S01]  /*0330*/  IMAD.IADD R5, R5, 0x1, R9 ;  /* 0x0000000105057824 */ /* 0x000fe200078e0209 */
[----:B------:R-:W-:-:S04]  /*0340*/  LEA R76, P1, R4, c[0x0][0x160], 0x2 ;  /* 0x00005800044c7a11 */ /* 0x000fc800078210ff */
[----:B------:R-:W-:-:S05]  /*0350*/  LEA.HI.X R77, R4, c[0x0][0x164], R5, 0x2, P1 ;  /* 0x00005900044d7a11 */ /* 0x000fca00008f1405 */
[----:B------:R0:W2:Y:S04]  /*0360*/  LDG.E.128 R4, [R76.64] ;  /* 0x000000044c047981 */ /* 0x0000a8000c1e1d00 */
[----:B------:R0:W3:Y:S04]  /*0370*/  LDG.E.128 R8, [R76.64+0x1000] ;  /* 0x001000044c087981 */ /* 0x0000e8000c1e1d00 */
[----:B------:R0:W4:Y:S04]  /*0380*/  LDG.E.128 R12, [R76.64+0x2000] ;  /* 0x002000044c0c7981 */ /* 0x000128000c1e1d00 */
[----:B------:R0:W5:Y:S04]  /*0390*/  LDG.E.128 R16, [R76.64+0x3000] ;  /* 0x003000044c107981 */ /* 0x000168000c1e1d00 */
        /* <DEDUP_REMOVED lines=10> */
[----:B------:R0:W5:Y:S01]  /*0440*/  LDG.E.128 R60, [R76.64+0xe000] ;  /* 0x00e000044c3c7981 */ /* 0x000162000c1e1d00 */
[----:B------:R-:W-:Y:S01]  /*0450*/  SHF.R.S32.HI R70, RZ, 0x1f, R65 ;  /* 0x0000001fff467819 */ /* 0x000fe20000011441 */
[----:B------:R-:W-:Y:S01]  /*0460*/  BSSY B0, `(.L_x_1316) ;  /* 0x0000173000007945 */ /* 0x000fe20003800000 */
[----:B------:R-:W-:-:S02]  /*0470*/  ISETP.GT.AND P5, PT, R65, 0x27f, PT ;  /* 0x0000027f4100780c */ /* 0x000fc40003fa4270 */
[CC--:B------:R-:W-:Y:S02]  /*0480*/  LEA.HI R73, R70.reuse, R65.reuse, RZ, 0x2 ;  /* 0x0000004146497211 */ /* 0x0c0fe400078f10ff */
[-C--:B------:R-:W-:Y:S02]  /*0490*/  LEA.HI R75, R70, R65.reuse, RZ, 0x7 ;  /* 0x00000041464b7211 */ /* 0x080fe400078f38ff */
[----:B------:R-:W-:Y:S01]  /*04a0*/  SHF.R.S32.HI R72, RZ, 0x2, R73 ;  /* 0x00000002ff487819 */ /* 0x000fe20000011449 */
[----:B0-----:R-:W-:Y:S01]  /*04b0*/  IMAD R76, R66, -0x50, R69 ;  /* 0xffffffb0424c7824 */ /* 0x001fe200078e0245 */
[----:B------:R-:W-:Y:S02]  /*04c0*/  LEA.HI R69, R70, R65, RZ, 0x3 ;  /* 0x0000004146457211 */ /* 0x000fe400078f18ff */
[----:B------:R-:W-:Y:S02]  /*04d0*/  SHF.R.S32.HI R71, RZ, 0x1f, R73 ;  /* 0x0000001fff477819 */ /* 0x000fe40000011449 */
[----:B------:R-:W-:-:S02]  /*04e0*/  SHF.R.S32.HI R68, RZ, 0x3, R69 ;  /* 0x00000003ff447819 */ /* 0x000fc40000011445 */
[-C--:B------:R-:W-:Y:S02]  /*04f0*/  LEA.HI R74, R71, R72.reuse, RZ, 0x3 ;  /* 0x00000048474a7211 */ /* 0x080fe400078f18ff */
[----:B------:R-:W-:Y:S02]  /*0500*/  IMNMX R71, R76, 0x50, PT ;  /* 0x000000504c477817 */ /* 0x000fe40003800200 */
[----:B------:R-:W-:Y:S02]  /*0510*/  LOP3.LUT R76, R75, 0xffffff80, RZ, 0xc0, !PT ;  /* 0xffffff804b4c7812 */ /* 0x000fe400078ec0ff */
[----:B------:R-:W-:Y:S02]  /*0520*/  LOP3.LUT R75, R74, 0xfffffff8, RZ, 0xc0, !PT ;  /* 0xfffffff84a4b7812 */ /* 0x000fe400078ec0ff */
[----:B------:R-:W-:Y:S02]  /*0530*/  IADD3 R77, R68, 0x20, RZ ;  /* 0x00000020444d7810 */ /* 0x000fe40007ffe0ff */
[----:B------:R-:W-:-:S02]  /*0540*/  IADD3 R72, R76, R72, -R75 ;  /* 0x000000484c487210 */ /* 0x000fc40007ffe84b */
[-C--:B------:R-:W-:Y:S02]  /*0550*/  ISETP.GE.AND P4, PT, R68, R71.reuse, PT ;  /* 0x000000474400720c */ /* 0x080fe40003f86270 */
[----:B------:R-:W-:Y:S01]  /*0560*/  ISETP.GE.AND P1, PT, R77, R71, PT ;  /* 0x000000474d00720c */ /* 0x000fe20003f26270 */
[----:B--2---:R0:W-:Y:S04]  /*0570*/  STS.128 [R65.X16], R4 ;  /* 0x0000000441007388 */ /* 0x0041e8000000cc00 */
[----:B---3--:R1:W-:Y:S04]  /*0580*/  STS.128 [R65.X16+0x1000], R8 ;  /* 0x0010000841007388 */ /* 0x0083e8000000cc00 */
[----:B----4-:R2:W-:Y:S04]  /*0590*/  STS.128 [R65.X16+0x2000], R12 ;  /* 0x0020000c41007388 */ /* 0x0105e8000000cc00 */
[----:B-----5:R-:W-:Y:S04]  /*05a0*/  STS.128 [R65.X16+0x3000], R16 ;  /* 0x0030001041007388 */ /* 0x020fe8000000cc00 */
[----:B------:R-:W-:Y:S01]  /*05b0*/  STS.128 [R65.X16+0x4000], R20 ;  /* 0x0040001441007388 */ /* 0x000fe2000000cc00 */
[----:B0-----:R-:W-:-:S02]  /*05c0*/  LOP3.LUT R4, R73, 0xfffffffc, RZ, 0xc0, !PT ;  /* 0xfffffffc49047812 */ /* 0x001fc400078ec0ff */
[CC--:B------:R-:W-:Y:S01]  /*05d0*/  LEA.HI R5, R70.reuse, R65.reuse, RZ, 0x5 ;  /* 0x0000004146057211 */ /* 0x0c0fe200078f28ff */
[----:B------:R-:W-:Y:S01]  /*05e0*/  STS.128 [R65.X16+0x5000], R24 ;  /* 0x0050001841007388 */ /* 0x000fe2000000cc00 */
[----:B-1----:R-:W-:Y:S01]  /*05f0*/  SHF.R.S32.HI R11, RZ, 0x1f, R69 ;  /* 0x0000001fff0b7819 */ /* 0x002fe20000011445 */
[----:B------:R-:W-:Y:S01]  /*0600*/  IMAD.IADD R4, R65, 0x1, -R4 ;  /* 0x0000000141047824 */ /* 0x000fe200078e0a04 */
[--C-:B------:R-:W-:Y:S01]  /*0610*/  SHF.R.S32.HI R6, RZ, 0x1f, R5.reuse ;  /* 0x0000001fff067819 */ /* 0x100fe20000011405 */
[----:B------:R0:W-:Y:S01]  /*0620*/  STS.128 [R65.X16+0x6000], R28 ;  /* 0x0060001c41007388 */ /* 0x0001e2000000cc00 */
[----:B------:R-:W-:Y:S02]  /*0630*/  SHF.R.S32.HI R9, RZ, 0x5, R5 ;  /* 0x00000005ff097819 */ /* 0x000fe40000011405 */
[----:B------:R-:W-:Y:S01]  /*0640*/  LEA.HI R70, R70, R65, RZ, 0x6 ;  /* 0x0000004146467211 */ /* 0x000fe200078f30ff */
[----:B------:R-:W-:Y:S01]  /*0650*/  STS.128 [R65.X16+0x7000], R32 ;  /* 0x0070002041007388 */ /* 0x000fe2000000cc00 */
[----:B------:R-:W-:-:S02]  /*0660*/  LEA.HI R7, R6, R9, RZ, 0x2 ;  /* 0x0000000906077211 */ /* 0x000fc400078f10ff */
[----:B------:R-:W-:Y:S01]  /*0670*/  LEA.HI R6, R4, R4, RZ, 0x1 ;  /* 0x0000000404067211 */ /* 0x000fe200078f08ff */
[----:B------:R-:W-:Y:S01]  /*0680*/  STS.128 [R65.X16+0x8000], R36 ;  /* 0x0080002441007388 */ /* 0x000fe2000000cc00 */
[----:B------:R-:W-:Y:S01]  /*0690*/  LOP3.LUT R10, R7, 0xfffffffc, RZ, 0xc0, !PT ;  /* 0xfffffffc070a7812 */ /* 0x000fe200078ec0ff */
[----:B------:R-:W-:Y:S01]  /*06a0*/  IMAD.SHL.U32 R70, R70, 0x2, RZ ;  /* 0x0000000246467824 */ /* 0x000fe200078e00ff */
[----:B------:R-:W-:Y:S01]  /*06b0*/  LEA.HI R11, R11, R68, RZ, 0x2 ;  /* 0x000000440b0b7211 */ /* 0x000fe200078f10ff */
[----:B------:R-:W-:Y:S01]  /*06c0*/  STS.128 [R65.X16+0x9000], R40 ;  /* 0x0090002841007388 */ /* 0x000fe2000000cc00 */
[C---:B------:R-:W-:Y:S01]  /*06d0*/  LOP3.LUT R7, R6.reuse, 0x3fffffe, RZ, 0xc0, !PT ;  /* 0x03fffffe06077812 */ /* 0x040fe200078ec0ff */
[----:B------:R-:W-:Y:S01]  /*06e0*/  IMAD.SHL.U32 R6, R6, 0x20, RZ ;  /* 0x0000002006067824 */ /* 0x000fe200078e00ff */
[----:B--2---:R-:W-:Y:S01]  /*06f0*/  LOP3.LUT R13, R11, 0xffffffc, RZ, 0xc0, !PT ;  /* 0x0ffffffc0b0d7812 */ /* 0x004fe200078ec0ff */
[----:B------:R-:W-:Y:S01]  /*0700*/  STS.128 [R65.X16+0xa000], R44 ;  /* 0x00a0002c41007388 */ /* 0x000fe2000000cc00 */
[----:B------:R-:W-:Y:S01]  /*0710*/  IMAD.IADD R11, R9, 0x1, -R10 ;  /* 0x00000001090b7824 */ /* 0x000fe200078e0a0a */
[----:B------:R-:W-:Y:S01]  /*0720*/  LOP3.LUT R10, R69, 0xfffffff8, RZ, 0xc0, !PT ;  /* 0xfffffff8450a7812 */ /* 0x000fe200078ec0ff */
[----:B------:R-:W-:Y:S01]  /*0730*/  IMAD.IADD R7, R4, 0x1, -R7 ;  /* 0x0000000104077824 */ /* 0x000fe200078e0a07 */
[----:B------:R-:W-:Y:S01]  /*0740*/  STS.128 [R65.X16+0xb000], R48 ;  /* 0x00b0003041007388 */ /* 0x000fe2000000cc00 */
[C---:B------:R-:W-:Y:S01]  /*0750*/  IADD3 R4, R68.reuse, 0x40, RZ ;  /* 0x0000004044047810 */ /* 0x040fe20007ffe0ff */
[----:B------:R-:W-:Y:S01]  /*0760*/  IMAD.IADD R13, R68, 0x1, -R13 ;  /* 0x00000001440d7824 */ /* 0x000fe200078e0a0d */
[----:B------:R-:W-:Y:S01]  /*0770*/  LOP3.LUT R70, R70, 0xffffff80, RZ, 0xc0, !PT ;  /* 0xffffff8046467812 */ /* 0x000fe200078ec0ff */
[----:B------:R-:W-:Y:S01]  /*0780*/  STS.128 [R65.X16+0xc000], R52 ;  /* 0x00c0003441007388 */ /* 0x000fe2000000cc00 */
[----:B------:R-:W-:Y:S01]  /*0790*/  IMAD.SHL.U32 R9, R9, 0x40, RZ ;  /* 0x0000004009097824 */ /* 0x000fe200078e00ff */
[----:B------:R-:W-:Y:S01]  /*07a0*/  ISETP.GE.AND P2, PT, R4, R71, PT ;  /* 0x000000470400720c */ /* 0x000fe20003f46270 */
[----:B------:R-:W-:Y:S01]  /*07b0*/  IMAD R72, R11, 0x500, R72 ;  /* 0x000005000b487824 */ /* 0x000fe200078e0248 */
[----:B------:R-:W-:Y:S01]  /*07c0*/  STS.128 [R65.X16+0xd000], R56 ;  /* 0x00d0003841007388 */ /* 0x000fe2000000cc00 */
[C---:B------:R-:W-:Y:S01]  /*07d0*/  LOP3.LUT R4, R6.reuse, 0x40, RZ, 0xc0, !PT ;  /* 0x0000004006047812 */ /* 0x040fe200078ec0ff */
[----:B------:R-:W-:Y:S01]  /*07e0*/  IMAD.IADD R10, R65, 0x1, -R10 ;  /* 0x00000001410a7824 */ /* 0x000fe200078e0a0a */
[----:B------:R-:W-:Y:S01]  /*07f0*/  LOP3.LUT P3, RZ, R6, 0x40, RZ, 0xc0, !PT ;  /* 0x0000004006ff7812 */ /* 0x000fe2000786c0ff */
[----:B------:R-:W-:Y:S01]  /*0800*/  STS.128 [R65.X16+0xe000], R60 ;  /* 0x00e0003c41007388 */ /* 0x000fe2000000cc00 */
[----:B------:R-:W-:Y:S01]  /*0810*/  IMAD R70, R13, 0x10, R70 ;  /* 0x000000100d467824 */ /* 0x000fe200078e0246 */
[----:B------:R-:W-:Y:S01]  /*0820*/  LOP3.LUT R13, R9, 0x40, RZ, 0xc0, !PT ;  /* 0x00000040090d7812 */ /* 0x000fe200078ec0ff */
[----:B------:R-:W-:Y:S01]  /*0830*/  IMAD R72, R7, 0x20, R72 ;  /* 0x0000002007487824 */ /* 0x000fe200078e0248 */
[----:B------:R-:W-:Y:S01]  /*0840*/  BAR.SYNC.DEFER_BLOCKING 0x0 ;  /* 0x0000000000007b1d */ /* 0x000fe20000010000 */
[----:B------:R-:W-:Y:S01]  /*0850*/  CS2R R6, SRZ ;  /* 0x0000000000067805 */ /* 0x000fe2000001ff00 */
[----:B------:R-:W-:Y:S01]  /*0860*/  LEA.HI R9, R4, R4, RZ, 0x1d ;  /* 0x0000000404097211 */ /* 0x000fe200078fe8ff */
[C---:B------:R-:W-:Y:S01]  /*0870*/  IMAD.SHL.U32 R4, R10.reuse, 0x8, RZ ;  /* 0x000000080a047824 */ /* 0x040fe200078e00ff */
[----:B------:R-:W-:Y:S01]  /*0880*/  LEA.HI R11, R10, R10, RZ, 0x1 ;  /* 0x0000000a0a0b7211 */ /* 0x000fe200078f08ff */
[--C-:B------:R-:W-:Y:S01]  /*0890*/  @P0 IMAD.MOV.U32 R6, RZ, RZ, R67.reuse ;  /* 0x000000ffff060224 */ /* 0x100fe200078e0043 */
[----:B------:R-:W-:Y:S01]  /*08a0*/  @P0 SHF.R.S32.HI R7, RZ, 0x1f, R67 ;  /* 0x0000001fff070819 */ /* 0x000fe20000011443 */
[----:B------:R-:W-:Y:S01]  /*08b0*/  IMAD.IADD R72, R9, 0x1, R72 ;  /* 0x0000000109487824 */ /* 0x000fe200078e0248 */
[----:B------:R-:W-:-:S02]  /*08c0*/  SHF.R.S32.HI R11, RZ, 0x1, R11 ;  /* 0x00000001ff0b7819 */ /* 0x000fc4000001140b */
[----:B------:R-:W-:Y:S01]  /*08d0*/  LOP3.LUT R9, R13, 0x8, R4, 0xf8, !PT ;  /* 0x000000080d097812 */ /* 0x000fe200078ef804 */
[----:B0-----:R-:W-:Y:S01]  /*08e0*/  IMAD.SHL.U32 R28, R72, 0x2, RZ ;  /* 0x00000002481c7824 */ /* 0x001fe200078e00ff */
[----:B------:R-:W-:Y:S01]  /*08f0*/  SHF.R.U32.HI R10, RZ, 0x3, R13 ;  /* 0x00000003ff0a7819 */ /* 0x000fe2000001160d */
[----:B------:R-:W-:Y:S01]  /*0900*/  IMAD R70, R11, 0x500, R70 ;  /* 0x000005000b467824 */ /* 0x000fe200078e0246 */
[C---:B------:R-:W-:Y:S02]  /*0910*/  IADD3 R6, P0, R68.reuse, R6, RZ ;  /* 0x0000000644067210 */ /* 0x040fe40007f1e0ff */
[----:B------:R-:W-:Y:S02]  /*0920*/  LOP3.LUT R13, R9, R10, RZ, 0x3c, !PT ;  /* 0x0000000a090d7212 */ /* 0x000fe400078e3cff */
[----:B------:R-:W-:Y:S02]  /*0930*/  LEA.HI.X.SX32 R7, R68, R7, 0x1, P0 ;  /* 0x0000000744077211 */ /* 0x000fe400000f0eff */
[----:B------:R-:W-:-:S02]  /*0940*/  LEA R12, R72, 0xf000, 0x1 ;  /* 0x0000f000480c7811 */ /* 0x000fc400078e08ff */
[C---:B------:R-:W-:Y:S01]  /*0950*/  ISETP.GT.AND P0, PT, R65.reuse, 0x17f, PT ;  /* 0x0000017f4100780c */ /* 0x040fe20003f04270 */
[----:B------:R-:W-:Y:S01]  /*0960*/  IMAD.WIDE R6, R66, 0x50, R6 ;  /* 0x0000005042067825 */ /* 0x000fe200078e0206 */
[----:B------:R-:W0:Y:S01]  /*0970*/  LDS R8, [R65.X4+0x400] ;  /* 0x0004000041087984 */ /* 0x000e220000004800 */
[C---:B------:R-:W-:Y:S02]  /*0980*/  IADD3 R9, R12.reuse, 0x10, RZ ;  /* 0x000000100c097810 */ /* 0x040fe40007ffe0ff */
[----:B------:R-:W-:Y:S01]  /*0990*/  @P3 IADD3 R9, R12, -0x10, RZ ;  /* 0xfffffff00c093810 */ /* 0x000fe20007ffe0ff */
[----:B------:R-:W1:Y:S01]  /*09a0*/  LDS R59, [R65.X4+0x2800] ;  /* 0x00280000413b7984 */ /* 0x000e620000004800 */
[----:B------:R-:W-:-:S03]  /*09b0*/  ISETP.GT.AND P3, PT, R65, 0x7f, PT ;  /* 0x0000007f4100780c */ /* 0x000fc60003f64270 */
[----:B------:R-:W2:Y:S04]  /*09c0*/  LDS R58, [R65.X4+0x2c00] ;  /* 0x002c0000413a7984 */ /* 0x000ea80000004800 */
[----:B------:R-:W3:Y:S04]  /*09d0*/  LDS R5, [R65.X4] ;  /* 0x0000000041057984 */ /* 0x000ee80000004800 */
[----:B------:R-:W4:Y:S04]  /*09e0*/  LDS R60, [R65.X4+0x800] ;  /* 0x00080000413c7984 */ /* 0x000f280000004800 */
[----:B------:R-:W5:Y:S04]  /*09f0*/  LDS R68, [R65.X4+0xc00] ;  /* 0x000c000041447984 */ /* 0x000f680000004800 */
[----:B------:R-:W5:Y:S04]  /*0a00*/  LDS R69, [R65.X4+0x1000] ;  /* 0x0010000041457984 */ /* 0x000f680000004800 */
[----:B------:R-:W5:Y:S04]  /*0a10*/  LDS R66, [R65.X4+0x1800] ;  /* 0x0018000041427984 */ /* 0x000f680000004800 */
[----:B------:R-:W5:Y:S04]  /*0a20*/  LDS R63, [R65.X4+0x1c00] ;  /* 0x001c0000413f7984 */ /* 0x000f680000004800 */
[----:B------:R-:W5:Y:S01]  /*0a30*/  LDS R54, [R65.X4+0x3000] ;  /* 0x0030000041367984 */ /* 0x000f620000004800 */
[----:B0-----:R-:W-:-:S03]  /*0a40*/  FMUL.FTZ R11, R8, c[0x0][0x1b8] ;  /* 0x00006e00080b7a20 */ /* 0x001fc60000410000 */
[----:B------:R-:W0:Y:S01]  /*0a50*/  LDS R56, [R65.X4+0x3400] ;  /* 0x0034000041387984 */ /* 0x000e220000004800 */
[----:B------:R-:W-:Y:S02]  /*0a60*/  IMAD.IADD R8, R70, 0x1, R13 ;  /* 0x0000000146087824 */ /* 0x000fe400078e020d */
[----:B-1----:R-:W-:Y:S01]  /*0a70*/  FMUL.FTZ R59, R59, c[0x0][0x1b8] ;  /* 0x00006e003b3b7a20 */ /* 0x002fe20000410000 */
[----:B------:R-:W1:Y:S01]  /*0a80*/  LDS R70, [R65.X4+0x1400] ;  /* 0x0014000041467984 */ /* 0x000e620000004800 */
[----:B--2---:R-:W-:-:S03]  /*0a90*/  FMUL.FTZ R58, R58, c[0x0][0x1b8] ;  /* 0x00006e003a3a7a20 */ /* 0x004fc60000410000 */
[----:B------:R-:W2:Y:S01]  /*0aa0*/  LDS R62, [R65.X4+0x2000] ;  /* 0x00200000413e7984 */ /* 0x000ea20000004800 */
[----:B---3--:R-:W-:-:S03]  /*0ab0*/  FMUL.FTZ R10, R5, c[0x0][0x1b8] ;  /* 0x00006e00050a7a20 */ /* 0x008fc60000410000 */
[----:B------:R-:W3:Y:S01]  /*0ac0*/  LDS R61, [R65.X4+0x2400] ;  /* 0x00240000413d7984 */ /* 0x000ee20000004800 */
[----:B------:R-:W-:Y:S01]  /*0ad0*/  F2FP.BF16.PACK_AB R58, R58, R59 ;  /* 0x0000003b3a3a723e */ /* 0x000fe200000010ff */
[----:B----4-:R-:W-:Y:S02]  /*0ae0*/  FMUL.FTZ R67, R60, c[0x0][0x1b8] ;  /* 0x00006e003c437a20 */ /* 0x010fe40000410000 */
[----:B------:R-:W4:Y:S01]  /*0af0*/  LDS R57, [R65.X4+0x3800] ;  /* 0x0038000041397984 */ /* 0x000f220000004800 */
[----:B------:R-:W-:Y:S01]  /*0b00*/  F2FP.BF16.PACK_AB R71, R11, R10 ;  /* 0x0000000a0b47723e */ /* 0x000fe200000010ff */
[----:B-----5:R-:W-:Y:S02]  /*0b10*/  FMUL.FTZ R68, R68, c[0x0][0x1b8] ;  /* 0x00006e0044447a20 */ /* 0x020fe40000410000 */
[----:B------:R-:W5:Y:S01]  /*0b20*/  LDS R50, [R65.X4+0x3c00] ;  /* 0x003c000041327984 */ /* 0x000f620000004800 */
[----:B------:R-:W-:Y:S01]  /*0b30*/  PRMT R72, R71, 0x7632, R72 ;  /* 0x0000763247487816 */ /* 0x000fe20000000048 */
[----:B------:R-:W-:-:S02]  /*0b40*/  FMUL.FTZ R69, R69, c[0x0][0x1b8] ;  /* 0x00006e0045457a20 */ /* 0x000fc40000410000 */
[----:B------:R-:W5:Y:S01]  /*0b50*/  LDS R49, [R65.X4+0x4000] ;  /* 0x0040000041317984 */ /* 0x000f620000004800 */
[----:B------:R-:W-:Y:S01]  /*0b60*/  F2FP.BF16.PACK_AB R67, R68, R67 ;  /* 0x000000434443723e */ /* 0x000fe200000010ff */
[----:B------:R-:W-:Y:S02]  /*0b70*/  FMUL.FTZ R66, R66, c[0x0][0x1b8] ;  /* 0x00006e0042427a20 */ /* 0x000fe40000410000 */
[----:B------:R-:W5:Y:S01]  /*0b80*/  LDS R53, [R65.X4+0x4400] ;  /* 0x0044000041357984 */ /* 0x000f620000004800 */
[----:B------:R-:W-:Y:S01]  /*0b90*/  PRMT R68, R67, 0x7632, R68 ;  /* 0x0000763243447816 */ /* 0x000fe20000000044 */
[----:B------:R-:W-:Y:S02]  /*0ba0*/  FMUL.FTZ R63, R63, c[0x0][0x1b8] ;  /* 0x00006e003f3f7a20 */ /* 0x000fe40000410000 */
[----:B------:R-:W5:Y:S01]  /*0bb0*/  LDS R55, [R65.X4+0x4800] ;  /* 0x0048000041377984 */ /* 0x000f620000004800 */
[----:B------:R-:W-:-:S03]  /*0bc0*/  FMUL.FTZ R54, R54, c[0x0][0x1b8] ;  /* 0x00006e0036367a20 */ /* 0x000fc60000410000 */
[----:B------:R-:W5:Y:S01]  /*0bd0*/  LDS R47, [R65.X4+0x4c00] ;  /* 0x004c0000412f7984 */ /* 0x000f620000004800 */
[----:B------:R-:W-:Y:S02]  /*0be0*/  F2FP.BF16.PACK_AB R63, R63, R66 ;  /* 0x000000423f3f723e */ /* 0x000fe400000010ff */
[----:B------:R-:W-:Y:S01]  /*0bf0*/  PRMT R66, R58, 0x7632, R66 ;  /* 0x000076323a427816 */ /* 0x000fe20000000042 */
[----:B------:R-:W5:Y:S01]  /*0c00*/  LDS R44, [R65.X4+0x5800] ;  /* 0x00580000412c7984 */ /* 0x000f620000004800 */
[----:B0-----:R-:W-:-:S03]  /*0c10*/  FMUL.FTZ R59, R56, c[0x0][0x1b8] ;  /* 0x00006e00383b7a20 */ /* 0x001fc60000410000 */
[----:B------:R-:W0:Y:S01]  /*0c20*/  LDS R46, [R65.X4+0x5c00] ;  /* 0x005c0000412e7984 */ /* 0x000e220000004800 */
[----:B-1----:R-:W-:Y:S01]  /*0c30*/  FMUL.FTZ R70, R70, c[0x0][0x1b8] ;  /* 0x00006e0046467a20 */ /* 0x002fe20000410000 */
[----:B------:R-:W-:Y:S02]  /*0c40*/  F2FP.BF16.PACK_AB R54, R59, R54 ;  /* 0x000000363b36723e */ /* 0x000fe400000010ff */
[----:B------:R-:W-:Y:S01]  /*0c50*/  LDS R40, [R65.X4+0x6400] ;  /* 0x0064000041287984 */ /* 0x000fe20000004800 */
[----:B--2---:R-:W-:Y:S01]  /*0c60*/  FMUL.FTZ R62, R62, c[0x0][0x1b8] ;  /* 0x00006e003e3e7a20 */ /* 0x004fe20000410000 */
[----:B------:R-:W-:Y:S02]  /*0c70*/  F2FP.BF16.PACK_AB R69, R70, R69 ;  /* 0x000000454645723e */ /* 0x000fe400000010ff */
[----:B------:R-:W1:Y:S01]  /*0c80*/  LDS R39, [R65.X4+0x6800] ;  /* 0x0068000041277984 */ /* 0x000e620000004800 */
[----:B---3--:R-:W-:Y:S01]  /*0c90*/  FMUL.FTZ R61, R61, c[0x0][0x1b8] ;  /* 0x00006e003d3d7a20 */ /* 0x008fe20000410000 */
[----:B------:R-:W-:-:S02]  /*0ca0*/  PRMT R59, R54, 0x7632, R59 ;  /* 0x00007632363b7816 */ /* 0x000fc4000000003b */
[----:B------:R-:W-:Y:S01]  /*0cb0*/  LDS R43, [R65.X4+0x6c00] ;  /* 0x006c0000412b7984 */ /* 0x000fe20000004800 */
[----:B----4-:R-:W-:Y:S01]  /*0cc0*/  FMUL.FTZ R57, R57, c[0x0][0x1b8] ;  /* 0x00006e0039397a20 */ /* 0x010fe20000410000 */
[----:B------:R-:W-:Y:S02]  /*0cd0*/  F2FP.BF16.PACK_AB R61, R61, R62 ;  /* 0x0000003e3d3d723e */ /* 0x000fe400000010ff */
[----:B------:R-:W2:Y:S01]  /*0ce0*/  LDS R52, [R65.X4+0x5000] ;  /* 0x0050000041347984 */ /* 0x000ea20000004800 */
[----:B-----5:R-:W-:Y:S01]  /*0cf0*/  FMUL.FTZ R50, R50, c[0x0][0x1b8] ;  /* 0x00006e0032327a20 */ /* 0x020fe20000410000 */
[----:B------:R-:W-:Y:S02]  /*0d00*/  PRMT R62, R69, 0x7632, R62 ;  /* 0x00007632453e7816 */ /* 0x000fe4000000003e */
[----:B------:R-:W3:Y:S01]  /*0d10*/  LDS R51, [R65.X4+0x5400] ;  /* 0x0054000041337984 */ /* 0x000ee20000004800 */
[----:B------:R-:W-:Y:S01]  /*0d20*/  FMUL.FTZ R49, R49, c[0x0][0x1b8] ;  /* 0x00006e0031317a20 */ /* 0x000fe20000410000 */
[----:B------:R-:W-:-:S02]  /*0d30*/  F2FP.BF16.PACK_AB R57, R50, R57 ;  /* 0x000000393239723e */ /* 0x000fc400000010ff */
[----:B------:R-:W4:Y:S01]  /*0d40*/  LDS R45, [R65.X4+0x7000] ;  /* 0x00700000412d7984 */ /* 0x000f220000004800 */
[----:B------:R-:W-:Y:S01]  /*0d50*/  FMUL.FTZ R50, R53, c[0x0][0x1b8] ;  /* 0x00006e0035327a20 */ /* 0x000fe20000410000 */
[----:B------:R-:W-:Y:S02]  /*0d60*/  PRMT R53, R54, 0x7610, R53 ;  /* 0x0000761036357816 */ /* 0x000fe40000000035 */
[----:B------:R-:W-:Y:S01]  /*0d70*/  LDS R37, [R65.X4+0x7400] ;  /* 0x0074000041257984 */ /* 0x000fe20000004800 */
[----:B------:R-:W-:Y:S01]  /*0d80*/  PRMT R56, R61, 0x7632, R56 ;  /* 0x000076323d387816 */ /* 0x000fe20000000038 */
[----:B------:R-:W-:Y:S01]  /*0d90*/  FMUL.FTZ R55, R55, c[0x0][0x1b8] ;  /* 0x00006e0037377a20 */ /* 0x000fe20000410000 */
[----:B------:R-:W-:Y:S01]  /*0da0*/  F2FP.BF16.PACK_AB R49, R50, R49 ;  /* 0x000000313231723e */ /* 0x000fe200000010ff */
[----:B------:R-:W5:Y:S01]  /*0db0*/  LDS R48, [R65.X4+0x6000] ;  /* 0x0060000041307984 */ /* 0x000f620000004800 */
[----:B------:R-:W-:Y:S01]  /*0dc0*/  FMUL.FTZ R54, R47, c[0x0][0x1b8] ;  /* 0x00006e002f367a20 */ /* 0x000fe20000410000 */
[----:B------:R-:W-:-:S02]  /*0dd0*/  PRMT R50, R57, 0x7632, R50 ;  /* 0x0000763239327816 */ /* 0x000fc40000000032 */
[----:B------:R-:W5:Y:S01]  /*0de0*/  LDS R42, [R65.X4+0x7800] ;  /* 0x00780000412a7984 */ /* 0x000f620000004800 */
[----:B------:R-:W-:Y:S01]  /*0df0*/  FMUL.FTZ R44, R44, c[0x0][0x1b8] ;  /* 0x00006e002c2c7a20 */ /* 0x000fe20000410000 */
[----:B------:R-:W-:Y:S02]  /*0e00*/  F2FP.BF16.PACK_AB R54, R54, R55 ;  /* 0x000000373636723e */ /* 0x000fe400000010ff */
[----:B------:R-:W5:Y:S01]  /*0e10*/  LDS R41, [R65.X4+0x7c00] ;  /* 0x007c000041297984 */ /* 0x000f620000004800 */
[----:B0-----:R-:W-:Y:S01]  /*0e20*/  FMUL.FTZ R47, R46, c[0x0][0x1b8] ;  /* 0x00006e002e2f7a20 */ /* 0x001fe20000410000 */
[----:B------:R-:W-:Y:S02]  /*0e30*/  PRMT R55, R49, 0x7610, R55 ;  /* 0x0000761031377816 */ /* 0x000fe40000000037 */
[----:B------:R-:W0:Y:S01]  /*0e40*/  LDS R34, [R65.X4+0x8000] ;  /* 0x0080000041227984 */ /* 0x000e220000004800 */
[----:B------:R-:W-:Y:S02]  /*0e50*/  PRMT R46, R54, 0x7632, R46 ;  /* 0x00007632362e7816 */ /* 0x000fe4000000002e */
[----:B------:R-:W-:Y:S01]  /*0e60*/  F2FP.BF16.PACK_AB R44, R47, R44 ;  /* 0x0000002c2f2c723e */ /* 0x000fe200000010ff */
[----:B------:R-:W-:Y:S01]  /*0e70*/  LDS R36, [R65.X4+0x8400] ;  /* 0x0084000041247984 */ /* 0x000fe20000004800 */
[----:B-1----:R-:W-:-:S02]  /*0e80*/  FMUL.FTZ R39, R39, c[0x0][0x1b8] ;  /* 0x00006e0027277a20 */ /* 0x002fc40000410000 */
[----:B------:R-:W-:Y:S01]  /*0e90*/  PRMT R47, R44, 0x7632, R47 ;  /* 0x000076322c2f7816 */ /* 0x000fe2000000002f */
[----:B------:R-:W1:Y:S04]  /*0ea0*/  LDS R38, [R65.X4+0x8800] ;  /* 0x0088000041267984 */ /* 0x000e680000004800 */
[----:B------:R-:W-:Y:S01]  /*0eb0*/  LDS R30, [R65.X4+0x8c00] ;  /* 0x008c0000411e7984 */ /* 0x000fe20000004800 */
[----:B--2---:R-:W-:-:S03]  /*0ec0*/  FMUL.FTZ R52, R52, c[0x0][0x1b8] ;  /* 0x00006e0034347a20 */ /* 0x004fc60000410000 */
[----:B------:R-:W2:Y:S01]  /*0ed0*/  LDS R35, [R65.X4+0x9800] ;  /* 0x0098000041237984 */ /* 0x000ea20000004800 */
[----:B---3--:R-:W-:-:S03]  /*0ee0*/  FMUL.FTZ R51, R51, c[0x0][0x1b8] ;  /* 0x00006e0033337a20 */ /* 0x008fc60000410000 */
[----:B------:R-:W3:Y:S01]  /*0ef0*/  LDS R26, [R65.X4+0x9c00] ;  /* 0x009c0000411a7984 */ /* 0x000ee20000004800 */
[----:B----4-:R-:W-:Y:S01]  /*0f00*/  FMUL.FTZ R45, R45, c[0x0][0x1b8] ;  /* 0x00006e002d2d7a20 */ /* 0x010fe20000410000 */
[----:B------:R-:W-:Y:S02]  /*0f10*/  F2FP.BF16.PACK_AB R51, R51, R52 ;  /* 0x000000343333723e */ /* 0x000fe400000010ff */
[----:B------:R-:W4:Y:S02]  /*0f20*/  LDS R29, [R65.X4+0x9000] ;  /* 0x00900000411d7984 */ /* 0x000f240000004800 */
[----:B------:R-:W-:Y:S02]  /*0f30*/  PRMT R52, R51, 0x7632, R52 ;  /* 0x0000763233347816 */ /* 0x000fe40000000034 */
[----:B------:R-:W-:Y:S01]  /*0f40*/  LDS R33, [R65.X4+0x9400] ;  /* 0x0094000041217984 */ /* 0x000fe20000004800 */
[----:B-----5:R-:W-:-:S03]  /*0f50*/  FMUL.FTZ R48, R48, c[0x0][0x1b8] ;  /* 0x00006e0030307a20 */ /* 0x020fc60000410000 */
[----:B------:R-:W5:Y:S01]  /*0f60*/  LDS R23, [R65.X4+0xa800] ;  /* 0x00a8000041177984 */ /* 0x000f620000004800 */
[----:B------:R-:W-:-:S03]  /*0f70*/  FMUL.FTZ R42, R42, c[0x0][0x1b8] ;  /* 0x00006e002a2a7a20 */ /* 0x000fc60000410000 */
[----:B------:R-:W5:Y:S01]  /*0f80*/  LDS R25, [R65.X4+0xac00] ;  /* 0x00ac000041197984 */ /* 0x000f620000004800 */
[----:B------:R-:W-:-:S03]  /*0f90*/  FMUL.FTZ R41, R41, c[0x0][0x1b8] ;  /* 0x00006e0029297a20 */ /* 0x000fc60000410000 */
[----:B------:R-:W5:Y:S01]  /*0fa0*/  LDS R32, [R65.X4+0xa000] ;  /* 0x00a0000041207984 */ /* 0x000f620000004800 */
[----:B0-----:R-:W-:Y:S01]  /*0fb0*/  FMUL.FTZ R34, R34, c[0x0][0x1b8] ;  /* 0x00006e0022227a20 */ /* 0x001fe20000410000 */
[----:B------:R-:W-:Y:S02]  /*0fc0*/  F2FP.BF16.PACK_AB R41, R41, R42 ;  /* 0x0000002a2929723e */ /* 0x000fe400000010ff */
[----:B------:R-:W0:Y:S02]  /*0fd0*/  LDS R31, [R65.X4+0xa400] ;  /* 0x00a40000411f7984 */ /* 0x000e240000004800 */
[----:B------:R-:W-:Y:S02]  /*0fe0*/  PRMT R42, R41, 0x7632, R42 ;  /* 0x00007632292a7816 */ /* 0x000fe4000000002a */
[----:B------:R-:W-:Y:S01]  /*0ff0*/  LDS R19, [R65.X4+0xb400] ;  /* 0x00b4000041137984 */ /* 0x000fe20000004800 */
[----:B-1----:R-:W-:-:S03]  /*1000*/  FMUL.FTZ R38, R38, c[0x0][0x1b8] ;  /* 0x00006e0026267a20 */ /* 0x002fc60000410000 */
        /* <DEDUP_REMOVED lines=8> */
[----:B------:R-:W-:Y:S04]  /*1090*/  LDS R16, [R65.X4+0xc400] ;  /* 0x00c4000041107984 */ /* 0x000fe80000004800 */
[----:B------:R-:W4:Y:S01]  /*10a0*/  LDS R21, [R65.X4+0xc800] ;  /* 0x00c8000041157984 */ /* 0x000f220000004800 */
[----:B-----5:R-:W-:-:S03]  /*10b0*/  FMUL.FTZ R23, R23, c[0x0][0x1b8] ;  /* 0x00006e0017177a20 */ /* 0x020fc60000410000 */
[----:B------:R-:W5:Y:S01]  /*10c0*/  LDS R20, [R65.X4+0xcc00] ;  /* 0x00cc000041147984 */ /* 0x000f620000004800 */
[----:B------:R-:W-:Y:S01]  /*10d0*/  FMUL.FTZ R26, R25, c[0x0][0x1b8] ;  /* 0x00006e00191a7a20 */ /* 0x000fe20000410000 */
[----:B------:R-:W-:Y:S02]  /*10e0*/  PRMT R25, R35, 0x7632, R25 ;  /* 0x0000763223197816 */ /* 0x000fe40000000019 */
[----:B------:R-:W5:Y:S01]  /*10f0*/  LDS R14, [R65.X4+0xd000] ;  /* 0x00d00000410e7984 */ /* 0x000f620000004800 */
[----:B------:R-:W-:Y:S01]  /*1100*/  FMUL.FTZ R32, R32, c[0x0][0x1b8] ;  /* 0x00006e0020207a20 */ /* 0x000fe20000410000 */
[----:B------:R-:W-:Y:S02]  /*1110*/  F2FP.BF16.PACK_AB R23, R26, R23 ;  /* 0x000000171a17723e */ /* 0x000fe400000010ff */
[----:B------:R-:W5:Y:S01]  /*1120*/  LDS R15, [R65.X4+0xd400] ;  /* 0x00d40000410f7984 */ /* 0x000f620000004800 */
[----:B0-----:R-:W-:Y:S01]  /*1130*/  FMUL.FTZ R31, R31, c[0x0][0x1b8] ;  /* 0x00006e001f1f7a20 */ /* 0x001fe20000410000 */
[----:B------:R-:W-:-:S02]  /*1140*/  PRMT R26, R23, 0x7632, R26 ;  /* 0x00007632171a7816 */ /* 0x000fc4000000001a */
[----:B------:R-:W0:Y:S02]  /*1150*/  LDS R17, [R65.X4+0xd800] ;  /* 0x00d8000041117984 */ /* 0x000e240000004800 */
[----:B------:R-:W-:Y:S02]  /*1160*/  F2FP.BF16.PACK_AB R31, R31, R32 ;  /* 0x000000201f1f723e */ /* 0x000fe400000010ff */
[----:B------:R-:W0:Y:S01]  /*1170*/  LDS R10, [R65.X4+0xdc00] ;  /* 0x00dc0000410a7984 */ /* 0x000e220000004800 */
[----:B-1----:R-:W-:Y:S01]  /*1180*/  FMUL.FTZ R27, R27, c[0x0][0x1b8] ;  /* 0x00006e001b1b7a20 */ /* 0x002fe20000410000 */
[----:B------:R-:W-:Y:S02]  /*1190*/  PRMT R32, R31, 0x7632, R32 ;  /* 0x000076321f207816 */ /* 0x000fe40000000020 */
[----:B------:R-:W1:Y:S04]  /*11a0*/  LDS R12, [R65.X4+0xe000] ;  /* 0x00e00000410c7984 */ /* 0x000e680000004800 */
[----:B------:R-:W1:Y:S01]  /*11b0*/  LDS R13, [R65.X4+0xe400] ;  /* 0x00e40000410d7984 */ /* 0x000e620000004800 */
[----:B--2---:R-:W-:-:S03]  /*11c0*/  FMUL.FTZ R18, R18, c[0x0][0x1b8] ;  /* 0x00006e0012127a20 */ /* 0x004fc60000410000 */
[----:B------:R-:W2:Y:S01]  /*11d0*/  LDS R11, [R65.X4+0xe800] ;  /* 0x00e80000410b7984 */ /* 0x000ea20000004800 */
[----:B---3--:R-:W-:-:S03]  /*11e0*/  FMUL.FTZ R24, R24, c[0x0][0x1b8] ;  /* 0x00006e0018187a20 */ /* 0x008fc60000410000 */
[----:B------:R3:W2:Y:S04]  /*11f0*/  LDS R60, [R65.X4+0xec00] ;  /* 0x00ec0000413c7984 */ /* 0x0006a80000004800 */
[----:B------:R-:W-:Y:S01]  /*1200*/  STS.U16 [R28+0xf000], R71 ;  /* 0x00f000471c007388 */ /* 0x000fe20000000400 */
[----:B----4-:R-:W-:Y:S01]  /*1210*/  FMUL.FTZ R21, R21, c[0x0][0x1b8] ;  /* 0x00006e0015157a20 */ /* 0x010fe20000410000 */
[----:B---3--:R-:W-:Y:S02]  /*1220*/  PRMT R65, R63, 0x7632, R65 ;  /* 0x000076323f417816 */ /* 0x008fe40000000041 */
[----:B------:R-:W-:Y:S01]  /*1230*/  STS.U16 [R28+0xf020], R72 ;  /* 0x00f020481c007388 */ /* 0x000fe20000000400 */
[----:B-----5:R-:W-:Y:S02]  /*1240*/  FMUL.FTZ R20, R20, c[0x0][0x1b8] ;  /* 0x00006e0014147a20 */ /* 0x020fe40000410000 */
[----:B------:R-:W-:Y:S01]  /*1250*/  FMUL.FTZ R14, R14, c[0x0][0x1b8] ;  /* 0x00006e000e0e7a20 */ /* 0x000fe20000410000 */
[----:B------:R-:W-:Y:S02]  /*1260*/  STS.U16 [R9], R67 ;  /* 0x0000004309007388 */ /* 0x000fe40000000400 */
[----:B------:R-:W-:Y:S01]  /*1270*/  F2FP.BF16.PACK_AB R20, R20, R21 ;  /* 0x000000151414723e */ /* 0x000fe200000010ff */
[----:B------:R-:W-:Y:S01]  /*1280*/  FMUL.FTZ R15, R15, c[0x0][0x1b8] ;  /* 0x00006e000f0f7a20 */ /* 0x000fe20000410000 */
[----:B------:R-:W-:Y:S01]  /*1290*/  STS.U16 [R9+0x20], R68 ;  /* 0x0000204409007388 */ /* 0x000fe20000000400 */
[----:B0-----:R-:W-:-:S03]  /*12a0*/  FMUL.FTZ R17, R17, c[0x0][0x1b8] ;  /* 0x00006e0011117a20 */ /* 0x001fc60000410000 */
[----:B------:R-:W-:Y:S01]  /*12b0*/  STS.U16 [R28+0x11800], R69 ;  /* 0x011800451c007388 */ /* 0x000fe20000000400 */
[----:B------:R-:W-:Y:S01]  /*12c0*/  F2FP.BF16.PACK_AB R14, R15, R14 ;  /* 0x0000000e0f0e723e */ /* 0x000fe200000010ff */
[----:B------:R-:W-:Y:S02]  /*12d0*/  FMUL.FTZ R10, R10, c[0x0][0x1b8] ;  /* 0x00006e000a0a7a20 */ /* 0x000fe40000410000 */
[----:B------:R-:W-:Y:S01]  /*12e0*/  STS.U16 [R28+0x11820], R62 ;  /* 0x0118203e1c007388 */ /* 0x000fe20000000400 */
[----:B------:R-:W-:Y:S01]  /*12f0*/  PRMT R15, R14, 0x7632, R15 ;  /* 0x000076320e0f7816 */ /* 0x000fe2000000000f */
[----:B-1----:R-:W-:Y:S02]  /*1300*/  FMUL.FTZ R12, R12, c[0x0][0x1b8] ;  /* 0x00006e000c0c7a20 */ /* 0x002fe40000410000 */
[----:B------:R-:W-:Y:S01]  /*1310*/  STS.U16 [R9+0x2800], R63 ;  /* 0x0028003f09007388 */ /* 0x000fe20000000400 */
[----:B------:R-:W-:Y:S01]  /*1320*/  F2FP.BF16.PACK_AB R10, R10, R17 ;  /* 0x000000110a0a723e */ /* 0x000fe200000010ff */
[----:B------:R-:W-:-:S02]  /*1330*/  FMUL.FTZ R13, R13, c[0x0][0x1b8] ;  /* 0x00006e000d0d7a20 */ /* 0x000fc40000410000 */
[----:B------:R-:W-:Y:S01]  /*1340*/  STS.U16 [R9+0x2820], R65 ;  /* 0x0028204109007388 */ /* 0x000fe20000000400 */
[----:B--2---:R-:W-:-:S03]  /*1350*/  FMUL.FTZ R11, R11, c[0x0][0x1b8] ;  /* 0x00006e000b0b7a20 */ /* 0x004fc60000410000 */
[----:B------:R0:W-:Y:S01]  /*1360*/  STS.U16 [R28+0x14020], R56 ;  /* 0x014020381c007388 */ /* 0x0001e20000000400 */
[----:B------:R-:W-:Y:S01]  /*1370*/  F2FP.BF16.PACK_AB R12, R13, R12 ;  /* 0x0000000c0d0c723e */ /* 0x000fe200000010ff */
[----:B------:R-:W-:Y:S02]  /*1380*/  FMUL.FTZ R60, R60, c[0x0][0x1b8] ;  /* 0x00006e003c3c7a20 */ /* 0x000fe40000410000 */
[----:B------:R-:W-:Y:S01]  /*1390*/  STS.U16 [R28+0x14000], R61 ;  /* 0x0140003d1c007388 */ /* 0x000fe20000000400 */
[----:B------:R-:W-:Y:S02]  /*13a0*/  PRMT R13, R10, 0x7632, R13 ;  /* 0x000076320a0d7816 */ /* 0x000fe4000000000d */
[----:B------:R-:W-:Y:S01]  /*13b0*/  PRMT R17, R12, 0x7632, R17 ;  /* 0x000076320c117816 */ /* 0x000fe20000000011 */
[----:B------:R-:W-:Y:S01]  /*13c0*/  STS.U16 [R9+0x5000], R58 ;  /* 0x0050003a09007388 */ /* 0x000fe20000000400 */
[----:B------:R-:W-:Y:S02]  /*13d0*/  F2FP.BF16.PACK_AB R11, R60, R11 ;  /* 0x0000000b3c0b723e */ /* 0x000fe400000010ff */
[----:B0-----:R-:W-:Y:S01]  /*13e0*/  PRMT R56, R49, 0x7632, R56 ;  /* 0x0000763231387816 */ /* 0x001fe20000000038 */
[----:B------:R-:W-:Y:S01]  /*13f0*/  FMUL.FTZ R49, R40, c[0x0][0x1b8] ;  /* 0x00006e0028317a20 */ /* 0x000fe20000410000 */
[----:B------:R-:W-:Y:S01]  /*1400*/  STS.U16 [R9+0x5020], R66 ;  /* 0x0050204209007388 */ /* 0x000fe20000000400 */
[----:B------:R-:W-:Y:S01]  /*1410*/  FMUL.FTZ R40, R43, c[0x0][0x1b8] ;  /* 0x00006e002b287a20 */ /* 0x000fe20000410000 */
[----:B------:R-:W-:Y:S01]  /*1420*/  PRMT R43, R44, 0x7610, R43 ;  /* 0x000076102c2b7816 */ /* 0x000fe2000000002b */
[----:B------:R-:W-:Y:S01]  /*1430*/  FMUL.FTZ R44, R37, c[0x0][0x1b8] ;  /* 0x00006e00252c7a20 */ /* 0x000fe20000410000 */
[----:B------:R-:W-:Y:S01]  /*1440*/  STS.U16 [R28+0xf200], R53 ;  /* 0x00f200351c007388 */ /* 0x000fe20000000400 */
[----:B------:R-:W-:Y:S01]  /*1450*/  FMUL.FTZ R37, R36, c[0x0][0x1b8] ;  /* 0x00006e0024257a20 */ /* 0x000fe20000410000 */
[----:B------:R-:W-:-:S02]  /*1460*/  F2FP.BF16.PACK_AB R39, R40, R39 ;  /* 0x000000272827723e */ /* 0x000fc400000010ff */
[----:B------:R-:W-:Y:S01]  /*1470*/  STS.U16 [R28+0xf220], R59 ;  /* 0x00f2203b1c007388 */ /* 0x000fe20000000400 */
[----:B------:R-:W-:Y:S02]  /*1480*/  F2FP.BF16.PACK_AB R44, R44, R45 ;  /* 0x0000002d2c2c723e */ /* 0x000fe400000010ff */
[----:B------:R-:W-:Y:S01]  /*1490*/  PRMT R45, R39, 0x7610, R45 ;  /* 0x00007610272d7816 */ /* 0x000fe2000000002d */
[----:B------:R-:W-:Y:S01]  /*14a0*/  STS.U16 [R9+0x200], R57 ;  /* 0x0002003909007388 */ /* 0x000fe20000000400 */
[----:B------:R-:W-:Y:S02]  /*14b0*/  F2FP.BF16.PACK_AB R48, R49, R48 ;  /* 0x000000303130723e */ /* 0x000fe400000010ff */
[----:B------:R-:W-:Y:S01]  /*14c0*/  F2FP.BF16.PACK_AB R34, R37, R34 ;  /* 0x000000222522723e */ /* 0x000fe200000010ff */
[----:B------:R-:W-:Y:S01]  /*14d0*/  STS.U16 [R9+0x220], R50 ;  /* 0x0002203209007388 */ /* 0x000fe20000000400 */
[----:B------:R-:W-:Y:S02]  /*14e0*/  PRMT R40, R48, 0x7632, R40 ;  /* 0x0000763230287816 */ /* 0x000fe40000000028 */
[----:B------:R-:W-:Y:S01]  /*14f0*/  PRMT R36, R44, 0x7632, R36 ;  /* 0x000076322c247816 */ /* 0x000fe20000000024 */
[----:B------:R-:W-:Y:S04]  /*1500*/  STS.U16 [R28+0x11a00], R55 ;  /* 0x011a00371c007388 */ /* 0x000fe80000000400 */
[----:B------:R-:W-:Y:S04]  /*1510*/  STS.U16 [R28+0x11a20], R56 ;  /* 0x011a20381c007388 */ /* 0x000fe80000000400 */
[----:B------:R0:W-:Y:S04]  /*1520*/  STS.U16 [R9+0x2a20], R46 ;  /* 0x002a202e09007388 */ /* 0x0001e80000000400 */
[----:B------:R-:W-:Y:S04]  /*1530*/  STS.U16 [R9+0x2a00], R54 ;  /* 0x002a003609007388 */ /* 0x000fe80000000400 */
[----:B------:R-:W-:Y:S01]  /*1540*/  STS.U16 [R28+0x14200], R51 ;  /* 0x014200331c007388 */ /* 0x000fe20000000400 */
[----:B0-----:R-:W-:Y:S01]  /*1550*/  PRMT R46, R39, 0x7632, R46 ;  /* 0x00007632272e7816 */ /* 0x001fe2000000002e */
[----:B------:R-:W-:-:S02]  /*1560*/  FMUL.FTZ R39, R30, c[0x0][0x1b8] ;  /* 0x00006e001e277a20 */ /* 0x000fc40000410000 */
[----:B------:R-:W-:Y:S01]  /*1570*/  STS.U16 [R28+0x14220], R52 ;  /* 0x014220341c007388 */ /* 0x000fe20000000400 */
[----:B------:R-:W-:Y:S01]  /*1580*/  FMUL.FTZ R30, R33, c[0x0][0x1b8] ;  /* 0x00006e00211e7a20 */ /* 0x000fe20000410000 */
[----:B------:R-:W-:Y:S02]  /*1590*/  PRMT R33, R34, 0x7632, R33 ;  /* 0x0000763222217816 */ /* 0x000fe40000000021 */
[----:B------:R-:W-:Y:S01]  /*15a0*/  F2FP.BF16.PACK_AB R38, R39, R38 ;  /* 0x000000262726723e */ /* 0x000fe200000010ff */
[----:B------:R-:W-:Y:S01]  /*15b0*/  STS.U16 [R9+0x5200], R43 ;  /* 0x0052002b09007388 */ /* 0x000fe20000000400 */
[----:B------:R-:W-:Y:S02]  /*15c0*/  F2FP.BF16.PACK_AB R29, R30, R29 ;  /* 0x0000001d1e1d723e */ /* 0x000fe400000010ff */
[----:B------:R-:W-:Y:S01]  /*15d0*/  PRMT R30, R38, 0x7632, R30 ;  /* 0x00007632261e7816 */ /* 0x000fe2000000001e */
[----:B------:R-:W-:Y:S04]  /*15e0*/  STS.U16 [R9+0x5220], R47 ;  /* 0x0052202f09007388 */ /* 0x000fe80000000400 */
[----:B------:R-:W-:Y:S04]  /*15f0*/  STS.U16 [R28+0xf400], R48 ;  /* 0x00f400301c007388 */ /* 0x000fe80000000400 */
[----:B------:R-:W-:Y:S04]  /*1600*/  STS.U16 [R28+0xf420], R40 ;  /* 0x00f420281c007388 */ /* 0x000fe80000000400 */
[----:B------:R-:W-:Y:S04]  /*1610*/  STS.U16 [R9+0x400], R45 ;  /* 0x0004002d09007388 */ /* 0x000fe80000000400 */
[----:B------:R-:W-:Y:S04]  /*1620*/  STS.U16 [R9+0x420], R46 ;  /* 0x0004202e09007388 */ /* 0x000fe80000000400 */
[----:B------:R-:W-:Y:S04]  /*1630*/  STS.U16 [R28+0x11c00], R44 ;  /* 0x011c002c1c007388 */ /* 0x000fe80000000400 */
[----:B------:R0:W-:Y:S04]  /*1640*/  STS.U16 [R28+0x11c20], R36 ;  /* 0x011c20241c007388 */ /* 0x0001e80000000400 */
[----:B------:R-:W-:Y:S04]  /*1650*/  STS.U16 [R9+0x2c00], R41 ;  /* 0x002c002909007388 */ /* 0x000fe80000000400 */
[----:B------:R-:W-:Y:S01]  /*1660*/  STS.U16 [R9+0x2c20], R42 ;  /* 0x002c202a09007388 */ /* 0x000fe20000000400 */
[----:B0-----:R-:W-:-:S03]  /*1670*/  PRMT R36, R29, 0x7632, R36 ;  /* 0x000076321d247816 */ /* 0x001fc60000000024 */
[----:B------:R-:W-:Y:S04]  /*1680*/  STS.U16 [R28+0x14400], R34 ;  /* 0x014400221c007388 */ /* 0x000fe80000000400 */
[----:B------:R-:W-:Y:S04]  /*1690*/  STS.U16 [R28+0x14420], R33 ;  /* 0x014420211c007388 */ /* 0x000fe80000000400 */
[----:B------:R0:W-:Y:S04]  /*16a0*/  STS.U16 [R9+0x5420], R30 ;  /* 0x0054201e09007388 */ /* 0x0001e80000000400 */
[----:B------:R-:W-:Y:S04]  /*16b0*/  STS.U16 [R9+0x5400], R38 ;  /* 0x0054002609007388 */ /* 0x000fe80000000400 */
[----:B------:R-:W-:Y:S01]  /*16c0*/  STS.U16 [R28+0xf600], R29 ;  /* 0x00f6001d1c007388 */ /* 0x000fe20000000400 */
[----:B0-----:R-:W-:-:S02]  /*16d0*/  FMUL.FTZ R30, R19, c[0x0][0x1b8] ;  /* 0x00006e00131e7a20 */ /* 0x001fc40000410000 */
[----:B------:R-:W-:Y:S01]  /*16e0*/  FMUL.FTZ R19, R22, c[0x0][0x1b8] ;  /* 0x00006e0016137a20 */ /* 0x000fe20000410000 */
[----:B------:R-:W-:Y:S01]  /*16f0*/  PRMT R22, R23, 0x7610, R22 ;  /* 0x0000761017167816 */ /* 0x000fe20000000016 */
[----:B------:R-:W-:Y:S01]  /*1700*/  FMUL.FTZ R23, R16, c[0x0][0x1b8] ;  /* 0x00006e0010177a20 */ /* 0x000fe20000410000 */
[----:B------:R-:W-:Y:S01]  /*1710*/  F2FP.BF16.PACK_AB R27, R30, R27 ;  /* 0x0000001b1e1b723e */ /* 0x000fe200000010ff */
[----:B------:R-:W-:Y:S01]  /*1720*/  STS.U16 [R28+0xf620], R36 ;  /* 0x00f620241c007388 */ /* 0x000fe20000000400 */
[----:B------:R-:W-:Y:S02]  /*1730*/  F2FP.BF16.PACK_AB R18, R19, R18 ;  /* 0x000000121312723e */ /* 0x000fe400000010ff */
[----:B------:R-:W-:Y:S01]  /*1740*/  F2FP.BF16.PACK_AB R23, R23, R24 ;  /* 0x000000181717723e */ /* 0x000fe200000010ff */
[----:B------:R-:W-:Y:S01]  /*1750*/  STS.U16 [R9+0x600], R35 ;  /* 0x0006002309007388 */ /* 0x000fe20000000400 */
[----:B------:R-:W-:Y:S02]  /*1760*/  PRMT R16, R27, 0x7632, R16 ;  /* 0x000076321b107816 */ /* 0x000fe40000000010 */
[----:B------:R-:W-:Y:S01]  /*1770*/  PRMT R19, R18, 0x7632, R19 ;  /* 0x0000763212137816 */ /* 0x000fe20000000013 */
[----:B------:R0:W-:Y:S01]  /*1780*/  STS.U16 [R9+0x620], R25 ;  /* 0x0006201909007388 */ /* 0x0001e20000000400 */
[----:B------:R-:W-:-:S03]  /*1790*/  PRMT R21, R23, 0x7632, R21 ;  /* 0x0000763217157816 */ /* 0x000fc60000000015 */
[----:B------:R1:W-:Y:S04]  /*17a0*/  STS.U16 [R28+0x11e00], R31 ;  /* 0x011e001f1c007388 */ /* 0x0003e80000000400 */
[----:B------:R2:W-:Y:S01]  /*17b0*/  STS.U16 [R28+0x11e20], R32 ;  /* 0x011e20201c007388 */ /* 0x0005e20000000400 */
[----:B0-----:R-:W-:-:S03]  /*17c0*/  CS2R R24, SRZ ;  /* 0x0000000000187805 */ /* 0x001fc6000001ff00 */
[----:B------:R0:W-:Y:S01]  /*17d0*/  STS.U16 [R9+0x2e00], R22 ;  /* 0x002e001609007388 */ /* 0x0001e20000000400 */
[----:B-1----:R-:W-:-:S03]  /*17e0*/  CS2R R30, SRZ ;  /* 0x00000000001e7805 */ /* 0x002fc6000001ff00 */
[----:B------:R-:W-:Y:S01]  /*17f0*/  STS.U16 [R9+0x2e20], R26 ;  /* 0x002e201a09007388 */ /* 0x000fe20000000400 */
[----:B--2---:R-:W-:-:S03]  /*1800*/  LEA R32, R8, 0xf000, 0x1 ;  /* 0x0000f00008207811 */ /* 0x004fc600078e08ff */
[----:B------:R1:W-:Y:S01]  /*1810*/  STS.U16 [R28+0x14600], R27 ;  /* 0x0146001b1c007388 */ /* 0x0003e20000000400 */
[----:B0-----:R-:W-:-:S03]  /*1820*/  PRMT R22, R20, 0x7632, R22 ;  /* 0x0000763214167816 */ /* 0x001fc60000000016 */
[----:B------:R-:W-:Y:S04]  /*1830*/  STS.U16 [R28+0x14620], R16 ;  /* 0x014620101c007388 */ /* 0x000fe80000000400 */
[----:B------:R-:W-:Y:S01]  /*1840*/  STS.U16 [R9+0x5600], R18 ;  /* 0x0056001209007388 */ /* 0x000fe20000000400 */
[----:B-1----:R-:W-:-:S03]  /*1850*/  CS2R R26, SRZ ;  /* 0x00000000001a7805 */ /* 0x002fc6000001ff00 */
[----:B------:R0:W-:Y:S04]  /*1860*/  STS.U16 [R9+0x5620], R19 ;  /* 0x0056201309007388 */ /* 0x0001e80000000400 */
[----:B------:R-:W-:Y:S04]  /*1870*/  STS.U16 [R28+0xf800], R23 ;  /* 0x00f800171c007388 */ /* 0x000fe80000000400 */
[----:B------:R-:W-:Y:S01]  /*1880*/  STS.U16 [R28+0xf820], R21 ;  /* 0x00f820151c007388 */ /* 0x000fe20000000400 */
[----:B0-----:R-:W-:-:S03]  /*1890*/  PRMT R19, R11, 0x7632, R19 ;  /* 0x000076320b137816 */ /* 0x001fc60000000013 */
[----:B------:R0:W-:Y:S04]  /*18a0*/  STS.U16 [R9+0x800], R20 ;  /* 0x0008001409007388 */ /* 0x0001e80000000400 */
[----:B------:R1:W-:Y:S04]  /*18b0*/  STS.U16 [R9+0x820], R22 ;  /* 0x0008201609007388 */ /* 0x0003e80000000400 */
[----:B------:R-:W-:Y:S01]  /*18c0*/  STS.U16 [R28+0x12000], R14 ;  /* 0x0120000e1c007388 */ /* 0x000fe20000000400 */
[----:B0-----:R-:W-:-:S03]  /*18d0*/  CS2R R20, SRZ ;  /* 0x0000000000147805 */ /* 0x001fc6000001ff00 */
[----:B------:R0:W-:Y:S01]  /*18e0*/  STS.U16 [R28+0x12020], R15 ;  /* 0x0120200f1c007388 */ /* 0x0001e20000000400 */
[----:B-1----:R-:W-:-:S03]  /*18f0*/  CS2R R22, SRZ ;  /* 0x0000000000167805 */ /* 0x002fc6000001ff00 */
[----:B------:R-:W-:Y:S04]  /*1900*/  STS.U16 [R9+0x3000], R10 ;  /* 0x0030000a09007388 */ /* 0x000fe80000000400 */
[----:B------:R-:W-:Y:S01]  /*1910*/  STS.U16 [R9+0x3020], R13 ;  /* 0x0030200d09007388 */ /* 0x000fe20000000400 */
[----:B0-----:R-:W-:-:S03]  /*1920*/  CS2R R14, SRZ ;  /* 0x00000000000e7805 */ /* 0x001fc6000001ff00 */
[----:B------:R0:W-:Y:S04]  /*1930*/  STS.U16 [R28+0x14800], R12 ;  /* 0x0148000c1c007388 */ /* 0x0001e80000000400 */
[----:B------:R1:W-:Y:S04]  /*1940*/  STS.U16 [R28+0x14820], R17 ;  /* 0x014820111c007388 */ /* 0x0003e80000000400 */
[----:B------:R2:W-:Y:S01]  /*1950*/  STS.U16 [R9+0x5800], R11 ;  /* 0x0058000b09007388 */ /* 0x0005e20000000400 */
[----:B0-----:R-:W-:-:S03]  /*1960*/  CS2R R12, SRZ ;  /* 0x00000000000c7805 */ /* 0x001fc6000001ff00 */
[----:B------:R0:W-:Y:S01]  /*1970*/  STS.U16 [R9+0x5820], R19 ;  /* 0x0058201309007388 */ /* 0x0001e20000000400 */
[----:B-1----:R-:W-:Y:S01]  /*1980*/  CS2R R16, SRZ ;  /* 0x0000000000107805 */ /* 0x002fe2000001ff00 */
[----:B------:R-:W-:Y:S02]  /*1990*/  CS2R R28, SRZ ;  /* 0x00000000001c7805 */ /* 0x000fe4000001ff00 */
[----:B------:R-:W-:Y:S01]  /*19a0*/  BAR.SYNC.DEFER_BLOCKING 0x0 ;  /* 0x0000000000007b1d */ /* 0x000fe20000010000 */
[----:B--2---:R-:W-:Y:S01]  /*19b0*/  CS2R R10, SRZ ;  /* 0x00000000000a7805 */ /* 0x004fe2000001ff00 */
[----:B0-----:R-:W-:Y:S01]  /*19c0*/  CS2R R18, SRZ ;  /* 0x0000000000127805 */ /* 0x001fe2000001ff00 */
[----:B------:R-:W-:-:S03]  /*19d0*/  CS2R R8, SRZ ;  /* 0x0000000000087805 */ /* 0x000fc6000001ff00 */
[----:B------:R0:W1:Y:S04]  /*19e0*/  @!P5 LDS.128 R24, [R32] ;  /* 0x000000002018d984 */ /* 0x0000680000000c00 */
[----:B------:R0:W2:Y:S04]  /*19f0*/  @!P5 LDS.128 R20, [R32+0x2800] ;  /* 0x002800002014d984 */ /* 0x0000a80000000c00 */
[----:B------:R0:W3:Y:S01]  /*1a00*/  @!P5 LDS.128 R16, [R32+0x5000] ;  /* 0x005000002010d984 */ /* 0x0000e20000000c00 */
[----:B------:R-:W-:Y:S05]  /*1a10*/  @P4 BRA `(.L_x_1317) ;  /* 0x0000017000004947 */ /* 0x000fea0003800000 */
[----:B------:R-:W-:Y:S01]  /*1a20*/  SHF.R.S32.HI R5, RZ, 0x1f, R4 ;  /* 0x0000001fff057819 */ /* 0x000fe20000011404 */
[----:B------:R-:W-:Y:S01]  /*1a30*/  IMAD R33, R3, c[0x0][0x1a8], RZ ;  /* 0x00006a0003217a24 */ /* 0x000fe200078e02ff */
[----:B------:R-:W-:Y:S01]  /*1a40*/  ISETP.GE.AND P5, PT, R4, c[0x0][0x194], PT ;  /* 0x0000650004007a0c */ /* 0x000fe20003fa6270 */
[----:B------:R-:W-:-:S02]  /*1a50*/  IMAD R37, R2, c[0x0][0x1b0], RZ ;  /* 0x00006c0002257a24 */ /* 0x000fc400078e02ff */
[C---:B------:R-:W-:Y:S02]  /*1a60*/  IMAD R33, R64.reuse, c[0x0][0x1ac], R33 ;  /* 0x00006b0040217a24 */ /* 0x040fe400078e0221 */
[----:B------:R-:W-:-:S04]  /*1a70*/  IMAD.WIDE.U32 R34, R64, c[0x0][0x1a8], R4 ;  /* 0x00006a0040227a25 */ /* 0x000fc800078e0004 */
[----:B------:R-:W-:Y:S02]  /*1a80*/  IMAD.IADD R35, R35, 0x1, R33 ;  /* 0x0000000123237824 */ /* 0x000fe400078e0221 */
[C---:B------:R-:W-:Y:S02]  /*1a90*/  IMAD R37, R0.reuse, c[0x0][0x1b4], R37 ;  /* 0x00006d0000257a24 */ /* 0x040fe400078e0225 */
[----:B------:R-:W-:-:S04]  /*1aa0*/  IMAD.WIDE.U32 R34, R0, c[0x0][0x1b0], R34 ;  /* 0x00006c0000227a25 */ /* 0x000fc800078e0022 */
[----:B------:R-:W-:Y:S02]  /*1ab0*/  IMAD R33, R7, c[0x0][0x1a0], RZ ;  /* 0x0000680007217a24 */ /* 0x000fe400078e02ff */
[----:B------:R-:W-:Y:S01]  /*1ac0*/  IMAD.IADD R35, R35, 0x1, R37 ;  /* 0x0000000123237824 */ /* 0x000fe200078e0225 */
[----:B------:R-:W-:Y:S01]  /*1ad0*/  IADD3 R37, R4, 0x40, RZ ;  /* 0x0000004004257810 */ /* 0x000fe20007ffe0ff */
[C---:B------:R-:W-:Y:S02]  /*1ae0*/  IMAD R33, R6.reuse, c[0x0][0x1a4], R33 ;  /* 0x0000690006217a24 */ /* 0x040fe400078e0221 */
[----:B------:R-:W-:Y:S01]  /*1af0*/  IMAD.WIDE.U32 R34, R6, c[0x0][0x1a0], R34 ;  /* 0x0000680006227a25 */ /* 0x000fe200078e0022 */
[----:B------:R-:W-:-:S03]  /*1b00*/  ISETP.GE.AND P4, PT, R37, c[0x0][0x194], PT ;  /* 0x0000650025007a0c */ /* 0x000fc60003f86270 */
[----:B------:R-:W-:Y:S01]  /*1b10*/  IMAD.IADD R33, R35, 0x1, R33 ;  /* 0x0000000123217824 */ /* 0x000fe200078e0221 */
[----:B------:R-:W-:Y:S02]  /*1b20*/  LEA R36, P6, R34, c[0x0][0x188], 0x1 ;  /* 0x0000620022247a11 */ /* 0x000fe400078c08ff */
[----:B------:R-:W-:Y:S02]  /*1b30*/  IADD3 R35, R4, 0x80, RZ ;  /* 0x0000008004237810 */ /* 0x000fe40007ffe0ff */
[----:B------:R-:W-:Y:S02]  /*1b40*/  LEA.HI.X R37, R34, c[0x0][0x18c], R33, 0x1, P6 ;  /* 0x0000630022257a11 */ /* 0x000fe400030f0c21 */
[----:B------:R-:W-:-:S03]  /*1b50*/  ISETP.GE.AND P6, PT, R35, c[0x0][0x194], PT ;  /* 0x0000650023007a0c */ /* 0x000fc60003fc6270 */
[----:B-1----:R1:W-:Y:S04]  /*1b60*/  @!P5 STG.E.128 [R36.64], R24 ;  /* 0x000000182400d986 */ /* 0x0023e8000c101d04 */
[----:B--2---:R1:W-:Y:S06]  /*1b70*/  @!P4 STG.E.128 [R36.64+0x80], R20 ;  /* 0x000080142400c986 */ /* 0x0043ec000c101d04 */
[----:B---3--:R1:W-:Y:S02]  /*1b80*/  @!P6 STG.E.128 [R36.64+0x100], R16 ;  /* 0x000100102400e986 */ /* 0x0083e4000c101d04 */
.L_x_1317:
[----:B------:R-:W-:Y:S05]  /*1b90*/  BSYNC B0 ;  /* 0x0000000000007941 */ /* 0x000fea0003800000 */
.L_x_1316:
[----:B------:R4:W0:Y:S01]  /*1ba0*/  @!P0 LDS.128 R12, [R32+0x400] ;  /* 0x00040000200c8984 */ /* 0x0008220000000c00 */
[----:B------:R-:W-:Y:S03]  /*1bb0*/  BSSY B0, `(.L_x_1318) ;  /* 0x000001e000007945 */ /* 0x000fe60003800000 */
[----:B------:R4:W3:Y:S04]  /*1bc0*/  @!P0 LDS.128 R8, [R32+0x2c00] ;  /* 0x002c000020088984 */ /* 0x0008e80000000c00 */
[----:B------:R4:W2:Y:S01]  /*1bd0*/  @!P0 LDS.128 R28, [R32+0x5400] ;  /* 0x00540000201c8984 */ /* 0x0008a20000000c00 */
[----:B------:R-:W-:Y:S05]  /*1be0*/  @P1 BRA `(.L_x_1319) ;  /* 0x000001a000001947 */ /* 0x000fea0003800000 */
[----:B-1-3--:R-:W-:Y:S01]  /*1bf0*/  IMAD R19, R3, c[0x0][0x1a8], RZ ;  /* 0x00006a0003137a24 */ /* 0x00afe200078e02ff */
[--C-:B------:R-:W-:Y:S01]  /*1c00*/  SHF.R.S32.HI R17, RZ, 0x1f, R4.reuse ;  /* 0x0000001fff117819 */ /* 0x100fe20000011404 */
[----:B------:R-:W-:Y:S01]  /*1c10*/  IMAD.MOV.U32 R16, RZ, RZ, R4 ;  /* 0x000000ffff107224 */ /* 0x000fe200078e0004 */
[----:B--2---:R-:W-:Y:S01]  /*1c20*/  IADD3 R20, R4, 0x40, RZ ;  /* 0x0000004004147810 */ /* 0x004fe20007ffe0ff */
[----:B------:R-:W-:Y:S01]  /*1c30*/  IMAD R21, R64, c[0x0][0x1ac], R19 ;  /* 0x00006b0040157a24 */ /* 0x000fe200078e0213 */
[----:B------:R-:W-:Y:S01]  /*1c40*/  IADD3 R19, P0, R6, 0x20, RZ ;  /* 0x0000002006137810 */ /* 0x000fe20007f1e0ff */
[----:B------:R-:W-:Y:S01]  /*1c50*/  IMAD.WIDE.U32 R16, R64, c[0x0][0x1a8], R16 ;  /* 0x00006a0040107a25 */ /* 0x000fe200078e0010 */
[----:B------:R-:W-:-:S02]  /*1c60*/  ISETP.GE.AND P4, PT, R20, c[0x0][0x194], PT ;  /* 0x0000650014007a0c */ /* 0x000fc40003f86270 */
[----:B------:R-:W-:Y:S01]  /*1c70*/  ISETP.GE.AND P1, PT, R4, c[0x0][0x194], PT ;  /* 0x0000650004007a0c */ /* 0x000fe20003f26270 */
[----:B------:R-:W-:Y:S02]  /*1c80*/  IMAD R23, R2, c[0x0][0x1b0], RZ ;  /* 0x00006c0002177a24 */ /* 0x000fe400078e02ff */
[----:B------:R-:W-:Y:S02]  /*1c90*/  IMAD.IADD R17, R17, 0x1, R21 ;  /* 0x0000000111117824 */ /* 0x000fe400078e0215 */
[----:B------:R-:W-:Y:S02]  /*1ca0*/  IMAD.X R18, RZ, RZ, R7, P0 ;  /* 0x000000ffff127224 */ /* 0x000fe400000e0607 */
[C---:B------:R-:W-:Y:S02]  /*1cb0*/  IMAD R23, R0.reuse, c[0x0][0x1b4], R23 ;  /* 0x00006d0000177a24 */ /* 0x040fe400078e0217 */
[----:B------:R-:W-:-:S04]  /*1cc0*/  IMAD.WIDE.U32 R16, R0, c[0x0][0x1b0], R16 ;  /* 0x00006c0000107a25 */ /* 0x000fc800078e0010 */
[----:B------:R-:W-:Y:S02]  /*1cd0*/  IMAD R18, R18, c[0x0][0x1a0], RZ ;  /* 0x0000680012127a24 */ /* 0x000fe400078e02ff */
[----:B------:R-:W-:Y:S02]  /*1ce0*/  IMAD.IADD R17, R17, 0x1, R23 ;  /* 0x0000000111117824 */ /* 0x000fe400078e0217 */
[C---:B------:R-:W-:Y:S01]  /*1cf0*/  IMAD R21, R19.reuse, c[0x0][0x1a4], R18 ;  /* 0x0000690013157a24 */ /* 0x040fe200078e0212 */
[----:B------:R-:W-:Y:S01]  /*1d00*/  IADD3 R18, R4, 0x80, RZ ;  /* 0x0000008004127810 */ /* 0x000fe20007ffe0ff */
[----:B------:R-:W-:-:S03]  /*1d10*/  IMAD.WIDE.U32 R16, R19, c[0x0][0x1a0], R16 ;  /* 0x0000680013107a25 */ /* 0x000fc600078e0010 */
[----:B------:R-:W-:Y:S01]  /*1d20*/  ISETP.GE.AND P5, PT, R18, c[0x0][0x194], PT ;  /* 0x0000650012007a0c */ /* 0x000fe20003fa6270 */
[----:B------:R-:W-:Y:S01]  /*1d30*/  IMAD.IADD R17, R17, 0x1, R21 ;  /* 0x0000000111117824 */ /* 0x000fe200078e0215 */
[----:B------:R-:W-:-:S04]  /*1d40*/  LEA R18, P0, R16, c[0x0][0x188], 0x1 ;  /* 0x0000620010127a11 */ /* 0x000fc800078008ff */
[----:B------:R-:W-:-:S05]  /*1d50*/  LEA.HI.X R19, R16, c[0x0][0x18c], R17, 0x1, P0 ;  /* 0x0000630010137a11 */ /* 0x000fca00000f0c11 */
[----:B0-----:R0:W-:Y:S04]  /*1d60*/  @!P1 STG.E.128 [R18.64], R12 ;  /* 0x0000000c12009986 */ /* 0x0011e8000c101d04 */
[----:B------:R0:W-:Y:S04]  /*1d70*/  @!P4 STG.E.128 [R18.64+0x80], R8 ;  /* 0x000080081200c986 */ /* 0x0001e8000c101d04 */
[----:B------:R0:W-:Y:S02]  /*1d80*/  @!P5 STG.E.128 [R18.64+0x100], R28 ;  /* 0x0001001c1200d986 */ /* 0x0001e4000c101d04 */
.L_x_1319:
[----:B------:R-:W-:Y:S05]  /*1d90*/  BSYNC B0 ;  /* 0x0000000000007941 */ /* 0x000fea0003800000 */
.L_x_1318:
[----:B0--3--:R-:W-:Y:S01]  /*1da0*/  CS2R R10, SRZ ;  /* 0x00000000000a7805 */ /* 0x009fe2000001ff00 */
[----:B------:R-:W-:Y:S06]  /*1db0*/  @P2 EXIT ;  /* 0x000000000000294d */ /* 0x000fec0003800000 */
[----:B------:R-:W-:Y:S01]  /*1dc0*/  CS2R R8, SRZ ;  /* 0x0000000000087805 */ /* 0x000fe2000001ff00 */
[----:B------:R-:W-:Y:S01]  /*1dd0*/  CS2R R14, SRZ ;  /* 0x00000000000e7805 */ /* 0x000fe2000001ff00 */
[----:B------:R-:W-:Y:S01]  /*1de0*/  CS2R R12, SRZ ;  /* 0x00000000000c7805 */ /* 0x000fe2000001ff00 */
[----:B------:R-:W-:Y:S01]  /*1df0*/  IMAD R3, R3, c[0x0][0x1a8], RZ ;  /* 0x00006a0003037a24 */ /* 0x000fe200078e02ff */
[--C-:B------:R-:W-:Y:S01]  /*1e00*/  SHF.R.S32.HI R5, RZ, 0x1f, R4.reuse ;  /* 0x0000001fff057819 */ /* 0x100fe20000011404 */
[----:B-1----:R-:W-:Y:S01]  /*1e10*/  CS2R R18, SRZ ;  /* 0x0000000000127805 */ /* 0x002fe2000001ff00 */
[----:B------:R-:W0:Y:S01]  /*1e20*/  @!P3 LDS.128 R8, [R32+0x800] ;  /* 0x000800002008b984 */ /* 0x000e220000000c00 */
[C---:B------:R-:W-:Y:S01]  /*1e30*/  IMAD R3, R64.reuse, c[0x0][0x1ac], R3 ;  /* 0x00006b0040037a24 */ /* 0x040fe200078e0203 */
[----:B------:R-:W-:Y:S01]  /*1e40*/  CS2R R16, SRZ ;  /* 0x0000000000107805 */ /* 0x000fe2000001ff00 */
[----:B------:R-:W-:Y:S01]  /*1e50*/  IMAD.WIDE.U32 R64, R64, c[0x0][0x1a8], R4 ;  /* 0x00006a0040407a25 */ /* 0x000fe200078e0004 */
[----:B------:R-:W1:Y:S01]  /*1e60*/  @!P3 LDS.128 R12, [R32+0x3000] ;  /* 0x00300000200cb984 */ /* 0x000e620000000c00 */
[----:B------:R-:W-:-:S02]  /*1e70*/  ISETP.GE.AND P1, PT, R4, c[0x0][0x194], PT ;  /* 0x0000650004007a0c */ /* 0x000fc40003f26270 */
[----:B------:R-:W-:Y:S01]  /*1e80*/  IMAD.IADD R65, R65, 0x1, R3 ;  /* 0x0000000141417824 */ /* 0x000fe200078e0203 */
[----:B------:R-:W-:Y:S01]  /*1e90*/  IADD3 R3, P0, R6, 0x40, RZ ;  /* 0x0000004006037810 */ /* 0x000fe20007f1e0ff */
[----:B------:R-:W-:Y:S01]  /*1ea0*/  IMAD R5, R2, c[0x0][0x1b0], RZ ;  /* 0x00006c0002057a24 */ /* 0x000fe200078e02ff */
[----:B------:R3:W4:Y:S01]  /*1eb0*/  @!P3 LDS.128 R16, [R32+0x5800] ;  /* 0x005800002010b984 */ /* 0x0007220000000c00 */
[----:B------:R-:W-:-:S04]  /*1ec0*/  IMAD.WIDE.U32 R64, R0, c[0x0][0x1b0], R64 ;  /* 0x00006c0000407a25 */ /* 0x000fc800078e0040 */
[----:B------:R-:W-:Y:S02]  /*1ed0*/  IMAD.X R6, RZ, RZ, R7, P0 ;  /* 0x000000ffff067224 */ /* 0x000fe400000e0607 */
[----:B------:R-:W-:Y:S01]  /*1ee0*/  IMAD R5, R0, c[0x0][0x1b4], R5 ;  /* 0x00006d0000057a24 */ /* 0x000fe200078e0205 */
[----:B------:R-:W-:Y:S01]  /*1ef0*/  IADD3 R0, R4, 0x40, RZ ;  /* 0x0000004004007810 */ /* 0x000fe20007ffe0ff */
[----:B------:R-:W-:Y:S02]  /*1f00*/  IMAD R6, R6, c[0x0][0x1a0], RZ ;  /* 0x0000680006067a24 */ /* 0x000fe400078e02ff */
[----:B------:R-:W-:Y:S01]  /*1f10*/  IMAD.IADD R65, R65, 0x1, R5 ;  /* 0x0000000141417824 */ /* 0x000fe200078e0205 */
[----:B------:R-:W-:Y:S01]  /*1f20*/  ISETP.GE.AND P2, PT, R0, c[0x0][0x194], PT ;  /* 0x0000650000007a0c */ /* 0x000fe20003f46270 */
        /* <DEDUP_REMOVED lines=8> */
[----:B-1----:R3:W-:Y:S01]  /*1fb0*/  @!P2 STG.E.128 [R4.64+0x80], R12 ;  /* 0x0000800c0400a986 */ /* 0x0027e2000c101d04 */
[----:B------:R-:W-:Y:S05]  /*1fc0*/  @P3 EXIT ;  /* 0x000000000000394d */ /* 0x000fea0003800000 */
[----:B----4-:R-:W-:Y:S01]  /*1fd0*/  STG.E.128 [R4.64+0x100], R16 ;  /* 0x0001001004007986 */ /* 0x010fe2000c101d04 */
[----:B------:R-:W-:Y:S05]  /*1fe0*/  EXIT ;  /* 0x000000000000794d */ /* 0x000fea0003800000 */
.L_x_1320:
        /* <DEDUP_REMOVED lines=9> */
.L_x_1430:


//--------------------- .text._ZN7cutlass13device_kernelIN5flash32FlashAttnBwdPostprocessConvertdQIN4cute5tupleIJNS3_1CILi64EEENS5_ILi192EEEEEENS_10bfloat16_tEfNS_4arch4Sm80ELi256ENS3_8TiledMMAINS3_8MMA_AtomIJNS3_30SM80_16x8x16_F32BF16BF16F32_TNEEEENS3_6LayoutINS4_IJNS5_ILi2EEENS5_ILi4EEENS5_ILi1EEEEEENS4_IJSJ_SH_NS5_ILi0EEEEEEEENS4_IJNS5_ILi32EEES6_NS5_ILi16EEEEEEEELb0EEEEEvNT_6ParamsE --------------------------
	.section	.text._ZN7cutlass13device_kernelIN5flash32FlashAttnBwdPostprocessConvertdQIN4cute5tupleIJNS3_1CILi64EEENS5_ILi192EEEEEENS_10bfloat16_tEfNS_4arch4Sm80ELi256ENS3_8TiledMMAINS3_8MMA_AtomIJNS3_30SM80_16x8x16_F32BF16BF16F32_TNEEEENS3_6LayoutINS4_IJNS5_ILi2EEENS5_ILi4EEENS5_ILi1EEEEEENS4_IJSJ_SH_NS5_ILi0EEEEEEEENS4_IJNS5_ILi32EEES6_NS5_ILi16EEEEEEEELb0EEEEEvNT_6ParamsE,"ax",@progbits
	.sectioninfo	@"SHI_REGISTERS=69"
	.align	128
.text._ZN7cutlass13device_kernelIN5flash32FlashAttnBwdPostprocessConvertdQIN4cute5tupleIJNS3_1CILi64EEENS5_ILi192EEEEEENS_10bfloat16_tEfNS_4arch4Sm80ELi256ENS3_8TiledMMAINS3_8MMA_AtomIJNS3_30SM80_16x8x16_F32BF16BF16F32_TNEEEENS3_6LayoutINS4_IJNS5_ILi2EEENS5_ILi4EEENS5_ILi1EEEEEENS4_IJSJ_SH_NS5_ILi0EEEEEEEENS4_IJNS5_ILi32EEES6_NS5_ILi16EEEEEEEELb0EEEEEvNT_6ParamsE:
        .type           _ZN7cutlass13device_kernelIN5flash32FlashAttnBwdPostprocessConvertdQIN4cute5tupleIJNS3_1CILi64EEENS5_ILi192EEEEEENS_10bfloat16_tEfNS_4arch4Sm80ELi256ENS3_8TiledMMAINS3_8MMA_AtomIJNS3_30SM80_16x8x16_F32BF16BF16F32_TNEEEENS3_6LayoutINS4_IJNS5_ILi2EEENS5_ILi4EEENS5_ILi1EEEEEENS4_IJSJ_SH_NS5_ILi0EEEEEEEENS4_IJNS5_ILi32EEES6_NS5_ILi16EEEEEEEELb0EEEEEvNT_6ParamsE,@function
        .size           _ZN7cutlass13device_kernelIN5flash32FlashAttnBwdPostprocessConvertdQIN4cute5tupleIJNS3_1CILi64EEENS5_ILi192EEEEEENS_10bfloat16_tEfNS_4arch4Sm80ELi256ENS3_8TiledMMAINS3_8MMA_AtomIJNS3_30SM80_16x8x16_F32BF16BF16F32_TNEEEENS3_6LayoutINS4_IJNS5_ILi2EEENS5_ILi4EEENS5_ILi1EEEEEENS4_IJSJ_SH_NS5_ILi0EEEEEEEENS4_IJNS5_ILi32EEES6_NS5_ILi16EEEEEEEELb0EEEEEvNT_6ParamsE,(.L_x_1431 - _ZN7cutlass13device_kernelIN5flash32FlashAttnBwdPostprocessConvertdQIN4cute5tupleIJNS3_1CILi64EEENS5_ILi192EEEEEENS_10bfloat16_tEfNS_4arch4Sm80ELi256ENS3_8TiledMMAINS3_8MMA_AtomIJNS3_30SM80_16x8x16_F32BF16BF16F32_TNEEEENS3_6LayoutINS4_IJNS5_ILi2EEENS5_ILi4EEENS5_ILi1EEEEEENS4_IJSJ_SH_NS5_ILi0EEEEEEEENS4_IJNS5_ILi32EEES6_NS5_ILi16EEEEEEEELb0EEEEEvNT_6ParamsE)
        .other          _ZN7cutlass13device_kernelIN5flash32FlashAttnBwdPostprocessConvertdQIN4cute5tupleIJNS3_1CILi64EEENS5_ILi192EEEEEENS_10bfloat16_tEfNS_4arch4Sm80ELi256ENS3_8TiledMMAINS3_8MMA_AtomIJNS3_30SM80_16x8x16_F32BF16BF16F32_TNEEEENS3_6LayoutINS4_IJNS5_ILi2EEENS5_ILi4EEENS5_ILi1EEEEEENS4_IJSJ_SH_NS5_ILi0EEEEEEEENS4_IJNS5_ILi32EEES6_NS5_ILi16EEEEEEEELb0EEEEEvNT_6ParamsE,@"STO_CUDA_ENTRY STV_DEFAULT"
_ZN7cutlass13device_kernelIN5flash32FlashAttnBwdPostprocessConvertdQIN4cute5tupleIJNS3_1CILi64EEENS5_ILi192EEEEEENS_10bfloat16_tEfNS_4arch4Sm80ELi256ENS3_8TiledMMAINS3_8MMA_AtomIJNS3_30SM80_16x8x16_F32BF16BF16F32_TNEEEENS3_6LayoutINS4_IJNS5_ILi2EEENS5_ILi4EEENS5_ILi1EEEEEENS4_IJSJ_SH_NS5_ILi0EEEEEEEENS4_IJNS5_ILi32EEES6_NS5_ILi16EEEEEEEELb0EEEEEvNT_6ParamsE:
        /* <DEDUP_REMOVED lines=15> */
[----:B-1----:R-:W-:Y:S01]  /*00f0*/  IMAD.SHL.U32 R58, R54, 0x40, RZ ;  /* 0x00000040363a7824 */ /* 0x002fe200078e00ff */
[----:B------:R-:W-:Y:S05]  /*0100*/  @P1 BRA `(.L_x_1321) ;  /* 0x0000004000001947 */ /* 0x000fea0003800000 */
[----:B0-----:R-:W-:Y:S05]  /*0110*/  @!P0 BRA `(.L_x_1321) ;  /* 0x0000003000008947 */ /* 0x001fea0003800000 */
[----:B------:R-:W2:Y:S04]  /*0120*/  LDG.E R0, [R2.64] ;  /* 0x0000000402007981 */ /* 0x000ea8000c1e1900 */
[----:B-----5:R-:W2:Y:S02]  /*0130*/  LDG.E R57, [R2.64+0x4] ;  /* 0x0000040402397981 */ /* 0x020ea4000c1e1900 */
[----:B--2---:R-:W-:-:S02]  /*0140*/  IADD3 R57, -R0, R57, RZ ;  /* 0x0000003900397210 */ /* 0x004fc40007ffe1ff */
.L_x_1321:
[----:B0-----:R-:W-:Y:S01]  /*0150*/  ISETP.NE.AND.EX P1, PT, RZ, c[0x0][0x1c4], PT, P2 ;  /* 0x00007100ff007a0c */ /* 0x001fe20003f25320 */
[----:B-----5:R-:W-:Y:S01]  /*0160*/  @P0 IMAD R2, R52, 0x40, R55 ;  /* 0x0000004034020824 */ /* 0x020fe200078e0237 */
[----:B------:R-:W-:-:S13]  /*0170*/  ISETP.LE.AND P2, PT, R57, R58, PT ;  /* 0x0000003a3900720c */ /* 0x000fda0003f43270 */
[----:B------:R-:W-:Y:S05]  /*0180*/  @P1 EXIT P2 ;  /* 0x000000000000194d */ /* 0x000fea0001000000 */
[----:B------:R-:W0:Y:S01]  /*0190*/  S2R R53, SR_TID.X ;  /* 0x0000000000357919 */ /* 0x000e220000002100 */
[----:B------:R-:W-:Y:S01]  /*01a0*/  @P0 SHF.R.S32.HI R3, RZ, 0x1f, R2 ;  /* 0x0000001fff030819 */ /* 0x000fe20000011402 */
[----:B------:R-:W-:Y:S01]  /*01b0*/  CS2R R4, SRZ ;  /* 0x0000000000047805 */ /* 0x000fe2000001ff00 */
[----:B------:R-:W-:Y:S01]  /*01c0*/  IMAD R7, R54, 0x3000, RZ ;  /* 0x0000300036077824 */ /* 0x000fe200078e02ff */
[----:B------:R-:W1:Y:S01]  /*01d0*/  S2R R0, SR_CTAID.Y ;  /* 0x0000000000007919 */ /* 0x000e620000002600 */
[----:B------:R-:W-:-:S03]  /*01e0*/  @P0 LEA.HI R3, R3, R2, RZ, 0x6 ;  /* 0x0000000203030211 */ /* 0x000fc600078f30ff */
[----:B------:R-:W-:Y:S02]  /*01f0*/  SHF.R.S32.HI R9, RZ, 0x1f, R7 ;  /* 0x0000001fff097819 */ /* 0x000fe40000011407 */
[----:B------:R-:W-:-:S05]  /*0200*/  @P0 SHF.R.S32.HI R3, RZ, 0x6, R3 ;  /* 0x00000006ff030819 */ /* 0x000fca0000011403 */
[----:B------:R-:W-:-:S04]  /*0210*/  @P0 IMAD R3, R3, 0x3000, RZ ;  /* 0x0000300003030824 */ /* 0x000fc800078e02ff */
[--C-:B------:R-:W-:Y:S01]  /*0220*/  @P0 IMAD.MOV.U32 R4, RZ, RZ, R3.reuse ;  /* 0x000000ffff040224 */ /* 0x100fe200078e0003 */
[----:B------:R-:W-:Y:S02]  /*0230*/  @P0 SHF.R.S32.HI R5, RZ, 0x1f, R3 ;  /* 0x0000001fff050819 */ /* 0x000fe40000011403 */
[----:B------:R-:W-:Y:S01]  /*0240*/  SHF.R.S32.HI R3, RZ, 0x1f, R52 ;  /* 0x0000001fff037819 */ /* 0x000fe20000011434 */
[----:B0-----:R-:W-:Y:S01]  /*0250*/  IMAD.SHL.U32 R6, R53, 0x4, RZ ;  /* 0x0000000435067824 */ /* 0x001fe200078e00ff */
[----:B------:R-:W-:Y:S02]  /*0260*/  SEL R52, R52, RZ, !P1 ;  /* 0x000000ff34347207 */ /* 0x000fe40004800000 */
[----:B------:R-:W-:Y:S02]  /*0270*/  SEL R3, R3, RZ, !P1 ;  /* 0x000000ff03037207 */ /* 0x000fe40004800000 */
[----:B------:R-:W-:Y:S02]  /*0280*/  IADD3 R4, P2, P3, R4, R6, R7 ;  /* 0x0000000604047210 */ /* 0x000fe40007b5e007 */
[----:B-1----:R-:W-:-:S02]  /*0290*/  SHF.R.S32.HI R2, RZ, 0x1f, R0 ;  /* 0x0000001fff027819 */ /* 0x002fc40000011400 */
[----:B------:R-:W-:-:S03]  /*02a0*/  SHF.R.S32.HI R6, RZ, 0x1f, R6 ;  /* 0x0000001fff067819 */ /* 0x000fc60000011406 */
[----:B------:R-:W-:Y:S01]  /*02b0*/  IMAD R7, R2, c[0x0][0x178], RZ ;  /* 0x00005e0002077a24 */ /* 0x000fe200078e02ff */
[----:B------:R-:W-:Y:S01]  /*02c0*/  IADD3.X R5, R5, R6, R9, P2, P3 ;  /* 0x0000000605057210 */ /* 0x000fe200017e6409 */
[----:B------:R-:W-:Y:S02]  /*02d0*/  IMAD R9, R3, c[0x0][0x180], RZ ;  /* 0x0000600003097a24 */ /* 0x000fe400078e02ff */
[C---:B------:R-:W-:Y:S02]  /*02e0*/  IMAD R7, R0.reuse, c[0x0][0x17c], R7 ;  /* 0x00005f0000077a24 */ /* 0x040fe400078e0207 */
[----:B------:R-:W-:-:S04]  /*02f0*/  IMAD.WIDE.U32 R4, R0, c[0x0][0x178], R4 ;  /* 0x00005e0000047a25 */ /* 0x000fc800078e0004 */
[----:B------:R-:W-:Y:S02]  /*0300*/  IMAD.IADD R5, R5, 0x1, R7 ;  /* 0x0000000105057824 */ /* 0x000fe400078e0207 */
[C---:B------:R-:W-:Y:S02]  /*0310*/  IMAD R9, R52.reuse, c[0x0][0x184], R9 ;  /* 0x0000610034097a24 */ /* 0x040fe400078e0209 */
[----:B------:R-:W-:-:S05]  /*0320*/  IMAD.WIDE.U32 R4, R52, c[0x0][0x180], R4 ;  /* 0x0000600034047a25 */ /* 0x000fca00078e0004 */
[----:B------:R-:W-:Y:S02]  /*0330*/  IADD3 R5, R5, R9, RZ ;  /* 0x0000000905057210 */ /* 0x000fe40007ffe0ff */
        /* <DEDUP_REMOVED lines=15> */
[----:B------:R-:W-:Y:S01]  /*0430*/  IMAD.IADD R57, R57, 0x1, -R58 ;  /* 0x0000000139397824 */ /* 0x000fe200078e0a3a */
[----:B------:R-:W-:Y:S02]  /*0440*/  BSSY B0, `(.L_x_1322) ;  /* 0x00000fa000007945 */ /* 0x000fe40003800000 */
[----:B------:R-:W-:-:S02]  /*0450*/  LEA.HI R56, R60, R53, RZ, 0x2 ;  /* 0x000000353c387211 */ /* 0x000fc400078f10ff */
[CC--:B------:R-:W-:Y:S02]  /*0460*/  LEA.HI R66, R60.reuse, R53.reuse, RZ, 0x5 ;  /* 0x000000353c427211 */ /* 0x0c0fe400078f28ff */
[--C-:B------:R-:W-:Y:S02]  /*0470*/  SHF.R.S32.HI R59, RZ, 0x2, R56.reuse ;  /* 0x00000002ff3b7819 */ /* 0x100fe40000011438 */
[----:B------:R-:W-:Y:S02]  /*0480*/  SHF.R.S32.HI R64, RZ, 0x1f, R56 ;  /* 0x0000001fff407819 */ /* 0x000fe40000011438 */
[----:B------:R-:W-:Y:S02]  /*0490*/  LEA.HI R65, R60, R53, RZ, 0x7 ;  /* 0x000000353c417211 */ /* 0x000fe400078f38ff */
[----:B------:R-:W-:Y:S02]  /*04a0*/  LEA.HI R64, R64, R59, RZ, 0x3 ;  /* 0x0000003b40407211 */ /* 0x000fe400078f18ff */
[----:B------:R-:W-:Y:S01]  /*04b0*/  SHF.R.S32.HI R61, RZ, 0x5, R66 ;  /* 0x00000005ff3d7819 */ /* 0x000fe20000011442 */
[----:B------:R-:W-:Y:S01]  /*04c0*/  IMAD.SHL.U32 R65, R65, 0x8, RZ ;  /* 0x0000000841417824 */ /* 0x000fe200078e00ff */
[----:B------:R-:W-:-:S02]  /*04d0*/  LOP3.LUT R64, R64, 0xfffffff8, RZ, 0xc0, !PT ;  /* 0xfffffff840407812 */ /* 0x000fc400078ec0ff */
[----:B0-----:R-:W-:Y:S02]  /*04e0*/  LEA.HI R63, R60, R53, RZ, 0x3 ;  /* 0x000000353c3f7211 */ /* 0x001fe400078f18ff */
[----:B------:R-:W-:Y:S01]  /*04f0*/  LEA.HI R66, R66, R61, RZ, 0x1 ;  /* 0x0000003d42427211 */ /* 0x000fe200078f08ff */
[----:B------:R-:W-:Y:S01]  /*0500*/  IMAD.IADD R59, R59, 0x1, -R64 ;  /* 0x000000013b3b7824 */ /* 0x000fe200078e0a40 */
[----:B------:R-:W-:Y:S02]  /*0510*/  LOP3.LUT R64, R56, 0x7ffffffc, RZ, 0xc0, !PT ;  /* 0x7ffffffc38407812 */ /* 0x000fe400078ec0ff */
[----:B------:R-:W-:Y:S02]  /*0520*/  LOP3.LUT R65, R65, 0x7ffffc00, RZ, 0xc0, !PT ;  /* 0x7ffffc0041417812 */ /* 0x000fe400078ec0ff */
[----:B------:R-:W-:Y:S02]  /*0530*/  SHF.R.S32.HI R62, RZ, 0x1f, R59 ;  /* 0x0000001fff3e7819 */ /* 0x000fe4000001143b */
[----:B------:R-:W-:-:S02]  /*0540*/  LOP3.LUT R66, R66, 0xfffffffe, RZ, 0xc0, !PT ;  /* 0xfffffffe42427812 */ /* 0x000fc400078ec0ff */
[----:B------:R-:W-:Y:S01]  /*0550*/  LEA.HI R56, R62, R59, RZ, 0x2 ;  /* 0x0000003b3e387211 */ /* 0x000fe200078f10ff */
[----:B------:R-:W-:Y:S01]  /*0560*/  IMAD.IADD R62, R53, 0x1, -R64 ;  /* 0x00000001353e7824 */ /* 0x000fe200078e0a40 */
[----:B------:R-:W-:Y:S01]  /*0570*/  LEA.HI R60, R60, R53, RZ, 0x6 ;  /* 0x000000353c3c7211 */ /* 0x000fe200078f30ff */
[----:B------:R-:W-:Y:S01]  /*0580*/  IMAD.IADD R61, R61, 0x1, -R66 ;  /* 0x000000013d3d7824 */ /* 0x000fe200078e0a42 */
[C---:B------:R-:W-:Y:S01]  /*0590*/  LOP3.LUT R64, R56.reuse, 0x7fffffc, RZ, 0xc0, !PT ;  /* 0x07fffffc38407812 */ /* 0x040fe200078ec0ff */
[----:B------:R-:W-:Y:S01]  /*05a0*/  IMAD.SHL.U32 R56, R56, 0x10, RZ ;  /* 0x0000001038387824 */ /* 0x000fe200078e00ff */
[----:B------:R-:W-:Y:S02]  /*05b0*/  LEA R62, R62, R65, 0x1 ;  /* 0x000000413e3e7211 */ /* 0x000fe400078e08ff */
[----:B------:R-:W-:Y:S01]  /*05c0*/  SHF.R.S32.HI R60, RZ, 0x6, R60 ;  /* 0x00000006ff3c7819 */ /* 0x000fe2000001143c */
[----:B------:R-:W-:Y:S01]  /*05d0*/  IMAD.IADD R58, R59, 0x1, -R64 ;  /* 0x000000013b3a7824 */ /* 0x000fe200078e0a40 */
[----:B------:R-:W-:-:S02]  /*05e0*/  SHF.R.S32.HI R59, RZ, 0x3, R63 ;  /* 0x00000003ff3b7819 */ /* 0x000fc4000001143f */
[----:B------:R-:W-:Y:S02]  /*05f0*/  SHF.R.S32.HI R64, RZ, 0x1f, R63 ;  /* 0x0000001fff407819 */ /* 0x000fe4000001143f */
[----:B------:R-:W-:Y:S02]  /*0600*/  IMNMX R57, R57, 0x40, PT ;  /* 0x0000004039397817 */ /* 0x000fe40003800200 */
[----:B------:R-:W-:Y:S02]  /*0610*/  LEA.HI R64, R64, R59, RZ, 0x2 ;  /* 0x0000003b40407211 */ /* 0x000fe400078f10ff */
[----:B------:R-:W-:Y:S02]  /*0620*/  LOP3.LUT R56, R56, 0x40, RZ, 0xc0, !PT ;  /* 0x0000004038387812 */ /* 0x000fe400078ec0ff */
[----:B------:R-:W-:Y:S02]  /*0630*/  LOP3.LUT R64, R64, 0xffffffc, RZ, 0xc0, !PT ;  /* 0x0ffffffc40407812 */ /* 0x000fe400078ec0ff */
[----:B------:R-:W-:Y:S01]  /*0640*/  ISETP.GE.AND P1, PT, R59, R57, PT ;  /* 0x000000393b00720c */ /* 0x000fe20003f26270 */
[----:B--2---:R0:W-:Y:S04]  /*0650*/  STS.128 [R53.X16], R4 ;  /* 0x0000000435007388 */ /* 0x0041e8000000cc00 */
[----:B---3--:R-:W-:Y:S04]  /*0660*/  STS.128 [R53.X16+0x1000], R8 ;  /* 0x0010000835007388 */ /* 0x008fe8000000cc00 */
[----:B----4-:R1:W-:Y:S04]  /*0670*/  STS.128 [R53.X16+0x2000], R12 ;  /* 0x0020000c35007388 */ /* 0x0103e8000000cc00 */
[----:B-----5:R-:W-:Y:S04]  /*0680*/  STS.128 [R53.X16+0x3000], R16 ;  /* 0x0030001035007388 */ /* 0x020fe8000000cc00 */
[----:B------:R-:W-:Y:S01]  /*0690*/  STS.128 [R53.X16+0x4000], R20 ;  /* 0x0040001435007388 */ /* 0x000fe2000000cc00 */
[----:B0-----:R-:W-:Y:S01]  /*06a0*/  LOP3.LUT R4, R63, 0xfffffff8, RZ, 0xc0, !PT ;  /* 0xfffffff83f047812 */ /* 0x001fe200078ec0ff */
[----:B------:R-:W-:Y:S01]  /*06b0*/  IMAD R5, R61, 0x100, R62 ;  /* 0x000001003d057824 */ /* 0x000fe200078e023e */
[----:B------:R-:W-:Y:S01]  /*06c0*/  IADD3 R7, R59, -R64, RZ ;  /* 0x800000403b077210 */ /* 0x000fe20007ffe0ff */
[----:B------:R-:W-:Y:S01]  /*06d0*/  STS.128 [R53.X16+0x5000], R24 ;  /* 0x0050001835007388 */ /* 0x000fe2000000cc00 */
[----:B------:R-:W-:-:S02]  /*06e0*/  IMAD.SHL.U32 R61, R61, 0x40, RZ ;  /* 0x000000403d3d7824 */ /* 0x000fc400078e00ff */
[----:B------:R-:W-:Y:S01]  /*06f0*/  IMAD.IADD R4, R53, 0x1, -R4 ;  /* 0x0000000135047824 */ /* 0x000fe200078e0a04 */
[----:B------:R-:W-:Y:S01]  /*0700*/  STS.128 [R53.X16+0x6000], R28 ;  /* 0x0060001c35007388 */ /* 0x000fe2000000cc00 */
[----:B-1----:R-:W-:Y:S01]  /*0710*/  IMAD R14, R60, 0x8, R7 ;  /* 0x000000083c0e7824 */ /* 0x002fe200078e0207 */
[----:B------:R-:W-:Y:S02]  /*0720*/  LOP3.LUT R61, R61, 0x40, RZ, 0xc0, !PT ;  /* 0x000000403d3d7812 */ /* 0x000fe400078ec0ff */
[----:B------:R-:W-:Y:S01]  /*0730*/  STS.128 [R53.X16+0x7000], R32 ;  /* 0x0070002035007388 */ /* 0x000fe2000000cc00 */
[C---:B------:R-:W-:Y:S01]  /*0740*/  LEA.HI R6, R4.reuse, R4, RZ, 0x1 ;  /* 0x0000000404067211 */ /* 0x040fe200078f08ff */
[----:B------:R-:W-:Y:S01]  /*0750*/  IMAD.SHL.U32 R4, R4, 0x8, RZ ;  /* 0x0000000804047824 */ /* 0x000fe200078e00ff */
[----:B------:R-:W-:Y:S01]  /*0760*/  LEA R58, R58, R5, 0x4 ;  /* 0x000000053a3a7211 */ /* 0x000fe200078e20ff */
[----:B------:R-:W-:Y:S01]  /*0770*/  STS.128 [R53.X16+0x8000], R36 ;  /* 0x0080002435007388 */ /* 0x000fe2000000cc00 */
[----:B------:R-:W-:-:S02]  /*0780*/  SHF.L.U32 R6, R6, 0x9, RZ ;  /* 0x0000000906067819 */ /* 0x000fc400000006ff */
[----:B------:R-:W-:Y:S01]  /*0790*/  LOP3.LUT R8, R61, 0x8, R4, 0xf8, !PT ;  /* 0x000000083d087812 */ /* 0x000fe200078ef804 */
[----:B------:R-:W-:Y:S01]  /*07a0*/  STS.128 [R53.X16+0x9000], R40 ;  /* 0x0090002835007388 */ /* 0x000fe2000000cc00 */
[----:B------:R-:W-:Y:S02]  /*07b0*/  LOP3.LUT R9, R6, 0x7ffffc00, RZ, 0xc0, !PT ;  /* 0x7ffffc0006097812 */ /* 0x000fe400078ec0ff */
[----:B------:R-:W-:Y:S01]  /*07c0*/  CS2R R6, SRZ ;  /* 0x0000000000067805 */ /* 0x000fe2000001ff00 */
[----:B------:R-:W-:Y:S01]  /*07d0*/  STS.128 [R53.X16+0xa000], R44 ;  /* 0x00a0002c35007388 */ /* 0x000fe2000000cc00 */
[----:B------:R-:W-:Y:S01]  /*07e0*/  @P0 IMAD.MOV.U32 R6, RZ, RZ, R55 ;  /* 0x000000ffff060224 */ /* 0x000fe200078e0037 */
[----:B------:R-:W-:Y:S01]  /*07f0*/  SHF.R.U32.HI R61, RZ, 0x3, R61 ;  /* 0x00000003ff3d7819 */ /* 0x000fe2000001163d */
[----:B------:R-:W-:Y:S01]  /*0800*/  IMAD.U32 R14, R14, 0x10, R9 ;  /* 0x000000100e0e7824 */ /* 0x000fe200078e0009 */
[----:B------:R-:W-:Y:S01]  /*0810*/  STS.128 [R53.X16+0xb000], R48 ;  /* 0x00b0003035007388 */ /* 0x000fe2000000cc00 */
[----:B------:R-:W-:Y:S01]  /*0820*/  @P0 SHF.R.S32.HI R7, RZ, 0x1f, R55 ;  /* 0x0000001fff070819 */ /* 0x000fe20000011437 */
[----:B------:R-:W-:Y:S01]  /*0830*/  IMAD.SHL.U32 R9, R60, 0x8, RZ ;  /* 0x000000083c097824 */ /* 0x000fe200078e00ff */
[----:B------:R-:W-:Y:S01]  /*0840*/  LOP3.LUT R61, R8, R61, RZ, 0x3c, !PT ;  /* 0x0000003d083d7212 */ /* 0x000fe200078e3cff */
[----:B------:R-:W-:Y:S01]  /*0850*/  BAR.SYNC.DEFER_BLOCKING 0x0 ;  /* 0x0000000000007b1d */ /* 0x000fe20000010000 */
[----:B------:R-:W-:-:S02]  /*0860*/  IADD3 R6, P0, R59, R6, RZ ;  /* 0x000000063b067210 */ /* 0x000fc40007f1e0ff */
[C---:B------:R-:W-:Y:S02]  /*0870*/  IADD3 R8, R59.reuse, 0x20, RZ ;  /* 0x000000203b087810 */ /* 0x040fe40007ffe0ff */
[----:B------:R-:W-:Y:S02]  /*0880*/  LEA.HI.X.SX32 R7, R59, R7, 0x1, P0 ;  /* 0x000000073b077211 */ /* 0x000fe400000f0eff */
[----:B------:R-:W-:Y:S01]  /*0890*/  ISETP.GE.AND P0, PT, R8, R57, PT ;  /* 0x000000390800720c */ /* 0x000fe20003f06270 */
[----:B------:R-:W-:Y:S01]  /*08a0*/  IMAD.IADD R8, R14, 0x1, R61 ;  /* 0x000000010e087824 */ /* 0x000fe200078e023d */
[----:B------:R-:W-:Y:S01]  /*08b0*/  LOP3.LUT R9, R56, 0x8, R9, 0xf8, !PT ;  /* 0x0000000838097812 */ /* 0x000fe200078ef809 */
[----:B------:R-:W-:Y:S01]  /*08c0*/  IMAD.WIDE R6, R54, 0x40, R6 ;  /* 0x0000004036067825 */ /* 0x000fe200078e0206 */
[----:B------:R-:W-:-:S04]  /*08d0*/  SHF.R.U32.HI R56, RZ, 0x3, R56 ;  /* 0x00000003ff387819 */ /* 0x000fc80000011638 */
[----:B------:R-:W-:-:S04]  /*08e0*/  LOP3.LUT R9, R9, R56, RZ, 0x3c, !PT ;  /* 0x0000003809097212 */ /* 0x000fc800078e3cff */
[----:B------:R-:W-:Y:S01]  /*08f0*/  IADD3 R9, R9, R58, RZ ;  /* 0x0000003a09097210 */ /* 0x000fe20007ffe0ff */
[----:B------:R-:W0:Y:S04]  /*0900*/  LDS R10, [R53.X4] ;  /* 0x00000000350a7984 */ /* 0x000e280000004800 */
[----:B------:R-:W1:Y:S04]  /*0910*/  LDS R11, [R53.X4+0x400] ;  /* 0x00040000350b7984 */ /* 0x000e680000004800 */
[----:B------:R-:W2:Y:S04]  /*0920*/  LDS R12, [R53.X4+0x800] ;  /* 0x00080000350c7984 */ /* 0x000ea80000004800 */
[----:B------:R-:W3:Y:S04]  /*0930*/  LDS R13, [R53.X4+0xc00] ;  /* 0x000c0000350d7984 */ /* 0x000ee80000004800 */
[----:B------:R-:W4:Y:S04]  /*0940*/  LDS R16, [R53.X4+0x1000] ;  /* 0x0010000035107984 */ /* 0x000f280000004800 */
[----:B------:R-:W5:Y:S04]  /*0950*/  LDS R17, [R53.X4+0x1400] ;  /* 0x0014000035117984 */ /* 0x000f680000004800 */
[----:B------:R-:W5:Y:S04]  /*0960*/  LDS R18, [R53.X4+0x1800] ;  /* 0x0018000035127984 */ /* 0x000f680000004800 */
[----:B------:R-:W5:Y:S04]  /*0970*/  LDS R19, [R53.X4+0x1c00] ;  /* 0x001c000035137984 */ /* 0x000f680000004800 */
[----:B------:R-:W5:Y:S04]  /*0980*/  LDS R25, [R53.X4+0x2000] ;  /* 0x0020000035197984 */ /* 0x000f680000004800 */
[----:B------:R-:W5:Y:S04]  /*0990*/  LDS R26, [R53.X4+0x2400] ;  /* 0x00240000351a7984 */ /* 0x000f680000004800 */
[----:B------:R-:W5:Y:S01]  /*09a0*/  LDS R15, [R53.X4+0x3800] ;  /* 0x00380000350f7984 */ /* 0x000f620000004800 */
[----:B0-----:R-:W-:-:S03]  /*09b0*/  FMUL.FTZ R10, R10, c[0x0][0x1b8] ;  /* 0x00006e000a0a7a20 */ /* 0x001fc60000410000 */
[----:B------:R-:W0:Y:S01]  /*09c0*/  LDS R14, [R53.X4+0x3c00] ;  /* 0x003c0000350e7984 */ /* 0x000e220000004800 */
[----:B-1----:R-:W-:-:S03]  /*09d0*/  FMUL.FTZ R11, R11, c[0x0][0x1b8] ;  /* 0x00006e000b0b7a20 */ /* 0x002fc60000410000 */
[----:B------:R-:W1:Y:S01]  /*09e0*/  LDS R27, [R53.X4+0x2800] ;  /* 0x00280000351b7984 */ /* 0x000e620000004800 */
[----:B--2---:R-:W-:Y:S01]  /*09f0*/  FMUL.FTZ R12, R12, c[0x0][0x1b8] ;  /* 0x00006e000c0c7a20 */ /* 0x004fe20000410000 */
[----:B------:R-:W-:Y:S02]  /*0a00*/  F2FP.BF16.PACK_AB R10, R11, R10 ;  /* 0x0000000a0b0a723e */ /* 0x000fe400000010ff */
[----:B------:R-:W2:Y:S01]  /*0a10*/  LDS R30, [R53.X4+0x2c00] ;  /* 0x002c0000351e7984 */ /* 0x000ea20000004800 */
[----:B---3--:R-:W-:-:S03]  /*0a20*/  FMUL.FTZ R13, R13, c[0x0][0x1b8] ;  /* 0x00006e000d0d7a20 */ /* 0x008fc60000410000 */
[----:B------:R-:W3:Y:S01]  /*0a30*/  LDS R31, [R53.X4+0x3000] ;  /* 0x00300000351f7984 */ /* 0x000ee20000004800 */
[----:B----4-:R-:W-:Y:S01]  /*0a40*/  FMUL.FTZ R16, R16, c[0x0][0x1b8] ;  /* 0x00006e0010107a20 */ /* 0x010fe20000410000 */
[----:B------:R-:W-:Y:S02]  /*0a50*/  F2FP.BF16.PACK_AB R11, R13, R12 ;  /* 0x0000000c0d0b723e */ /* 0x000fe400000010ff */
[----:B------:R-:W4:Y:S01]  /*0a60*/  LDS R24, [R53.X4+0x3400] ;  /* 0x0034000035187984 */ /* 0x000f220000004800 */
[----:B-----5:R-:W-:-:S03]  /*0a70*/  FMUL.FTZ R17, R17, c[0x0][0x1b8] ;  /* 0x00006e0011117a20 */ /* 0x020fc60000410000 */
[----:B------:R-:W5:Y:S01]  /*0a80*/  LDS R43, [R53.X4+0x4000] ;  /* 0x00400000352b7984 */ /* 0x000f620000004800 */
[----:B------:R-:W-:Y:S01]  /*0a90*/  FMUL.FTZ R18, R18, c[0x0][0x1b8] ;  /* 0x00006e0012127a20 */ /* 0x000fe20000410000 */
[----:B------:R-:W-:Y:S02]  /*0aa0*/  F2FP.BF16.PACK_AB R12, R17, R16 ;  /* 0x00000010110c723e */ /* 0x000fe400000010ff */
[----:B------:R-:W5:Y:S01]  /*0ab0*/  LDS R44, [R53.X4+0x4400] ;  /* 0x00440000352c7984 */ /* 0x000f620000004800 */
[----:B------:R-:W-:-:S03]  /*0ac0*/  FMUL.FTZ R19, R19, c[0x0][0x1b8] ;  /* 0x00006e0013137a20 */ /* 0x000fc60000410000 */
[----:B------:R-:W5:Y:S01]  /*0ad0*/  LDS R45, [R53.X4+0x4800] ;  /* 0x00480000352d7984 */ /* 0x000f620000004800 */
[----:B------:R-:W-:Y:S01]  /*0ae0*/  FMUL.FTZ R25, R25, c[0x0][0x1b8] ;  /* 0x00006e0019197a20 */ /* 0x000fe20000410000 */
[----:B------:R-:W-:Y:S02]  /*0af0*/  F2FP.BF16.PACK_AB R13, R19, R18 ;  /* 0x00000012130d723e */ /* 0x000fe400000010ff */
[----:B------:R-:W5:Y:S01]  /*0b00*/  LDS R16, [R53.X4+0x5000] ;  /* 0x0050000035107984 */ /* 0x000f620000004800 */
[----:B------:R-:W-:-:S03]  /*0b10*/  FMUL.FTZ R28, R26, c[0x0][0x1b8] ;  /* 0x00006e001a1c7a20 */ /* 0x000fc60000410000 */
[----:B------:R-:W5:Y:S01]  /*0b20*/  LDS R17, [R53.X4+0x5400] ;  /* 0x0054000035117984 */ /* 0x000f620000004800 */
[----:B------:R-:W-:-:S03]  /*0b30*/  FMUL.FTZ R40, R15, c[0x0][0x1b8] ;  /* 0x00006e000f287a20 */ /* 0x000fc60000410000 */
[----:B------:R-:W5:Y:S01]  /*0b40*/  LDS R18, [R53.X4+0x5800] ;  /* 0x0058000035127984 */ /* 0x000f620000004800 */
[----:B0-----:R-:W-:-:S03]  /*0b50*/  FMUL.FTZ R37, R14, c[0x0][0x1b8] ;  /* 0x00006e000e257a20 */ /* 0x001fc60000410000 */
[----:B------:R-:W0:Y:S01]  /*0b60*/  LDS R19, [R53.X4+0x5c00] ;  /* 0x005c000035137984 */ /* 0x000e220000004800 */
[----:B-1----:R-:W-:Y:S01]  /*0b70*/  FMUL.FTZ R29, R27, c[0x0][0x1b8] ;  /* 0x00006e001b1d7a20 */ /* 0x002fe20000410000 */
[----:B------:R-:W-:Y:S02]  /*0b80*/  F2FP.BF16.PACK_AB R40, R37, R40 ;  /* 0x000000282528723e */ /* 0x000fe400000010ff */
[----:B------:R-:W1:Y:S01]  /*0b90*/  LDS R20, [R53.X4+0x6000] ;  /* 0x0060000035147984 */ /* 0x000e620000004800 */
[----:B--2---:R-:W-:-:S03]  /*0ba0*/  FMUL.FTZ R30, R30, c[0x0][0x1b8] ;  /* 0x00006e001e1e7a20 */ /* 0x004fc60000410000 */
[----:B------:R-:W2:Y:S01]  /*0bb0*/  LDS R21, [R53.X4+0x6400] ;  /* 0x0064000035157984 */ /* 0x000ea20000004800 */
[----:B---3--:R-:W-:-:S03]  /*0bc0*/  FMUL.FTZ R31, R31, c[0x0][0x1b8] ;  /* 0x00006e001f1f7a20 */ /* 0x008fc60000410000 */
[----:B------:R-:W3:Y:S01]  /*0bd0*/  LDS R22, [R53.X4+0x6800] ;  /* 0x0068000035167984 */ /* 0x000ee20000004800 */
[----:B----4-:R-:W-:Y:S01]  /*0be0*/  FMUL.FTZ R32, R24, c[0x0][0x1b8] ;  /* 0x00006e0018207a20 */ /* 0x010fe20000410000 */
[----:B------:R-:W-:Y:S02]  /*0bf0*/  F2FP.BF16.PACK_AB R24, R28, R25 ;  /* 0x000000191c18723e */ /* 0x000fe400000010ff */
[----:B------:R-:W4:Y:S01]  /*0c00*/  LDS R23, [R53.X4+0x6c00] ;  /* 0x006c000035177984 */ /* 0x000f220000004800 */
[----:B------:R-:W-:Y:S01]  /*0c10*/  F2FP.BF16.PACK_AB R25, R30, R29 ;  /* 0x0000001d1e19723e */ /* 0x000fe200000010ff */
[----:B-----5:R-:W-:Y:S01]  /*0c20*/  FMUL.FTZ R46, R43, c[0x0][0x1b8] ;  /* 0x00006e002b2e7a20 */ /* 0x020fe20000410000 */
[----:B------:R-:W-:Y:S01]  /*0c30*/  F2FP.BF16.PACK_AB R31, R32, R31 ;  /* 0x0000001f201f723e */ /* 0x000fe200000010ff */
        /* <DEDUP_REMOVED lines=10> */
[----:B------:R-:W-:Y:S01]  /*0ce0*/  FMUL.FTZ R18, R18, c[0x0][0x1b8] ;  /* 0x00006e0012127a20 */ /* 0x000fe20000410000 */
[----:B------:R-:W-:Y:S02]  /*0cf0*/  F2FP.BF16.PACK_AB R16, R17, R16 ;  /* 0x000000101110723e */ /* 0x000fe400000010ff */
        /* <DEDUP_REMOVED lines=8> */
[----:B---3--:R-:W-:Y:S01]  /*0d80*/  FMUL.FTZ R22, R22, c[0x0][0x1b8] ;  /* 0x00006e0016167a20 */ /* 0x008fe20000410000 */
[----:B------:R-:W-:Y:S02]  /*0d90*/  F2FP.BF16.PACK_AB R18, R21, R20 ;  /* 0x000000141512723e */ /* 0x000fe400000010ff */
[----:B------:R-:W3:Y:S01]  /*0da0*/  LDS R28, [R53.X4+0x8000] ;  /* 0x00800000351c7984 */ /* 0x000ee20000004800 */
[----:B----4-:R-:W-:-:S03]  /*0db0*/  FMUL.FTZ R23, R23, c[0x0][0x1b8] ;  /* 0x00006e0017177a20 */ /* 0x010fc60000410000 */
[----:B------:R-:W4:Y:S01]  /*0dc0*/  LDS R33, [R53.X4+0x8400] ;  /* 0x0084000035217984 */ /* 0x000f220000004800 */
[----:B-----5:R-:W-:Y:S01]  /*0dd0*/  FMUL.FTZ R15, R15, c[0x0][0x1b8] ;  /* 0x00006e000f0f7a20 */ /* 0x020fe20000410000 */
[----:B------:R-:W-:Y:S01]  /*0de0*/  F2FP.BF16.PACK_AB R19, R23, R22 ;  /* 0x000000161713723e */ /* 0x000fe200000010ff */
[----:B------:R-:W-:Y:S01]  /*0df0*/  IMAD.SHL.U32 R23, R9, 0x2, RZ ;  /* 0x0000000209177824 */ /* 0x000fe200078e00ff */
[----:B------:R-:W5:Y:S01]  /*0e00*/  LDS R29, [R53.X4+0x8800] ;  /* 0x00880000351d7984 */ /* 0x000f620000004800 */
[----:B------:R-:W-:Y:S01]  /*0e10*/  FMUL.FTZ R36, R36, c[0x0][0x1b8] ;  /* 0x00006e0024247a20 */ /* 0x000fe20000410000 */
[----:B------:R-:W-:Y:S02]  /*0e20*/  LEA R9, R8, 0xc000, 0x1 ;  /* 0x0000c00008097811 */ /* 0x000fe400078e08ff */
[----:B------:R-:W5:Y:S01]  /*0e30*/  LDS R32, [R53.X4+0x8c00] ;  /* 0x008c000035207984 */ /* 0x000f620000004800 */
[----:B------:R-:W-:Y:S01]  /*0e40*/  FMUL.FTZ R14, R14, c[0x0][0x1b8] ;  /* 0x00006e000e0e7a20 */ /* 0x000fe20000410000 */
[----:B------:R-:W-:-:S02]  /*0e50*/  F2FP.BF16.PACK_AB R36, R36, R15 ;  /* 0x0000000f2424723e */ /* 0x000fc400000010ff */
[----:B------:R-:W5:Y:S01]  /*0e60*/  LDS R38, [R53.X4+0xa000] ;  /* 0x00a0000035267984 */ /* 0x000f620000004800 */
[----:B------:R-:W-:-:S03]  /*0e70*/  FMUL.FTZ R35, R35, c[0x0][0x1b8] ;  /* 0x00006e0023237a20 */ /* 0x000fc60000410000 */
[----:B------:R-:W5:Y:S01]  /*0e80*/  LDS R42, [R53.X4+0xa400] ;  /* 0x00a40000352a7984 */ /* 0x000f620000004800 */
[----:B------:R-:W-:Y:S01]  /*0e90*/  FMUL.FTZ R49, R49, c[0x0][0x1b8] ;  /* 0x00006e0031317a20 */ /* 0x000fe20000410000 */
[----:B------:R-:W-:Y:S02]  /*0ea0*/  F2FP.BF16.PACK_AB R35, R35, R14 ;  /* 0x0000000e2323723e */ /* 0x000fe400000010ff */
        /* <DEDUP_REMOVED lines=14> */
[----:B----4-:R-:W-:Y:S02]  /*0f90*/  FMUL.FTZ R33, R33, c[0x0][0x1b8] ;  /* 0x00006e0021217a20 */ /* 0x010fe40000410000 */
[----:B-----5:R-:W-:Y:S01]  /*0fa0*/  FMUL.FTZ R29, R29, c[0x0][0x1b8] ;  /* 0x00006e001d1d7a20 */ /* 0x020fe20000410000 */
[----:B------:R-:W-:Y:S02]  /*0fb0*/  STS [R23+0xc000], R10 ;  /* 0x00c0000a17007388 */ /* 0x000fe40000000800 */
[----:B------:R-:W-:Y:S01]  /*0fc0*/  F2FP.BF16.PACK_AB R28, R33, R28 ;  /* 0x0000001c211c723e */ /* 0x000fe200000010ff */
[----:B------:R-:W-:Y:S01]  /*0fd0*/  FMUL.FTZ R32, R32, c[0x0][0x1b8] ;  /* 0x00006e0020207a20 */ /* 0x000fe20000410000 */
[----:B------:R-:W-:Y:S01]  /*0fe0*/  STS [R23+0xc100], R11 ;  /* 0x00c1000b17007388 */ /* 0x000fe20000000800 */
[----:B------:R-:W-:-:S03]  /*0ff0*/  FMUL.FTZ R38, R38, c[0x0][0x1b8] ;  /* 0x00006e0026267a20 */ /* 0x000fc60000410000 */
[----:B------:R-:W-:Y:S01]  /*1000*/  F2FP.BF16.PACK_AB R29, R32, R29 ;  /* 0x0000001d201d723e */ /* 0x000fe200000010ff */
[----:B------:R4:W-:Y:S01]  /*1010*/  STS [R23+0xd000], R24 ;  /* 0x00d0001817007388 */ /* 0x0009e20000000800 */
[----:B------:R-:W-:-:S03]  /*1020*/  FMUL.FTZ R15, R42, c[0x0][0x1b8] ;  /* 0x00006e002a0f7a20 */ /* 0x000fc60000410000 */
[----:B------:R5:W-:Y:S01]  /*1030*/  STS [R23+0xd100], R25 ;  /* 0x00d1001917007388 */ /* 0x000be20000000800 */
[----:B------:R-:W-:Y:S01]  /*1040*/  FMUL.FTZ R37, R37, c[0x0][0x1b8] ;  /* 0x00006e0025257a20 */ /* 0x000fe20000410000 */
[----:B------:R-:W-:Y:S02]  /*1050*/  F2FP.BF16.PACK_AB R15, R15, R38 ;  /* 0x000000260f0f723e */ /* 0x000fe400000010ff */
[----:B------:R1:W-:Y:S01]  /*1060*/  STS [R23+0xc400], R12 ;  /* 0x00c4000c17007388 */ /* 0x0003e20000000800 */
[----:B------:R-:W-:Y:S01]  /*1070*/  FMUL.FTZ R14, R41, c[0x0][0x1b8] ;  /* 0x00006e00290e7a20 */ /* 0x000fe20000410000 */
[----:B----4-:R-:W-:Y:S02]  /*1080*/  IADD3 R24, R4, 0x80, RZ ;  /* 0x0000008004187810 */ /* 0x010fe40007ffe0ff */
[----:B------:R4:W-:Y:S01]  /*1090*/  STS [R23+0xc500], R13 ;  /* 0x00c5000d17007388 */ /* 0x0009e20000000800 */
[----:B0-----:R-:W-:Y:S01]  /*10a0*/  FMUL.FTZ R39, R39, c[0x0][0x1b8] ;  /* 0x00006e0027277a20 */ /* 0x001fe20000410000 */
[----:B------:R-:W-:-:S02]  /*10b0*/  F2FP.BF16.PACK_AB R14, R14, R37 ;  /* 0x000000250e0e723e */ /* 0x000fc400000010ff */
[----:B------:R4:W-:Y:S01]  /*10c0*/  STS [R23+0xd400], R31 ;  /* 0x00d4001f17007388 */ /* 0x0009e20000000800 */
[----:B-----5:R-:W-:Y:S01]  /*10d0*/  IADD3 R25, R4, 0x40, RZ ;  /* 0x0000004004197810 */ /* 0x020fe20007ffe0ff */
[----:B-1----:R-:W-:Y:S02]  /*10e0*/  FMUL.FTZ R44, R44, c[0x0][0x1b8] ;  /* 0x00006e002c2c7a20 */ /* 0x002fe40000410000 */
[----:B------:R4:W-:Y:S01]  /*10f0*/  STS [R23+0xd500], R40 ;  /* 0x00d5002817007388 */ /* 0x0009e20000000800 */
[----:B--2---:R-:W-:Y:S02]  /*1100*/  FMUL.FTZ R43, R43, c[0x0][0x1b8] ;  /* 0x00006e002b2b7a20 */ /* 0x004fe40000410000 */
[----:B------:R-:W-:Y:S01]  /*1110*/  F2FP.BF16.PACK_AB R39, R44, R39 ;  /* 0x000000272c27723e */ /* 0x000fe200000010ff */
[----:B------:R4:W-:Y:S01]  /*1120*/  STS [R23+0xe000], R46 ;  /* 0x00e0002e17007388 */ /* 0x0009e20000000800 */
[----:B---3--:R-:W-:-:S03]  /*1130*/  FMUL.FTZ R22, R45, c[0x0][0x1b8] ;  /* 0x00006e002d167a20 */ /* 0x008fc60000410000 */
[----:B------:R4:W-:Y:S02]  /*1140*/  STS [R23+0xe100], R47 ;  /* 0x00e1002f17007388 */ /* 0x0009e40000000800 */
[----:B------:R-:W-:Y:S02]  /*1150*/  F2FP.BF16.PACK_AB R22, R22, R43 ;  /* 0x0000002b1616723e */ /* 0x000fe400000010ff */
        /* <DEDUP_REMOVED lines=14> */
[----:B------:R-:W-:Y:S06]  /*1240*/  BAR.SYNC.DEFER_BLOCKING 0x0 ;  /* 0x0000000000007b1d */ /* 0x000fec0000010000 */
[----:B------:R-:W-:Y:S05]  /*1250*/  @P1 BRA `(.L_x_1323) ;  /* 0x0000018000001947 */ /* 0x000fea0003800000 */
[----:B----4-:R-:W-:Y:S01]  /*1260*/  ISETP.GE.AND P1, PT, R4, c[0x0][0x194], PT ;  /* 0x0000650004007a0c */ /* 0x010fe20003f26270 */
[----:B------:R-:W0:Y:S01]  /*1270*/  LDS.128 R20, [R9+0x2000] ;  /* 0x0020000009147984 */ /* 0x000e220000000c00 */
[----:B------:R-:W-:Y:S01]  /*1280*/  SHF.R.S32.HI R5, RZ, 0x1f, R4 ;  /* 0x0000001fff057819 */ /* 0x000fe20000011404 */
[----:B------:R-:W-:Y:S01]  /*1290*/  IMAD R11, R2, c[0x0][0x1a8], RZ ;  /* 0x00006a00020b7a24 */ /* 0x000fe200078e02ff */
[----:B------:R-:W-:Y:S01]  /*12a0*/  ISETP.GE.AND P2, PT, R25, c[0x0][0x194], PT ;  /* 0x0000650019007a0c */ /* 0x000fe20003f46270 */
[----:B------:R-:W1:Y:S01]  /*12b0*/  LDS.128 R12, [R9+0x4000] ;  /* 0x00400000090c7984 */ /* 0x000e620000000c00 */
[----:B------:R-:W-:Y:S01]  /*12c0*/  ISETP.GE.AND P3, PT, R24, c[0x0][0x194], PT ;  /* 0x0000650018007a0c */ /* 0x000fe20003f66270 */
[----:B------:R-:W-:-:S02]  /*12d0*/  IMAD R27, R0, c[0x0][0x1ac], R11 ;  /* 0x00006b00001b7a24 */ /* 0x000fc400078e020b */
[----:B------:R-:W-:-:S04]  /*12e0*/  IMAD.WIDE.U32 R10, R0, c[0x0][0x1a8], R4 ;  /* 0x00006a00000a7a25 */ /* 0x000fc800078e0004 */
[----:B------:R2:W3:Y:S01]  /*12f0*/  @!P1 LDS.128 R16, [R9] ;  /* 0x0000000009109984 */ /* 0x0004e20000000c00 */
[----:B------:R-:W-:Y:S02]  /*1300*/  IMAD.IADD R11, R11, 0x1, R27 ;  /* 0x000000010b0b7824 */ /* 0x000fe400078e021b */
[----:B------:R-:W-:Y:S02]  /*1310*/  IMAD R27, R3, c[0x0][0x1b0], RZ ;  /* 0x00006c00031b7a24 */ /* 0x000fe400078e02ff */
[----:B------:R-:W-:-:S04]  /*1320*/  IMAD.WIDE.U32 R10, R52, c[0x0][0x1b0], R10 ;  /* 0x00006c00340a7a25 */ /* 0x000fc800078e000a */
[----:B------:R-:W-:-:S04]  /*1330*/  IMAD R27, R52, c[0x0][0x1b4], R27 ;  /* 0x00006d00341b7a24 */ /* 0x000fc800078e021b */
[----:B------:R-:W-:Y:S02]  /*1340*/  IMAD.IADD R11, R11, 0x1, R27 ;  /* 0x000000010b0b7824 */ /* 0x000fe400078e021b */
[----:B------:R-:W-:Y:S02]  /*1350*/  IMAD R27, R7, c[0x0][0x1a0], RZ ;  /* 0x00006800071b7a24 */ /* 0x000fe400078e02ff */
[----:B------:R-:W-:-:S04]  /*1360*/  IMAD.WIDE.U32 R10, R6, c[0x0][0x1a0], R10 ;  /* 0x00006800060a7a25 */ /* 0x000fc800078e000a */
[----:B------:R-:W-:Y:S01]  /*1370*/  IMAD R27, R6, c[0x0][0x1a4], R27 ;  /* 0x00006900061b7a24 */ /* 0x000fe200078e021b */
[----:B------:R-:W-:-:S04]  /*1380*/  LEA R26, P4, R10, c[0x0][0x188], 0x1 ;  /* 0x000062000a1a7a11 */ /* 0x000fc800078808ff */
[----:B--2---:R-:W-:-:S04]  /*1390*/  IADD3 R9, R11, R27, RZ ;  /* 0x0000001b0b097210 */ /* 0x004fc80007ffe0ff */
[----:B------:R-:W-:-:S05]  /*13a0*/  LEA.HI.X R27, R10, c[0x0][0x18c], R9, 0x1, P4 ;  /* 0x000063000a1b7a11 */ /* 0x000fca00020f0c09 */
[----:B0-----:R0:W-:Y:S04]  /*13b0*/  @!P2 STG.E.128 [R26.64+0x80], R20 ;  /* 0x000080141a00a986 */ /* 0x0011e8000c101d04 */
[----:B-1----:R0:W-:Y:S04]  /*13c0*/  @!P3 STG.E.128 [R26.64+0x100], R12 ;  /* 0x0001000c1a00b986 */ /* 0x0021e8000c101d04 */
[----:B---3--:R0:W-:Y:S02]  /*13d0*/  @!P1 STG.E.128 [R26.64], R16 ;  /* 0x000000101a009986 */ /* 0x0081e4000c101d04 */
.L_x_1323:
[----:B----4-:R-:W-:Y:S05]  /*13e0*/  BSYNC B0 ;  /* 0x0000000000007941 */ /* 0x010fea0003800000 */
.L_x_1322:
[----:B------:R-:W-:Y:S05]  /*13f0*/  @P0 EXIT ;  /* 0x000000000000094d */ /* 0x000fea0003800000 */
[----:B------:R-:W-:Y:S01]  /*1400*/  IMAD R9, R2, c[0x0][0x1a8], RZ ;  /* 0x00006a0002097a24 */ /* 0x000fe200078e02ff */
[--C-:B------:R-:W-:Y:S01]  /*1410*/  SHF.R.S32.HI R5, RZ, 0x1f, R4.reuse ;  /* 0x0000001fff057819 */ /* 0x100fe20000011404 */
[----:B0-----:R-:W-:Y:S01]  /*1420*/  IMAD.SHL.U32 R22, R8, 0x2, RZ ;  /* 0x0000000208167824 */ /* 0x001fe200078e00ff */
[----:B------:R-:W-:Y:S01]  /*1430*/  ISETP.GE.AND P1, PT, R4, c[0x0][0x194], PT ;  /* 0x0000650004007a0c */ /* 0x000fe20003f26270 */
[C---:B------:R-:W-:Y:S01]  /*1440*/  IMAD R21, R0.reuse, c[0x0][0x1ac], R9 ;  /* 0x00006b0000157a24 */ /* 0x040fe200078e0209 */
[----:B------:R-:W-:Y:S01]  /*1450*/  ISETP.GE.AND P2, PT, R25, c[0x0][0x194], PT ;  /* 0x0000650019007a0c */ /* 0x000fe20003f46270 */
[----:B------:R-:W-:Y:S01]  /*1460*/  IMAD.WIDE.U32 R16, R0, c[0x0][0x1a8], R4 ;  /* 0x00006a0000107a25 */ /* 0x000fe200078e0004 */
[----:B------:R-:W0:Y:S01]  /*1470*/  LDS.128 R12, [R22+0xc400] ;  /* 0x00c40000160c7984 */ /* 0x000e220000000c00 */
[----:B------:R-:W-:-:S02]  /*1480*/  ISETP.GE.AND P3, PT, R24, c[0x0][0x194], PT ;  /* 0x0000650018007a0c */ /* 0x000fc40003f66270 */
[----:B------:R-:W-:Y:S01]  /*1490*/  IMAD.IADD R21, R17, 0x1, R21 ;  /* 0x0000000111157824 */ /* 0x000fe200078e0215 */
[----:B------:R-:W1:Y:S01]  /*14a0*/  LDS.128 R8, [R22+0xe400] ;  /* 0x00e4000016087984 */ /* 0x000e620000000c00 */
[----:B------:R-:W-:Y:S02]  /*14b0*/  IMAD.MOV.U32 R20, RZ, RZ, R16 ;  /* 0x000000ffff147224 */ /* 0x000fe400078e0010 */
[----:B------:R-:W-:Y:S01]  /*14c0*/  IMAD R5, R3, c[0x0][0x1b0], RZ ;  /* 0x00006c0003057a24 */ /* 0x000fe200078e02ff */
[----:B------:R2:W3:Y:S01]  /*14d0*/  LDS.128 R16, [R22+0x10400] ;  /* 0x0104000016107984 */ /* 0x0004e20000000c00 */
[----:B------:R-:W-:Y:S01]  /*14e0*/  IADD3 R3, P0, R6, 0x20, RZ ;  /* 0x0000002006037810 */ /* 0x000fe20007f1e0ff */
[----:B------:R-:W-:-:S03]  /*14f0*/  IMAD.WIDE.U32 R20, R52, c[0x0][0x1b0], R20 ;  /* 0x00006c0034147a25 */ /* 0x000fc600078e0014 */
[----:B------:R-:W-:Y:S01]  /*1500*/  IADD3.X R6, RZ, R7, RZ, P0, !PT ;  /* 0x00000007ff067210 */ /* 0x000fe200007fe4ff */
[----:B------:R-:W-:-:S04]  /*1510*/  IMAD R5, R52, c[0x0][0x1b4], R5 ;  /* 0x00006d0034057a24 */ /* 0x000fc800078e0205 */
[----:B------:R-:W-:Y:S02]  /*1520*/  IMAD R6, R6, c[0x0][0x1a0], RZ ;  /* 0x0000680006067a24 */ /* 0x000fe400078e02ff */
[----:B------:R-:W-:Y:S02]  /*1530*/  IMAD.IADD R21, R21, 0x1, R5 ;  /* 0x0000000115157824 */ /* 0x000fe400078e0205 */
[C---:B------:R-:W-:Y:S02]  /*1540*/  IMAD R5, R3.reuse, c[0x0][0x1a4], R6 ;  /* 0x0000690003057a24 */ /* 0x040fe400078e0206 */
[----:B------:R-:W-:-:S04]  /*1550*/  IMAD.WIDE.U32 R2, R3, c[0x0][0x1a0], R20 ;  /* 0x0000680003027a25 */ /* 0x000fc800078e0014 */
[----:B------:R-:W-:Y:S01]  /*1560*/  IMAD.IADD R3, R3, 0x1, R5 ;  /* 0x0000000103037824 */ /* 0x000fe200078e0205 */
[----:B------:R-:W-:-:S04]  /*1570*/  LEA R4, P0, R2, c[0x0][0x188], 0x1 ;  /* 0x0000620002047a11 */ /* 0x000fc800078008ff */
[----:B------:R-:W-:-:S05]  /*1580*/  LEA.HI.X R5, R2, c[0x0][0x18c], R3, 0x1, P0 ;  /* 0x0000630002057a11 */ /* 0x000fca00000f0c03 */
[----:B0-----:R2:W-:Y:S04]  /*1590*/  @!P1 STG.E.128 [R4.64], R12 ;  /* 0x0000000c04009986 */ /* 0x0015e8000c101d04 */
[----:B-1----:R2:W-:Y:S01]  /*15a0*/  @!P2 STG.E.128 [R4.64+0x80], R8 ;  /* 0x000080080400a986 */ /* 0x0025e2000c101d04 */
[----:B------:R-:W-:Y:S05]  /*15b0*/  @P3 EXIT ;  /* 0x000000000000394d */ /* 0x000fea0003800000 */
[----:B---3--:R-:W-:Y:S01]  /*15c0*/  STG.E.128 [R4.64+0x100], R16 ;  /* 0x0001001004007986 */ /* 0x008fe2000c101d04 */
[----:B------:R-:W-:Y:S05]  /*15d0*/  EXIT ;  /* 0x000000000000794d */ /* 0x000fea0003800000 */
.L_x_1324:
        /* <DEDUP_REMOVED lines=10> */
.L_x_1431:


//--------------------- .text._ZN7cutlass13device_kernelIN5flash19enable_sm80_to_sm89INS1_16FlashAttnBwdSm80INS1_25CollectiveMainloopBwdSm80ILi2ELi1EN4cute5tupleIJNS5_1CILi64EEENS7_ILi80EEENS7_ILi192EEEEEENS_10bfloat16_tEfNS_4arch4Sm80ELb1ELb0ELb0ELb1ELb1ELb0ELb1ELb0ELi2ELi4ELi2ELi2ELb0EEENS1_24CollectiveEpilogueBwdGQAISB_fSE_Li256ELb1ELb1EEENS1_25SingleTileBwdLPTSchedulerILb1ELi80ELb1EEEEEEEEEvNT_6ParamsE --------------------------
	.section	.text._ZN7cutlass13device_kernelIN5flash19enable_sm80_to_sm89INS1_16FlashAttnBwdSm80INS1_25CollectiveMainloopBwdSm80ILi2ELi1EN4cute5tupleIJNS5_1CILi64EEENS7_ILi80EEENS7_ILi192EEEEEENS_10bfloat16_tEfNS_4arch4Sm80ELb1ELb0ELb0ELb1ELb1ELb0ELb1ELb0ELi2ELi4ELi2ELi2ELb0EEENS1_24CollectiveEpilogueBwdGQAISB_fSE_Li256ELb1ELb1EEENS1_25SingleTileBwdLPTSchedulerILb1ELi80ELb1EEEEEEEEEvNT_6ParamsE,"ax",@progbits
	.sectioninfo	@"SHI_REGISTERS=255"
	.align	128
.text._ZN7cutlass13device_kernelIN5flash19enable_sm80_to_sm89INS1_16FlashAttnBwdSm80INS1_25CollectiveMainloopBwdSm80ILi2ELi1EN4cute5tupleIJNS5_1CILi64EEENS7_ILi80EEENS7_ILi192EEEEEENS_10bfloat16_tEfNS_4arch4Sm80ELb1ELb0ELb0ELb1ELb1ELb0ELb1ELb0ELi2ELi4ELi2ELi2ELb0EEENS1_24CollectiveEpilogueBwdGQAISB_fSE_Li256ELb1ELb1EEENS1_25SingleTileBwdLPTSchedulerILb1ELi80ELb1EEEEEEEEEvNT_6ParamsE:
        .type           _ZN7cutlass13device_kernelIN5flash19enable_sm80_to_sm89INS1_16FlashAttnBwdSm80INS1_25CollectiveMainloopBwdSm80ILi2ELi1EN4cute5tupleIJNS5_1CILi64EEENS7_ILi80EEENS7_ILi192EEEEEENS_10bfloat16_tEfNS_4arch4Sm80ELb1ELb0ELb0ELb1ELb1ELb0ELb1ELb0ELi2ELi4ELi2ELi2ELb0EEENS1_24CollectiveEpilogueBwdGQAISB_fSE_Li256ELb1ELb1EEENS1_25SingleTileBwdLPTSchedulerILb1ELi80ELb1EEEEEEEEEvNT_6ParamsE,@function
        .size           _ZN7cutlass13device_kernelIN5flash19enable_sm80_to_sm89INS1_16FlashAttnBwdSm80INS1_25CollectiveMainloopBwdSm80ILi2ELi1EN4cute5tupleIJNS5_1CILi64EEENS7_ILi80EEENS7_ILi192EEEEEENS_10bfloat16_tEfNS_4arch4Sm80ELb1ELb0ELb0ELb1ELb1ELb0ELb1ELb0ELi2ELi4ELi2ELi2ELb0EEENS1_24CollectiveEpilogueBwdGQAISB_fSE_Li256ELb1ELb1EEENS1_25SingleTileBwdLPTSchedulerILb1ELi80ELb1EEEEEEEEEvNT_6ParamsE,(.L_x_1432 - _ZN7cutlass13device_kernelIN5flash19enable_sm80_to_sm89INS1_16FlashAttnBwdSm80INS1_25CollectiveMainloopBwdSm80ILi2ELi1EN4cute5tupleIJNS5_1CILi64EEENS7_ILi80EEENS7_ILi192EEEEEENS_10bfloat16_tEfNS_4arch4Sm80ELb1ELb0ELb0ELb1ELb1ELb0ELb1ELb0ELi2ELi4ELi2ELi2ELb0EEENS1_24CollectiveEpilogueBwdGQAISB_fSE_Li256ELb1ELb1EEENS1_25SingleTileBwdLPTSchedulerILb1ELi80ELb1EEEEEEEEEvNT_6ParamsE)
        .other          _ZN7cutlass13device_kernelIN5flash19enable_sm80_to_sm89INS1_16FlashAttnBwdSm80INS1_25CollectiveMainloopBwdSm80ILi2ELi1EN4cute5tupleIJNS5_1CILi64EEENS7_ILi80EEENS7_ILi192EEEEEENS_10bfloat16_tEfNS_4arch4Sm80ELb1ELb0ELb0ELb1ELb1ELb0ELb1ELb0ELi2ELi4ELi2ELi2ELb0EEENS1_24CollectiveEpilogueBwdGQAISB_fSE_Li256ELb1ELb1EEENS1_25SingleTileBwdLPTSchedulerILb1ELi80ELb1EEEEEEEEEvNT_6ParamsE,@"STO_CUDA_ENTRY STV_DEFAULT"
_ZN7cutlass13device_kernelIN5flash19enable_sm80_to_sm89INS1_16FlashAttnBwdSm80INS1_25CollectiveMainloopBwdSm80ILi2ELi1EN4cute5tupleIJNS5_1CILi64EEENS7_ILi80EEENS7_ILi192EEEEEENS_10bfloat16_tEfNS_4arch4Sm80ELb1ELb0ELb0ELb1ELb1ELb0ELb1ELb0ELi2ELi4ELi2ELi2ELb0EEENS1_24CollectiveEpilogueBwdGQAISB_fSE_Li256ELb1ELb1EEENS1_25SingleTileBwdLPTSchedulerILb1ELi80ELb1EEEEEEEEEvNT_6ParamsE:
        /* <DEDUP_REMOVED lines=24> */
.L_x_1326:
[----:B------:R-:W-:-:S04]  /*0180*/  MOV R2, c[0x0][0x3b4] ;  /* 0x0000ed0000027a02 */ /* 0x000fc80000000f00 */
[----:B------:R-:W-:Y:S02]  /*0190*/  ISETP.NE.AND P0, PT, R2, 0x1, PT ;  /* 0x000000010200780c */ /* 0x000fe40003f05270 */
[----:B------:R-:W-:-:S11]  /*01a0*/  MOV R2, R0 ;  /* 0x0000000000027202 */ /* 0x000fd60000000f00 */
[----:B------:R-:W-:-:S05]  /*01b0*/  @P0 IMAD.HI.U32 R3, R0, c[0x0][0x3b8], RZ ;  /* 0x0000ee0000030a27 */ /* 0x000fca00078e00ff */
[----:B------:R-:W-:-:S05]  /*01c0*/  @P0 SHF.R.U32.HI R2, RZ, c[0x0][0x3bc], R3 ;  /* 0x0000ef00ff020a19 */ /* 0x000fca0000011603 */
[----:B------:R-:W-:Y:S02]  /*01d0*/  IMAD R5, R2, c[0x0][0x3b4], RZ ;  /* 0x0000ed0002057a24 */ /* 0x000fe400078e02ff */
.L_x_1327:
        /* <DEDUP_REMOVED lines=16> */
.L_x_1328:
        /* <DEDUP_REMOVED lines=9> */
.L_x_1330:
[----:B------:R-:W-:-:S04]  /*0370*/  MOV R3, c[0x0][0x3dc] ;  /* 0x0000f70000037a02 */ /* 0x000fc80000000f00 */
.L_x_1329:
        /* <DEDUP_REMOVED lines=9> */
.L_x_1325:
        /* <DEDUP_REMOVED lines=16> */
.L_x_1332:
[----:B------:R-:W-:Y:S02]  /*0510*/  MOV R0, c[0x0][0x3b4] ;  /* 0x0000ed0000007a02 */ /* 0x000fe40000000f00 */
[----:B------:R-:W-:Y:S02]  /*0520*/  MOV R2, R3 ;  /* 0x0000000300027202 */ /* 0x000fe40000000f00 */
[----:B------:R-:W-:-:S13]  /*0530*/  ISETP.NE.AND P0, PT, R0, 0x1, PT ;  /* 0x000000010000780c */ /* 0x000fda0003f05270 */
[----:B------:R-:W-:-:S05]  /*0540*/  @P0 IMAD.HI.U32 R0, R3, c[0x0][0x3b8], RZ ;  /* 0x0000ee0003000a27 */ /* 0x000fca00078e00ff */
[----:B------:R-:W-:-:S05]  /*0550*/  @P0 SHF.R.U32.HI R2, RZ, c[0x0][0x3bc], R0 ;  /* 0x0000ef00ff020a19 */ /* 0x000fca0000011600 */
[----:B------:R-:W-:Y:S02]  /*0560*/  IMAD R4, R2, c[0x0][0x3b4], RZ ;  /* 0x0000ed0002047a24 */ /* 0x000fe400078e02ff */
.L_x_1333:
        /* <DEDUP_REMOVED lines=16> */
.L_x_1334:
        /* <DEDUP_REMOVED lines=9> */
.L_x_1336:
[----:B------:R-:W-:-:S04]  /*0700*/  MOV R3, c[0x0][0x3dc] ;  /* 0x0000f70000037a02 */ /* 0x000fc80000000f00 */
.L_x_1335:
        /* <DEDUP_REMOVED lines=8> */
.L_x_1331:
[----:B------:R-:W-:-:S13]  /*0790*/  ISETP.GE.AND P0, PT, R231, RZ, PT ;  /* 0x000000ffe700720c */ /* 0x000fda0003f06270 */
[----:B------:R-:W-:Y:S05]  /*07a0*/  @!P0 EXIT ;  /* 0x000000000000894d */ /* 0x000fea0003800000 */
[----:B------:R-:W-:Y:S01]  /*07b0*/  ISETP.NE.U32.AND P0, PT, RZ, c[0x0][0x2c8], PT ;  /* 0x0000b200ff007a0c */ /* 0x000fe20003f05070 */
[----:B------:R-:W-:-:S03]  /*07c0*/  IMAD.MOV.U32 R6, RZ, RZ, 0x4 ;  /* 0x00000004ff067424 */ /* 0x000fc600078e00ff */
[----:B------:R-:W-:Y:S01]  /*07d0*/  ISETP.NE.AND.EX P6, PT, RZ, c[0x0][0x2cc], PT, P0 ;  /* 0x0000b300ff007a0c */ /* 0x000fe20003fc5300 */
[----:B------:R-:W-:Y:S01]  /*07e0*/  IMAD.WIDE R14, R231, R6, c[0x0][0x2c8] ;  /* 0x0000b200e70e7625 */ /* 0x000fe200078e0206 */
[----:B------:R-:W-:-:S04]  /*07f0*/  ISETP.NE.U32.AND P0, PT, RZ, c[0x0][0x2d0], PT ;  /* 0x0000b400ff007a0c */ /* 0x000fc80003f05070 */
[----:B------:R-:W-:Y:S02]  /*0800*/  ISETP.NE.AND.EX P2, PT, RZ, c[0x0][0x2d4], PT, P0 ;  /* 0x0000b500ff007a0c */ /* 0x000fe40003f45300 */
[----:B------:R-:W-:-:S04]  /*0810*/  ISETP.NE.U32.AND P0, PT, RZ, c[0x0][0x2d8], PT ;  /* 0x0000b600ff007a0c */ /* 0x000fc80003f05070 */
[----:B------:R-:W-:Y:S01]  /*0820*/  ISETP.NE.AND.EX P0, PT, RZ, c[0x0][0x2dc], PT, P0 ;  /* 0x0000b700ff007a0c */ /* 0x000fe20003f05300 */
[----:B------:R-:W2:Y:S01]  /*0830*/  @P6 LDG.E R0, [R14.64] ;  /* 0x0000000a0e006981 */ /* 0x000ea2000c1e1900 */
[----:B------:R-:W-:-:S03]  /*0840*/  IMAD.WIDE R12, R231, R6, c[0x0][0x2d0] ;  /* 0x0000b400e70c7625 */ /* 0x000fc600078e0206 */
[----:B------:R-:W3:Y:S01]  /*0850*/  @P6 LDG.E R9, [R14.64] ;  /* 0x0000000a0e096981 */ /* 0x000ee2000c1e1900 */
[----:B------:R-:W-:-:S03]  /*0860*/  IMAD.MOV.U32 R230, RZ, RZ, c[0x0][0x168] ;  /* 0x00005a00ffe67624 */ /* 0x000fc600078e00ff */
[----:B------:R-:W4:Y:S04]  /*0870*/  @P2 LDG.E R7, [R12.64] ;  /* 0x0000000a0c072981 */ /* 0x000f28000c1e1900 */
[----:B------:R-:W-:-:S05]  /*0880*/  @P0 IMAD.WIDE R16, R231, R6, c[0x0][0x2d8] ;  /* 0x0000b600e7100625 */ /* 0x000fca00078e0206 */
[----:B------:R1:W5:Y:S02]  /*0890*/  @P0 LDG.E R230, [R16.64] ;  /* 0x0000000a10e60981 */ /* 0x000364000c1e1900 */
[----:B-1----:R-:W-:Y:S01]  /*08a0*/  CS2R R4, SRZ ;  /* 0x0000000000047805 */ /* 0x002fe2000001ff00 */
[----:B------:R-:W-:Y:S02]  /*08b0*/  IMAD.MOV.U32 R11, RZ, RZ, c[0x0][0x198] ;  /* 0x00006600ff0b7624 */ /* 0x000fe400078e00ff */
[----:B--2---:R-:W-:Y:S02]  /*08c0*/  @P6 IMAD R3, R231, 0x40, R0 ;  /* 0x00000040e7036824 */ /* 0x004fe400078e0200 */
[----:B------:R-:W-:-:S03]  /*08d0*/  IMAD.MOV.U32 R0, RZ, RZ, RZ ;  /* 0x000000ffff007224 */ /* 0x000fc600078e00ff */
[----:B------:R-:W-:Y:S02]  /*08e0*/  @P6 SHF.R.S32.HI R8, RZ, 0x1f, R3 ;  /* 0x0000001fff086819 */ /* 0x000fe40000011403 */
[--C-:B----4-:R-:W-:Y:S01]  /*08f0*/  @P2 SHF.R.S32.HI R5, RZ, 0x1f, R7.reuse ;  /* 0x0000001fff052819 */ /* 0x110fe20000011407 */
[----:B------:R-:W-:Y:S01]  /*0900*/  @P2 IMAD.MOV.U32 R4, RZ, RZ, R7 ;  /* 0x000000ffff042224 */ /* 0x000fe200078e0007 */
[----:B------:R-:W-:Y:S02]  /*0910*/  @P6 LEA.HI R8, R8, R3, RZ, 0x6 ;  /* 0x0000000308086211 */ /* 0x000fe400078f30ff */
[----:B------:R-:W-:Y:S02]  /*0920*/  CS2R R2, SRZ ;  /* 0x0000000000027805 */ /* 0x000fe4000001ff00 */
[--C-:B---3--:R-:W-:Y:S01]  /*0930*/  @P6 SHF.R.S32.HI R3, RZ, 0x1f, R9.reuse ;  /* 0x0000001fff036819 */ /* 0x108fe20000011409 */
[----:B------:R-:W-:Y:S01]  /*0940*/  @P6 IMAD.MOV.U32 R2, RZ, RZ, R9 ;  /* 0x000000ffff026224 */ /* 0x000fe200078e0009 */
[----:B------:R-:W-:Y:S01]  /*0950*/  @P6 LOP3.LUT R0, R8, 0xffffffc0, RZ, 0xc0, !PT ;  /* 0xffffffc008006812 */ /* 0x000fe200078ec0ff */
[----:B------:R-:W-:Y:S05]  /*0960*/  @P0 BRA `(.L_x_1337) ;  /* 0x0000004000000947 */ /* 0x000fea0003800000 */
[----:B------:R-:W-:Y:S05]  /*0970*/  @!P6 BRA `(.L_x_1337) ;  /* 0x000000300000e947 */ /* 0x000fea0003800000 */
[----:B-----5:R-:W2:Y:S04]  /*0980*/  LDG.E R230, [R14.64] ;  /* 0x0000000a0ee67981 */ /* 0x020ea8000c1e1900 */
[----:B------:R-:W2:Y:S02]  /*0990*/  LDG.E R7, [R14.64+0x4] ;  /* 0x0000040a0e077981 */ /* 0x000ea4000c1e1900 */
[----:B--2---:R-:W-:-:S02]  /*09a0*/  IADD3 R230, -R230, R7, RZ ;  /* 0x00000007e6e67210 */ /* 0x004fc40007ffe1ff */
.L_x_1337:
[----:B------:R-:W-:-:S04]  /*09b0*/  ISETP.NE.U32.AND P0, PT, RZ, c[0x0][0x2e0], PT ;  /* 0x0000b800ff007a0c */ /* 0x000fc80003f05070 */
[----:B------:R-:W-:-:S13]  /*09c0*/  ISETP.NE.AND.EX P0, PT, RZ, c[0x0][0x2e4], PT, P0 ;  /* 0x0000b900ff007a0c */ /* 0x000fda0003f05300 */
[----:B------:R-:W-:Y:S05]  /*09d0*/  @!P0 BRA `(.L_x_1338) ;  /* 0x0000003000008947 */ /* 0x000fea0003800000 */
[----:B------:R-:W-:-:S05]  /*09e0*/  IMAD.WIDE R6, R231, R6, c[0x0][0x2e0] ;  /* 0x0000b800e7067625 */ /* 0x000fca00078e0206 */
[----:B------:R1:W5:Y:S01]  /*09f0*/  LDG.E R11, [R6.64] ;  /* 0x0000000a060b7981 */ /* 0x000362000c1e1900 */
[----:B------:R-:W-:Y:S05]  /*0a00*/  BRA `(.L_x_1339) ;  /* 0x0000004000007947 */ /* 0x000fea0003800000 */
.L_x_1338:
[----:B------:R-:W-:Y:S05]  /*0a10*/  @!P2 BRA `(.L_x_1339) ;  /* 0x000000300000a947 */ /* 0x000fea0003800000 */
[----:B------:R-:W2:Y:S04]  /*0a20*/  LDG.E R11, [R12.64] ;  /* 0x0000000a0c0b7981 */ /* 0x000ea8000c1e1900 */
[----:B------:R-:W2:Y:S02]  /*0a30*/  LDG.E R6, [R12.64+0x4] ;  /* 0x0000040a0c067981 */ /* 0x000ea4000c1e1900 */
[----:B--2---:R-:W-:-:S05]  /*0a40*/  IADD3 R11, -R11, R6, RZ ;  /* 0x000000060b0b7210 */ /* 0x004fca0007ffe1ff */
.L_x_1339:
[C---:B-1---5:R-:W-:Y:S01]  /*0a50*/  IMAD.IADD R7, R230.reuse, 0x1, -R11 ;  /* 0x00000001e6077824 */ /* 0x062fe200078e0a0b */
        /* <DEDUP_REMOVED lines=76> */
[C---:B------:R-:W-:Y:S01]  /*0f20*/  SEL R18, R231.reuse, RZ, !P2 ;  /* 0x000000ffe7127207 */ /* 0x040fe20005000000 */
[----:B------:R-:W-:Y:S01]  /*0f30*/  ULDC.64 UR4, c[0x0][0x1d8] ;  /* 0x0000760000047ab9 */ /* 0x000fe20000000a00 */
[----:B------:R-:W-:Y:S01]  /*0f40*/  ISETP.NE.AND P0, PT, R6, 0x1, PT ;  /* 0x000000010600780c */ /* 0x000fe20003f05270 */
[----:B------:R-:W-:Y:S01]  /*0f50*/  USHF.L.U32 UR6, UR4, 0x5, URZ ;  /* 0x0000000504067899 */ /* 0x000fe2000800063f */
[----:B------:R-:W-:Y:S01]  /*0f60*/  SHF.R.S32.HI R6, RZ, 0x1f, R223 ;  /* 0x0000001fff067819 */ /* 0x000fe200000114df */
[----:B------:R-:W-:Y:S01]  /*0f70*/  UMOV UR7, 0x5 ;  /* 0x0000000500077882 */ /* 0x000fe20000000000 */
[----:B------:R-:W-:Y:S01]  /*0f80*/  SEL R234, R231, RZ, !P6 ;  /* 0x000000ffe7ea7207 */ /* 0x000fe20007000000 */
[----:B------:R-:W-:Y:S01]  /*0f90*/  USHF.L.U64.HI UR5, UR4, UR7, UR5 ;  /* 0x0000000704057299 */ /* 0x000fe20008010205 */
[CC--:B------:R-:W-:Y:S01]  /*0fa0*/  LEA.HI R218, R6.reuse, R223.reuse, RZ, 0x3 ;  /* 0x000000df06da7211 */ /* 0x0c0fe200078f18ff */
[----:B------:R-:W-:Y:S01]  /*0fb0*/  IMAD.MOV.U32 R217, RZ, RZ, 0x10 ;  /* 0x00000010ffd97424 */ /* 0x000fe200078e00ff */
[----:B------:R-:W-:Y:S01]  /*0fc0*/  LEA.HI R216, R6, R223, RZ, 0x7 ;  /* 0x000000df06d87211 */ /* 0x000fe200078f38ff */
[----:B------:R-:W-:Y:S01]  /*0fd0*/  IMAD.MOV.U32 R215, RZ, RZ, 0x20 ;  /* 0x00000020ffd77424 */ /* 0x000fe200078e00ff */
[----:B------:R-:W-:Y:S01]  /*0fe0*/  LOP3.LUT R10, R218, 0xfffffff8, RZ, 0xc0, !PT ;  /* 0xfffffff8da0a7812 */ /* 0x000fe200078ec0ff */
[----:B------:R-:W-:Y:S01]  /*0ff0*/  IMAD.MOV.U32 R205, RZ, RZ, 0x120 ;  /* 0x00000120ffcd7424 */ /* 0x000fe200078e00ff */
[----:B------:R-:W-:Y:S01]  /*1000*/  SHF.R.S32.HI R229, RZ, 0x3, R218 ;  /* 0x00000003ffe57819 */ /* 0x000fe200000114da */
[----:B------:R-:W-:Y:S01]  /*1010*/  @P0 IMAD.HI.U32 R7, R233, c[0x0][0x24c], RZ ;  /* 0x00009300e9070a27 */ /* 0x000fe200078e00ff */
[----:B------:R-:W-:Y:S01]  /*1020*/  SHF.R.S32.HI R216, RZ, 0x7, R216 ;  /* 0x00000007ffd87819 */ /* 0x000fe200000114d8 */
[----:B------:R-:W-:Y:S01]  /*1030*/  CS2R R170, SRZ ;  /* 0x0000000000aa7805 */ /* 0x000fe2000001ff00 */
[----:B------:R-:W-:Y:S01]  /*1040*/  CS2R R168, SRZ ;  /* 0x0000000000a87805 */ /* 0x000fe2000001ff00 */
[----:B------:R-:W-:Y:S01]  /*1050*/  IMAD.IADD R10, R223, 0x1, -R10 ;  /* 0x00000001df0a7824 */ /* 0x000fe200078e0a0a */
[----:B------:R-:W-:Y:S01]  /*1060*/  @P0 SHF.R.U32.HI R9, RZ, c[0x0][0x250], R7 ;  /* 0x00009400ff090a19 */ /* 0x000fe20000011607 */
[C---:B------:R-:W-:Y:S01]  /*1070*/  IMAD.SHL.U32 R225, R229.reuse, 0x40, RZ ;  /* 0x00000040e5e17824 */ /* 0x040fe200078e00ff */
[----:B------:R-:W-:Y:S01]  /*1080*/  SEL R7, R8, RZ, !P2 ;  /* 0x000000ff08077207 */ /* 0x000fe20005000000 */
[----:B------:R-:W-:Y:S01]  /*1090*/  IMAD.SHL.U32 R16, R10, 0x8, RZ ;  /* 0x000000080a107824 */ /* 0x000fe200078e00ff */
[----:B------:R-:W-:Y:S01]  /*10a0*/  SHF.R.S32.HI R24, RZ, 0x1f, R9 ;  /* 0x0000001fff187819 */ /* 0x000fe20000011409 */
[----:B------:R-:W-:Y:S01]  /*10b0*/  IMAD.SHL.U32 R212, R216, 0x8, RZ ;  /* 0x00000008d8d47824 */ /* 0x000fe200078e00ff */
[----:B------:R-:W-:Y:S01]  /*10c0*/  IADD3 R20, P0, R229, R4, RZ ;  /* 0x00000004e5147210 */ /* 0x000fe20007f1e0ff */
[----:B------:R-:W-:Y:S01]  /*10d0*/  IMAD R240, R232, -0x50, R11 ;  /* 0xffffffb0e8f07824 */ /* 0x000fe200078e020b */
[----:B------:R-:W-:Y:S01]  /*10e0*/  SHF.R.S32.HI R17, RZ, 0x1f, R16 ;  /* 0x0000001fff117819 */ /* 0x000fe20000011410 */
[C---:B------:R-:W-:Y:S01]  /*10f0*/  IMAD R22, R24.reuse, c[0x0][0x1e0], RZ ;  /* 0x0000780018167a24 */ /* 0x040fe200078e02ff */
[----:B------:R-:W-:Y:S01]  /*1100*/  LOP3.LUT R225, R225, 0x1c0, RZ, 0xc0, !PT ;  /* 0x000001c0e1e17812 */ /* 0x000fe200078ec0ff */
[----:B------:R-:W-:Y:S01]  /*1110*/  IMAD R24, R24, c[0x0][0x1b0], RZ ;  /* 0x00006c0018187a24 */ /* 0x000fe200078e02ff */
[----:B------:R-:W-:Y:S01]  /*1120*/  ISETP.GE.AND P3, PT, R16, c[0x0][0x1cc], PT ;  /* 0x0000730010007a0c */ /* 0x000fe20003f66270 */
[C---:B------:R-:W-:Y:S01]  /*1130*/  IMAD R22, R9.reuse, c[0x0][0x1e4], R22 ;  /* 0x0000790009167a24 */ /* 0x040fe200078e0216 */
[----:B------:R-:W-:Y:S01]  /*1140*/  LOP3.LUT R212, R212, 0x8, RZ, 0xc0, !PT ;  /* 0x00000008d4d47812 */ /* 0x000fe200078ec0ff */
[----:B------:R-:W-:Y:S01]  /*1150*/  IMAD.WIDE.U32 R12, R9, c[0x0][0x1e0], R16 ;  /* 0x00007800090c7a25 */ /* 0x000fe200078e0010 */
[----:B------:R-:W-:Y:S01]  /*1160*/  LEA.HI R249, R216, R216, RZ, 0x1 ;  /* 0x000000d8d8f97211 */ /* 0x000fe200078f08ff */
[----:B------:R-:W-:Y:S01]  /*1170*/  CS2R R166, SRZ ;  /* 0x0000000000a67805 */ /* 0x000fe2000001ff00 */
[----:B------:R-:W-:Y:S01]  /*1180*/  CS2R R164, SRZ ;  /* 0x0000000000a47805 */ /* 0x000fe2000001ff00 */
[----:B------:R-:W-:Y:S01]  /*1190*/  IMAD.IADD R23, R13, 0x1, R22 ;  /* 0x000000010d177824 */ /* 0x000fe200078e0216 */
[----:B------:R-:W-:Y:S01]  /*11a0*/  SHF.R.S32.HI R13, RZ, 0x1f, R229 ;  /* 0x0000001fff0d7819 */ /* 0x000fe200000114e5 */
[----:B------:R-:W-:Y:S01]  /*11b0*/  IMAD R24, R9, c[0x0][0x1b4], R24 ;  /* 0x00006d0009187a24 */ /* 0x000fe200078e0218 */
[----:B------:R-:W-:Y:S01]  /*11c0*/  LOP3.LUT R249, R249, 0x1ffffffe, RZ, 0xc0, !PT ;  /* 0x1ffffffef9f97812 */ /* 0x000fe200078ec0ff */
[----:B------:R-:W-:Y:S01]  /*11d0*/  IMAD.WIDE.U32 R26, R9, c[0x0][0x1b0], R16 ;  /* 0x00006c00091a7a25 */ /* 0x000fe200078e0010 */
[----:B------:R-:W-:Y:S01]  /*11e0*/  CS2R R162, SRZ ;  /* 0x0000000000a27805 */ /* 0x000fe2000001ff00 */
[----:B------:R-:W-:Y:S01]  /*11f0*/  CS2R R160, SRZ ;  /* 0x0000000000a07805 */ /* 0x000fe2000001ff00 */
[----:B------:R-:W-:Y:S01]  /*1200*/  CS2R R158, SRZ ;  /* 0x00000000009e7805 */ /* 0x000fe2000001ff00 */
[----:B------:R-:W-:Y:S01]  /*1210*/  IMAD.MOV.U32 R22, RZ, RZ, R12 ;  /* 0x000000ffff167224 */ /* 0x000fe200078e000c */
[----:B------:R-:W-:Y:S01]  /*1220*/  CS2R R156, SRZ ;  /* 0x00000000009c7805 */ /* 0x000fe2000001ff00 */
[----:B------:R-:W-:Y:S01]  /*1230*/  IMAD R9, R7, c[0x0][0x1e8], RZ ;  /* 0x00007a0007097a24 */ /* 0x000fe200078e02ff */
[----:B------:R-:W-:Y:S01]  /*1240*/  CS2R R154, SRZ ;  /* 0x00000000009a7805 */ /* 0x000fe2000001ff00 */
[----:B------:R-:W-:Y:S01]  /*1250*/  IMAD.X R21, R13, 0x1, R5, P0 ;  /* 0x000000010d157824 */ /* 0x000fe200000e0605 */
[----:B------:R-:W-:Y:S01]  /*1260*/  IADD3 R5, P0, R229, R2, RZ ;  /* 0x00000002e5057210 */ /* 0x000fe20007f1e0ff */
[----:B------:R-:W-:Y:S01]  /*1270*/  IMAD R7, R7, c[0x0][0x1b8], RZ ;  /* 0x00006e0007077a24 */ /* 0x000fe200078e02ff */
[----:B------:R-:W-:Y:S01]  /*1280*/  LOP3.LUT R2, R225, 0x38, R16, 0xf8, !PT ;  /* 0x00000038e1027812 */ /* 0x000fe200078ef810 */
[C---:B------:R-:W-:Y:S01]  /*1290*/  IMAD R14, R18.reuse, c[0x0][0x1ec], R9 ;  /* 0x00007b00120e7a24 */ /* 0x040fe200078e0209 */
[----:B------:R-:W-:Y:S01]  /*12a0*/  SHF.R.U32.HI R225, RZ, 0x3, R225 ;  /* 0x00000003ffe17819 */ /* 0x000fe200000116e1 */
[----:B------:R-:W-:Y:S01]  /*12b0*/  IMAD.WIDE.U32 R22, R18, c[0x0][0x1e8], R22 ;  /* 0x00007a0012167a25 */ /* 0x000fe200078e0016 */
[----:B------:R-:W-:Y:S01]  /*12c0*/  CS2R R152, SRZ ;  /* 0x0000000000987805 */ /* 0x000fe2000001ff00 */
[----:B------:R-:W-:Y:S01]  /*12d0*/  CS2R R150, SRZ ;  /* 0x0000000000967805 */ /* 0x000fe2000001ff00 */
[----:B------:R-:W-:Y:S01]  /*12e0*/  LOP3.LUT R225, R2, R225, RZ, 0x3c, !PT ;  /* 0x000000e102e17212 */ /* 0x000fe200078e3cff */
[----:B------:R-:W-:Y:S01]  /*12f0*/  IMAD.WIDE R20, R232, 0x50, R20 ;  /* 0x00000050e8147825 */ /* 0x000fe200078e0214 */
[----:B------:R-:W-:Y:S01]  /*1300*/  CS2R R148, SRZ ;  /* 0x0000000000947805 */ /* 0x000fe2000001ff00 */
[----:B------:R-:W-:Y:S01]  /*1310*/  CS2R R146, SRZ ;  /* 0x0000000000927805 */ /* 0x000fe2000001ff00 */
[----:B------:R-:W-:Y:S01]  /*1320*/  CS2R R144, SRZ ;  /* 0x0000000000907805 */ /* 0x000fe2000001ff00 */
[----:B------:R-:W-:Y:S01]  /*1330*/  IMAD R4, R18, c[0x0][0x1bc], R7 ;  /* 0x00006f0012047a24 */ /* 0x000fe200078e0207 */
[----:B------:R-:W-:Y:S01]  /*1340*/  CS2R R142, SRZ ;  /* 0x00000000008e7805 */ /* 0x000fe2000001ff00 */
[----:B------:R-:W-:Y:S01]  /*1350*/  IMAD.IADD R15, R23, 0x1, R14 ;  /* 0x00000001170f7824 */ /* 0x000fe200078e020e */
[----:B------:R-:W-:Y:S01]  /*1360*/  CS2R R140, SRZ ;  /* 0x00000000008c7805 */ /* 0x000fe2000001ff00 */
[----:B------:R-:W-:Y:S01]  /*1370*/  IMAD.MOV.U32 R14, RZ, RZ, R22 ;  /* 0x000000ffff0e7224 */ /* 0x000fe200078e0016 */
[----:B------:R-:W-:Y:S01]  /*1380*/  CS2R R138, SRZ ;  /* 0x00000000008a7805 */ /* 0x000fe2000001ff00 */
[----:B------:R-:W-:Y:S01]  /*1390*/  IMAD R7, R21, c[0x0][0x1d8], RZ ;  /* 0x0000760015077a24 */ /* 0x000fe200078e02ff */
[----:B------:R-:W-:Y:S01]  /*13a0*/  CS2R R136, SRZ ;  /* 0x0000000000887805 */ /* 0x000fe2000001ff00 */
[C---:B------:R-:W-:Y:S01]  /*13b0*/  IMAD.WIDE.U32 R14, R20.reuse, c[0x0][0x1d8], R14 ;  /* 0x00007600140e7a25 */ /* 0x040fe200078e000e */
[----:B------:R-:W-:Y:S01]  /*13c0*/  CS2R R134, SRZ ;  /* 0x0000000000867805 */ /* 0x000fe2000001ff00 */
[----:B------:R-:W-:Y:S01]  /*13d0*/  CS2R R132, SRZ ;  /* 0x0000000000847805 */ /* 0x000fe2000001ff00 */
[----:B------:R-:W-:Y:S01]  /*13e0*/  CS2R R130, SRZ ;  /* 0x0000000000827805 */ /* 0x000fe2000001ff00 */
[----:B------:R-:W-:Y:S01]  /*13f0*/  IMAD R7, R20, c[0x0][0x1dc], R7 ;  /* 0x0000770014077a24 */ /* 0x000fe200078e0207 */
[----:B------:R-:W-:Y:S01]  /*1400*/  CS2R R128, SRZ ;  /* 0x0000000000807805 */ /* 0x000fe2000001ff00 */
[----:B------:R-:W-:Y:S01]  /*1410*/  IMAD.X R13, R13, 0x1, R3, P0 ;  /* 0x000000010d0d7824 */ /* 0x000fe200000e0603 */
[----:B------:R-:W-:Y:S01]  /*1420*/  LEA R32, P0, R14, c[0x0][0x1c0], 0x1 ;  /* 0x000070000e207a11 */ /* 0x000fe200078008ff */
[----:B------:R-:W-:Y:S01]  /*1430*/  IMAD.IADD R2, R15, 0x1, R7 ;  /* 0x000000010f027824 */ /* 0x000fe200078e0207 */
[----:B------:R-:W-:Y:S01]  /*1440*/  IADD3 R7, R16, 0x40, RZ ;  /* 0x0000004010077810 */ /* 0x000fe20007ffe0ff */
[----:B------:R-:W-:Y:S01]  /*1450*/  IMAD.IADD R9, R11, 0x1, -R229 ;  /* 0x000000010b097824 */ /* 0x000fe200078e0ae5 */
[----:B------:R-:W-:Y:S01]  /*1460*/  CS2R R126, SRZ ;  /* 0x00000000007e7805 */ /* 0x000fe2000001ff00 */
[----:B------:R-:W-:Y:S01]  /*1470*/  IMAD.IADD R25, R27, 0x1, R24 ;  /* 0x000000011b197824 */ /* 0x000fe200078e0218 */
[----:B------:R-:W-:Y:S01]  /*1480*/  LEA.HI.X R33, R14, c[0x0][0x1c4], R2, 0x1, P0 ;  /* 0x000071000e217a11 */ /* 0x000fe200000f0c02 */
[----:B------:R-:W-:Y:S01]  /*1490*/  IMAD R9, R232, -0x50, R9 ;  /* 0xffffffb0e8097824 */ /* 0x000fe200078e0209 */
[----:B------:R-:W-:Y:S01]  /*14a0*/  LEA.HI R2, R6, R223, RZ, 0x6 ;  /* 0x000000df06027211 */ /* 0x000fe200078f30ff */
[----:B------:R-:W-:Y:S01]  /*14b0*/  IMAD.MOV.U32 R24, RZ, RZ, R26 ;  /* 0x000000ffff187224 */ /* 0x000fe200078e001a */
[----:B------:R-:W-:Y:S01]  /*14c0*/  ISETP.GE.AND P4, PT, R7, c[0x0][0x1cc], PT ;  /* 0x0000730007007a0c */ /* 0x000fe20003f86270 */
[----:B------:R-:W-:Y:S01]  /*14d0*/  IMAD R3, R21, c[0x0][0x1a8], RZ ;  /* 0x00006a0015037a24 */ /* 0x000fe200078e02ff */
[----:B------:R-:W-:Y:S01]  /*14e0*/  SHF.R.S32.HI R2, RZ, 0x6, R2 ;  /* 0x00000006ff027819 */ /* 0x000fe20000011402 */
[----:B------:R-:W-:Y:S01]  /*14f0*/  IMAD.WIDE.U32 R18, R18, c[0x0][0x1b8], R24 ;  /* 0x00006e0012127a25 */ /* 0x000fe200078e0018 */
[C---:B------:R-:W-:Y:S01]  /*1500*/  ISETP.LT.OR P1, PT, R9.reuse, 0x1, P3 ;  /* 0x000000010900780c */ /* 0x040fe20001f21670 */
[----:B------:R-:W-:Y:S01]  /*1510*/  CS2R R124, SRZ ;  /* 0x00000000007c7805 */ /* 0x000fe2000001ff00 */
[----:B------:R-:W-:Y:S01]  /*1520*/  ISETP.LT.OR P2, PT, R9, 0x1, P4 ;  /* 0x000000010900780c */ /* 0x000fe20002741670 */
[----:B------:R-:W-:Y:S01]  /*1530*/  IMAD R225, R2, 0x200, R225 ;  /* 0x0000020002e17824 */ /* 0x000fe200078e02e1 */
[----:B------:R-:W-:Y:S01]  /*1540*/  CS2R R122, SRZ ;  /* 0x00000000007a7805 */ /* 0x000fe2000001ff00 */
[----:B------:R-:W-:Y:S01]  /*1550*/  IMAD.IADD R19, R19, 0x1, R4 ;  /* 0x0000000113137824 */ /* 0x000fe200078e0204 */
[----:B------:R-:W-:Y:S01]  /*1560*/  IADD3 R4, R16, 0x80, RZ ;  /* 0x0000008010047810 */ /* 0x000fe20007ffe0ff */
[----:B------:R-:W-:Y:S01]  /*1570*/  IMAD.SHL.U32 R225, R225, 0x2, RZ ;  /* 0x00000002e1e17824 */ /* 0x000fe200078e00ff */
[----:B------:R-:W-:Y:S01]  /*1580*/  CS2R R120, SRZ ;  /* 0x0000000000787805 */ /* 0x000fe2000001ff00 */
[----:B------:R-:W-:Y:S01]  /*1590*/  IMAD R12, R20, c[0x0][0x1ac], R3 ;  /* 0x00006b00140c7a24 */ /* 0x000fe200078e0203 */
[----:B------:R-:W-:Y:S01]  /*15a0*/  ISETP.GE.AND P5, PT, R4, c[0x0][0x1cc], PT ;  /* 0x0000730004007a0c */ /* 0x000fe20003fa6270 */
[----:B------:R-:W-:Y:S01]  /*15b0*/  IMAD.MOV.U32 R3, RZ, RZ, c[0x0][0x1d8] ;  /* 0x00007600ff037624 */ /* 0x000fe200078e00ff */
[----:B------:R-:W-:Y:S01]  /*15c0*/  CS2R R118, SRZ ;  /* 0x0000000000767805 */ /* 0x000fe2000001ff00 */
[----:B------:R-:W-:Y:S01]  /*15d0*/  @!PT LDS RZ, [RZ] ;  /* 0x00000000fffff984 */ /* 0x000fe20000000800 */
[----:B------:R-:W-:Y:S01]  /*15e0*/  @!PT LDS RZ, [RZ] ;  /* 0x00000000fffff984 */ /* 0x000fe20000000800 */
[----:B------:R-:W-:Y:S01]  /*15f0*/  @!PT LDS RZ, [RZ] ;  /* 0x00000000fffff984 */ /* 0x000fe20000000800 */
[----:B------:R1:W-:Y:S01]  /*1600*/  LDGSTS.E.BYPASS.LTC128B.128 [R225+0x7880], [R32.64], !P1 ;  /* 0x0788000020e17fae */ /* 0x0003e2000c901d4a */
[----:B------:R-:W-:Y:S01]  /*1610*/  ISETP.LT.OR P1, PT, R9, 0x1, P5 ;  /* 0x000000010900780c */ /* 0x000fe20002f21670 */
[----:B------:R-:W-:Y:S01]  /*1620*/  IMAD.MOV.U32 R14, RZ, RZ, c[0x0][0x1dc] ;  /* 0x00007700ff0e7624 */ /* 0x000fe200078e00ff */
[----:B------:R-:W-:Y:S01]  /*1630*/  LEA R22, P0, R3, R32, 0x6 ;  /* 0x0000002003167211 */ /* 0x000fe200078030ff */
[----:B------:R1:W-:Y:S01]  /*1640*/  LDGSTS.E.BYPASS.LTC128B.128 [R225+0xa080], [R32.64+0x80], !P2 ;  /* 0x0a08008020e17fae */ /* 0x0003e2000d101d4a */
[----:B------:R-:W-:Y:S01]  /*1650*/  ISETP.GT.AND P2, PT, R223, 0x7f, PT ;  /* 0x0000007fdf00780c */ /* 0x000fe20003f44270 */
[----:B------:R-:W-:Y:S01]  /*1660*/  IMAD.U32 R15, RZ, RZ, UR6 ;  /* 0x00000006ff0f7e24 */ /* 0x000fe2000f8e00ff */
[----:B------:R-:W-:Y:S01]  /*1670*/  LEA.HI.X R23, R3, R33, R14, 0x6, P0 ;  /* 0x0000002103177211 */ /* 0x000fe200000f340e */
[----:B------:R-:W-:Y:S01]  /*1680*/  IMAD.WIDE.U32 R20, R20, c[0x0][0x1a8], R18 ;  /* 0x00006a0014147a25 */ /* 0x000fe200078e0012 */
[C---:B------:R-:W-:Y:S01]  /*1690*/  ISETP.LT.OR P5, PT, R9.reuse, 0x21, P5 ;  /* 0x000000210900780c */ /* 0x040fe20002fa1670 */
[----:B------:R-:W-:Y:S01]  /*16a0*/  CS2R R116, SRZ ;  /* 0x0000000000747805 */ /* 0x000fe2000001ff00 */
[----:B------:R-:W-:Y:S01]  /*16b0*/  CS2R R114, SRZ ;  /* 0x0000000000727805 */ /* 0x000fe2000001ff00 */
[----:B------:R-:W-:Y:S01]  /*16c0*/  IMAD.U32 R3, RZ, RZ, UR5 ;  /* 0x00000005ff037e24 */ /* 0x000fe2000f8e00ff */
[----:B------:R-:W-:Y:S01]  /*16d0*/  ULDC.64 UR4, c[0x0][0x1a8] ;  /* 0x00006a0000047ab9 */ /* 0x000fe20000000a00 */
[----:B------:R1:W-:Y:S01]  /*16e0*/  LDGSTS.E.BYPASS.LTC128B.128 [R225+0xc880], [R32.64+0x100], !P1 ;  /* 0x0c88010020e17fae */ /* 0x0003e2000c901d4a */
[----:B------:R-:W-:Y:S01]  /*16f0*/  ISETP.LT.OR P1, PT, R9, 0x21, P3 ;  /* 0x000000210900780c */ /* 0x000fe20001f21670 */
[----:B------:R-:W-:Y:S01]  /*1700*/  IMAD.MOV.U32 R14, RZ, RZ, c[0x0][0x1ac] ;  /* 0x00006b00ff0e7624 */ /* 0x000fe200078e00ff */
[----:B------:R-:W-:Y:S01]  /*1710*/  USHF.L.U32 UR6, UR4, 0x5, URZ ;  /* 0x0000000504067899 */ /* 0x000fe2000800063f */
[----:B------:R-:W-:Y:S01]  /*1720*/  @!P2 LEA R18, P0, R15, R22, 0x1 ;  /* 0x000000160f12a211 */ /* 0x000fe200078008ff */
[----:B------:R-:W-:Y:S01]  /*1730*/  IMAD R26, R13, c[0x0][0x178], RZ ;  /* 0x00005e000d1a7a24 */ /* 0x000fe200078e02ff */
[----:B------:R-:W-:Y:S01]  /*1740*/  USHF.L.U64.HI UR5, UR4, UR7, UR5 ;  /* 0x0000000704057299 */ /* 0x000fe20008010205 */
[----:B------:R-:W-:Y:S01]  /*1750*/  IMAD.WIDE.U32 R28, R5, c[0x0][0x178], R16 ;  /* 0x00005e00051c7a25 */ /* 0x000fe200078e0010 */
[----:B------:R-:W-:Y:S01]  /*1760*/  @!P2 LEA.HI.X R19, R15, R23, R3, 0x1, P0 ;  /* 0x000000170f13a211 */ /* 0x000fe200000f0c03 */
[----:B------:R-:W-:Y:S01]  /*1770*/  CS2R R112, SRZ ;  /* 0x0000000000707805 */ /* 0x000fe2000001ff00 */
[C---:B------:R-:W-:Y:S01]  /*1780*/  LEA R24, P0, R20.reuse, c[0x0][0x190], 0x1 ;  /* 0x0000640014187a11 */ /* 0x040fe200078008ff */
[----:B------:R-:W-:Y:S01]  /*1790*/  IMAD.IADD R3, R21, 0x1, R12 ;  /* 0x0000000115037824 */ /* 0x000fe200078e020c */
[----:B------:R-:W-:Y:S01]  /*17a0*/  ISETP.LT.OR P2, PT, R9, 0x21, P4 ;  /* 0x000000210900780c */ /* 0x000fe20002741670 */
[----:B------:R-:W-:Y:S01]  /*17b0*/  IMAD R26, R5, c[0x0][0x17c], R26 ;  /* 0x00005f00051a7a24 */ /* 0x000fe200078e021a */
[----:B------:R2:W-:Y:S01]  /*17c0*/  LDGSTS.E.BYPASS.LTC128B.128 [R225+0x8880], [R22.64], !P1 ;  /* 0x0888000016e17fae */ /* 0x0005e2000c901d4a */
[----:B------:R-:W-:Y:S01]  /*17d0*/  ISETP.GT.AND P1, PT, R223, 0x7f, PT ;  /* 0x0000007fdf00780c */ /* 0x000fe20003f24270 */
[----:B------:R-:W-:Y:S01]  /*17e0*/  IMAD.U32 R15, RZ, RZ, UR6 ;  /* 0x00000006ff0f7e24 */ /* 0x000fe2000f8e00ff */
[----:B------:R-:W-:Y:S01]  /*17f0*/  LEA.HI.X R25, R20, c[0x0][0x194], R3, 0x1, P0 ;  /* 0x0000650014197a11 */ /* 0x000fe200000f0c03 */
[----:B------:R-:W-:Y:S01]  /*1800*/  IMAD.MOV.U32 R3, RZ, RZ, c[0x0][0x1a8] ;  /* 0x00006a00ff037624 */ /* 0x000fe200078e00ff */
[----:B------:R-:W-:Y:S01]  /*1810*/  SHF.R.S32.HI R12, RZ, 0x1f, R233 ;  /* 0x0000001fff0c7819 */ /* 0x000fe200000114e9 */
[----:B------:R-:W-:Y:S01]  /*1820*/  IMAD.IADD R27, R29, 0x1, R26 ;  /* 0x000000011d1b7824 */ /* 0x000fe200078e021a */
[----:B------:R-:W-:Y:S01]  /*1830*/  UMOV UR6, 0x6 ;  /* 0x0000000600067882 */ /* 0x000fe20000000000 */
[----:B------:R-:W-:Y:S01]  /*1840*/  IMAD.MOV.U32 R26, RZ, RZ, R28 ;  /* 0x000000ffff1a7224 */ /* 0x000fe200078e001c */
[----:B------:R-:W-:Y:S01]  /*1850*/  LEA R30, P0, R3, R24, 0x6 ;  /* 0x00000018031e7211 */ /* 0x000fe200078030ff */
[----:B------:R-:W-:Y:S01]  /*1860*/  IMAD R20, R12, c[0x0][0x180], RZ ;  /* 0x000060000c147a24 */ /* 0x000fe200078e02ff */
[----:B------:R2:W-:Y:S01]  /*1870*/  LDGSTS.E.BYPASS.LTC128B.128 [R225+0xb080], [R22.64+0x80], !P2 ;  /* 0x0b08008016e17fae */ /* 0x0005e2000d101d4a */
[----:B------:R-:W-:Y:S01]  /*1880*/  IMAD.WIDE.U32 R238, R233, c[0x0][0x180], R26 ;  /* 0x00006000e9ee7a25 */ /* 0x000fe200078e001a */
[----:B------:R-:W-:Y:S01]  /*1890*/  LEA.HI.X R31, R3, R25, R14, 0x6, P0 ;  /* 0x00000019031f7211 */ /* 0x000fe200000f340e */
[----:B------:R-:W-:Y:S01]  /*18a0*/  CS2R R102, SRZ ;  /* 0x0000000000667805 */ /* 0x000fe2000001ff00 */
[C---:B------:R-:W-:Y:S01]  /*18b0*/  @!P1 ISETP.LT.OR P2, PT, R9.reuse, 0x41, P4 ;  /* 0x000000410900980c */ /* 0x040fe20002741670 */
[----:B------:R-:W-:Y:S01]  /*18c0*/  IMAD.U32 R3, RZ, RZ, UR5 ;  /* 0x00000005ff037e24 */ /* 0x000fe2000f8e00ff */
[----:B------:R-:W-:Y:S01]  /*18d0*/  @!P1 ISETP.GE.AND P0, PT, R9, 0x41, PT ;  /* 0x000000410900980c */ /* 0x000fe20003f06270 */
[----:B------:R-:W-:Y:S01]  /*18e0*/  IMAD R20, R233, c[0x0][0x184], R20 ;  /* 0x00006100e9147a24 */ /* 0x000fe200078e0214 */
[----:B------:R-:W-:Y:S01]  /*18f0*/  ISETP.GT.AND P4, PT, R223, 0x7f, PT ;  /* 0x0000007fdf00780c */ /* 0x000fe20003f84270 */
[----:B------:R2:W-:Y:S01]  /*1900*/  LDGSTS.E.BYPASS.LTC128B.128 [R225+0xd880], [R22.64+0x100], !P5 ;  /* 0x0d88010016e17fae */ /* 0x0005e2000e901d4a */
[C---:B------:R-:W-:Y:S01]  /*1910*/  @!P1 ISETP.GE.OR P3, PT, R16.reuse, c[0x0][0x1cc], !P0 ;  /* 0x0000730010009a0c */ /* 0x040fe20004766670 */
[----:B------:R-:W-:Y:S01]  /*1920*/  IMAD.IADD R239, R239, 0x1, R20 ;  /* 0x00000001efef7824 */ /* 0x000fe200078e0214 */
[----:B------:R-:W-:Y:S01]  /*1930*/  ULDC.64 UR4, c[0x0][0x178] ;  /* 0x00005e0000047ab9 */ /* 0x000fe20000000a00 */
[----:B------:R-:W-:Y:S01]  /*1940*/  ISETP.GE.AND P5, PT, R16, c[0x0][0x19c], PT ;  /* 0x0000670010007a0c */ /* 0x000fe20003fa6270 */
[----:B------:R-:W-:Y:S01]  /*1950*/  USHF.L.U64.HI UR8, UR4, UR6, UR5 ;  /* 0x0000000604087299 */ /* 0x000fe20008010205 */
[----:B------:R-:W-:Y:S01]  /*1960*/  IMAD.WIDE.U32 R238, R234, c[0x0][0x188], R238 ;  /* 0x00006200eaee7a25 */ /* 0x000fe200078e00ee */
[----:B------:R-:W-:Y:S01]  /*1970*/  USHF.L.U32 UR9, UR4, 0x6, URZ ;  /* 0x0000000604097899 */ /* 0x000fe2000800063f */
[----:B------:R-:W-:Y:S01]  /*1980*/  CS2R R100, SRZ ;  /* 0x0000000000647805 */ /* 0x000fe2000001ff00 */
[----:B------:R-:W-:Y:S01]  /*1990*/  CS2R R98, SRZ ;  /* 0x0000000000627805 */ /* 0x000fe2000001ff00 */
[----:B------:R-:W-:Y:S01]  /*19a0*/  IMAD.MOV.U32 R250, RZ, RZ, R238 ;  /* 0x000000fffffa7224 */ /* 0x000fe200078e00ee */
[----:B------:R-:W-:Y:S01]  /*19b0*/  CS2R R96, SRZ ;  /* 0x0000000000607805 */ /* 0x000fe2000001ff00 */
[----:B------:R-:W-:Y:S01]  /*19c0*/  @!P4 ISETP.GE.OR P1, PT, R4, c[0x0][0x1cc], !P0 ;  /* 0x000073000400ca0c */ /* 0x000fe20004726670 */
[----:B------:R-:W-:Y:S01]  /*19d0*/  IMAD.SHL.U32 R21, R223, 0x4, RZ ;  /* 0x00000004df157824 */ /* 0x000fe200078e00ff */
[----:B------:R-:W-:Y:S01]  /*19e0*/  @!P4 LEA R28, P0, R15, R30, 0x1 ;  /* 0x0000001e0f1cc211 */ /* 0x000fe200078008ff */
[----:B------:R3:W-:Y:S01]  /*19f0*/  @!P4 LDGSTS.E.BYPASS.LTC128B.128 [R225+0x9880], [R18.64], !P3 ;  /* 0x0988000012e1cfae */ /* 0x0007e2000d901d4a */
[----:B------:R-:W-:Y:S01]  /*1a00*/  ISETP.GE.AND P3, PT, R7, c[0x0][0x19c], PT ;  /* 0x0000670007007a0c */ /* 0x000fe20003f66270 */
[----:B------:R-:W-:Y:S01]  /*1a10*/  IMAD R20, R0, 0xc0, RZ ;  /* 0x000000c000147824 */ /* 0x000fe200078e02ff */
[----:B------:R-:W-:Y:S01]  /*1a20*/  @!P4 LEA.HI.X R29, R15, R31, R3, 0x1, P0 ;  /* 0x0000001f0f1dc211 */ /* 0x000fe200000f0c03 */
[----:B------:R-:W-:Y:S01]  /*1a30*/  IMAD R15, R252, UR8, RZ ;  /* 0x00000008fc0f7c24 */ /* 0x000fe2000f8e02ff */
[----:B------:R-:W-:Y:S01]  /*1a40*/  SEL R3, R8, RZ, !P6 ;  /* 0x000000ff08037207 */ /* 0x000fe20007000000 */
[----:B------:R3:W-:Y:S01]  /*1a50*/  @!P4 LDGSTS.E.BYPASS.LTC128B.128 [R225+0xc080], [R18.64+0x80], !P2 ;  /* 0x0c08008012e1cfae */ /* 0x0007e2000d101d4a */
[----:B------:R-:W-:Y:S01]  /*1a60*/  ISETP.LT.OR P0, PT, R9, 0x1, P5 ;  /* 0x000000010900780c */ /* 0x000fe20002f01670 */
[----:B------:R-:W-:Y:S01]  /*1a70*/  USHF.L.U64.HI UR8, UR4, UR7, UR5 ;  /* 0x0000000704087299 */ /* 0x000fe20008010205 */
[----:B------:R-:W-:Y:S01]  /*1a80*/  SHF.R.S32.HI R8, RZ, 0x1f, R252 ;  /* 0x0000001fff087819 */ /* 0x000fe200000114fc */
[----:B------:R-:W-:Y:S01]  /*1a90*/  IMAD R251, R3, c[0x0][0x188], RZ ;  /* 0x0000620003fb7a24 */ /* 0x000fe200078e02ff */
[----:B------:R3:W-:Y:S01]  /*1aa0*/  @!P4 LDGSTS.E.BYPASS.LTC128B.128 [R225+0xe880], [R18.64+0x100], !P1 ;  /* 0x0e88010012e1cfae */ /* 0x0007e2000c901d4a */
[----:B------:R-:W-:Y:S01]  /*1ab0*/  ISETP.LT.OR P2, PT, R9, 0x1, P3 ;  /* 0x000000010900780c */ /* 0x000fe20001f41670 */
[----:B-1----:R-:W-:Y:S01]  /*1ac0*/  IMAD.WIDE.U32 R32, R5, c[0x0][0x208], R16 ;  /* 0x0000820005207a25 */ /* 0x002fe200078e0010 */
[----:B------:R-:W-:Y:S01]  /*1ad0*/  ISETP.GE.AND P4, PT, R4, c[0x0][0x19c], PT ;  /* 0x0000670004007a0c */ /* 0x000fe20003f86270 */
[----:B------:R-:W-:Y:S01]  /*1ae0*/  CS2R R94, SRZ ;  /* 0x00000000005e7805 */ /* 0x000fe2000001ff00 */
[----:B------:R-:W-:Y:S01]  /*1af0*/  ISETP.GT.AND P6, PT, R223, 0x7f, PT ;  /* 0x0000007fdf00780c */ /* 0x000fe20003fc4270 */
[----:B------:R-:W-:Y:S01]  /*1b00*/  IMAD R251, R234, c[0x0][0x18c], R251 ;  /* 0x00006300eafb7a24 */ /* 0x000fe200078e02fb */
[----:B------:R-:W-:Y:S01]  /*1b10*/  ISETP.LT.OR P1, PT, R9, 0x1, P4 ;  /* 0x000000010900780c */ /* 0x000fe20002721670 */
[----:B------:R-:W-:Y:S01]  /*1b20*/  IMAD R14, R8, UR9, R15 ;  /* 0x00000009080e7c24 */ /* 0x000fe2000f8e020f */
[----:B------:R1:W-:Y:S01]  /*1b30*/  LDGSTS.E.BYPASS.LTC128B.128 [R225+0x80], [R24.64], !P0 ;  /* 0x0008000018e17fae */ /* 0x0003e2000c101d4a */
[----:B------:R-:W-:Y:S01]  /*1b40*/  IMAD.IADD R251, R239, 0x1, R251 ;  /* 0x00000001effb7824 */ /* 0x000fe200078e02fb */
[----:B------:R-:W-:Y:S01]  /*1b50*/  CS2R R92, SRZ ;  /* 0x00000000005c7805 */ /* 0x000fe2000001ff00 */
[----:B------:R-:W-:Y:S01]  /*1b60*/  IMAD.U32 R15, RZ, RZ, UR8 ;  /* 0x00000008ff0f7e24 */ /* 0x000fe2000f8e00ff */
[----:B------:R-:W-:Y:S01]  /*1b70*/  CS2R R90, SRZ ;  /* 0x00000000005a7805 */ /* 0x000fe2000001ff00 */
[----:B------:R1:W-:Y:S01]  /*1b80*/  LDGSTS.E.BYPASS.LTC128B.128 [R225+0x2880], [R24.64+0x80], !P2 ;  /* 0x0288008018e17fae */ /* 0x0003e2000d101d4a */
[----:B------:R-:W-:Y:S01]  /*1b90*/  ISETP.LT.OR P2, PT, R9, 0x21, P5 ;  /* 0x000000210900780c */ /* 0x000fe20002f41670 */
[C---:B------:R-:W-:Y:S01]  /*1ba0*/  IMAD R221, R3.reuse, c[0x0][0x278], RZ ;  /* 0x00009e0003dd7a24 */ /* 0x040fe200078e02ff */
[----:B------:R-:W-:Y:S01]  /*1bb0*/  CS2R R88, SRZ ;  /* 0x0000000000587805 */ /* 0x000fe2000001ff00 */
[----:B------:R-:W-:Y:S01]  /*1bc0*/  IMAD R247, R3, c[0x0][0x218], RZ ;  /* 0x0000860003f77a24 */ /* 0x000fe200078e02ff */
[----:B------:R-:W-:Y:S01]  /*1bd0*/  CS2R R86, SRZ ;  /* 0x0000000000567805 */ /* 0x000fe2000001ff00 */
[----:B------:R1:W-:Y:S01]  /*1be0*/  LDGSTS.E.BYPASS.LTC128B.128 [R225+0x5080], [R24.64+0x100], !P1 ;  /* 0x0508010018e17fae */ /* 0x0003e2000c901d4a */
[----:B------:R-:W-:Y:S01]  /*1bf0*/  ISETP.GE.AND P1, PT, R7, c[0x0][0x16c], PT ;  /* 0x00005b0007007a0c */ /* 0x000fe20003f26270 */
[C---:B------:R-:W-:Y:S01]  /*1c00*/  IMAD R221, R234.reuse, c[0x0][0x27c], R221 ;  /* 0x00009f00eadd7a24 */ /* 0x040fe200078e02dd */
[----:B------:R-:W-:Y:S01]  /*1c10*/  CS2R R84, SRZ ;  /* 0x0000000000547805 */ /* 0x000fe2000001ff00 */
[----:B------:R-:W-:Y:S01]  /*1c20*/  IMAD R247, R234, c[0x0][0x21c], R247 ;  /* 0x00008700eaf77a24 */ /* 0x000fe200078e02f7 */
[----:B------:R-:W-:Y:S01]  /*1c30*/  CS2R R82, SRZ ;  /* 0x0000000000527805 */ /* 0x000fe2000001ff00 */
[----:B------:R-:W-:Y:S01]  /*1c40*/  IMAD R242, R12, c[0x0][0x288], RZ ;  /* 0x0000a2000cf27a24 */ /* 0x000fe200078e02ff */
[----:B------:R-:W-:Y:S01]  /*1c50*/  CS2R R80, SRZ ;  /* 0x0000000000507805 */ /* 0x000fe2000001ff00 */
[----:B---3--:R-:W-:Y:S01]  /*1c60*/  IMAD.WIDE.U32 R18, R252, UR9, R250 ;  /* 0x00000009fc127c25 */ /* 0x008fe2000f8e00fa */
[----:B------:R-:W-:Y:S01]  /*1c70*/  USHF.L.U32 UR9, UR4, 0x5, URZ ;  /* 0x0000000504097899 */ /* 0x000fe2000800063f */
[----:B------:R3:W-:Y:S01]  /*1c80*/  LDGSTS.E.BYPASS.LTC128B.128 [R225+0x1080], [R30.64], !P2 ;  /* 0x010800001ee17fae */ /* 0x0007e2000d101d4a */
[----:B------:R-:W-:Y:S01]  /*1c90*/  ISETP.LT.OR P2, PT, R9, 0x21, P3 ;  /* 0x000000210900780c */ /* 0x000fe20001f41670 */
[----:B------:R-:W-:Y:S01]  /*1ca0*/  IMAD.IADD R14, R19, 0x1, R14 ;  /* 0x00000001130e7824 */ /* 0x000fe200078e020e */
[C---:B------:R-:W-:Y:S01]  /*1cb0*/  LEA R26, P0, R18.reuse, c[0x0][0x160], 0x1 ;  /* 0x00005800121a7a11 */ /* 0x040fe200078008ff */
[----:B------:R-:W-:Y:S01]  /*1cc0*/  ULDC.64 UR4, c[0x0][0x208] ;  /* 0x0000820000047ab9 */ /* 0x000fe20000000a00 */
[----:B--2---:R-:W-:Y:S01]  /*1cd0*/  IMAD.U32 R23, RZ, RZ, UR9 ;  /* 0x00000009ff177e24 */ /* 0x004fe2000f8e00ff */
[----:B------:R-:W-:Y:S01]  /*1ce0*/  SHF.R.S32.HI R19, RZ, 0x1f, R0 ;  /* 0x0000001fff137819 */ /* 0x000fe20000011400 */
[----:B------:R-:W-:Y:S01]  /*1cf0*/  USHF.L.U64.HI UR6, UR4, UR6, UR5 ;  /* 0x0000000604067299 */ /* 0x000fe20008010205 */
[----:B------:R-:W-:Y:S01]  /*1d00*/  LEA.HI.X R27, R18, c[0x0][0x164], R14, 0x1, P0 ;  /* 0x00005900121b7a11 */ /* 0x000fe200000f0c0e */
[----:B------:R-:W-:Y:S01]  /*1d10*/  IMAD.U32 R14, RZ, RZ, UR9 ;  /* 0x00000009ff0e7e24 */ /* 0x000fe2000f8e00ff */
[----:B------:R-:W-:Y:S01]  /*1d20*/  LEA R22, P0, R23, R26, 0x1 ;  /* 0x0000001a17167211 */ /* 0x000fe200078008ff */
[----:B------:R-:W-:Y:S01]  /*1d30*/  USHF.L.U32 UR12, UR4, 0x6, URZ ;  /* 0x00000006040c7899 */ /* 0x000fe2000800063f */
[----:B------:R-:W-:Y:S01]  /*1d40*/  IMAD R242, R233, c[0x0][0x28c], R242 ;  /* 0x0000a300e9f27a24 */ /* 0x000fe200078e02f2 */
[----:B------:R-:W-:Y:S01]  /*1d50*/  USHF.L.U64.HI UR5, UR4, UR7, UR5 ;  /* 0x0000000704057299 */ /* 0x000fe20008010205 */
[----:B------:R-:W-:Y:S01]  /*1d60*/  LEA.HI.X R23, R14, R27, R15, 0x1, P0 ;  /* 0x0000001b0e177211 */ /* 0x000fe200000f0c0f */
[----:B------:R3:W-:Y:S01]  /*1d70*/  LDGSTS.E.BYPASS.LTC128B.128 [R225+0x3880], [R30.64+0x80], !P2 ;  /* 0x038800801ee17fae */ /* 0x0007e2000d101d4a */
[----:B------:R-:W-:Y:S01]  /*1d80*/  ISETP.GE.AND P0, PT, R16, c[0x0][0x16c], PT ;  /* 0x00005b0010007a0c */ /* 0x000fe20003f06270 */
[C---:B------:R-:W-:Y:S01]  /*1d90*/  IMAD R219, R3.reuse, c[0x0][0x290], RZ ;  /* 0x0000a40003db7a24 */ /* 0x040fe200078e02ff */
[----:B------:R-:W-:Y:S01]  /*1da0*/  SEL R15, RZ, 0xffffffff, P1 ;  /* 0xffffffffff0f7807 */ /* 0x000fe20000800000 */
[----:B------:R-:W-:Y:S01]  /*1db0*/  IMAD R241, R3, c[0x0][0x240], RZ ;  /* 0x0000900003f17a24 */ /* 0x000fe200078e02ff */
[----:B------:R-:W-:Y:S01]  /*1dc0*/  SEL R14, RZ, 0x1, P0 ;  /* 0x00000001ff0e7807 */ /* 0x000fe20000000000 */
[----:B------:R-:W-:Y:S01]  /*1dd0*/  IMAD R219, R234, c[0x0][0x294], R219 ;  /* 0x0000a500eadb7a24 */ /* 0x000fe200078e02db */
[----:B------:R-:W-:Y:S01]  /*1de0*/  IADD3 R18, P0, R21, R0, RZ ;  /* 0x0000000015127210 */ /* 0x000fe20007f1e0ff */
[----:B------:R-:W-:Y:S01]  /*1df0*/  IMAD.SHL.U32 R15, R15, 0x2, RZ ;  /* 0x000000020f0f7824 */ /* 0x000fe200078e00ff */
[----:B------:R-:W-:Y:S01]  /*1e00*/  ISETP.GE.AND P1, PT, R4, c[0x0][0x16c], PT ;  /* 0x00005b0004007a0c */ /* 0x000fe20003f26270 */
[----:B------:R-:W-:Y:S01]  /*1e10*/  IMAD R241, R234, c[0x0][0x244], R241 ;  /* 0x00009100eaf17a24 */ /* 0x000fe200078e02f1 */
[----:B------:R-:W-:Y:S01]  /*1e20*/  LEA.HI.X.SX32 R19, R21, R19, 0x1, P0 ;  /* 0x0000001315137211 */ /* 0x000fe200000f0eff */
[----:B------:R-:W-:Y:S01]  /*1e30*/  IMAD.IADD R249, R216, 0x1, -R249 ;  /* 0x00000001d8f97824 */ /* 0x000fe200078e0af9 */
[----:B------:R-:W-:Y:S01]  /*1e40*/  SHF.R.S32.HI R21, RZ, 0x1f, R223 ;  /* 0x0000001fff157819 */ /* 0x000fe200000114df */
[----:B------:R-:W-:Y:S01]  /*1e50*/  CS2R R78, SRZ ;  /* 0x00000000004e7805 */ /* 0x000fe2000001ff00 */
[C---:B-1----:R-:W-:Y:S01]  /*1e60*/  IADD3 R24, P0, R20.reuse, R223, RZ ;  /* 0x000000df14187210 */ /* 0x042fe20007f1e0ff */
[--C-:B------:R-:W-:Y:S01]  /*1e70*/  IMAD.WIDE.U32 R244, R233, c[0x0][0x270], R18.reuse ;  /* 0x00009c00e9f47a25 */ /* 0x100fe200078e0012 */
[----:B------:R-:W-:Y:S01]  /*1e80*/  SEL R0, RZ, 0x4, P1 ;  /* 0x00000004ff007807 */ /* 0x000fe20000800000 */
[----:B------:R-:W-:Y:S01]  /*1e90*/  CS2R R76, SRZ ;  /* 0x00000000004c7805 */ /* 0x000fe2000001ff00 */
[----:B------:R-:W-:Y:S01]  /*1ea0*/  LEA.HI.X.SX32 R25, R20, R21, 0x1, P0 ;  /* 0x0000001514197211 */ /* 0x000fe200000f0eff */
[C---:B------:R-:W-:Y:S01]  /*1eb0*/  IMAD.SHL.U32 R21, R252.reuse, 0x40, RZ ;  /* 0x00000040fc157824 */ /* 0x040fe200078e00ff */
[----:B------:R-:W-:Y:S01]  /*1ec0*/  @!P6 ISETP.LT.OR P0, PT, R9, 0x41, P5 ;  /* 0x000000410900e80c */ /* 0x000fe20002f01670 */
[----:B------:R-:W-:Y:S01]  /*1ed0*/  IMAD R20, R13, c[0x0][0x208], RZ ;  /* 0x000082000d147a24 */ /* 0x000fe200078e02ff */
[----:B------:R-:W-:Y:S01]  /*1ee0*/  @!P6 ISETP.LT.OR P5, PT, R9, 0x41, P3 ;  /* 0x000000410900e80c */ /* 0x000fe20001fa1670 */
[----:B------:R-:W-:Y:S01]  /*1ef0*/  IMAD.WIDE.U32 R18, R233, c[0x0][0x288], R18 ;  /* 0x0000a200e9127a25 */ /* 0x000fe200078e0012 */
[C---:B------:R-:W-:Y:S01]  /*1f00*/  ISETP.LT.OR P1, PT, R9.reuse, 0x21, P4 ;  /* 0x000000210900780c */ /* 0x040fe20002721670 */
[----:B------:R-:W-:Y:S01]  /*1f10*/  CS2R R74, SRZ ;  /* 0x00000000004a7805 */ /* 0x000fe2000001ff00 */
[----:B------:R-:W-:Y:S01]  /*1f20*/  @!P6 ISETP.LT.OR P3, PT, R9, 0x41, P4 ;  /* 0x000000410900e80c */ /* 0x000fe20002761670 */
[----:B------:R-:W-:Y:S01]  /*1f30*/  IMAD R20, R5, c[0x0][0x20c], R20 ;  /* 0x0000830005147a24 */ /* 0x000fe200078e0214 */
[----:B------:R-:W-:Y:S01]  /*1f40*/  ISETP.GT.AND P2, PT, R223, 0x7f, PT ;  /* 0x0000007fdf00780c */ /* 0x000fe20003f44270 */
[----:B------:R-:W-:Y:S01]  /*1f50*/  IMAD R5, R252, UR6, RZ ;  /* 0x00000006fc057c24 */ /* 0x000fe2000f8e02ff */
[----:B------:R-:W-:Y:S01]  /*1f60*/  LOP3.LUT R15, R15, 0x2, R14, 0xe2, !PT ;  /* 0x000000020f0f7812 */ /* 0x000fe200078ee20e */
[----:B------:R-:W-:Y:S01]  /*1f70*/  IMAD.IADD R33, R33, 0x1, R20 ;  /* 0x0000000121217824 */ /* 0x000fe200078e0214 */
[----:B------:R-:W-:Y:S01]  /*1f80*/  USHF.L.U32 UR6, UR4, 0x5, URZ ;  /* 0x0000000504067899 */ /* 0x000fe2000800063f */
[----:B------:R-:W-:Y:S01]  /*1f90*/  IMAD R5, R8, UR12, R5 ;  /* 0x0000000c08057c24 */ /* 0x000fe2000f8e0205 */
[----:B------:R-:W-:Y:S01]  /*1fa0*/  LOP3.LUT R0, R15, R0, RZ, 0xfc, !PT ;  /* 0x000000000f007212 */ /* 0x000fe200078efcff */
[----:B------:R-:W-:Y:S01]  /*1fb0*/  IMAD.WIDE.U32 R14, R233, c[0x0][0x210], R32 ;  /* 0x00008400e90e7a25 */ /* 0x000fe200078e0020 */
[----:B------:R-:W-:Y:S01]  /*1fc0*/  P2R R9, PR, RZ, 0x20 ;  /* 0x00000020ff097803 */ /* 0x000fe20000000000 */
[----:B------:R3:W-:Y:S01]  /*1fd0*/  LDGSTS.E.BYPASS.LTC128B.128 [R225+0x6080], [R30.64+0x100], !P1 ;  /* 0x060801001ee17fae */ /* 0x0007e2000c901d4a */
[C---:B------:R-:W-:Y:S01]  /*1fe0*/  LOP3.LUT P4, RZ, R0.reuse, 0x1, RZ, 0xc0, !PT ;  /* 0x0000000100ff7812 */ /* 0x040fe2000788c0ff */
[----:B------:R-:W-:Y:S01]  /*1ff0*/  IMAD.IADD R243, R19, 0x1, R242 ;  /* 0x0000000113f37824 */ /* 0x000fe200078e02f2 */
[----:B------:R-:W-:Y:S01]  /*2000*/  ISETP.NE.AND P1, PT, R9, RZ, PT ;  /* 0x000000ff0900720c */ /* 0x000fe20003f25270 */
[----:B------:R1:W-:Y:S01]  /*2010*/  @!P2 LDGSTS.E.BYPASS.LTC128B.128 [R225+0x2080], [R28.64], !P0 ;  /* 0x020800001ce1afae */ /* 0x0003e2000c101d4a */
[-C--:B------:R-:W-:Y:S01]  /*2020*/  IADD3 R9, -R229, R230.reuse, -R21 ;  /* 0x000000e6e5097210 */ /* 0x080fe20007ffe915 */
[----:B------:R-:W-:Y:S01]  /*2030*/  IMAD.MOV.U32 R242, RZ, RZ, R18 ;  /* 0x000000fffff27224 */ /* 0x000fe200078e0012 */
[C---:B------:R-:W-:Y:S01]  /*2040*/  LOP3.LUT P6, RZ, R0.reuse, 0x2, RZ, 0xc0, !PT ;  /* 0x0000000200ff7812 */ /* 0x040fe200078cc0ff */
[----:B------:R-:W-:Y:S01]  /*2050*/  IMAD.WIDE.U32 R24, R233, c[0x0][0x238], R24 ;  /* 0x00008e00e9187a25 */ /* 0x000fe200078e0018 */
[----:B------:R-:W-:Y:S01]  /*2060*/  LOP3.LUT P5, RZ, R0, 0x4, RZ, 0xc0, !PT ;  /* 0x0000000400ff7812 */ /* 0x000fe200078ac0ff */
[----:B------:R-:W-:Y:S01]  /*2070*/  CS2R R72, SRZ ;  /* 0x0000000000487805 */ /* 0x000fe2000001ff00 */
[-C--:B------:R-:W-:Y:S01]  /*2080*/  LEA.HI R20, R6, R223.reuse, RZ, 0x4 ;  /* 0x000000df06147211 */ /* 0x080fe200078f20ff */
[----:B------:R-:W-:Y:S01]  /*2090*/  IMAD R0, R12, c[0x0][0x270], RZ ;  /* 0x00009c000c007a24 */ /* 0x000fe200078e02ff */
[C---:B------:R-:W-:Y:S01]  /*20a0*/  ISETP.LT.OR P0, PT, R9.reuse, 0x1, !P5 ;  /* 0x000000010900780c */ /* 0x040fe20006f01670 */
[----:B------:R-:W-:Y:S01]  /*20b0*/  IMAD.WIDE.U32 R242, R234, c[0x0][0x290], R242 ;  /* 0x0000a400eaf27a25 */ /* 0x000fe200078e00f2 */
[----:B------:R-:W-:Y:S01]  /*20c0*/  LEA.HI R19, R6, R223, RZ, 0x5 ;  /* 0x000000df06137211 */ /* 0x000fe200078f28ff */
        /* <DEDUP_REMOVED lines=31> */
[----:B------:R-:W-:Y:S01]  /*22c0*/  SHF.R.S32.HI R8, RZ, 0x1f, R21 ;  /* 0x0000001fff087819 */ /* 0x000fe20000011415 */
[----:B------:R4:W-:Y:S01]  /*22d0*/  LDGSTS.E.BYPASS.LTC128B.128 [R225+0x10080], [R22.64], !P2 ;  /* 0x1008000016e17fae */ /* 0x0009e2000d101d4a */
[----:B------:R-:W-:Y:S01]  /*22e0*/  ISETP.GT.AND P2, PT, R223, 0xf, PT ;  /* 0x0000000fdf00780c */ /* 0x000fe20003f44270 */
[----:B------:R-:W-:Y:S01]  /*22f0*/  IMAD.IADD R219, R243, 0x1, R219 ;  /* 0x00000001f3db7824 */ /* 0x000fe200078e02db */
[----:B------:R-:W-:Y:S01]  /*2300*/  ISETP.LT.OR P1, PT, R9, 0x21, !P5 ;  /* 0x000000210900780c */ /* 0x000fe20006f21670 */
[----:B------:R-:W-:Y:S01]  /*2310*/  IMAD R12, R12, c[0x0][0x238], RZ ;  /* 0x00008e000c0c7a24 */ /* 0x000fe200078e02ff */
[----:B------:R-:W-:Y:S01]  /*2320*/  CS2R R56, SRZ ;  /* 0x0000000000387805 */ /* 0x000fe2000001ff00 */
[----:B------:R-:W-:Y:S01]  /*2330*/  CS2R R54, SRZ ;  /* 0x0000000000367805 */ /* 0x000fe2000001ff00 */
[----:B------:R-:W-:Y:S01]  /*2340*/  CS2R R52, SRZ ;  /* 0x0000000000347805 */ /* 0x000fe2000001ff00 */
[----:B------:R4:W-:Y:S01]  /*2350*/  LDGSTS.E.BYPASS.LTC128B.128 [R225+0x12080], [R22.64+0x80], !P0 ;  /* 0x1208008016e17fae */ /* 0x0009e2000c101d4a */
[----:B------:R-:W-:Y:S01]  /*2360*/  IMAD R12, R233, c[0x0][0x23c], R12 ;  /* 0x00008f00e90c7a24 */ /* 0x000fe200078e020c */
[----:B------:R-:W-:Y:S01]  /*2370*/  CS2R R50, SRZ ;  /* 0x0000000000327805 */ /* 0x000fe2000001ff00 */
[----:B------:R-:W-:Y:S01]  /*2380*/  CS2R R48, SRZ ;  /* 0x0000000000307805 */ /* 0x000fe2000001ff00 */
[----:B------:R-:W-:Y:S01]  /*2390*/  CS2R R46, SRZ ;  /* 0x00000000002e7805 */ /* 0x000fe2000001ff00 */
[----:B------:R-:W-:Y:S01]  /*23a0*/  CS2R R44, SRZ ;  /* 0x00000000002c7805 */ /* 0x000fe2000001ff00 */
[----:B------:R-:W-:Y:S01]  /*23b0*/  @!P2 IADD3 R14, P0, R21, R244, RZ ;  /* 0x000000f4150ea210 */ /* 0x000fe20007f1e0ff */
[----:B------:R-:W-:Y:S01]  /*23c0*/  UMOV UR4, URZ ;  /* 0x0000003f00047c82 */ /* 0x000fe20008000000 */
[----:B------:R4:W-:Y:S01]  /*23d0*/  LDGSTS.E.BYPASS.LTC128B.128 [R225+0x14080], [R22.64+0x100], !P1 ;  /* 0x1408010016e17fae */ /* 0x0009e2000c901d4a */
[----:B------:R-:W-:Y:S01]  /*23e0*/  ISETP.LT.OR P1, PT, R0, 0x1, P3 ;  /* 0x000000010000780c */ /* 0x000fe20001f21670 */
[----:B------:R-:W-:Y:S01]  /*23f0*/  UMOV UR13, 0x1 ;  /* 0x00000001000d7882 */ /* 0x000fe20000000000 */
[----:B------:R-:W-:Y:S01]  /*2400*/  @!P2 IMAD.X R9, R8, 0x1, R221, P0 ;  /* 0x000000010809a824 */ /* 0x000fe200000e06dd */
[----:B-1----:R-:W-:Y:S01]  /*2410*/  @!P2 LEA R28, P0, R14, c[0x0][0x258], 0x2 ;  /* 0x000096000e1caa11 */ /* 0x002fe200078010ff */
[----:B--2---:R-:W-:-:S03]  /*2420*/  IMAD.WIDE.U32 R26, R252, UR12, R246 ;  /* 0x0000000cfc1a7c25 */ /* 0x004fc6000f8e00f6 */
[----:B------:R-:W-:Y:S01]  /*2430*/  @!P2 LEA.HI.X R29, R14, c[0x0][0x25c], R9, 0x2, P0 ;  /* 0x000097000e1daa11 */ /* 0x000fe200000f1409 */
[----:B------:R-:W-:Y:S01]  /*2440*/  @!P2 IMAD.SHL.U32 R9, R223, 0x10, RZ ;  /* 0x00000010df09a824 */ /* 0x000fe200078e00ff */
[C---:B---3--:R-:W-:Y:S01]  /*2450*/  LEA R30, P0, R26.reuse, c[0x0][0x1f0], 0x1 ;  /* 0x00007c001a1e7a11 */ /* 0x048fe200078008ff */
[----:B------:R-:W-:Y:S02]  /*2460*/  IMAD.IADD R5, R27, 0x1, R5 ;  /* 0x000000011b057824 */ /* 0x000fe400078e0205 */
[----:B------:R-:W-:Y:S01]  /*2470*/  IMAD.U32 R14, RZ, RZ, UR6 ;  /* 0x00000006ff0e7e24 */ /* 0x000fe2000f8e00ff */
[----:B------:R1:W-:Y:S01]  /*2480*/  @!P2 LDGSTS.E.BYPASS.LTC128B.128 [R9+0x21080], [R28.64] ;  /* 0x210800001c09afae */ /* 0x0003e2000b901d4a */
[----:B------:R-:W-:Y:S02]  /*2490*/  ISETP.GE.AND P2, PT, R7, c[0x0][0x1fc], PT ;  /* 0x00007f0007007a0c */ /* 0x000fe40003f46270 */
[----:B------:R-:W-:Y:S01]  /*24a0*/  LEA.HI.X R31, R26, c[0x0][0x1f4], R5, 0x1, P0 ;  /* 0x00007d001a1f7a11 */ /* 0x000fe200000f0c05 */
[----:B------:R-:W0:Y:S01]  /*24b0*/  LDGDEPBAR ;  /* 0x00000000000079af */ /* 0x000e220000000000 */
[----:B------:R-:W-:Y:S01]  /*24c0*/  ISETP.LT.OR P0, PT, R0, 0x1, P2 ;  /* 0x000000010000780c */ /* 0x000fe20001701670 */
[----:B------:R-:W-:-:S02]  /*24d0*/  IMAD.U32 R5, RZ, RZ, UR5 ;  /* 0x00000005ff057e24 */ /* 0x000fc4000f8e00ff */
[----:B------:R2:W-:Y:S01]  /*24e0*/  LDGSTS.E.BYPASS.LTC128B.128 [R225+0x1b080], [R30.64], !P1 ;  /* 0x1b0800001ee17fae */ /* 0x0005e2000c901d4a */
[----:B----4-:R-:W-:-:S09]  /*24f0*/  IMAD.U32 R22, RZ, RZ, UR6 ;  /* 0x00000006ff167e24 */ /* 0x010fd2000f8e00ff */
[----:B------:R2:W-:Y:S01]  /*2500*/  LDGSTS.E.BYPASS.LTC128B.128 [R225+0x1d080], [R30.64+0x80], !P0 ;  /* 0x1d0800801ee17fae */ /* 0x0005e2000c101d4a */
[----:B------:R-:W-:-:S04]  /*2510*/  LEA R22, P0, R22, R30, 0x1 ;  /* 0x0000001e16167211 */ /* 0x000fc800078008ff */
[----:B------:R-:W-:Y:S02]  /*2520*/  LEA.HI.X R23, R14, R31, R5, 0x1, P0 ;  /* 0x0000001f0e177211 */ /* 0x000fe400000f0c05 */
[----:B------:R-:W-:Y:S02]  /*2530*/  ISETP.GE.AND P0, PT, R4, c[0x0][0x1fc], PT ;  /* 0x00007f0004007a0c */ /* 0x000fe40003f06270 */
[----:B------:R-:W-:Y:S02]  /*2540*/  SHF.R.S32.HI R5, RZ, 0x4, R20 ;  /* 0x00000004ff057819 */ /* 0x000fe40000011414 */
[----:B------:R-:W-:Y:S02]  /*2550*/  ISETP.LT.OR P1, PT, R0, 0x1, P0 ;  /* 0x000000010000780c */ /* 0x000fe40000721670 */
[----:B-1----:R-:W-:Y:S02]  /*2560*/  LEA.HI R9, R20, R5, RZ, 0x1 ;  /* 0x0000000514097211 */ /* 0x002fe400078f08ff */
[----:B------:R-:W-:-:S02]  /*2570*/  ISETP.LT.OR P0, PT, R0, 0x21, P0 ;  /* 0x000000210000780c */ /* 0x000fc40000701670 */
[----:B------:R-:W-:Y:S02]  /*2580*/  LOP3.LUT R9, R9, 0xfffffffe, RZ, 0xc0, !PT ;  /* 0xfffffffe09097812 */ /* 0x000fe400078ec0ff */
[----:B------:R-:W-:-:S03]  /*2590*/  LOP3.LUT R20, R20, 0xfffffff0, RZ, 0xc0, !PT ;  /* 0xfffffff014147812 */ /* 0x000fc600078ec0ff */
[----:B------:R-:W-:Y:S01]  /*25a0*/  IMAD.IADD R9, R5, 0x1, -R9 ;  /* 0x0000000105097824 */ /* 0x000fe200078e0a09 */
[----:B------:R-:W-:Y:S01]  /*25b0*/  SHF.R.S32.HI R5, RZ, 0x5, R19 ;  /* 0x00000005ff057819 */ /* 0x000fe20000011413 */
[----:B------:R2:W-:Y:S01]  /*25c0*/  LDGSTS.E.BYPASS.LTC128B.128 [R225+0x1f080], [R30.64+0x100], !P1 ;  /* 0x1f0801001ee17fae */ /* 0x0005e2000c901d4a */
[----:B------:R-:W-:Y:S01]  /*25d0*/  ISETP.LT.OR P1, PT, R0, 0x21, P3 ;  /* 0x000000210000780c */ /* 0x000fe20001f21670 */
[----:B------:R-:W-:Y:S01]  /*25e0*/  IMAD.SHL.U32 R220, R9, 0x8, RZ ;  /* 0x0000000809dc7824 */ /* 0x000fe200078e00ff */
[----:B------:R-:W-:Y:S02]  /*25f0*/  ISETP.GE.AND P3, PT, R16, c[0x0][0x1fc], PT ;  /* 0x00007f0010007a0c */ /* 0x000fe40003f66270 */
[----:B------:R-:W-:Y:S02]  /*2600*/  LEA.HI R16, R6, R223, RZ, 0x2 ;  /* 0x000000df06107211 */ /* 0x000fe400078f10ff */
[----:B------:R-:W-:Y:S02]  /*2610*/  SEL R6, RZ, 0x1, P3 ;  /* 0x00000001ff067807 */ /* 0x000fe40001800000 */
[----:B------:R-:W-:-:S02]  /*2620*/  SHF.R.S32.HI R15, RZ, 0x2, R16 ;  /* 0x00000002ff0f7819 */ /* 0x000fc40000011410 */
[----:B------:R-:W-:Y:S02]  /*2630*/  SHF.R.S32.HI R14, RZ, 0x1f, R16 ;  /* 0x0000001fff0e7819 */ /* 0x000fe40000011410 */
[----:B------:R-:W-:Y:S01]  /*2640*/  LOP3.LUT R16, R16, 0x3ffffffc, RZ, 0xc0, !PT ;  /* 0x3ffffffc10107812 */ /* 0x000fe200078ec0ff */
[----:B------:R1:W-:Y:S01]  /*2650*/  LDGSTS.E.BYPASS.LTC128B.128 [R225+0x1c080], [R22.64], !P1 ;  /* 0x1c08000016e17fae */ /* 0x0003e2000c901d4a */
[----:B------:R-:W-:Y:S02]  /*2660*/  ISETP.LT.OR P1, PT, R0, 0x21, P2 ;  /* 0x000000210000780c */ /* 0x000fe40001721670 */
[----:B------:R-:W-:Y:S01]  /*2670*/  LEA.HI R13, R14, R15, RZ, 0x3 ;  /* 0x0000000f0e0d7211 */ /* 0x000fe200078f18ff */
[----:B------:R-:W-:Y:S01]  /*2680*/  IMAD.IADD R16, R223, 0x1, -R16 ;  /* 0x00000001df107824 */ /* 0x000fe200078e0a10 */
[----:B------:R-:W-:Y:S02]  /*2690*/  SHF.R.S32.HI R14, RZ, 0x1f, R19 ;  /* 0x0000001fff0e7819 */ /* 0x000fe40000011413 */
[----:B------:R-:W-:Y:S01]  /*26a0*/  LOP3.LUT R0, R13, 0xfffffff8, RZ, 0xc0, !PT ;  /* 0xfffffff80d007812 */ /* 0x000fe200078ec0ff */
[----:B------:R-:W-:Y:S01]  /*26b0*/  IMAD.IADD R13, R25, 0x1, R12 ;  /* 0x00000001190d7824 */ /* 0x000fe200078e020c */
[----:B------:R-:W-:Y:S01]  /*26c0*/  LEA.HI R14, R14, R5, RZ, 0x2 ;  /* 0x000000050e0e7211 */ /* 0x000fe200078f10ff */
[----:B------:R-:W-:Y:S01]  /*26d0*/  IMAD.MOV.U32 R12, RZ, RZ, R24 ;  /* 0x000000ffff0c7224 */ /* 0x000fe200078e0018 */
[----:B------:R-:W-:Y:S01]  /*26e0*/  ISETP.GE.AND P2, PT, R4, c[0x0][0x1fc], PT ;  /* 0x00007f0004007a0c */ /* 0x000fe20003f46270 */
[----:B------:R-:W-:Y:S01]  /*26f0*/  IMAD.IADD R0, R15, 0x1, -R0 ;  /* 0x000000010f007824 */ /* 0x000fe200078e0a00 */
[----:B------:R-:W-:Y:S01]  /*2700*/  LOP3.LUT R14, R14, 0xfffffffc, RZ, 0xc0, !PT ;  /* 0xfffffffc0e0e7812 */ /* 0x000fe200078ec0ff */
[----:B------:R1:W-:Y:S01]  /*2710*/  LDGSTS.E.BYPASS.LTC128B.128 [R225+0x1e080], [R22.64+0x80], !P1 ;  /* 0x1e08008016e17fae */ /* 0x0003e2000c901d4a */
[----:B------:R-:W-:Y:S01]  /*2720*/  ISETP.GE.AND P1, PT, R7, c[0x0][0x1fc], PT ;  /* 0x00007f0007007a0c */ /* 0x000fe20003f26270 */
[----:B------:R-:W-:Y:S01]  /*2730*/  IMAD.SHL.U32 R17, R0, 0x10, RZ ;  /* 0x0000001000117824 */ /* 0x000fe200078e00ff */
[----:B------:R-:W-:Y:S01]  /*2740*/  ISETP.GE.AND P3, PT, R223, 0x10, PT ;  /* 0x00000010df00780c */ /* 0x000fe20003f66270 */
[----:B------:R-:W-:Y:S01]  /*2750*/  IMAD.IADD R7, R5, 0x1, -R14 ;  /* 0x0000000105077824 */ /* 0x000fe200078e0a0e */
[----:B------:R1:W-:Y:S01]  /*2760*/  LDGSTS.E.BYPASS.LTC128B.128 [R225+0x20080], [R22.64+0x100], !P0 ;  /* 0x2008010016e17fae */ /* 0x0003e2000c101d4a */
[----:B------:R-:W-:Y:S01]  /*2770*/  IADD3 R14, P0, R21, R242, RZ ;  /* 0x000000f2150e7210 */ /* 0x000fe20007f1e0ff */
[----:B------:R-:W-:Y:S01]  /*2780*/  IMAD.WIDE.U32 R234, R234, c[0x0][0x240], R12 ;  /* 0x00009000eaea7a25 */ /* 0x000fe200078e000c */
[----:B------:R-:W-:-:S02]  /*2790*/  LOP3.LUT R17, R212, 0x70, R17, 0xf8, !PT ;  /* 0x00000070d4117812 */ /* 0x000fc400078ef811 */
[C---:B------:R-:W-:Y:S01]  /*27a0*/  LEA.HI R15, R7.reuse, R7, RZ, 0x1 ;  /* 0x00000007070f7211 */ /* 0x040fe200078f08ff */
[----:B------:R-:W-:Y:S01]  /*27b0*/  IMAD.SHL.U32 R18, R7, 0x100, RZ ;  /* 0x0000010007127824 */ /* 0x000fe200078e00ff */
[----:B------:R-:W-:Y:S01]  /*27c0*/  SEL R13, RZ, 0xffffffff, P1 ;  /* 0xffffffffff0d7807 */ /* 0x000fe20000800000 */
[----:B------:R-:W-:Y:S01]  /*27d0*/  IMAD.X R21, R8, 0x1, R219, P0 ;  /* 0x0000000108157824 */ /* 0x000fe200000e06db */
[----:B------:R-:W-:Y:S01]  /*27e0*/  LOP3.LUT R8, R19, 0xffffffe0, RZ, 0xc0, !PT ;  /* 0xffffffe013087812 */ /* 0x000fe200078ec0ff */
[----:B------:R-:W-:Y:S01]  /*27f0*/  IMAD.SHL.U32 R15, R15, 0x100, RZ ;  /* 0x000001000f0f7824 */ /* 0x000fe200078e00ff */
[----:B------:R-:W-:Y:S01]  /*2800*/  LOP3.LUT R17, R17, 0x100, R18, 0xf8, !PT ;  /* 0x0000010011117812 */ /* 0x000fe200078ef812 */
[C---:B------:R-:W-:Y:S01]  /*2810*/  IMAD.IADD R19, R223.reuse, 0x1, -R20 ;  /* 0x00000001df137824 */ /* 0x040fe200078e0a14 */
[----:B------:R-:W-:Y:S01]  /*2820*/  LOP3.LUT P1, RZ, R10, 0x4, RZ, 0xc0, !PT ;  /* 0x000000040aff7812 */ /* 0x000fe2000782c0ff */
[----:B------:R-:W-:Y:S01]  /*2830*/  IMAD.IADD R8, R223, 0x1, -R8 ;  /* 0x00000001df087824 */ /* 0x000fe200078e0a08 */
[----:B------:R-:W-:Y:S01]  /*2840*/  LOP3.LUT R15, R15, 0x7ffffe00, RZ, 0xc0, !PT ;  /* 0x7ffffe000f0f7812 */ /* 0x000fe200078ec0ff */
[----:B------:R-:W-:Y:S01]  /*2850*/  IMAD.SHL.U32 R12, R7, 0x10, RZ ;  /* 0x00000010070c7824 */ /* 0x000fe200078e00ff */
[----:B------:R-:W-:Y:S01]  /*2860*/  SHF.R.U32.HI R4, RZ, 0x3, R17 ;  /* 0x00000003ff047819 */ /* 0x000fe20000011611 */
[----:B------:R-:W-:Y:S01]  /*2870*/  IMAD.SHL.U32 R13, R13, 0x2, RZ ;  /* 0x000000020d0d7824 */ /* 0x000fe200078e00ff */
[----:B------:R-:W-:Y:S01]  /*2880*/  SHF.R.S32.HI R25, RZ, 0x1f, R8 ;  /* 0x0000001fff197819 */ /* 0x000fe20000011408 */
[----:B------:R-:W-:Y:S01]  /*2890*/  IMAD R15, R16, 0x2, R15 ;  /* 0x00000002100f7824 */ /* 0x000fe200078e020f */
[----:B------:R-:W-:Y:S01]  /*28a0*/  LOP3.LUT R4, R17, 0x28, R4, 0x78, !PT ;  /* 0x0000002811047812 */ /* 0x000fe200078e7804 */
[----:B------:R-:W-:Y:S01]  /*28b0*/  IMAD.IADD R241, R235, 0x1, R241 ;  /* 0x00000001ebf17824 */ /* 0x000fe200078e02f1 */
[----:B------:R-:W-:-:S02]  /*28c0*/  SHF.R.S32.HI R210, RZ, 0x1f, R19 ;  /* 0x0000001fffd27819 */ /* 0x000fc40000011413 */
[----:B------:R-:W-:Y:S01]  /*28d0*/  LOP3.LUT R220, R220, 0x8, RZ, 0xc0, !PT ;  /* 0x00000008dcdc7812 */ /* 0x000fe200078ec0ff */
[----:B------:R-:W-:Y:S01]  /*28e0*/  IMAD.IADD R227, R15, 0x1, R4 ;  /* 0x000000010fe37824 */ /* 0x000fe200078e0204 */
[C---:B-1----:R-:W-:Y:S01]  /*28f0*/  LEA R22, P0, R14.reuse, c[0x0][0x280], 0x2 ;  /* 0x0000a0000e167a11 */ /* 0x042fe200078010ff */
[----:B------:R-:W-:Y:S01]  /*2900*/  IMAD.SHL.U32 R4, R5, 0x100, RZ ;  /* 0x0000010005047824 */ /* 0x000fe200078e00ff */
[----:B------:R-:W-:Y:S01]  /*2910*/  LEA.HI R15, R25, R8, RZ, 0x2 ;  /* 0x00000008190f7211 */ /* 0x000fe200078f10ff */
[----:B------:R-:W-:Y:S01]  /*2920*/  IMAD.SHL.U32 R227, R227, 0x2, RZ ;  /* 0x00000002e3e37824 */ /* 0x000fe200078e00ff */
[----:B------:R-:W-:Y:S01]  /*2930*/  LEA.HI.X R23, R14, c[0x0][0x284], R21, 0x2, P0 ;  /* 0x0000a1000e177a11 */ /* 0x000fe200000f1415 */
[----:B------:R-:W-:Y:S01]  /*2940*/  IMAD.SHL.U32 R14, R19, 0x10, RZ ;  /* 0x00000010130e7824 */ /* 0x000fe200078e00ff */
[----:B------:R-:W-:Y:S01]  /*2950*/  LOP3.LUT P0, RZ, R0, 0x1, RZ, 0xc0, !PT ;  /* 0x0000000100ff7812 */ /* 0x000fe2000780c0ff */
[----:B------:R-:W-:Y:S01]  /*2960*/  @!P3 IMAD.SHL.U32 R21, R223, 0x10, RZ ;  /* 0x00000010df15b824 */ /* 0x000fe200078e00ff */
[----:B------:R-:W-:-:S02]  /*2970*/  LOP3.LUT R3, R15, 0x7ffffffc, RZ, 0xc0, !PT ;  /* 0x7ffffffc0f037812 */ /* 0x000fc400078ec0ff */
[----:B------:R-:W-:Y:S02]  /*2980*/  LOP3.LUT R17, R14, 0xf0, RZ, 0xc0, !PT ;  /* 0x000000f00e117812 */ /* 0x000fe400078ec0ff */
[----:B------:R-:W-:Y:S01]  /*2990*/  IADD3 R0, R227, 0x21480, RZ ;  /* 0x00021480e3007810 */ /* 0x000fe20007ffe0ff */
[----:B------:R-:W-:Y:S01]  /*29a0*/  IMAD.IADD R8, R8, 0x1, -R3 ;  /* 0x0000000108087824 */ /* 0x000fe200078e0a03 */
[----:B------:R-:W-:Y:S01]  /*29b0*/  LOP3.LUT R212, R17, R212, RZ, 0xfc, !PT ;  /* 0x000000d411d47212 */ /* 0x000fe200078efcff */
[----:B------:R-:W-:Y:S01]  /*29c0*/  IMAD.SHL.U32 R3, R9, 0x20, RZ ;  /* 0x0000002009037824 */ /* 0x000fe200078e00ff */
[----:B------:R-:W-:Y:S01]  /*29d0*/  LOP3.LUT R4, R17, 0x100, R4, 0xf8, !PT ;  /* 0x0000010011047812 */ /* 0x000fe200078ef804 */
[----:B------:R-:W-:Y:S01]  /*29e0*/  IMAD.SHL.U32 R17, R10, 0x40, RZ ;  /* 0x000000400a117824 */ /* 0x000fe200078e00ff */
[----:B------:R-:W-:Y:S01]  /*29f0*/  IADD3 R224, R227, 0x215a0, RZ ;  /* 0x000215a0e3e07810 */ /* 0x000fe20007ffe0ff */
[----:B------:R2:W-:Y:S01]  /*2a00*/  @!P3 LDGSTS.E.BYPASS.LTC128B.128 [R21+0x21280], [R22.64] ;  /* 0x212800001615bfae */ /* 0x0005e2000b901d4a */
[----:B------:R-:W-:Y:S01]  /*2a10*/  @P0 IADD3 R224, R0, 0xe0, RZ ;  /* 0x000000e000e00810 */ /* 0x000fe20007ffe0ff */
[----:B------:R-:W-:Y:S01]  /*2a20*/  IMAD.SHL.U32 R0, R2, 0x8, RZ ;  /* 0x0000000802007824 */ /* 0x000fe200078e00ff */
[----:B------:R-:W-:Y:S01]  /*2a30*/  LOP3.LUT R17, R17, 0x1c0, RZ, 0xc0, !PT ;  /* 0x000001c011117812 */ /* 0x000fe200078ec0ff */
[----:B------:R-:W0:Y:S01]  /*2a40*/  LDGDEPBAR ;  /* 0x00000000000079af */ /* 0x000e220000000000 */
[----:B------:R-:W-:Y:S01]  /*2a50*/  LEA.HI R210, R210, R19, RZ, 0x3 ;  /* 0x00000013d2d27211 */ /* 0x000fe200078f18ff */
[----:B------:R-:W-:Y:S01]  /*2a60*/  IMAD R249, R249, 0x4, R8 ;  /* 0x00000004f9f97824 */ /* 0x000fe200078e0208 */
[----:B------:R-:W-:Y:S01]  /*2a70*/  LOP3.LUT P0, RZ, R10, 0x2, RZ, 0xc0, !PT ;  /* 0x000000020aff7812 */ /* 0x000fe2000780c0ff */
[----:B------:R-:W0:Y:S01]  /*2a80*/  LDGDEPBAR ;  /* 0x00000000000079af */ /* 0x000e220000000000 */
[----:B------:R-:W-:Y:S01]  /*2a90*/  LEA.HI.SX32 R228, R15, R12, 0x1e ;  /* 0x0000000c0fe47211 */ /* 0x000fe200078ff2ff */
[----:B------:R-:W-:Y:S01]  /*2aa0*/  IMAD.SHL.U32 R249, R249, 0x2, RZ ;  /* 0x00000002f9f97824 */ /* 0x000fe200078e00ff */
[----:B------:R-:W-:-:S02]  /*2ab0*/  LOP3.LUT R10, R17, 0x8, R218, 0xf8, !PT ;  /* 0x00000008110a7812 */ /* 0x000fc400078ef8da */
[----:B------:R-:W-:Y:S02]  /*2ac0*/  LOP3.LUT R3, R3, 0x20, RZ, 0xc0, !PT ;  /* 0x0000002003037812 */ /* 0x000fe400078ec0ff */
[----:B------:R-:W-:Y:S02]  /*2ad0*/  LOP3.LUT R15, R17, 0x30, R12, 0xf8, !PT ;  /* 0x00000030110f7812 */ /* 0x000fe400078ef80c */
[----:B------:R-:W-:Y:S02]  /*2ae0*/  SHF.R.U32.HI R17, RZ, 0x3, R17 ;  /* 0x00000003ff117819 */ /* 0x000fe40000011611 */
[C---:B------:R-:W-:Y:S01]  /*2af0*/  LOP3.LUT R2, R210.reuse, 0xfffffff8, RZ, 0xc0, !PT ;  /* 0xfffffff8d2027812 */ /* 0x040fe200078ec0ff */
[----:B------:R-:W-:Y:S01]  /*2b00*/  IMAD.SHL.U32 R210, R210, 0x40, RZ ;  /* 0x00000040d2d27824 */ /* 0x000fe200078e00ff */
[----:B------:R-:W-:Y:S02]  /*2b10*/  LOP3.LUT R0, R3, 0x18, R0, 0xf8, !PT ;  /* 0x0000001803007812 */ /* 0x000fe400078ef800 */
[----:B------:R-:W-:Y:S01]  /*2b20*/  LOP3.LUT R3, R10, R17, RZ, 0x3c, !PT ;  /* 0x000000110a037212 */ /* 0x000fe200078e3cff */
[----:B------:R-:W-:Y:S01]  /*2b30*/  IMAD.IADD R2, R19, 0x1, -R2 ;  /* 0x0000000113027824 */ /* 0x000fe200078e0a02 */
[----:B------:R-:W-:-:S02]  /*2b40*/  SEL R5, R217, 0xfffffff0, !P0 ;  /* 0xfffffff0d9057807 */ /* 0x000fc40004000000 */
[----:B------:R-:W-:Y:S01]  /*2b50*/  SHF.R.U32.HI R211, RZ, 0x3, R4 ;  /* 0x00000003ffd37819 */ /* 0x000fe20000011604 */
[----:B------:R-:W-:Y:S01]  /*2b60*/  IMAD R216, R216, 0x200, R3 ;  /* 0x00000200d8d87824 */ /* 0x000fe200078e0203 */
[----:B------:R-:W-:Y:S02]  /*2b70*/  SEL R3, R215, 0xffffffe0, !P1 ;  /* 0xffffffe0d7037807 */ /* 0x000fe40004800000 */
[----:B------:R-:W-:Y:S01]  /*2b80*/  LOP3.LUT P1, RZ, R2, 0x4, RZ, 0xc0, !PT ;  /* 0x0000000402ff7812 */ /* 0x000fe2000782c0ff */
[----:B------:R-:W-:Y:S01]  /*2b90*/  IMAD.SHL.U32 R216, R216, 0x2, RZ ;  /* 0x00000002d8d87824 */ /* 0x000fe200078e00ff */
[C---:B------:R-:W-:Y:S01]  /*2ba0*/  LOP3.LUT P0, RZ, R2.reuse, 0x2, RZ, 0xc0, !PT ;  /* 0x0000000202ff7812 */ /* 0x040fe2000780c0ff */
[----:B------:R-:W-:Y:S01]  /*2bb0*/  IMAD.SHL.U32 R2, R2, 0x40, RZ ;  /* 0x0000004002027824 */ /* 0x000fe200078e00ff */
[----:B------:R-:W-:Y:S01]  /*2bc0*/  LOP3.LUT R218, R15, 0x8, R218, 0xf8, !PT ;  /* 0x000000080fda7812 */ /* 0x000fe200078ef8da */
[--C-:B------:R-:W-:Y:S01]  /*2bd0*/  IMAD R208, R5, 0x2, R216.reuse ;  /* 0x0000000205d07824 */ /* 0x100fe200078e02d8 */
[----:B------:R-:W-:Y:S01]  /*2be0*/  LOP3.LUT R211, R211, 0x38, RZ, 0xc0, !PT ;  /* 0x00000038d3d37812 */ /* 0x000fe200078ec0ff */
[C---:B------:R-:W-:Y:S01]  /*2bf0*/  IMAD R207, R3.reuse, 0x2, R216 ;  /* 0x0000000203cf7824 */ /* 0x040fe200078e02d8 */
[----:B------:R-:W-:Y:S01]  /*2c00*/  LOP3.LUT R2, R2, 0x1c0, RZ, 0xc0, !PT ;  /* 0x000001c002027812 */ /* 0x000fe200078ec0ff */
[----:B------:R-:W-:Y:S01]  /*2c10*/  IMAD R206, R3, 0x2, R208 ;  /* 0x0000000203ce7824 */ /* 0x000fe200078e02d0 */
[----:B------:R-:W-:-:S02]  /*2c20*/  LOP3.LUT R210, R210, 0xfffffe00, RZ, 0xc0, !PT ;  /* 0xfffffe00d2d27812 */ /* 0x000fc400078ec0ff */
[----:B------:R-:W-:Y:S02]  /*2c30*/  SHF.R.U32.HI R15, RZ, 0x3, R2 ;  /* 0x00000003ff0f7819 */ /* 0x000fe40000011602 */
[----:B------:R-:W-:Y:S01]  /*2c40*/  LOP3.LUT R211, R211, R4, R220, 0x1e, !PT ;  /* 0x00000004d3d37212 */ /* 0x000fe200078e1edc */
[----:B------:R-:W-:Y:S01]  /*2c50*/  IMAD R7, R7, 0x400, R210 ;  /* 0x0000040007077824 */ /* 0x000fe200078e02d2 */
[----:B------:R-:W-:Y:S02]  /*2c60*/  LOP3.LUT R220, R15, R2, R220, 0x1e, !PT ;  /* 0x000000020fdc7212 */ /* 0x000fe400078e1edc */
[C---:B------:R-:W-:Y:S01]  /*2c70*/  LOP3.LUT P3, RZ, R19.reuse, 0x2, RZ, 0xc0, !PT ;  /* 0x0000000213ff7812 */ /* 0x040fe2000786c0ff */
[----:B------:R-:W-:Y:S01]  /*2c80*/  IMAD.SHL.U32 R19, R19, 0x2, RZ ;  /* 0x0000000213137824 */ /* 0x000fe200078e00ff */
[----:B------:R-:W-:Y:S01]  /*2c90*/  LOP3.LUT R15, R15, R0, R2, 0x1e, !PT ;  /* 0x000000000f0f7212 */ /* 0x000fe200078e1e02 */
[----:B------:R-:W-:Y:S01]  /*2ca0*/  IMAD.IADD R220, R7, 0x1, R220 ;  /* 0x0000000107dc7824 */ /* 0x000fe200078e02dc */
[----:B------:R-:W-:-:S02]  /*2cb0*/  SEL R217, R217, 0xfffffff0, !P0 ;  /* 0xfffffff0d9d97807 */ /* 0x000fc40004000000 */
[----:B------:R-:W-:Y:S01]  /*2cc0*/  LOP3.LUT R212, R212, 0x18, R19, 0x78, !PT ;  /* 0x00000018d4d47812 */ /* 0x000fe200078e7813 */
[----:B------:R-:W-:Y:S01]  /*2cd0*/  IMAD.SHL.U32 R0, R220, 0x2, RZ ;  /* 0x00000002dc007824 */ /* 0x000fe200078e00ff */
[----:B------:R-:W-:Y:S01]  /*2ce0*/  SEL R215, R215, 0xffffffe0, !P1 ;  /* 0xffffffe0d7d77807 */ /* 0x000fe20004800000 */
[----:B------:R-:W-:Y:S01]  /*2cf0*/  IMAD.SHL.U32 R214, R217, 0x2, RZ ;  /* 0x00000002d9d67824 */ /* 0x000fe200078e00ff */
[----:B------:R-:W-:Y:S01]  /*2d00*/  LOP3.LUT R218, R218, R17, RZ, 0x3c, !PT ;  /* 0x00000011dada7212 */ /* 0x000fe200078e3cff */
[----:B------:R-:W-:Y:S01]  /*2d10*/  IMAD.SHL.U32 R212, R212, 0x2, RZ ;  /* 0x00000002d4d47824 */ /* 0x000fe200078e00ff */
[----:B------:R-:W-:Y:S01]  /*2d20*/  IADD3 R0, R0, 0x1b080, RZ ;  /* 0x0001b08000007810 */ /* 0x000fe20007ffe0ff */
[C---:B------:R-:W-:Y:S01]  /*2d30*/  IMAD.SHL.U32 R204, R220.reuse, 0x2, RZ ;  /* 0x00000002dccc7824 */ /* 0x040fe200078e00ff */
[----:B------:R-:W-:Y:S01]  /*2d40*/  SEL R205, R205, 0xe0, !P3 ;  /* 0x000000e0cdcd7807 */ /* 0x000fe20005800000 */
[----:B------:R-:W-:Y:S01]  /*2d50*/  IMAD R218, R9, 0x200, R218 ;  /* 0x0000020009da7824 */ /* 0x000fe200078e02da */
[----:B------:R-:W-:Y:S01]  /*2d60*/  SEL R226, RZ, 0x4, P2 ;  /* 0x00000004ffe27807 */ /* 0x000fe20001000000 */
[----:B------:R-:W-:Y:S01]  /*2d70*/  IMAD R213, R215, 0x2, R0 ;  /* 0x00000002d7d57824 */ /* 0x000fe200078e0200 */
[----:B------:R-:W-:Y:S01]  /*2d80*/  LOP3.LUT R13, R13, 0x2, R6, 0xe2, !PT ;  /* 0x000000020d0d7812 */ /* 0x000fe200078ee206 */
[----:B------:R-:W-:Y:S01]  /*2d90*/  IMAD R205, R205, 0x2, R212 ;  /* 0x00000002cdcd7824 */ /* 0x000fe200078e02d4 */
[----:B------:R-:W-:Y:S01]  /*2da0*/  LOP3.LUT R210, R15, R210, RZ, 0xfc, !PT ;  /* 0x000000d20fd27212 */ /* 0x000fe200078efcff */
[C---:B------:R-:W-:Y:S01]  /*2db0*/  IMAD.IADD R215, R220.reuse, 0x1, R215 ;  /* 0x00000001dcd77824 */ /* 0x040fe200078e02d7 */
[----:B------:R-:W-:Y:S01]  /*2dc0*/  LOP3.LUT R226, R13, R226, RZ, 0xfc, !PT ;  /* 0x000000e20de27212 */ /* 0x000fe200078efcff */
[----:B------:R-:W-:Y:S01]  /*2dd0*/  IMAD.IADD R209, R220, 0x1, R217 ;  /* 0x00000001dcd17824 */ /* 0x000fe200078e02d9 */
[----:B------:R-:W-:Y:S01]  /*2de0*/  LEA R211, R211, 0x23c80, 0x1 ;  /* 0x00023c80d3d37811 */ /* 0x000fe200078e08ff */
[----:B------:R-:W-:Y:S01]  /*2df0*/  IMAD.IADD R0, R204, 0x1, R214 ;  /* 0x00000001cc007824 */ /* 0x000fe200078e02d6 */
[----:B--2---:R-:W-:-:S02]  /*2e00*/  LEA R210, R210, 0x80, 0x1 ;  /* 0x00000080d2d27811 */ /* 0x004fc400078e08ff */
.L_x_1343:
        /* <DEDUP_REMOVED lines=217> */
.L_x_1341:
        /* <DEDUP_REMOVED lines=439> */
.L_x_1342:
        /* <DEDUP_REMOVED lines=294> */
.L_x_1340:
[----:B------:R-:W-:Y:S05]  /*6970*/  @P0 EXIT ;  /* 0x000000000000094d */ /* 0x000fea0003800000 */
[----:B------:R-:W-:-:S04]  /*6980*/  ISETP.NE.U32.AND P0, PT, RZ, c[0x0][0x360], PT ;  /* 0x0000d800ff007a0c */ /* 0x000fc80003f05070 */
[----:B------:R-:W-:-:S13]  /*6990*/  ISETP.NE.AND.EX P0, PT, RZ, c[0x0][0x364], PT, P0 ;  /* 0x0000d900ff007a0c */ /* 0x000fda0003f05300 */
[----:B------:R-:W-:-:S04]  /*69a0*/  @P0 IMAD.MOV.U32 R0, RZ, RZ, 0x4 ;  /* 0x00000004ff000424 */ /* 0x000fc800078e00ff */
[----:B------:R-:W-:-:S05]  /*69b0*/  @P0 IMAD.WIDE R8, R231, R0, c[0x0][0x360] ;  /* 0x0000d800e7080625 */ /* 0x000fca00078e0200 */
[----:B------:R-:W2:Y:S01]  /*69c0*/  @P0 LDG.E R6, [R8.64] ;  /* 0x0000000a08060981 */ /* 0x000ea2000c1e1900 */
[----:B------:R-:W-:Y:S01]  /*69d0*/  IMAD.MOV.U32 R0, RZ, RZ, 0x1 ;  /* 0x00000001ff007424 */ /* 0x000fe200078e00ff */
[----:B------:R-:W-:Y:S01]  /*69e0*/  BSSY B0, `(.L_x_1344) ;  /* 0x0000025000007945 */ /* 0x000fe20003800000 */
[----:B------:R-:W-:Y:S02]  /*69f0*/  IMAD R4, R232, c[0x0][0x358], RZ ;  /* 0x0000d600e8047a24 */ /* 0x000fe400078e02ff */
[----:B------:R-:W-:Y:S01]  /*6a00*/  IMAD R2, R231, c[0x0][0x2f4], RZ ;  /* 0x0000bd00e7027a24 */ /* 0x000fe200078e02ff */
[----:B------:R-:W-:Y:S01]  /*6a10*/  BAR.SYNC.DEFER_BLOCKING 0x1, 0x100 ;  /* 0x0044000000007b1d */ /* 0x000fe20000010000 */
[----:B------:R-:W-:Y:S01]  /*6a20*/  ISETP.NE.AND P1, PT, R0, c[0x0][0x338], PT ;  /* 0x0000ce0000007a0c */ /* 0x000fe20003f25270 */
[----:B------:R-:W-:Y:S02]  /*6a30*/  IMAD.MOV.U32 R5, RZ, RZ, R233 ;  /* 0x000000ffff057224 */ /* 0x000fe400078e00e9 */
[----:B------:R-:W-:-:S05]  /*6a40*/  IMAD R4, R4, c[0x0][0x2f4], RZ ;  /* 0x0000bd0004047a24 */ /* 0x000fca00078e02ff */
[----:B------:R-:W-:-:S05]  /*6a50*/  SHF.R.S32.HI R3, RZ, 0x1f, R4 ;  /* 0x0000001fff037819 */ /* 0x000fca0000011404 */
[----:B------:R-:W-:-:S05]  /*6a60*/  @P1 IMAD.HI.U32 R0, R233, c[0x0][0x33c], RZ ;  /* 0x0000cf00e9001a27 */ /* 0x000fca00078e00ff */
[----:B------:R-:W-:Y:S02]  /*6a70*/  @P1 SHF.R.U32.HI R5, RZ, c[0x0][0x340], R0 ;  /* 0x0000d000ff051a19 */ /* 0x000fe40000011600 */
[----:B------:R-:W-:Y:S02]  /*6a80*/  SHF.R.S32.HI R0, RZ, 0x1f, R2 ;  /* 0x0000001fff007819 */ /* 0x000fe40000011402 */
[--C-:B------:R-:W-:Y:S02]  /*6a90*/  IADD3 R2, P2, P1, R4, R2, R5.reuse ;  /* 0x0000000204027210 */ /* 0x100fe4000795e005 */
[----:B------:R-:W-:-:S04]  /*6aa0*/  SHF.R.S32.HI R4, RZ, 0x1f, R5 ;  /* 0x0000001fff047819 */ /* 0x000fc80000011405 */
[----:B------:R-:W-:Y:S02]  /*6ab0*/  IADD3.X R3, R3, R0, R4, P2, P1 ;  /* 0x0000000003037210 */ /* 0x000fe400017e2404 */
[----:B------:R-:W-:Y:S02]  /*6ac0*/  ISETP.NE.AND P2, PT, R223, RZ, PT ;  /* 0x000000ffdf00720c */ /* 0x000fe40003f45270 */
[C---:B------:R-:W-:Y:S01]  /*6ad0*/  SHF.L.U64.HI R3, R2.reuse, 0x2, R3 ;  /* 0x0000000202037819 */ /* 0x040fe20000010203 */
[----:B------:R-:W-:Y:S01]  /*6ae0*/  IMAD.SHL.U32 R2, R2, 0x4, RZ ;  /* 0x0000000402027824 */ /* 0x000fe200078e00ff */
[----:B------:R-:W-:-:S04]  /*6af0*/  SHF.R.S32.HI R0, RZ, 0x1f, R231 ;  /* 0x0000001fff007819 */ /* 0x000fc800000114e7 */
[----:B------:R-:W-:Y:S02]  /*6b00*/  IADD3 R10, P1, R2, c[0x0][0x350], RZ ;  /* 0x0000d400020a7a10 */ /* 0x000fe40007f3e0ff */
[----:B------:R-:W-:Y:S02]  /*6b10*/  SEL R0, R0, RZ, !P0 ;  /* 0x000000ff00007207 */ /* 0x000fe40004000000 */
[----:B------:R-:W-:Y:S01]  /*6b20*/  IADD3.X R11, R3, c[0x0][0x354], RZ, P1, !PT ;  /* 0x0000d500030b7a10 */ /* 0x000fe20000ffe4ff */
[C---:B--2---:R-:W-:Y:S01]  /*6b30*/  @P0 IMAD R7, R231.reuse, 0x50, R6 ;  /* 0x00000050e7070824 */ /* 0x044fe200078e0206 */
[----:B------:R-:W-:-:S03]  /*6b40*/  SEL R231, R231, RZ, !P0 ;  /* 0x000000ffe7e77207 */ /* 0x000fc60004000000 */
[----:B------:R-:W-:-:S05]  /*6b50*/  @P0 IMAD.HI R7, R7, 0x66666667, RZ ;  /* 0x6666666707070827 */ /* 0x000fca00078e02ff */
[----:B------:R-:W-:-:S04]  /*6b60*/  @P0 SHF.R.U32.HI R6, RZ, 0x1f, R7 ;  /* 0x0000001fff060819 */ /* 0x000fc80000011607 */
[----:B------:R-:W-:-:S05]  /*6b70*/  @P0 LEA.HI.SX32 R6, R7, R6, 0x1b ;  /* 0x0000000607060211 */ /* 0x000fca00078fdaff */
[----:B------:R-:W-:Y:S02]  /*6b80*/  @P0 IMAD R8, R6, 0x3c00, RZ ;  /* 0x00003c0006080824 */ /* 0x000fe400078e02ff */
[----:B------:R-:W-:-:S03]  /*6b90*/  IMAD.MOV R6, RZ, RZ, -R5 ;  /* 0x000000ffff067224 */ /* 0x000fc600078e0a05 */
[----:B------:R-:W-:Y:S01]  /*6ba0*/  @P0 SHF.R.S32.HI R9, RZ, 0x1f, R8 ;  /* 0x0000001fff090819 */ /* 0x000fe20000011408 */
[----:B------:R-:W-:Y:S01]  /*6bb0*/  IMAD R6, R6, c[0x0][0x338], R233 ;  /* 0x0000ce0006067a24 */ /* 0x000fe200078e02e9 */
[----:B------:R-:W-:Y:S01]  /*6bc0*/  @!P0 CS2R R8, SRZ ;  /* 0x0000000000088805 */ /* 0x000fe2000001ff00 */
[----:B------:R-:W-:Y:S05]  /*6bd0*/  @P2 BRA `(.L_x_1345) ;  /* 0x0000005000002947 */ /* 0x000fea0003800000 */
.L_x_1346:
[----:B------:R-:W2:Y:S01]  /*6be0*/  LDG.E.STRONG.GPU R7, [R10.64] ;  /* 0x0000000a0a077981 */ /* 0x000ea2000c1ef900 */
[----:B------:R-:W-:Y:S01]  /*6bf0*/  YIELD ;  /* 0x0000000000007946 */ /* 0x000fe20003800000 */
[----:B--2---:R-:W-:Y:S01]  /*6c00*/  ISETP.NE.AND P0, PT, R7, R6, PT ;  /* 0x000000060700720c */ /* 0x004fe20003f05270 */
[----:B------:R-:W-:-:S12]  /*6c10*/  CCTL.IVALL ;  /* 0x00000000ff00798f */ /* 0x000fd80002000000 */
[----:B------:R-:W-:Y:S05]  /*6c20*/  @P0 BRA `(.L_x_1346) ;  /* 0xffffffb000000947 */ /* 0x000fea000383ffff */
.L_x_1345:
[----:B------:R-:W-:Y:S05]  /*6c30*/  BSYNC B0 ;  /* 0x0000000000007941 */ /* 0x000fea0003800000 */
.L_x_1344:
[----:B------:R-:W-:Y:S01]  /*6c40*/  MOV R7, 0xffffffff ;  /* 0xffffffff00077802 */ /* 0x000fe20000000f00 */
[----:B------:R-:W-:Y:S05]  /*6c50*/  BRA.CONV ~URZ, `(.L_x_1347) ;  /* 0x000000237f007947 */ /* 0x000fea000b800000 */
[----:B------:R-:W-:Y:S02]  /*6c60*/  MOV R12, 0x6c80 ;  /* 0x00006c80000c7802 */ /* 0x000fe40000000f00 */
[----:B------:R-:W-:Y:S05]  /*6c70*/  CALL.REL.NOINC `($__internal_11_$__cuda_sm70_warpsync) ;  /* 0x00000c1000007944 */ /* 0x000fea0003c00000 */
.L_x_1347:
[----:B------:R-:W-:Y:S01]  /*6c80*/  IMAD R12, R232, 0x3c00, RZ ;  /* 0x00003c00e80c7824 */ /* 0x000fe200078e02ff */
[----:B------:R-:W-:Y:S01]  /*6c90*/  SHF.R.S32.HI R13, RZ, 0x1f, R223 ;  /* 0x0000001fff0d7819 */ /* 0x000fe200000114df */
[----:B------:R-:W-:-:S06]  /*6ca0*/  NOP ;  /* 0x0000000000007918 */ /* 0x000fcc0000000000 */
[----:B------:R-:W-:Y:S01]  /*6cb0*/  IADD3 R14, P1, P0, R8, R12, R223 ;  /* 0x0000000c080e7210 */ /* 0x000fe2000783e0df */
[----:B------:R-:W-:Y:S01]  /*6cc0*/  IMAD R8, R4, c[0x0][0x328], RZ ;  /* 0x0000ca0004087a24 */ /* 0x000fe200078e02ff */
[----:B------:R-:W-:-:S04]  /*6cd0*/  SHF.R.S32.HI R12, RZ, 0x1f, R12 ;  /* 0x0000001fff0c7819 */ /* 0x000fc8000001140c */
[----:B------:R-:W-:Y:S01]  /*6ce0*/  IADD3.X R15, R9, R12, R13, P1, P0 ;  /* 0x0000000c090f7210 */ /* 0x000fe20000fe040d */
[C---:B------:R-:W-:Y:S02]  /*6cf0*/  IMAD R9, R5.reuse, c[0x0][0x32c], R8 ;  /* 0x0000cb0005097a24 */ /* 0x040fe400078e0208 */
[----:B------:R-:W-:Y:S02]  /*6d00*/  IMAD R8, R0, c[0x0][0x330], RZ ;  /* 0x0000cc0000087a24 */ /* 0x000fe400078e02ff */
        /* <DEDUP_REMOVED lines=69> */
[----:B-1----:R-:W-:Y:S05]  /*7160*/  CALL.REL.NOINC `($__internal_11_$__cuda_sm70_warpsync) ;  /* 0x0000072000007944 */ /* 0x002fea0003c00000 */
.L_x_1348:
        /* <DEDUP_REMOVED lines=12> */
.L_x_1350:
[----:B------:R-:W-:Y:S05]  /*7230*/  BSYNC B0 ;  /* 0x0000000000007941 */ /* 0x000fea0003800000 */
.L_x_1349:
[----:B------:R-:W-:Y:S01]  /*7240*/  IADD3 R2, P0, R2, c[0x0][0x348], RZ ;  /* 0x0000d20002027a10 */ /* 0x000fe20007f1e0ff */
[----:B------:R-:W-:Y:S03]  /*7250*/  BSSY B0, `(.L_x_1351) ;  /* 0x0000008000007945 */ /* 0x000fe60003800000 */
[----:B------:R-:W-:Y:S01]  /*7260*/  IADD3.X R3, R3, c[0x0][0x34c], RZ, P0, !PT ;  /* 0x0000d30003037a10 */ /* 0x000fe200007fe4ff */
[----:B------:R-:W-:Y:S05]  /*7270*/  @P2 BRA `(.L_x_1352) ;  /* 0x0000005000002947 */ /* 0x000fea0003800000 */
.L_x_1353:
[----:B--2---:R-:W2:Y:S01]  /*7280*/  LDG.E.STRONG.GPU R9, [R2.64] ;  /* 0x0000000a02097981 */ /* 0x004ea2000c1ef900 */
[----:B------:R-:W-:Y:S01]  /*7290*/  YIELD ;  /* 0x0000000000007946 */ /* 0x000fe20003800000 */
[----:B--2---:R-:W-:Y:S01]  /*72a0*/  ISETP.NE.AND P0, PT, R9, R6, PT ;  /* 0x000000060900720c */ /* 0x004fe20003f05270 */
[----:B------:R-:W-:-:S12]  /*72b0*/  CCTL.IVALL ;  /* 0x00000000ff00798f */ /* 0x000fd80002000000 */
[----:B------:R-:W-:Y:S05]  /*72c0*/  @P0 BRA `(.L_x_1353) ;  /* 0xffffffb000000947 */ /* 0x000fea000383ffff */
.L_x_1352:
[----:B------:R-:W-:Y:S05]  /*72d0*/  BSYNC B0 ;  /* 0x0000000000007941 */ /* 0x000fea0003800000 */
.L_x_1351:
[----:B------:R-:W-:Y:S05]  /*72e0*/  BRA.CONV ~URZ, `(.L_x_1354) ;  /* 0x000000237f007947 */ /* 0x000fea000b800000 */
[----:B------:R-:W-:Y:S02]  /*72f0*/  MOV R12, 0x7310 ;  /* 0x00007310000c7802 */ /* 0x000fe40000000f00 */
[----:B-12---:R-:W-:Y:S05]  /*7300*/  CALL.REL.NOINC `($__internal_11_$__cuda_sm70_warpsync) ;  /* 0x0000058000007944 */ /* 0x006fea0003c00000 */
.L_x_1354:
[----:B------:R-:W-:Y:S01]  /*7310*/  MOV R8, R14 ;  /* 0x0000000e00087202 */ /* 0x000fe20000000f00 */
[----:B------:R-:W-:Y:S01]  /*7320*/  IMAD R4, R4, c[0x0][0x300], RZ ;  /* 0x0000c00004047a24 */ /* 0x000fe200078e02ff */
[----:B--2---:R-:W-:Y:S01]  /*7330*/  MOV R9, R15 ;  /* 0x0000000f00097202 */ /* 0x004fe20000000f00 */
        /* <DEDUP_REMOVED lines=72> */
[----:B-12---:R-:W-:Y:S05]  /*77c0*/  CALL.REL.NOINC `($__internal_11_$__cuda_sm70_warpsync) ;  /* 0x000000c000007944 */ /* 0x006fea0003c00000 */
.L_x_1355:
[----:B------:R-:W-:-:S06]  /*77d0*/  NOP ;  /* 0x0000000000007918 */ /* 0x000fcc0000000000 */
[----:B------:R-:W-:Y:S05]  /*77e0*/  @P2 EXIT ;  /* 0x000000000000294d */ /* 0x000fea0003800000 */
[----:B------:R-:W-:Y:S01]  /*77f0*/  @!PT LDS RZ, [RZ] ;  /* 0x00000000fffff984 */ /* 0x000fe20000000800 */
[----:B------:R-:W-:Y:S01]  /*7800*/  @!PT LDS RZ, [RZ] ;  /* 0x00000000fffff984 */ /* 0x000fe20000000800 */
[----:B------:R-:W-:Y:S01]  /*7810*/  @!PT LDS RZ, [RZ] ;  /* 0x00000000fffff984 */ /* 0x000fe20000000800 */
[----:B------:R-:W-:Y:S01]  /*7820*/  @!PT LDS RZ, [RZ] ;  /* 0x00000000fffff984 */ /* 0x000fe20000000800 */
[----:B------:R-:W-:Y:S06]  /*7830*/  MEMBAR.ALL.GPU ;  /* 0x0000000000007992 */ /* 0x000fec000000a000 */
[----:B--2---:R-:W-:Y:S01]  /*7840*/  MOV R5, 0x1 ;  /* 0x0000000100057802 */ /* 0x004fe20000000f00 */
[----:B------:R-:W-:-:S00]  /*7850*/  ERRBAR ;  /* 0x00000000000079ab */ /* 0x000fc00000000000 */
[----:B012345:R-:W-:-:S05]  /*7860*/  CCTL.IVALL ;  /* 0x00000000ff00798f */ /* 0x03ffca0002000000 */
[----:B------:R-:W-:Y:S01]  /*7870*/  RED.E.ADD.S32.STRONG.GPU [R2.64], R5 ;  /* 0x000000050200798e */ /* 0x000fe2000c10e38a */
[----:B------:R-:W-:Y:S05]  /*7880*/  EXIT ;  /* 0x000000000000794d */ /* 0x000fea0003800000 */
        .weak           $__internal_11_$__cuda_sm70_warpsync
        .type           $__internal_11_$__cuda_sm70_warpsync,@function
        .size           $__internal_11_$__cuda_sm70_warpsync,(.L_x_1432 - $__internal_11_$__cuda_sm70_warpsync)
$__internal_11_$__cuda_sm70_warpsync:
[----:B------:R-:W-:Y:S01]  /*7890*/  MOV R13, 0x0 ;  /* 0x00000000000d7802 */ /* 0x000fe20000000f00 */
[----:B------:R-:W-:Y:S04]  /*78a0*/  WARPSYNC R7 ;  /* 0x0000000700007348 */ /* 0x000fe80003800000 */
[----:B------:R-:W-:Y:S05]  /*78b0*/  RET.REL.NODEC R12 `(_ZN7cutlass13device_kernelIN5flash19enable_sm80_to_sm89INS1_16FlashAttnBwdSm80INS1_25CollectiveMainloopBwdSm80ILi2ELi1EN4cute5tupleIJNS5_1CILi64EEENS7_ILi80EEENS7_ILi192EEEEEENS_10bfloat16_tEfNS_4arch4Sm80ELb1ELb0ELb0ELb1ELb1ELb0ELb1ELb0ELi2ELi4ELi2ELi2ELb0EEENS1_24CollectiveEpilogueBwdGQAISB_fSE_Li256ELb1ELb1EEENS1_25SingleTileBwdLPTSchedulerILb1ELi80ELb1EEEEEEEEEvNT_6ParamsE) ;  /* 0xffff87400c007950 */ /* 0x000fea0003c3ffff */
.L_x_1356:
        /* <DEDUP_REMOVED lines=12> */
.L_x_1432:


//--------------------- .text._ZN7cutlass13device_kernelIN5flash22FlashAttnBwdPreprocessIN4cute5tupleIJNS3_1CILi64EEENS5_ILi192EEEEEENS_10bfloat16_tEfNS_4arch4Sm80ELb1ELb1EEEEEvNT_6ParamsE --------------------------
	.section	.text._ZN7cutlass13device_kernelIN5flash22FlashAttnBwdPreprocessIN4cute5tupleIJNS3_1CILi64EEENS5_ILi192EEEEEENS_10bfloat16_tEfNS_4arch4Sm80ELb1ELb1EEEEEvNT_6ParamsE,"ax",@progbits
	.sectioninfo	@"SHI_REGISTERS=87"
	.align	128
.text._ZN7cutlass13device_kernelIN5flash22FlashAttnBwdPreprocessIN4cute5tupleIJNS3_1CILi64EEENS5_ILi192EEEEEENS_10bfloat16_tEfNS_4arch4Sm80ELb1ELb1EEEEEvNT_6ParamsE:
        .type           _ZN7cutlass13device_kernelIN5flash22FlashAttnBwdPreprocessIN4cute5tupleIJNS3_1CILi64EEENS5_ILi192EEEEEENS_10bfloat16_tEfNS_4arch4Sm80ELb1ELb1EEEEEvNT_6ParamsE,@function
        .size           _ZN7cutlass13device_kernelIN5flash22FlashAttnBwdPreprocessIN4cute5tupleIJNS3_1CILi64EEENS5_ILi192EEEEEENS_10bfloat16_tEfNS_4arch4Sm80ELb1ELb1EEEEEvNT_6ParamsE,(.L_x_1434 - _ZN7cutlass13device_kernelIN5flash22FlashAttnBwdPreprocessIN4cute5tupleIJNS3_1CILi64EEENS5_ILi192EEEEEENS_10bfloat16_tEfNS_4arch4Sm80ELb1ELb1EEEEEvNT_6ParamsE)
        .other          _ZN7cutlass13device_kernelIN5flash22FlashAttnBwdPreprocessIN4cute5tupleIJNS3_1CILi64EEENS5_ILi192EEEEEENS_10bfloat16_tEfNS_4arch4Sm80ELb1ELb1EEEEEvNT_6ParamsE,@"STO_CUDA_ENTRY STV_DEFAULT"
_ZN7cutlass13device_kernelIN5flash22FlashAttnBwdPreprocessIN4cute5tupleIJNS3_1CILi64EEENS5_ILi192EEEEEENS_10bfloat16_tEfNS_4arch4Sm80ELb1ELb1EEEEEvNT_6ParamsE:
[----:B------:R-:W-:Y:S02]  /*0000*/  IMAD.MOV.U32 R1, RZ, RZ, c[0x0][0x28] ;  /* 0x00000a00ff017624 */ /* 0x000fe400078e00ff */
[----:B------:R-:W0:Y:S01]  /*0010*/  S2R R0, SR_CTAID.Z ;  /* 0x0000000000007919 */ /* 0x000e220000002700 */
[----:B------:R-:W-:Y:S01]  /*0020*/  ISETP.NE.U32.AND P1, PT, RZ, c[0x0][0x248], PT ;  /* 0x00009200ff007a0c */ /* 0x000fe20003f25070 */
[----:B------:R-:W-:Y:S01]  /*0030*/  IMAD.MOV.U32 R3, RZ, RZ, 0x4 ;  /* 0x00000004ff037424 */ /* 0x000fe200078e00ff */
[----:B------:R-:W-:Y:S01]  /*0040*/  ISETP.NE.U32.AND P0, PT, RZ, c[0x0][0x240], PT ;  /* 0x00009000ff007a0c */ /* 0x000fe20003f05070 */
[----:B------:R-:W-:Y:S01]  /*0050*/  ULDC.64 UR4, c[0x0][0x118] ;  /* 0x0000460000047ab9 */ /* 0x000fe20000000a00 */
[----:B------:R-:W-:Y:S02]  /*0060*/  ISETP.NE.AND.EX P1, PT, RZ, c[0x0][0x24c], PT, P1 ;  /* 0x00009300ff007a0c */ /* 0x000fe40003f25310 */
[----:B------:R-:W-:Y:S02]  /*0070*/  ISETP.NE.AND.EX P0, PT, RZ, c[0x0][0x244], PT, P0 ;  /* 0x00009100ff007a0c */ /* 0x000fe40003f05300 */
[----:B------:R-:W-:Y:S01]  /*0080*/  MOV R52, c[0x0][0x168] ;  /* 0x00005a0000347a02 */ /* 0x000fe20000000f00 */
[----:B0-----:R-:W-:-:S08]  /*0090*/  IMAD.WIDE R4, R0, R3, c[0x0][0x240] ;  /* 0x0000900000047625 */ /* 0x001fd000078e0203 */
[----:B------:R-:W-:Y:S02]  /*00a0*/  @P1 IMAD.WIDE R6, R0, R3, c[0x0][0x248] ;  /* 0x0000920000061625 */ /* 0x000fe400078e0203 */
[----:B------:R0:W5:Y:S01]  /*00b0*/  @P0 LDG.E R63, [R4.64] ;  /* 0x00000004043f0981 */ /* 0x000162000c1e1900 */
[----:B------:R-:W-:-:S03]  /*00c0*/  ISETP.NE.U32.AND P2, PT, RZ, c[0x0][0x240], PT ;  /* 0x00009000ff007a0c */ /* 0x000fc60003f45070 */
[----:B------:R0:W5:Y:S04]  /*00d0*/  @P1 LDG.E R52, [R6.64] ;  /* 0x0000000406341981 */ /* 0x000168000c1e1900 */
[----:B------:R-:W1:Y:S04]  /*00e0*/  S2R R53, SR_CTAID.X ;  /* 0x0000000000357919 */ /* 0x000e680000002500 */
[----:B------:R-:W2:Y:S04]  /*00f0*/  S2R R2, SR_TID.X ;  /* 0x0000000000027919 */ /* 0x000ea80000002100 */
[----:B------:R-:W3:Y:S01]  /*0100*/  S2R R54, SR_CTAID.Y ;  /* 0x0000000000367919 */ /* 0x000ee20000002600 */
[----:B-1----:R-:W-:Y:S01]  /*0110*/  IMAD.SHL.U32 R55, R53, 0x40, RZ ;  /* 0x0000004035377824 */ /* 0x002fe200078e00ff */
[----:B------:R-:W-:Y:S05]  /*0120*/  @P1 BRA `(.L_x_1357) ;  /* 0x0000004000001947 */ /* 0x000fea0003800000 */
[----:B0-----:R-:W-:Y:S05]  /*0130*/  @!P0 BRA `(.L_x_1357) ;  /* 0x0000003000008947 */ /* 0x001fea0003800000 */
[----:B------:R-:W4:Y:S04]  /*0140*/  LDG.E R7, [R4.64] ;  /* 0x0000000404077981 */ /* 0x000f28000c1e1900 */
[----:B-----5:R-:W4:Y:S02]  /*0150*/  LDG.E R52, [R4.64+0x4] ;  /* 0x0000040404347981 */ /* 0x020f24000c1e1900 */
[----:B----4-:R-:W-:-:S03]  /*0160*/  IMAD.IADD R52, R52, 0x1, -R7 ;  /* 0x0000000134347824 */ /* 0x010fc600078e0a07 */
.L_x_1357:
[----:B0-----:R-:W-:Y:S02]  /*0170*/  ISETP.NE.AND.EX P1, PT, RZ, c[0x0][0x244], PT, P2 ;  /* 0x00009100ff007a0c */ /* 0x001fe40003f25320 */
[----:B-----5:R-:W-:-:S13]  /*0180*/  ISETP.LE.AND P2, PT, R52, R55, PT ;  /* 0x000000373400720c */ /* 0x020fda0003f43270 */
[----:B------:R-:W-:Y:S05]  /*0190*/  @P1 EXIT P2 ;  /* 0x000000000000194d */ /* 0x000fea0001000000 */
[----:B------:R-:W-:Y:S01]  /*01a0*/  IADD3 R57, -R55, R52, RZ ;  /* 0x0000003437397210 */ /* 0x000fe20007ffe1ff */
[----:B------:R-:W-:Y:S01]  /*01b0*/  CS2R R4, SRZ ;  /* 0x0000000000047805 */ /* 0x000fe2000001ff00 */
[----:B---3--:R-:W-:Y:S01]  /*01c0*/  SHF.R.S32.HI R56, RZ, 0x1f, R54 ;  /* 0x0000001fff387819 */ /* 0x008fe20000011436 */
[--C-:B------:R-:W-:Y:S01]  /*01d0*/  @P0 IMAD.MOV.U32 R4, RZ, RZ, R63.reuse ;  /* 0x000000ffff040224 */ /* 0x100fe200078e003f */
[C---:B--2---:R-:W-:Y:S01]  /*01e0*/  ISETP.GE.AND P2, PT, R2.reuse, R57, PT ;  /* 0x000000390200720c */ /* 0x044fe20003f46270 */
[----:B------:R-:W-:Y:S01]  /*01f0*/  IMAD.MOV.U32 R78, RZ, RZ, 0x7f800000 ;  /* 0x7f800000ff4e7424 */ /* 0x000fe200078e00ff */
[----:B------:R-:W-:Y:S02]  /*0200*/  @P0 SHF.R.S32.HI R5, RZ, 0x1f, R63 ;  /* 0x0000001fff050819 */ /* 0x000fe4000001143f */
[----:B------:R-:W-:Y:S02]  /*0210*/  ISETP.GT.OR P2, PT, R2, 0x3f, P2 ;  /* 0x0000003f0200780c */ /* 0x000fe40001744670 */
[----:B------:R-:W-:-:S02]  /*0220*/  SHF.R.S32.HI R58, RZ, 0x1f, R0 ;  /* 0x0000001fff3a7819 */ /* 0x000fc40000011400 */
[----:B------:R-:W-:Y:S02]  /*0230*/  SEL R59, R0, RZ, !P1 ;  /* 0x000000ff003b7207 */ /* 0x000fe40004800000 */
[----:B------:R-:W-:-:S07]  /*0240*/  SEL R58, R58, RZ, !P1 ;  /* 0x000000ff3a3a7207 */ /* 0x000fce0004800000 */
[----:B------:R-:W-:Y:S01]  /*0250*/  @!P2 SHF.R.S32.HI R7, RZ, 0x1f, R55 ;  /* 0x0000001fff07a819 */ /* 0x000fe20000011437 */
[----:B------:R-:W-:Y:S01]  /*0260*/  @!P2 IMAD R9, R56, c[0x0][0x1e0], RZ ;  /* 0x000078003809aa24 */ /* 0x000fe200078e02ff */
[--C-:B------:R-:W-:Y:S02]  /*0270*/  @!P2 SHF.R.S32.HI R8, RZ, 0x1f, R2.reuse ;  /* 0x0000001fff08a819 */ /* 0x100fe40000011402 */
[----:B------:R-:W-:Y:S01]  /*0280*/  @!P2 IADD3 R6, P3, P4, R4, R55, R2 ;  /* 0x000000370406a210 */ /* 0x000fe20007c7e002 */
[----:B------:R-:W-:-:S03]  /*0290*/  @!P2 IMAD R9, R54, c[0x0][0x1e4], R9 ;  /* 0x000079003609aa24 */ /* 0x000fc600078e0209 */
[----:B------:R-:W-:Y:S01]  /*02a0*/  @!P2 IADD3.X R7, R5, R7, R8, P3, P4 ;  /* 0x000000070507a210 */ /* 0x000fe20001fe8408 */
[----:B------:R-:W-:-:S04]  /*02b0*/  @!P2 IMAD R8, R58, c[0x0][0x1e8], RZ ;  /* 0x00007a003a08aa24 */ /* 0x000fc800078e02ff */
[----:B------:R-:W-:-:S04]  /*02c0*/  @!P2 IMAD.WIDE.U32 R6, R54, c[0x0][0x1e0], R6 ;  /* 0x000078003606aa25 */ /* 0x000fc800078e0006 */
[----:B------:R-:W-:Y:S02]  /*02d0*/  @!P2 IMAD.IADD R7, R7, 0x1, R9 ;  /* 0x000000010707a824 */ /* 0x000fe400078e0209 */
[C---:B------:R-:W-:Y:S02]  /*02e0*/  @!P2 IMAD R9, R59.reuse, c[0x0][0x1ec], R8 ;  /* 0x00007b003b09aa24 */ /* 0x040fe400078e0208 */
[----:B------:R-:W-:-:S05]  /*02f0*/  @!P2 IMAD.WIDE.U32 R6, R59, c[0x0][0x1e8], R6 ;  /* 0x00007a003b06aa25 */ /* 0x000fca00078e0006 */
[----:B------:R-:W-:Y:S02]  /*0300*/  @!P2 IADD3 R7, R7, R9, RZ ;  /* 0x000000090707a210 */ /* 0x000fe40007ffe0ff */
[----:B------:R-:W-:-:S04]  /*0310*/  @!P2 LEA R8, P1, R6, c[0x0][0x1d8], 0x2 ;  /* 0x000076000608aa11 */ /* 0x000fc800078210ff */
[----:B------:R-:W-:Y:S02]  /*0320*/  @!P2 LEA.HI.X R9, R6, c[0x0][0x1dc], R7, 0x2, P1 ;  /* 0x000077000609aa11 */ /* 0x000fe400008f1407 */
[----:B------:R-:W-:Y:S01]  /*0330*/  SHF.R.S32.HI R7, RZ, 0x1f, R2 ;  /* 0x0000001fff077819 */ /* 0x000fe20000011402 */
[----:B------:R-:W-:Y:S01]  /*0340*/  IMAD R26, R58, c[0x0][0x188], RZ ;  /* 0x000062003a1a7a24 */ /* 0x000fe200078e02ff */
[----:B------:R-:W-:Y:S01]  /*0350*/  BSSY B0, `(.L_x_1358) ;  /* 0x0000044000007945 */ /* 0x000fe20003800000 */
[----:B------:R0:W5:Y:S01]  /*0360*/  @!P2 LDG.E R78, [R8.64] ;  /* 0x00000004084ea981 */ /* 0x000162000c1e1900 */
[----:B------:R-:W-:Y:S01]  /*0370*/  LEA.HI R7, R7, R2, RZ, 0x3 ;  /* 0x0000000207077211 */ /* 0x000fe200078f18ff */
[----:B------:R-:W-:Y:S01]  /*0380*/  IMAD R33, R59, c[0x0][0x18c], R26 ;  /* 0x000063003b217a24 */ /* 0x000fe200078e021a */
[----:B------:R-:W-:Y:S01]  /*0390*/  CS2R R12, SRZ ;  /* 0x00000000000c7805 */ /* 0x000fe2000001ff00 */
[----:B------:R-:W-:Y:S01]  /*03a0*/  CS2R R14, SRZ ;  /* 0x00000000000e7805 */ /* 0x000fe2000001ff00 */
[----:B------:R-:W-:Y:S01]  /*03b0*/  LOP3.LUT R11, R7, 0xfffffff8, RZ, 0xc0, !PT ;  /* 0xfffffff8070b7812 */ /* 0x000fe200078ec0ff */
[----:B------:R-:W-:Y:S01]  /*03c0*/  CS2R R16, SRZ ;  /* 0x0000000000107805 */ /* 0x000fe2000001ff00 */
[----:B------:R-:W-:Y:S01]  /*03d0*/  SHF.R.S32.HI R60, RZ, 0x3, R7 ;  /* 0x00000003ff3c7819 */ /* 0x000fe20000011407 */
[----:B------:R-:W-:Y:S01]  /*03e0*/  CS2R R18, SRZ ;  /* 0x0000000000127805 */ /* 0x000fe2000001ff00 */
[----:B------:R-:W-:Y:S01]  /*03f0*/  CS2R R28, SRZ ;  /* 0x00000000001c7805 */ /* 0x000fe2000001ff00 */
[----:B------:R-:W-:Y:S01]  /*0400*/  IMAD.IADD R64, R2, 0x1, -R11 ;  /* 0x0000000102407824 */ /* 0x000fe200078e0a0b */
[----:B------:R-:W-:Y:S01]  /*0410*/  SHF.R.S32.HI R61, RZ, 0x1f, R60 ;  /* 0x0000001fff3d7819 */ /* 0x000fe2000001143c */
[----:B------:R-:W-:Y:S01]  /*0420*/  IMAD R11, R56, c[0x0][0x180], RZ ;  /* 0x00006000380b7a24 */ /* 0x000fe200078e02ff */
[----:B------:R-:W-:Y:S01]  /*0430*/  IADD3 R68, P1, R60, R4, RZ ;  /* 0x000000043c447210 */ /* 0x000fe20007f3e0ff */
[----:B0-----:R-:W-:Y:S01]  /*0440*/  CS2R R8, SRZ ;  /* 0x0000000000087805 */ /* 0x001fe2000001ff00 */
[----:B------:R-:W-:Y:S01]  /*0450*/  SHF.L.U32 R66, R64, 0x3, RZ ;  /* 0x0000000340427819 */ /* 0x000fe200000006ff */
[----:B------:R-:W-:Y:S01]  /*0460*/  IMAD R11, R54, c[0x0][0x184], R11 ;  /* 0x00006100360b7a24 */ /* 0x000fe200078e020b */
[C---:B------:R-:W-:Y:S01]  /*0470*/  IADD3 R62, R60.reuse, 0x20, RZ ;  /* 0x000000203c3e7810 */ /* 0x040fe20007ffe0ff */
[----:B------:R-:W-:Y:S01]  /*0480*/  IMAD.X R69, R61, 0x1, R5, P1 ;  /* 0x000000013d457824 */ /* 0x000fe200008e0605 */
[--C-:B------:R-:W-:Y:S01]  /*0490*/  SHF.R.S32.HI R67, RZ, 0x1f, R66.reuse ;  /* 0x0000001fff437819 */ /* 0x100fe20000011442 */
[----:B------:R-:W-:Y:S01]  /*04a0*/  CS2R R4, SRZ ;  /* 0x0000000000047805 */ /* 0x000fe2000001ff00 */
[-C--:B------:R-:W-:Y:S01]  /*04b0*/  ISETP.GE.AND P1, PT, R60, R57.reuse, PT ;  /* 0x000000393c00720c */ /* 0x080fe20003f26270 */
[----:B------:R-:W-:Y:S01]  /*04c0*/  CS2R R24, SRZ ;  /* 0x0000000000187805 */ /* 0x000fe2000001ff00 */
[----:B------:R-:W-:Y:S01]  /*04d0*/  CS2R R20, SRZ ;  /* 0x0000000000147805 */ /* 0x000fe2000001ff00 */
[----:B------:R-:W-:Y:S01]  /*04e0*/  IMAD.WIDE.U32 R6, R54, c[0x0][0x180], R66 ;  /* 0x0000600036067a25 */ /* 0x000fe200078e0042 */
[----:B------:R-:W-:Y:S01]  /*04f0*/  CS2R R22, SRZ ;  /* 0x0000000000167805 */ /* 0x000fe2000001ff00 */
[----:B------:R-:W-:Y:S01]  /*0500*/  ISETP.GE.AND P2, PT, R62, R57, PT ;  /* 0x000000393e00720c */ /* 0x000fe20003f46270 */
[----:B------:R-:W-:Y:S01]  /*0510*/  CS2R R26, SRZ ;  /* 0x00000000001a7805 */ /* 0x000fe2000001ff00 */
[----:B------:R-:W-:Y:S01]  /*0520*/  IMAD.IADD R31, R7, 0x1, R11 ;  /* 0x00000001071f7824 */ /* 0x000fe200078e020b */
[----:B------:R-:W-:Y:S01]  /*0530*/  MOV R30, R6 ;  /* 0x00000006001e7202 */ /* 0x000fe20000000f00 */
[----:B------:R-:W-:Y:S01]  /*0540*/  CS2R R10, SRZ ;  /* 0x00000000000a7805 */ /* 0x000fe2000001ff00 */
[----:B------:R-:W-:Y:S01]  /*0550*/  CS2R R6, SRZ ;  /* 0x0000000000067805 */ /* 0x000fe2000001ff00 */
[----:B------:R-:W-:-:S04]  /*0560*/  IMAD.WIDE R68, R53, 0x40, R68 ;  /* 0x0000004035447825 */ /* 0x000fc800078e0244 */
[----:B------:R-:W-:-:S04]  /*0570*/  IMAD.WIDE.U32 R30, R59, c[0x0][0x188], R30 ;  /* 0x000062003b1e7a25 */ /* 0x000fc800078e001e */
[----:B------:R-:W-:Y:S01]  /*0580*/  IMAD.IADD R33, R31, 0x1, R33 ;  /* 0x000000011f217824 */ /* 0x000fe200078e0221 */
[----:B------:R-:W-:Y:S05]  /*0590*/  @P1 BRA `(.L_x_1359) ;  /* 0x000001f000001947 */ /* 0x000fea0003800000 */
[C---:B------:R-:W-:Y:S02]  /*05a0*/  ISETP.GE.AND P5, PT, R66.reuse, c[0x0][0x16c], PT ;  /* 0x00005b0042007a0c */ /* 0x040fe40003fa6270 */
[C---:B------:R-:W-:Y:S02]  /*05b0*/  IADD3 R32, R66.reuse, 0x40, RZ ;  /* 0x0000004042207810 */ /* 0x040fe40007ffe0ff */
[----:B------:R-:W-:Y:S02]  /*05c0*/  IADD3 R34, R66, 0x80, RZ ;  /* 0x0000008042227810 */ /* 0x000fe40007ffe0ff */
[----:B------:R-:W-:Y:S02]  /*05d0*/  ISETP.GE.AND P4, PT, R32, c[0x0][0x16c], PT ;  /* 0x00005b0020007a0c */ /* 0x000fe40003f86270 */
[----:B------:R-:W-:-:S05]  /*05e0*/  ISETP.GE.AND P3, PT, R34, c[0x0][0x16c], PT ;  /* 0x00005b0022007a0c */ /* 0x000fca0003f66270 */
[----:B------:R-:W-:Y:S02]  /*05f0*/  @!P5 IMAD R35, R69, c[0x0][0x178], RZ ;  /* 0x00005e004523da24 */ /* 0x000fe400078e02ff */
[----:B------:R-:W-:Y:S02]  /*0600*/  @!P5 IMAD.MOV.U32 R32, RZ, RZ, R30 ;  /* 0x000000ffff20d224 */ /* 0x000fe400078e001e */
[C---:B------:R-:W-:Y:S02]  /*0610*/  @!P5 IMAD R35, R68.reuse, c[0x0][0x17c], R35 ;  /* 0x00005f004423da24 */ /* 0x040fe400078e0223 */
[----:B------:R-:W-:-:S04]  /*0620*/  @!P5 IMAD.WIDE.U32 R38, R68, c[0x0][0x178], R32 ;  /* 0x00005e004426da25 */ /* 0x000fc800078e0020 */
[----:B------:R-:W-:Y:S01]  /*0630*/  @!P4 IMAD R41, R69, c[0x0][0x178], RZ ;  /* 0x00005e004529ca24 */ /* 0x000fe200078e02ff */
[----:B------:R-:W-:Y:S01]  /*0640*/  @!P5 IADD3 R35, R39, R35, RZ ;  /* 0x000000232723d210 */ /* 0x000fe20007ffe0ff */
[----:B------:R-:W-:Y:S01]  /*0650*/  @!P4 IMAD.MOV.U32 R36, RZ, RZ, R30 ;  /* 0x000000ffff24c224 */ /* 0x000fe200078e001e */
[----:B------:R-:W-:Y:S01]  /*0660*/  @!P5 LEA R34, P6, R38, c[0x0][0x160], 0x1 ;  /* 0x000058002622da11 */ /* 0x000fe200078c08ff */
[----:B------:R-:W-:Y:S02]  /*0670*/  @!P4 IMAD.MOV.U32 R37, RZ, RZ, R33 ;  /* 0x000000ffff25c224 */ /* 0x000fe400078e0021 */
[----:B------:R-:W-:Y:S01]  /*0680*/  @!P4 IMAD R43, R68, c[0x0][0x17c], R41 ;  /* 0x00005f00442bca24 */ /* 0x000fe200078e0229 */
[----:B------:R-:W-:Y:S01]  /*0690*/  @!P5 LEA.HI.X R35, R38, c[0x0][0x164], R35, 0x1, P6 ;  /* 0x000059002623da11 */ /* 0x000fe200030f0c23 */
[----:B------:R-:W-:Y:S01]  /*06a0*/  @!P4 IMAD.WIDE.U32 R36, R68, c[0x0][0x178], R36 ;  /* 0x00005e004424ca25 */ /* 0x000fe200078e0024 */
[----:B------:R-:W-:-:S03]  /*06b0*/  @!P3 MOV R38, R30 ;  /* 0x0000001e0026b202 */ /* 0x000fc60000000f00 */
[----:B------:R-:W-:Y:S01]  /*06c0*/  @!P3 IMAD.MOV.U32 R39, RZ, RZ, R33 ;  /* 0x000000ffff27b224 */ /* 0x000fe200078e0021 */
[----:B------:R0:W5:Y:S01]  /*06d0*/  @!P5 LDG.E.128 R4, [R34.64] ;  /* 0x000000042204d981 */ /* 0x000162000c1e1d00 */
[----:B------:R-:W-:Y:S02]  /*06e0*/  @!P3 IMAD R45, R69, c[0x0][0x178], RZ ;  /* 0x00005e00452dba24 */ /* 0x000fe400078e02ff */
[----:B------:R-:W-:Y:S01]  /*06f0*/  @!P3 IMAD.WIDE.U32 R40, R68, c[0x0][0x178], R38 ;  /* 0x00005e004428ba25 */ /* 0x000fe200078e0026 */
[----:B------:R-:W-:-:S03]  /*0700*/  @!P4 LEA R38, P6, R36, c[0x0][0x160], 0x1 ;  /* 0x000058002426ca11 */ /* 0x000fc600078c08ff */
[----:B------:R-:W-:Y:S02]  /*0710*/  @!P4 IMAD.IADD R43, R37, 0x1, R43 ;  /* 0x00000001252bc824 */ /* 0x000fe400078e022b */
[----:B------:R-:W-:-:S03]  /*0720*/  @!P3 IMAD R45, R68, c[0x0][0x17c], R45 ;  /* 0x00005f00442dba24 */ /* 0x000fc600078e022d */
[----:B------:R-:W-:Y:S02]  /*0730*/  @!P4 LEA.HI.X R39, R36, c[0x0][0x164], R43, 0x1, P6 ;  /* 0x000059002427ca11 */ /* 0x000fe400030f0c2b */
[----:B------:R-:W-:Y:S02]  /*0740*/  @!P3 IADD3 R45, R41, R45, RZ ;  /* 0x0000002d292db210 */ /* 0x000fe40007ffe0ff */
[C---:B------:R-:W-:Y:S01]  /*0750*/  @!P3 LEA R36, P6, R40.reuse, c[0x0][0x160], 0x1 ;  /* 0x000058002824ba11 */ /* 0x040fe200078c08ff */
[----:B------:R0:W5:Y:S03]  /*0760*/  @!P4 LDG.E.128 R8, [R38.64+0x80] ;  /* 0x000080042608c981 */ /* 0x000166000c1e1d00 */
[----:B------:R-:W-:-:S05]  /*0770*/  @!P3 LEA.HI.X R37, R40, c[0x0][0x164], R45, 0x1, P6 ;  /* 0x000059002825ba11 */ /* 0x000fca00030f0c2d */
[----:B------:R0:W5:Y:S04]  /*0780*/  @!P3 LDG.E.128 R20, [R36.64+0x100] ;  /* 0x000100042414b981 */ /* 0x000168000c1e1d00 */
.L_x_1359:
[----:B------:R-:W-:Y:S05]  /*0790*/  BSYNC B0 ;  /* 0x0000000000007941 */ /* 0x000fea0003800000 */
.L_x_1358:
[----:B------:R-:W-:Y:S01]  /*07a0*/  BSSY B0, `(.L_x_1360) ;  /* 0x0000013000007945 */ /* 0x000fe20003800000 */
[----:B------:R-:W-:Y:S05]  /*07b0*/  @P2 BRA `(.L_x_1361) ;  /* 0x0000011000002947 */ /* 0x000fea0003800000 */
[----:B0-----:R-:W-:Y:S01]  /*07c0*/  IADD3 R35, P2, R68, 0x20, RZ ;  /* 0x0000002044237810 */ /* 0x001fe20007f5e0ff */
[----:B------:R-:W-:Y:S01]  /*07d0*/  IMAD.MOV.U32 R31, RZ, RZ, R33 ;  /* 0x000000ffff1f7224 */ /* 0x000fe200078e0021 */
[C---:B------:R-:W-:Y:S02]  /*07e0*/  IADD3 R33, R66.reuse, 0x40, RZ ;  /* 0x0000004042217810 */ /* 0x040fe40007ffe0ff */
[C---:B------:R-:W-:Y:S01]  /*07f0*/  IADD3 R34, R66.reuse, 0x80, RZ ;  /* 0x0000008042227810 */ /* 0x040fe20007ffe0ff */
[----:B------:R-:W-:Y:S01]  /*0800*/  IMAD.X R32, RZ, RZ, R69, P2 ;  /* 0x000000ffff207224 */ /* 0x000fe200010e0645 */
[----:B------:R-:W-:Y:S01]  /*0810*/  ISETP.GE.AND P4, PT, R33, c[0x0][0x16c], PT ;  /* 0x00005b0021007a0c */ /* 0x000fe20003f86270 */
[----:B------:R-:W-:Y:S01]  /*0820*/  IMAD.WIDE.U32 R30, R35, c[0x0][0x178], R30 ;  /* 0x00005e00231e7a25 */ /* 0x000fe200078e001e */
[----:B------:R-:W-:Y:S02]  /*0830*/  ISETP.GE.AND P3, PT, R66, c[0x0][0x16c], PT ;  /* 0x00005b0042007a0c */ /* 0x000fe40003f66270 */
[----:B------:R-:W-:Y:S01]  /*0840*/  ISETP.GE.AND P5, PT, R34, c[0x0][0x16c], PT ;  /* 0x00005b0022007a0c */ /* 0x000fe20003fa6270 */
[----:B------:R-:W-:-:S04]  /*0850*/  IMAD R32, R32, c[0x0][0x178], RZ ;  /* 0x00005e0020207a24 */ /* 0x000fc800078e02ff */
[----:B------:R-:W-:Y:S01]  /*0860*/  IMAD R35, R35, c[0x0][0x17c], R32 ;  /* 0x00005f0023237a24 */ /* 0x000fe200078e0220 */
[----:B------:R-:W-:-:S04]  /*0870*/  LEA R32, P2, R30, c[0x0][0x160], 0x1 ;  /* 0x000058001e207a11 */ /* 0x000fc800078408ff */
[----:B------:R-:W-:-:S04]  /*0880*/  IADD3 R31, R31, R35, RZ ;  /* 0x000000231f1f7210 */ /* 0x000fc80007ffe0ff */
[----:B------:R-:W-:-:S05]  /*0890*/  LEA.HI.X R33, R30, c[0x0][0x164], R31, 0x1, P2 ;  /* 0x000059001e217a11 */ /* 0x000fca00010f0c1f */
[----:B------:R0:W5:Y:S04]  /*08a0*/  @!P3 LDG.E.128 R12, [R32.64] ;  /* 0x00000004200cb981 */ /* 0x000168000c1e1d00 */
[----:B------:R0:W5:Y:S04]  /*08b0*/  @!P4 LDG.E.128 R16, [R32.64+0x80] ;  /* 0x000080042010c981 */ /* 0x000168000c1e1d00 */
[----:B------:R0:W5:Y:S02]  /*08c0*/  @!P5 LDG.E.128 R24, [R32.64+0x100] ;  /* 0x000100042018d981 */ /* 0x000164000c1e1d00 */
.L_x_1361:
[----:B------:R-:W-:Y:S05]  /*08d0*/  BSYNC B0 ;  /* 0x0000000000007941 */ /* 0x000fea0003800000 */
.L_x_1360:
[----:B------:R-:W-:Y:S01]  /*08e0*/  BSSY B0, `(.L_x_1362) ;  /* 0x000003a000007945 */ /* 0x000fe20003800000 */
[----:B------:R-:W-:Y:S01]  /*08f0*/  CS2R R30, SRZ ;  /* 0x00000000001e7805 */ /* 0x000fe2000001ff00 */
[----:B0-----:R-:W-:Y:S01]  /*0900*/  CS2R R32, SRZ ;  /* 0x0000000000207805 */ /* 0x001fe2000001ff00 */
[----:B------:R-:W-:Y:S01]  /*0910*/  CS2R R34, SRZ ;  /* 0x0000000000227805 */ /* 0x000fe2000001ff00 */
[----:B------:R-:W-:Y:S01]  /*0920*/  CS2R R36, SRZ ;  /* 0x0000000000247805 */ /* 0x000fe2000001ff00 */
[----:B------:R-:W-:Y:S01]  /*0930*/  CS2R R38, SRZ ;  /* 0x0000000000267805 */ /* 0x000fe2000001ff00 */
[----:B------:R-:W-:Y:S05]  /*0940*/  @P1 BRA `(.L_x_1363) ;  /* 0x0000033000001947 */ /* 0x000fea0003800000 */
[C---:B------:R-:W-:Y:S02]  /*0950*/  IADD3 R40, R66.reuse, 0x40, RZ ;  /* 0x0000004042287810 */ /* 0x040fe40007ffe0ff */
[----:B------:R-:W-:-:S02]  /*0960*/  ISETP.GE.AND P2, PT, R66, c[0x0][0x16c], PT ;  /* 0x00005b0042007a0c */ /* 0x000fc40003f46270 */
[----:B------:R-:W-:Y:S02]  /*0970*/  ISETP.GE.AND P3, PT, R40, c[0x0][0x16c], PT ;  /* 0x00005b0028007a0c */ /* 0x000fe40003f66270 */
[----:B------:R-:W-:-:S04]  /*0980*/  IADD3 R40, R66, 0x80, RZ ;  /* 0x0000008042287810 */ /* 0x000fc80007ffe0ff */
[----:B------:R-:W-:-:S05]  /*0990*/  ISETP.GE.AND P5, PT, R40, c[0x0][0x16c], PT ;  /* 0x00005b0028007a0c */ /* 0x000fca0003fa6270 */
[C---:B------:R-:W-:Y:S02]  /*09a0*/  @!P2 IMAD R41, R56.reuse, c[0x0][0x1a0], RZ ;  /* 0x000068003829aa24 */ /* 0x040fe400078e02ff */
[----:B------:R-:W-:Y:S02]  /*09b0*/  @!P3 IMAD R47, R56, c[0x0][0x1a0], RZ ;  /* 0x00006800382fba24 */ /* 0x000fe400078e02ff */
[----:B------:R-:W-:-:S04]  /*09c0*/  @!P2 IMAD.WIDE.U32 R42, R54, c[0x0][0x1a0], R66 ;  /* 0x00006800362aaa25 */ /* 0x000fc800078e0042 */
[C---:B------:R-:W-:Y:S02]  /*09d0*/  @!P2 IMAD R41, R54.reuse, c[0x0][0x1a4], R41 ;  /* 0x000069003629aa24 */ /* 0x040fe400078e0229 */
[----:B------:R-:W-:-:S04]  /*09e0*/  @!P3 IMAD.WIDE.U32 R44, R54, c[0x0][0x1a0], R66 ;  /* 0x00006800362cba25 */ /* 0x000fc800078e0042 */
[----:B------:R-:W-:Y:S02]  /*09f0*/  @!P3 IMAD R47, R54, c[0x0][0x1a4], R47 ;  /* 0x00006900362fba24 */ /* 0x000fe400078e022f */
[----:B------:R-:W-:Y:S02]  /*0a00*/  @!P5 IMAD R49, R56, c[0x0][0x1a0], RZ ;  /* 0x000068003831da24 */ /* 0x000fe400078e02ff */
[----:B------:R-:W-:Y:S02]  /*0a10*/  @!P2 IMAD.IADD R43, R43, 0x1, R41 ;  /* 0x000000012b2ba824 */ /* 0x000fe400078e0229 */
[----:B------:R-:W-:Y:S02]  /*0a20*/  @!P3 IMAD.IADD R45, R45, 0x1, R47 ;  /* 0x000000012d2db824 */ /* 0x000fe400078e022f */
[----:B------:R-:W-:Y:S02]  /*0a30*/  @!P2 IMAD R46, R58, c[0x0][0x1a8], RZ ;  /* 0x00006a003a2eaa24 */ /* 0x000fe400078e02ff */
[----:B------:R-:W-:-:S04]  /*0a40*/  @!P5 IMAD.WIDE.U32 R40, R54, c[0x0][0x1a0], R66 ;  /* 0x000068003628da25 */ /* 0x000fc800078e0042 */
[----:B------:R-:W-:Y:S02]  /*0a50*/  @!P5 IMAD R47, R54, c[0x0][0x1a4], R49 ;  /* 0x00006900362fda24 */ /* 0x000fe400078e0231 */
[----:B------:R-:W-:Y:S02]  /*0a60*/  @!P2 IMAD R49, R59, c[0x0][0x1ac], R46 ;  /* 0x00006b003b31aa24 */ /* 0x000fe400078e022e */
[C---:B------:R-:W-:Y:S01]  /*0a70*/  @!P5 IMAD R46, R58.reuse, c[0x0][0x1a8], RZ ;  /* 0x00006a003a2eda24 */ /* 0x040fe200078e02ff */
[----:B------:R-:W-:Y:S01]  /*0a80*/  @!P5 IADD3 R41, R41, R47, RZ ;  /* 0x0000002f2929d210 */ /* 0x000fe20007ffe0ff */
[----:B------:R-:W-:Y:S02]  /*0a90*/  @!P3 IMAD R48, R58, c[0x0][0x1a8], RZ ;  /* 0x00006a003a30ba24 */ /* 0x000fe400078e02ff */
[----:B------:R-:W-:-:S04]  /*0aa0*/  @!P2 IMAD.WIDE.U32 R42, R59, c[0x0][0x1a8], R42 ;  /* 0x00006a003b2aaa25 */ /* 0x000fc800078e002a */
[C---:B------:R-:W-:Y:S02]  /*0ab0*/  @!P5 IMAD R65, R59.reuse, c[0x0][0x1ac], R46 ;  /* 0x00006b003b41da24 */ /* 0x040fe400078e022e */
[C---:B------:R-:W-:Y:S02]  /*0ac0*/  @!P3 IMAD R51, R59.reuse, c[0x0][0x1ac], R48 ;  /* 0x00006b003b33ba24 */ /* 0x040fe400078e0230 */
[----:B------:R-:W-:-:S04]  /*0ad0*/  @!P3 IMAD.WIDE.U32 R44, R59, c[0x0][0x1a8], R44 ;  /* 0x00006a003b2cba25 */ /* 0x000fc800078e002c */
[----:B------:R-:W-:-:S04]  /*0ae0*/  @!P5 IMAD.WIDE.U32 R46, R59, c[0x0][0x1a8], R40 ;  /* 0x00006a003b2eda25 */ /* 0x000fc800078e0028 */
[----:B------:R-:W-:Y:S01]  /*0af0*/  @!P2 IMAD.IADD R41, R43, 0x1, R49 ;  /* 0x000000012b29a824 */ /* 0x000fe200078e0231 */
[----:B------:R-:W-:Y:S01]  /*0b00*/  @!P5 IADD3 R47, R47, R65, RZ ;  /* 0x000000412f2fd210 */ /* 0x000fe20007ffe0ff */
[----:B------:R-:W-:Y:S02]  /*0b10*/  @!P3 IMAD.IADD R45, R45, 0x1, R51 ;  /* 0x000000012d2db824 */ /* 0x000fe400078e0233 */
[C---:B------:R-:W-:Y:S02]  /*0b20*/  @!P2 IMAD R43, R69.reuse, c[0x0][0x198], RZ ;  /* 0x00006600452baa24 */ /* 0x040fe400078e02ff */
[C---:B------:R-:W-:Y:S02]  /*0b30*/  @!P3 IMAD R51, R69.reuse, c[0x0][0x198], RZ ;  /* 0x000066004533ba24 */ /* 0x040fe400078e02ff */
[----:B------:R-:W-:Y:S02]  /*0b40*/  @!P2 IMAD.MOV.U32 R40, RZ, RZ, R42 ;  /* 0x000000ffff28a224 */ /* 0x000fe400078e002a */
[----:B------:R-:W-:-:S02]  /*0b50*/  @!P5 IMAD R65, R69, c[0x0][0x198], RZ ;  /* 0x000066004541da24 */ /* 0x000fc400078e02ff */
[C---:B------:R-:W-:Y:S02]  /*0b60*/  @!P2 IMAD R49, R68.reuse, c[0x0][0x19c], R43 ;  /* 0x000067004431aa24 */ /* 0x040fe400078e022b */
[C---:B------:R-:W-:Y:S02]  /*0b70*/  @!P3 IMAD R51, R68.reuse, c[0x0][0x19c], R51 ;  /* 0x000067004433ba24 */ /* 0x040fe400078e0233 */
[----:B------:R-:W-:-:S04]  /*0b80*/  @!P3 IMAD.WIDE.U32 R42, R68, c[0x0][0x198], R44 ;  /* 0x00006600442aba25 */ /* 0x000fc800078e002c */
[----:B------:R-:W-:Y:S01]  /*0b90*/  @!P2 IMAD.WIDE.U32 R40, R68, c[0x0][0x198], R40 ;  /* 0x000066004428aa25 */ /* 0x000fe200078e0028 */
[----:B------:R-:W-:Y:S02]  /*0ba0*/  @!P3 IADD3 R51, R43, R51, RZ ;  /* 0x000000332b33b210 */ /* 0x000fe40007ffe0ff */
[----:B------:R-:W-:Y:S01]  /*0bb0*/  @!P3 LEA R48, P4, R42, c[0x0][0x190], 0x1 ;  /* 0x000064002a30ba11 */ /* 0x000fe200078808ff */
[----:B------:R-:W-:Y:S01]  /*0bc0*/  @!P5 IMAD R65, R68, c[0x0][0x19c], R65 ;  /* 0x000067004441da24 */ /* 0x000fe200078e0241 */
[----:B------:R-:W-:Y:S01]  /*0bd0*/  @!P2 LEA R44, P1, R40, c[0x0][0x190], 0x1 ;  /* 0x00006400282caa11 */ /* 0x000fe200078208ff */
[----:B------:R-:W-:-:S04]  /*0be0*/  @!P5 IMAD.WIDE.U32 R46, R68, c[0x0][0x198], R46 ;  /* 0x00006600442eda25 */ /* 0x000fc800078e002e */
[----:B------:R-:W-:Y:S01]  /*0bf0*/  @!P2 IMAD.IADD R41, R41, 0x1, R49 ;  /* 0x000000012929a824 */ /* 0x000fe200078e0231 */
[----:B------:R-:W-:Y:S01]  /*0c00*/  @!P5 LEA R50, P6, R46, c[0x0][0x190], 0x1 ;  /* 0x000064002e32da11 */ /* 0x000fe200078c08ff */
[----:B------:R-:W-:Y:S01]  /*0c10*/  @!P5 IMAD.IADD R65, R47, 0x1, R65 ;  /* 0x000000012f41d824 */ /* 0x000fe200078e0241 */
[----:B------:R-:W-:Y:S02]  /*0c20*/  @!P3 LEA.HI.X R49, R42, c[0x0][0x194], R51, 0x1, P4 ;  /* 0x000065002a31ba11 */ /* 0x000fe400020f0c33 */
[----:B------:R-:W-:Y:S02]  /*0c30*/  @!P2 LEA.HI.X R45, R40, c[0x0][0x194], R41, 0x1, P1 ;  /* 0x00006500282daa11 */ /* 0x000fe400008f0c29 */
[----:B------:R-:W-:Y:S01]  /*0c40*/  @!P5 LEA.HI.X R51, R46, c[0x0][0x194], R65, 0x1, P6 ;  /* 0x000065002e33da11 */ /* 0x000fe200030f0c41 */
[----:B------:R0:W5:Y:S04]  /*0c50*/  @!P3 LDG.E.128 R32, [R48.64+0x80] ;  /* 0x000080043020b981 */ /* 0x000168000c1e1d00 */
[----:B------:R0:W5:Y:S04]  /*0c60*/  @!P2 LDG.E.128 R28, [R44.64] ;  /* 0x000000042c1ca981 */ /* 0x000168000c1e1d00 */
[----:B------:R0:W5:Y:S02]  /*0c70*/  @!P5 LDG.E.128 R36, [R50.64+0x100] ;  /* 0x000100043224d981 */ /* 0x000164000c1e1d00 */
.L_x_1363:
[----:B------:R-:W-:Y:S05]  /*0c80*/  BSYNC B0 ;  /* 0x0000000000007941 */ /* 0x000fea0003800000 */
.L_x_1362:
[----:B------:R-:W-:Y:S01]  /*0c90*/  IMAD R41, R53, -0x40, R52 ;  /* 0xffffffc035297824 */ /* 0x000fe200078e0234 */
[----:B------:R-:W-:Y:S01]  /*0ca0*/  BSSY B0, `(.L_x_1364) ;  /* 0x0000021000007945 */ /* 0x000fe20003800000 */
[----:B------:R-:W-:Y:S01]  /*0cb0*/  CS2R R42, SRZ ;  /* 0x00000000002a7805 */ /* 0x000fe2000001ff00 */
[----:B0-----:R-:W-:Y:S01]  /*0cc0*/  CS2R R44, SRZ ;  /* 0x00000000002c7805 */ /* 0x001fe2000001ff00 */
[----:B------:R-:W-:Y:S01]  /*0cd0*/  CS2R R46, SRZ ;  /* 0x00000000002e7805 */ /* 0x000fe2000001ff00 */
[----:B------:R-:W-:Y:S01]  /*0ce0*/  ISETP.GE.AND P1, PT, R62, R41, PT ;  /* 0x000000293e00720c */ /* 0x000fe20003f26270 */
[----:B------:R-:W-:Y:S01]  /*0cf0*/  CS2R R48, SRZ ;  /* 0x0000000000307805 */ /* 0x000fe2000001ff00 */
[----:B------:R-:W-:Y:S01]  /*0d00*/  CS2R R40, SRZ ;  /* 0x0000000000287805 */ /* 0x000fe2000001ff00 */
[----:B------:R-:W-:-:S10]  /*0d10*/  CS2R R50, SRZ ;  /* 0x0000000000327805 */ /* 0x000fd4000001ff00 */
[----:B------:R-:W-:Y:S05]  /*0d20*/  @P1 BRA `(.L_x_1365) ;  /* 0x0000018000001947 */ /* 0x000fea0003800000 */
[----:B------:R-:W-:Y:S01]  /*0d30*/  IMAD R65, R56, c[0x0][0x1a0], RZ ;  /* 0x0000680038417a24 */ /* 0x000fe200078e02ff */
[----:B------:R-:W-:Y:S01]  /*0d40*/  ISETP.GE.AND P2, PT, R66, c[0x0][0x16c], PT ;  /* 0x00005b0042007a0c */ /* 0x000fe20003f46270 */
[----:B------:R-:W-:Y:S01]  /*0d50*/  IMAD.WIDE.U32 R70, R54, c[0x0][0x1a0], R66 ;  /* 0x0000680036467a25 */ /* 0x000fe200078e0042 */
[----:B------:R-:W-:-:S03]  /*0d60*/  IADD3 R67, P1, R68, 0x20, RZ ;  /* 0x0000002044437810 */ /* 0x000fc60007f3e0ff */
[----:B------:R-:W-:Y:S02]  /*0d70*/  IMAD R65, R54, c[0x0][0x1a4], R65 ;  /* 0x0000690036417a24 */ /* 0x000fe400078e0241 */
[----:B------:R-:W-:Y:S02]  /*0d80*/  IMAD R68, R58, c[0x0][0x1a8], RZ ;  /* 0x00006a003a447a24 */ /* 0x000fe400078e02ff */
[----:B------:R-:W-:Y:S01]  /*0d90*/  IMAD.IADD R71, R71, 0x1, R65 ;  /* 0x0000000147477824 */ /* 0x000fe200078e0241 */
[----:B------:R-:W-:Y:S01]  /*0da0*/  IADD3.X R65, RZ, R69, RZ, P1, !PT ;  /* 0x00000045ff417210 */ /* 0x000fe20000ffe4ff */
[C---:B------:R-:W-:Y:S02]  /*0db0*/  IMAD R73, R59.reuse, c[0x0][0x1ac], R68 ;  /* 0x00006b003b497a24 */ /* 0x040fe400078e0244 */
[----:B------:R-:W-:Y:S01]  /*0dc0*/  IMAD.WIDE.U32 R68, R59, c[0x0][0x1a8], R70 ;  /* 0x00006a003b447a25 */ /* 0x000fe200078e0046 */
[----:B------:R-:W-:-:S03]  /*0dd0*/  IADD3 R70, R66, 0x40, RZ ;  /* 0x0000004042467810 */ /* 0x000fc60007ffe0ff */
[----:B------:R-:W-:Y:S01]  /*0de0*/  IMAD R65, R65, c[0x0][0x198], RZ ;  /* 0x0000660041417a24 */ /* 0x000fe200078e02ff */
[----:B------:R-:W-:Y:S01]  /*0df0*/  ISETP.GE.AND P3, PT, R70, c[0x0][0x16c], PT ;  /* 0x00005b0046007a0c */ /* 0x000fe20003f66270 */
[----:B------:R-:W-:Y:S02]  /*0e00*/  IMAD.IADD R69, R69, 0x1, R73 ;  /* 0x0000000145457824 */ /* 0x000fe400078e0249 */
[C---:B------:R-:W-:Y:S02]  /*0e10*/  IMAD R65, R67.reuse, c[0x0][0x19c], R65 ;  /* 0x0000670043417a24 */ /* 0x040fe400078e0241 */
[----:B------:R-:W-:Y:S01]  /*0e20*/  IMAD.WIDE.U32 R68, R67, c[0x0][0x198], R68 ;  /* 0x0000660043447a25 */ /* 0x000fe200078e0044 */
[----:B------:R-:W-:-:S04]  /*0e30*/  IADD3 R67, R66, 0x80, RZ ;  /* 0x0000008042437810 */ /* 0x000fc80007ffe0ff */
[----:B------:R-:W-:Y:S02]  /*0e40*/  ISETP.GE.AND P4, PT, R67, c[0x0][0x16c], PT ;  /* 0x00005b0043007a0c */ /* 0x000fe40003f86270 */
[----:B------:R-:W-:Y:S02]  /*0e50*/  IADD3 R65, R69, R65, RZ ;  /* 0x0000004145417210 */ /* 0x000fe40007ffe0ff */
[----:B------:R-:W-:-:S04]  /*0e60*/  LEA R66, P1, R68, c[0x0][0x190], 0x1 ;  /* 0x0000640044427a11 */ /* 0x000fc800078208ff */
[----:B------:R-:W-:-:S05]  /*0e70*/  LEA.HI.X R67, R68, c[0x0][0x194], R65, 0x1, P1 ;  /* 0x0000650044437a11 */ /* 0x000fca00008f0c41 */
[----:B------:R0:W5:Y:S04]  /*0e80*/  @!P2 LDG.E.128 R40, [R66.64] ;  /* 0x000000044228a981 */ /* 0x000168000c1e1d00 */
[----:B------:R0:W5:Y:S04]  /*0e90*/  @!P3 LDG.E.128 R44, [R66.64+0x80] ;  /* 0x00008004422cb981 */ /* 0x000168000c1e1d00 */
[----:B------:R0:W5:Y:S02]  /*0ea0*/  @!P4 LDG.E.128 R48, [R66.64+0x100] ;  /* 0x000100044230c981 */ /* 0x000164000c1e1d00 */
.L_x_1365:
[----:B------:R-:W-:Y:S05]  /*0eb0*/  BSYNC B0 ;  /* 0x0000000000007941 */ /* 0x000fea0003800000 */
.L_x_1364:
[----:B-----5:R-:W-:Y:S01]  /*0ec0*/  LOP3.LUT R65, R4, 0xffff0000, RZ, 0xc0, !PT ;  /* 0xffff000004417812 */ /* 0x020fe200078ec0ff */
[----:B------:R-:W-:Y:S01]  /*0ed0*/  IMAD.U32 R76, R32, 0x10000, RZ ;  /* 0x00010000204c7824 */ /* 0x000fe200078e00ff */
[----:B------:R-:W-:Y:S01]  /*0ee0*/  LOP3.LUT R68, R28, 0xffff0000, RZ, 0xc0, !PT ;  /* 0xffff00001c447812 */ /* 0x000fe200078ec0ff */
[----:B------:R-:W-:Y:S01]  /*0ef0*/  IMAD.U32 R4, R4, 0x10000, RZ ;  /* 0x0001000004047824 */ /* 0x000fe200078e00ff */
[----:B------:R-:W-:Y:S01]  /*0f00*/  LOP3.LUT R77, R32, 0xffff0000, RZ, 0xc0, !PT ;  /* 0xffff0000204d7812 */ /* 0x000fe200078ec0ff */
[----:B------:R-:W-:Y:S01]  /*0f10*/  IMAD.U32 R32, R10, 0x10000, RZ ;  /* 0x000100000a207824 */ /* 0x000fe200078e00ff */
[C---:B------:R-:W-:Y:S01]  /*0f20*/  SHF.L.U32 R75, R33.reuse, 0x10, RZ ;  /* 0x00000010214b7819 */ /* 0x040fe200000006ff */
[----:B0-----:R-:W-:Y:S01]  /*0f30*/  IMAD.U32 R67, R28, 0x10000, RZ ;  /* 0x000100001c437824 */ /* 0x001fe200078e00ff */
[----:B------:R-:W-:Y:S01]  /*0f40*/  LOP3.LUT R80, R33, 0xffff0000, RZ, 0xc0, !PT ;  /* 0xffff000021507812 */ /* 0x000fe200078ec0ff */
[----:B------:R-:W-:Y:S01]  /*0f50*/  FMUL.FTZ R65, R65, R68 ;  /* 0x0000004441417220 */ /* 0x000fe20000410000 */
[C---:B------:R-:W-:Y:S01]  /*0f60*/  LOP3.LUT R83, R12.reuse, 0xffff0000, RZ, 0xc0, !PT ;  /* 0xffff00000c537812 */ /* 0x040fe200078ec0ff */
[----:B------:R-:W-:Y:S01]  /*0f70*/  IMAD.U32 R12, R12, 0x10000, RZ ;  /* 0x000100000c0c7824 */ /* 0x000fe200078e00ff */
[----:B------:R-:W-:Y:S01]  /*0f80*/  LOP3.LUT R84, R40, 0xffff0000, RZ, 0xc0, !PT ;  /* 0xffff000028547812 */ /* 0x000fe200078ec0ff */
[----:B------:R-:W-:Y:S01]  /*0f90*/  FFMA.FTZ R67, R4, R67, R65 ;  /* 0x0000004304437223 */ /* 0x000fe20000010041 */
[----:B------:R-:W-:Y:S01]  /*0fa0*/  LOP3.LUT R33, R10, 0xffff0000, RZ, 0xc0, !PT ;  /* 0xffff00000a217812 */ /* 0x000fe200078ec0ff */
[----:B------:R-:W-:Y:S01]  /*0fb0*/  IMAD.U32 R4, R13, 0x10000, RZ ;  /* 0x000100000d047824 */ /* 0x000fe200078e00ff */
[----:B------:R-:W-:Y:S01]  /*0fc0*/  SHF.L.U32 R10, R11, 0x10, RZ ;  /* 0x000000100b0a7819 */ /* 0x000fe200000006ff */
[----:B------:R-:W-:Y:S01]  /*0fd0*/  FMUL.FTZ R83, R83, R84 ;  /* 0x0000005453537220 */ /* 0x000fe20000410000 */
[----:B------:R-:W-:Y:S01]  /*0fe0*/  LOP3.LUT R81, R11, 0xffff0000, RZ, 0xc0, !PT ;  /* 0xffff00000b517812 */ /* 0x000fe200078ec0ff */
[----:B------:R-:W-:Y:S01]  /*0ff0*/  IMAD.U32 R72, R30, 0x10000, RZ ;  /* 0x000100001e487824 */ /* 0x000fe200078e00ff */
[C---:B------:R-:W-:Y:S01]  /*1000*/  SHF.L.U32 R11, R35.reuse, 0x10, RZ ;  /* 0x00000010230b7819 */ /* 0x040fe200000006ff */
[----:B------:R-:W-:Y:S01]  /*1010*/  IMAD.U32 R79, R34, 0x10000, RZ ;  /* 0x00010000224f7824 */ /* 0x000fe200078e00ff */
[----:B------:R-:W-:Y:S01]  /*1020*/  LOP3.LUT R82, R35, 0xffff0000, RZ, 0xc0, !PT ;  /* 0xffff000023527812 */ /* 0x000fe200078ec0ff */
[----:B------:R-:W-:Y:S01]  /*1030*/  @P0 IMAD R63, R0, 0x40, R63 ;  /* 0x00000040003f0824 */ /* 0x000fe200078e023f */
[----:B------:R-:W-:Y:S01]  /*1040*/  SHF.L.U32 R35, R40, 0x10, RZ ;  /* 0x0000001028237819 */ /* 0x000fe200000006ff */
[----:B------:R-:W-:Y:S01]  /*1050*/  BSSY B0, `(.L_x_1366) ;  /* 0x00000a8000007945 */ /* 0x000fe20003800000 */
[----:B------:R-:W-:-:S02]  /*1060*/  SHF.L.U32 R66, R5, 0x10, RZ ;  /* 0x0000001005427819 */ /* 0x000fc400000006ff */
[----:B------:R-:W-:Y:S01]  /*1070*/  SHF.L.U32 R69, R29, 0x10, RZ ;  /* 0x000000101d457819 */ /* 0x000fe200000006ff */
[----:B------:R-:W-:Y:S01]  /*1080*/  FFMA.FTZ R35, R12, R35, R83 ;  /* 0x000000230c237223 */ /* 0x000fe20000010053 */
[----:B------:R-:W-:Y:S02]  /*1090*/  SHF.L.U32 R65, R41, 0x10, RZ ;  /* 0x0000001029417819 */ /* 0x000fe400000006ff */
        /* <DEDUP_REMOVED lines=22> */
[----:B------:R-:W-:-:S02]  /*1200*/  SHF.L.U32 R13, R43, 0x10, RZ ;  /* 0x000000102b0d7819 */ /* 0x000fc400000006ff */
        /* <DEDUP_REMOVED lines=31> */
[----:B------:R-:W-:Y:S01]  /*1400*/  IMAD.U32 R4, R18, 0x10000, RZ ;  /* 0x0001000012047824 */ /* 0x000fe200078e00ff */
        /* <DEDUP_REMOVED lines=13> */
[----:B------:R-:W-:Y:S01]  /*14e0*/  FFMA.FTZ R13, R6, R13, R5 ;  /* 0x0000000d060d7223 */ /* 0x000fe20000010005 */
[----:B------:R-:W-:Y:S01]  /*14f0*/  SHF.L.U32 R6, R48, 0x10, RZ ;  /* 0x0000001030067819 */ /* 0x000fe200000006ff */
[C---:B------:R-:W-:Y:S01]  /*1500*/  IMAD.U32 R4, R20.reuse, 0x10000, RZ ;  /* 0x0001000014047824 */ /* 0x040fe200078e00ff */
        /* <DEDUP_REMOVED lines=15> */
[C---:B------:R-:W-:Y:S01]  /*1600*/  IMAD.U32 R4, R25.reuse, 0x10000, RZ ;  /* 0x0001000019047824 */ /* 0x040fe200078e00ff */
        /* <DEDUP_REMOVED lines=15> */
[----:B------:R-:W-:-:S02]  /*1700*/  FFMA.FTZ R6, R25, R6, R11 ;  /* 0x0000000619067223 */ /* 0x000fc4000001000b */
[----:B------:R-:W-:Y:S01]  /*1710*/  FFMA.FTZ R8, R8, R17, R7 ;  /* 0x0000001108087223 */ /* 0x000fe20000010007 */
[----:B------:R-:W-:Y:S01]  /*1720*/  LOP3.LUT R7, R50, 0xffff0000, RZ, 0xc0, !PT ;  /* 0xffff000032077812 */ /* 0x000fe200078ec0ff */
[----:B------:R-:W-:Y:S01]  /*1730*/  FFMA.FTZ R6, R4, R5, R6 ;  /* 0x0000000504067223 */ /* 0x000fe20000010006 */
[----:B------:R-:W-:Y:S01]  /*1740*/  SHF.L.U32 R5, R51, 0x10, RZ ;  /* 0x0000001033057819 */ /* 0x000fe200000006ff */
[----:B------:R-:W-:Y:S02]  /*1750*/  FFMA.FTZ R8, R22, R19, R8 ;  /* 0x0000001316087223 */ /* 0x000fe40000010008 */
[C---:B------:R-:W-:Y:S01]  /*1760*/  IMAD.U32 R4, R27.reuse, 0x10000, RZ ;  /* 0x000100001b047824 */ /* 0x040fe200078e00ff */
[----:B------:R-:W-:Y:S01]  /*1770*/  LOP3.LUT R27, R27, 0xffff0000, RZ, 0xc0, !PT ;  /* 0xffff00001b1b7812 */ /* 0x000fe200078ec0ff */
[----:B------:R-:W-:Y:S01]  /*1780*/  FFMA.FTZ R7, R26, R7, R6 ;  /* 0x000000071a077223 */ /* 0x000fe20000010006 */
[----:B------:R-:W-:Y:S01]  /*1790*/  LOP3.LUT R6, R51, 0xffff0000, RZ, 0xc0, !PT ;  /* 0xffff000033067812 */ /* 0x000fe200078ec0ff */
[----:B------:R-:W-:-:S02]  /*17a0*/  FFMA.FTZ R8, R9, R14, R8 ;  /* 0x0000000e09087223 */ /* 0x000fc40000010008 */
[----:B------:R-:W-:Y:S02]  /*17b0*/  FFMA.FTZ R4, R4, R5, R7 ;  /* 0x0000000504047223 */ /* 0x000fe40000010007 */
[----:B------:R-:W-:Y:S02]  /*17c0*/  FFMA.FTZ R8, R23, R16, R8 ;  /* 0x0000001017087223 */ /* 0x000fe40000010008 */
[----:B------:R-:W-:Y:S02]  /*17d0*/  FFMA.FTZ R6, R27, R6, R4 ;  /* 0x000000061b067223 */ /* 0x000fe40000010004 */
[----:B------:R-:W-:Y:S01]  /*17e0*/  IMAD R13, R56, c[0x0][0x220], RZ ;  /* 0x00008800380d7a24 */ /* 0x000fe200078e02ff */
[----:B------:R-:W0:Y:S04]  /*17f0*/  SHFL.BFLY PT, R5, R8, 0x4, 0x1f ;  /* 0x0c801f0008057f89 */ /* 0x000e2800000e0000 */
[----:B------:R-:W1:Y:S01]  /*1800*/  SHFL.BFLY PT, R7, R6, 0x4, 0x1f ;  /* 0x0c801f0006077f89 */ /* 0x000e6200000e0000 */
[----:B0-----:R-:W-:Y:S01]  /*1810*/  FADD.FTZ R5, R8, R5 ;  /* 0x0000000508057221 */ /* 0x001fe20000010000 */
[----:B------:R-:W-:Y:S01]  /*1820*/  HFMA2.MMA R8, -RZ, RZ, 0, 0 ;  /* 0x00000000ff087435 */ /* 0x000fe200000001ff */
[----:B-1----:R-:W-:-:S03]  /*1830*/  FADD.FTZ R7, R6, R7 ;  /* 0x0000000706077221 */ /* 0x002fc60000010000 */
[----:B------:R-:W0:Y:S04]  /*1840*/  SHFL.BFLY PT, R4, R5, 0x2, 0x1f ;  /* 0x0c401f0005047f89 */ /* 0x000e2800000e0000 */
[----:B------:R-:W1:Y:S01]  /*1850*/  SHFL.BFLY PT, R10, R7, 0x2, 0x1f ;  /* 0x0c401f00070a7f89 */ /* 0x000e6200000e0000 */
[----:B0-----:R-:W-:Y:S01]  /*1860*/  FADD.FTZ R9, R5, R4 ;  /* 0x0000000405097221 */ /* 0x001fe20000010000 */
[----:B------:R-:W-:Y:S01]  /*1870*/  @P0 SHF.R.S32.HI R4, RZ, 0x1f, R63 ;  /* 0x0000001fff040819 */ /* 0x000fe2000001143f */
[----:B------:R-:W-:Y:S02]  /*1880*/  IMAD R5, R53, 0x3000, RZ ;  /* 0x0000300035057824 */ /* 0x000fe400078e02ff */
[----:B-1----:R-:W-:Y:S01]  /*1890*/  FADD.FTZ R11, R7, R10 ;  /* 0x0000000a070b7221 */ /* 0x002fe20000010000 */
[----:B------:R-:W-:Y:S01]  /*18a0*/  @P0 LEA.HI R4, R4, R63, RZ, 0x6 ;  /* 0x0000003f04040211 */ /* 0x000fe200078f30ff */
[----:B------:R-:W0:Y:S01]  /*18b0*/  SHFL.BFLY PT, R10, R9, 0x1, 0x1f ;  /* 0x0c201f00090a7f89 */ /* 0x000e2200000e0000 */
[----:B------:R-:W-:-:S02]  /*18c0*/  SHF.R.S32.HI R14, RZ, 0x1f, R5 ;  /* 0x0000001fff0e7819 */ /* 0x000fc40000011405 */
[----:B------:R-:W-:Y:S01]  /*18d0*/  @P0 LOP3.LUT R8, R4, 0xffffffc0, RZ, 0xc0, !PT ;  /* 0xffffffc004080812 */ /* 0x000fe200078ec0ff */
[----:B------:R-:W1:Y:S01]  /*18e0*/  SHFL.BFLY PT, R12, R11, 0x1, 0x1f ;  /* 0x0c201f000b0c7f89 */ /* 0x000e6200000e0000 */
[----:B------:R-:W-:Y:S01]  /*18f0*/  ISETP.NE.AND P0, PT, R64, RZ, PT ;  /* 0x000000ff4000720c */ /* 0x000fe20003f05270 */
[----:B------:R-:W-:Y:S02]  /*1900*/  IMAD.SHL.U32 R4, R2, 0x4, RZ ;  /* 0x0000000402047824 */ /* 0x000fe400078e00ff */
[----:B------:R-:W-:-:S05]  /*1910*/  IMAD R6, R8, 0xc0, RZ ;  /* 0x000000c008067824 */ /* 0x000fca00078e02ff */
[----:B------:R-:W-:Y:S02]  /*1920*/  SHF.R.S32.HI R7, RZ, 0x1f, R6 ;  /* 0x0000001fff077819 */ /* 0x000fe40000011406 */
[----:B------:R-:W-:Y:S02]  /*1930*/  IADD3 R6, P1, P2, R6, R4, R5 ;  /* 0x0000000406067210 */ /* 0x000fe40007a3e005 */
[----:B------:R-:W-:-:S04]  /*1940*/  SHF.R.S32.HI R4, RZ, 0x1f, R4 ;  /* 0x0000001fff047819 */ /* 0x000fc80000011404 */
[----:B------:R-:W-:Y:S01]  /*1950*/  IADD3.X R7, R7, R4, R14, P1, P2 ;  /* 0x0000000407077210 */ /* 0x000fe20000fe440e */
[----:B0-----:R-:W-:Y:S02]  /*1960*/  FADD.FTZ R14, R9, R10 ;  /* 0x0000000a090e7221 */ /* 0x001fe40000010000 */
[----:B-1----:R-:W-:Y:S01]  /*1970*/  FADD.FTZ R11, R11, R12 ;  /* 0x0000000c0b0b7221 */ /* 0x002fe20000010000 */
[----:B------:R-:W-:Y:S05]  /*1980*/  @P0 BRA `(.L_x_1367) ;  /* 0x0000014000000947 */ /* 0x000fea0003800000 */
[----:B------:R-:W-:Y:S01]  /*1990*/  SHF.R.S32.HI R10, RZ, 0x1f, R8 ;  /* 0x0000001fff0a7819 */ /* 0x000fe20000011408 */
[----:B------:R-:W-:Y:S01]  /*19a0*/  IMAD R9, R56, c[0x0][0x1c8], RZ ;  /* 0x0000720038097a24 */ /* 0x000fe200078e02ff */
[C---:B------:R-:W-:Y:S02]  /*19b0*/  IADD3 R4, P0, R55.reuse, R8, RZ ;  /* 0x0000000837047210 */ /* 0x040fe40007f1e0ff */
[----:B------:R-:W-:Y:S01]  /*19c0*/  ISETP.GE.AND P1, PT, R60, R57, PT ;  /* 0x000000393c00720c */ /* 0x000fe20003f26270 */
[----:B------:R-:W-:Y:S01]  /*19d0*/  IMAD R9, R54, c[0x0][0x1cc], R9 ;  /* 0x0000730036097a24 */ /* 0x000fe200078e0209 */
[----:B------:R-:W-:Y:S01]  /*19e0*/  LEA.HI.X.SX32 R5, R55, R10, 0x1, P0 ;  /* 0x0000000a37057211 */ /* 0x000fe200000f0eff */
[----:B------:R-:W-:-:S04]  /*19f0*/  IMAD R10, R58, c[0x0][0x1d0], RZ ;  /* 0x000074003a0a7a24 */ /* 0x000fc800078e02ff */
[----:B------:R-:W-:-:S04]  /*1a00*/  IMAD.WIDE.U32 R4, R54, c[0x0][0x1c8], R4 ;  /* 0x0000720036047a25 */ /* 0x000fc800078e0004 */
[----:B------:R-:W-:Y:S01]  /*1a10*/  IMAD R10, R59, c[0x0][0x1d4], R10 ;  /* 0x000075003b0a7a24 */ /* 0x000fe200078e020a */
[----:B------:R-:W-:-:S05]  /*1a20*/  IADD3 R5, R5, R9, RZ ;  /* 0x0000000905057210 */ /* 0x000fca0007ffe0ff */
[----:B------:R-:W-:-:S05]  /*1a30*/  IMAD.WIDE.U32 R4, R59, c[0x0][0x1d0], R4 ;  /* 0x000074003b047a25 */ /* 0x000fca00078e0004 */
[----:B------:R-:W-:-:S04]  /*1a40*/  IADD3 R9, P0, R60, R4, RZ ;  /* 0x000000043c097210 */ /* 0x000fc80007f1e0ff */
[----:B------:R-:W-:Y:S02]  /*1a50*/  IADD3.X R10, R61, R5, R10, P0, !PT ;  /* 0x000000053d0a7210 */ /* 0x000fe400007fe40a */
[C---:B------:R-:W-:Y:S02]  /*1a60*/  LEA R4, P2, R9.reuse, c[0x0][0x1b0], 0x2 ;  /* 0x00006c0009047a11 */ /* 0x040fe400078410ff */
[----:B------:R-:W-:Y:S02]  /*1a70*/  ISETP.GE.AND P0, PT, R62, R57, PT ;  /* 0x000000393e00720c */ /* 0x000fe40003f06270 */
[----:B------:R-:W-:Y:S02]  /*1a80*/  LEA.HI.X R5, R9, c[0x0][0x1b4], R10, 0x2, P2 ;  /* 0x00006d0009057a11 */ /* 0x000fe400010f140a */
[----:B------:R-:W-:Y:S02]  /*1a90*/  FSEL R9, R14, RZ, !P1 ;  /* 0x000000ff0e097208 */ /* 0x000fe40004800000 */
[----:B------:R-:W-:-:S03]  /*1aa0*/  FSEL R11, R11, RZ, !P0 ;  /* 0x000000ff0b0b7208 */ /* 0x000fc60004000000 */
[----:B------:R0:W-:Y:S04]  /*1ab0*/  STG.E [R4.64], R9 ;  /* 0x0000000904007986 */ /* 0x0001e8000c101904 */
[----:B------:R0:W-:Y:S02]  /*1ac0*/  STG.E [R4.64+0x80], R11 ;  /* 0x0000800b04007986 */ /* 0x0001e4000c101904 */
.L_x_1367:
[----:B------:R-:W-:Y:S05]  /*1ad0*/  BSYNC B0 ;  /* 0x0000000000007941 */ /* 0x000fea0003800000 */
.L_x_1366:
[----:B------:R-:W-:Y:S01]  /*1ae0*/  IADD3 R52, R52, 0x3f, RZ ;  /* 0x0000003f34347810 */ /* 0x000fe20007ffe0ff */
[C---:B0-----:R-:W-:Y:S01]  /*1af0*/  IMAD.WIDE.U32 R4, R54.reuse, c[0x0][0x220], R6 ;  /* 0x0000880036047a25 */ /* 0x041fe200078e0006 */
[----:B------:R-:W-:Y:S01]  /*1b00*/  ISETP.NE.U32.AND P1, PT, RZ, c[0x0][0x238], PT ;  /* 0x00008e00ff007a0c */ /* 0x000fe20003f25070 */
[----:B------:R-:W-:Y:S01]  /*1b10*/  BSSY B0, `(.L_x_1368) ;  /* 0x0000026000007945 */ /* 0x000fe20003800000 */
[--C-:B------:R-:W-:Y:S01]  /*1b20*/  SHF.R.S32.HI R9, RZ, 0x1f, R52.reuse ;  /* 0x0000001fff097819 */ /* 0x100fe20000011434 */
[----:B------:R-:W-:Y:S01]  /*1b30*/  IMAD R6, R53, -0x40, R52 ;  /* 0xffffffc035067824 */ /* 0x000fe200078e0234 */
[----:B------:R-:W-:Y:S01]  /*1b40*/  ISETP.NE.AND.EX P1, PT, RZ, c[0x0][0x23c], PT, P1 ;  /* 0x00008f00ff007a0c */ /* 0x000fe20003f25310 */
[----:B------:R-:W-:Y:S01]  /*1b50*/  IMAD R13, R54, c[0x0][0x224], R13 ;  /* 0x00008900360d7a24 */ /* 0x000fe200078e020d */
[----:B------:R-:W-:Y:S01]  /*1b60*/  LEA.HI R9, R9, R52, RZ, 0x6 ;  /* 0x0000003409097211 */ /* 0x000fe200078f30ff */
[----:B------:R-:W-:Y:S01]  /*1b70*/  IMAD R10, R58, c[0x0][0x228], RZ ;  /* 0x00008a003a0a7a24 */ /* 0x000fe200078e02ff */
[----:B------:R-:W-:Y:S01]  /*1b80*/  ISETP.NE.OR P1, PT, R2, RZ, !P1 ;  /* 0x000000ff0200720c */ /* 0x000fe20004f25670 */
[----:B------:R-:W-:Y:S01]  /*1b90*/  IMAD.IADD R5, R5, 0x1, R13 ;  /* 0x0000000105057824 */ /* 0x000fe200078e020d */
[----:B------:R-:W-:Y:S01]  /*1ba0*/  LOP3.LUT R9, R9, 0xffffffc0, RZ, 0xc0, !PT ;  /* 0xffffffc009097812 */ /* 0x000fe200078ec0ff */
[----:B------:R-:W-:-:S02]  /*1bb0*/  IMAD R7, R59, c[0x0][0x22c], R10 ;  /* 0x00008b003b077a24 */ /* 0x000fc400078e020a */
[----:B------:R-:W-:Y:S01]  /*1bc0*/  IMAD.WIDE.U32 R4, R59, c[0x0][0x228], R4 ;  /* 0x00008a003b047a25 */ /* 0x000fe200078e0004 */
[----:B------:R-:W-:-:S04]  /*1bd0*/  IADD3 R9, R6, R9, -R52 ;  /* 0x0000000906097210 */ /* 0x000fc80007ffe834 */
[C---:B------:R-:W-:Y:S02]  /*1be0*/  ISETP.GE.AND P0, PT, R2.reuse, R9, PT ;  /* 0x000000090200720c */ /* 0x040fe40003f06270 */
[----:B------:R-:W-:Y:S02]  /*1bf0*/  IADD3 R5, R5, R7, RZ ;  /* 0x0000000705057210 */ /* 0x000fe40007ffe0ff */
[----:B------:R-:W-:Y:S02]  /*1c00*/  ISETP.GT.OR P0, PT, R2, 0x3f, P0 ;  /* 0x0000003f0200780c */ /* 0x000fe40000704670 */
[----:B------:R-:W-:-:S04]  /*1c10*/  LEA R10, P2, R4, c[0x0][0x208], 0x2 ;  /* 0x00008200040a7a11 */ /* 0x000fc800078410ff */
[----:B------:R-:W-:-:S07]  /*1c20*/  LEA.HI.X R11, R4, c[0x0][0x20c], R5, 0x2, P2 ;  /* 0x00008300040b7a11 */ /* 0x000fce00010f1405 */
[----:B------:R-:W-:Y:S05]  /*1c30*/  @P0 BRA `(.L_x_1369) ;  /* 0x0000013000000947 */ /* 0x000fea0003800000 */
[--C-:B------:R-:W-:Y:S01]  /*1c40*/  IADD3 R4, P0, P2, R8, R55, R2.reuse ;  /* 0x0000003708047210 */ /* 0x100fe20007a1e002 */
[----:B------:R-:W-:Y:S01]  /*1c50*/  IMAD R7, R56, c[0x0][0x1f8], RZ ;  /* 0x00007e0038077a24 */ /* 0x000fe200078e02ff */
[----:B------:R-:W-:Y:S01]  /*1c60*/  SHF.R.S32.HI R5, RZ, 0x1f, R55 ;  /* 0x0000001fff057819 */ /* 0x000fe20000011437 */
[----:B------:R-:W-:Y:S01]  /*1c70*/  IMAD R58, R58, c[0x0][0x200], RZ ;  /* 0x000080003a3a7a24 */ /* 0x000fe200078e02ff */
[----:B------:R-:W-:Y:S01]  /*1c80*/  SHF.R.S32.HI R2, RZ, 0x1f, R2 ;  /* 0x0000001fff027819 */ /* 0x000fe20000011402 */
[----:B------:R-:W-:Y:S01]  /*1c90*/  IMAD R7, R54, c[0x0][0x1fc], R7 ;  /* 0x00007f0036077a24 */ /* 0x000fe200078e0207 */
[----:B------:R-:W-:-:S04]  /*1ca0*/  SHF.R.S32.HI R8, RZ, 0x1f, R8 ;  /* 0x0000001fff087819 */ /* 0x000fc80000011408 */
[----:B------:R-:W-:Y:S01]  /*1cb0*/  IADD3.X R5, R8, R5, R2, P0, P2 ;  /* 0x0000000508057210 */ /* 0x000fe200007e4402 */
[C---:B------:R-:W-:Y:S01]  /*1cc0*/  FMUL.FTZ R2, R78.reuse, 1.4426950216293334961 ;  /* 0x3fb8aa3b4e027820 */ /* 0x040fe20000410000 */
[----:B------:R-:W-:-:S03]  /*1cd0*/  FSETP.NEU.FTZ.AND P0, PT, R78, -INF , PT ;  /* 0xff8000004e00780b */ /* 0x000fc60003f1d000 */
[----:B------:R-:W-:-:S04]  /*1ce0*/  IMAD.WIDE.U32 R4, R54, c[0x0][0x1f8], R4 ;  /* 0x00007e0036047a25 */ /* 0x000fc800078e0004 */
[----:B------:R-:W-:Y:S02]  /*1cf0*/  IMAD.IADD R5, R5, 0x1, R7 ;  /* 0x0000000105057824 */ /* 0x000fe400078e0207 */
[C---:B------:R-:W-:Y:S02]  /*1d00*/  IMAD R7, R59.reuse, c[0x0][0x204], R58 ;  /* 0x000081003b077a24 */ /* 0x040fe400078e023a */
[----:B------:R-:W-:-:S05]  /*1d10*/  IMAD.WIDE.U32 R4, R59, c[0x0][0x200], R4 ;  /* 0x000080003b047a25 */ /* 0x000fca00078e0004 */
[----:B------:R-:W-:Y:S02]  /*1d20*/  IADD3 R5, R5, R7, RZ ;  /* 0x0000000705057210 */ /* 0x000fe40007ffe0ff */
[----:B------:R-:W-:-:S04]  /*1d30*/  LEA R6, P2, R4, c[0x0][0x1f0], 0x2 ;  /* 0x00007c0004067a11 */ /* 0x000fc800078410ff */
[----:B------:R-:W-:Y:S02]  /*1d40*/  LEA.HI.X R7, R4, c[0x0][0x1f4], R5, 0x2, P2 ;  /* 0x00007d0004077a11 */ /* 0x000fe400010f1405 */
[----:B------:R-:W-:-:S05]  /*1d50*/  FSEL R5, R2, RZ, P0 ;  /* 0x000000ff02057208 */ /* 0x000fca0000000000 */
[----:B------:R0:W-:Y:S02]  /*1d60*/  STG.E [R6.64], R5 ;  /* 0x0000000506007986 */ /* 0x0001e4000c101904 */
.L_x_1369:
[----:B------:R-:W-:Y:S05]  /*1d70*/  BSYNC B0 ;  /* 0x0000000000007941 */ /* 0x000fea0003800000 */
.L_x_1368:
        /* <DEDUP_REMOVED lines=13> */
[----:B------:R-:W-:-:S04]  /*1e50*/  IMAD R53, R53, c[0x0][0x230], R0 ;  /* 0x00008c0035357a24 */ /* 0x000fc800078e0200 */
[----:B------:R-:W-:-:S04]  /*1e60*/  IMAD R2, R53, c[0x0][0x170], R54 ;  /* 0x00005c0035027a24 */ /* 0x000fc800078e0236 */
[----:B------:R-:W-:-:S05]  /*1e70*/  IMAD.WIDE R2, R2, R3, c[0x0][0x238] ;  /* 0x00008e0002027625 */ /* 0x000fca00078e0203 */
[----:B------:R-:W-:Y:S01]  /*1e80*/  STG.E [R2.64], RZ ;  /* 0x000000ff02007986 */ /* 0x000fe2000c101904 */
[----:B------:R-:W-:Y:S05]  /*1e90*/  EXIT ;  /* 0x000000000000794d */ /* 0x000fea0003800000 */
.L_x_1370:
        /* <DEDUP_REMOVED lines=14> */
.L_x_1434:


//--------------------- .nv.shared._ZN7cutlass13device_kernelIN5flash19enable_sm80_to_sm89INS1_16FlashAttnBwdSm80INS1_25CollectiveMainloopBwdSm80ILi1ELi1EN4cute5tupleIJNS5_1CILi64EEES8_NS7_ILi192EEEEEENS_10bfloat16_tEfNS_4arch4Sm80ELb0ELb0ELb0ELb0ELb0ELb0ELb0ELb0ELi2ELi2ELi2ELi2ELb1EEENS1_21CollectiveEpilogueBwdISA_SB_SD_Li256ELb0ELb0ELi4EEENS1_19SingleTileSchedulerILb0ELb0ELb0ELi64EEEEEEEEEvNT_6ParamsE --------------------------
	.section	.nv.shared._ZN7cutlass13device_kernelIN5flash19enable_sm80_to_sm89INS1_16FlashAttnBwdSm80INS1_25CollectiveMainloopBwdSm80ILi1ELi1EN4cute5tupleIJNS5_1CILi64EEES8_NS7_ILi192EEEEEENS_10bfloat16_tEfNS_4arch4Sm80ELb0ELb0ELb0ELb0ELb0ELb0ELb0ELb0ELi2ELi2ELi2ELi2ELb1EEENS1_21CollectiveEpilogueBwdISA_SB_SD_Li256ELb0ELb0ELi4EEENS1_19SingleTileSchedulerILb0ELb0ELb0ELi64EEEEEEEEEvNT_6ParamsE,"aw",@nobits
	.sectionflags	@""
	.align	16


//--------------------- .nv.global                --------------------------
	.section	.nv.global,"aw",@nobits
.nv.global:
	.type		_ZN66_INTERNAL_2631af10_30_flash_bwd_hdim192_bf16_sm80_cu_49158569_29774cute1_E,@object
	.size		_ZN66_INTERNAL_2631af10_30_flash_bwd_hdim192_bf16_sm80_cu_49158569_29774cute1_E,(_ZN66_INTERNAL_2631af10_30_flash_bwd_hdim192_bf16_sm80_cu_49158569_29774cuda3std3__45__cpo6cbeginE - _ZN66_INTERNAL_2631af10_30_flash_bwd_hdim192_bf16_sm80_cu_49158569_29774cute1_E)
_ZN66_INTERNAL_2631af10_30_flash_bwd_hdim192_bf16_sm80_cu_49158569_29774cute1_E:
	.zero		1
	.type		_ZN66_INTERNAL_2631af10_30_flash_bwd_hdim192_bf16_sm80_cu_49158569_29774cuda3std3__45__cpo6cbeginE,@object
	.size		_ZN66_INTERNAL_2631af10_30_flash_bwd_hdim192_bf16_sm80_cu_49158569_29774cuda3std3__45__cpo6cbeginE,(_ZN66_INTERNAL_2631af10_30_flash_bwd_hdim192_bf16_sm80_cu_49158569_29774cuda3std3__48in_placeE - _ZN66_INTERNAL_2631af10_30_flash_bwd_hdim192_bf16_sm80_cu_49158569_29774cuda3std3__45__cpo6cbeginE)
_ZN66_INTERNAL_2631af10_30_flash_bwd_hdim192_bf16_sm80_cu_49158569_29774cuda3std3__45__cpo6cbeginE:
	.zero		1
	.type		_ZN66_INTERNAL_2631af10_30_flash_bwd_hdim192_bf16_sm80_cu_49158569_29774cuda3std3__48in_placeE,@object
	.size		_ZN66_INTERNAL_2631af10_30_flash_bwd_hdim192_bf16_sm80_cu_49158569_29774cuda3std3__48in_placeE,(_ZN66_INTERNAL_2631af10_30_flash_bwd_hdim192_bf16_sm80_cu_49158569_29774cuda3std6ranges3__45__cpo9iter_moveE - _ZN66_INTERNAL_2631af10_30_flash_bwd_hdim192_bf16_sm80_cu_49158569_29774cuda3std3__48in_placeE)
_ZN66_INTERNAL_2631af10_30_flash_bwd_hdim192_bf16_sm80_cu_49158569_29774cuda3std3__48in_placeE:
	.zero		1
	.type		_ZN66_INTERNAL_2631af10_30_flash_bwd_hdim192_bf16_sm80_cu_49158569_29774cuda3std6ranges3__45__cpo9iter_moveE,@object
	.size		_ZN66_INTERNAL_2631af10_30_flash_bwd_hdim192_bf16_sm80_cu_49158569_29774cuda3std6ranges3__45__cpo9iter_moveE,(_ZN66_INTERNAL_2631af10_30_flash_bwd_hdim192_bf16_sm80_cu_49158569_29774cuda3std3__45__cpo5beginE - _ZN66_INTERNAL_2631af10_30_flash_bwd_hdim192_bf16_sm80_cu_49158569_29774cuda3std6ranges3__45__cpo9iter_moveE)
_ZN66_INTERNAL_2631af10_30_flash_bwd_hdim192_bf16_sm80_cu_49158569_29774cuda3std6ranges3__45__cpo9iter_moveE:
	.zero		1
	.type		_ZN66_INTERNAL_2631af10_30_flash_bwd_hdim192_bf16_sm80_cu_49158569_29774cuda3std3__45__cpo5beginE,@object
	.size		_ZN66_INTERNAL_2631af10_30_flash_bwd_hdim192_bf16_sm80_cu_49158569_29774cuda3std3__45__cpo5beginE,(_ZN66_INTERNAL_2631af10_30_flash_bwd_hdim192_bf16_sm80_cu_49158569_29774cuda3std3__468_GLOBAL__N__2631af10_30_flash_bwd_hdim192_bf16_sm80_cu_49158569_29776ignoreE - _ZN66_INTERNAL_2631af10_30_flash_bwd_hdim192_bf16_sm80_cu_49158569_29774cuda3std3__45__cpo5beginE)
_ZN66_INTERNAL_2631af10_30_flash_bwd_hdim192_bf16_sm80_cu_49158569_29774cuda3std3__45__cpo5beginE:
	.zero		1
	.type		_ZN66_INTERNAL_2631af10_30_flash_bwd_hdim192_bf16_sm80_cu_49158569_29774cuda3std3__468_GLOBAL__N__2631af10_30_flash_bwd_hdim192_bf16_sm80_cu_49158569_29776ignoreE,@object
	.size		_ZN66_INTERNAL_2631af10_30_flash_bwd_hdim192_bf16_sm80_cu_49158569_29774cuda3std3__468_GLOBAL__N__2631af10_30_flash_bwd_hdim192_bf16_sm80_cu_49158569_29776ignoreE,(_ZN66_INTERNAL_2631af10_30_flash_bwd_hdim192_bf16_sm80_cu_49158569_29774cute7productE - _ZN66_INTERNAL_2631af10_30_flash_bwd_hdim192_bf16_sm80_cu_49158569_29774cuda3std3__468_GLOBAL__N__2631af10_30_flash_bwd_hdim192_bf16_sm80_cu_49158569_29776ignoreE)
_ZN66_INTERNAL_2631af10_30_flash_bwd_hdim192_bf16_sm80_cu_49158569_29774cuda3std3__468_GLOBAL__N__2631af10_30_flash_bwd_hdim192_bf16_sm80_cu_49158569_29776ignoreE:
	.zero		1
	.type		_ZN66_INTERNAL_2631af10_30_flash_bwd_hdim192_bf16_sm80_cu_49158569_29774cute7productE,@object
	.size		_ZN66_INTERNAL_2631af10_30_flash_bwd_hdim192_bf16_sm80_cu_49158569_29774cute7productE,(_ZN66_INTERNAL_2631af10_30_flash_bwd_hdim192_bf16_sm80_cu_49158569_29774cuda3std3__45__cpo3endE - _ZN66_INTERNAL_2631af10_30_flash_bwd_hdim192_bf16_sm80_cu_49158569_29774cute7productE)
_ZN66_INTERNAL_2631af10_30_flash_bwd_hdim192_bf16_sm80_cu_49158569_29774cute7productE:
	.zero		1
	.type		_ZN66_INTERNAL_2631af10_30_flash_bwd_hdim192_bf16_sm80_cu_49158569_29774cuda3std3__45__cpo3endE,@object
	.size		_ZN66_INTERNAL_2631af10_30_flash_bwd_hdim192_bf16_sm80_cu_49158569_29774cuda3std3__45__cpo3endE,(_ZN66_INTERNAL_2631af10_30_flash_bwd_hdim192_bf16_sm80_cu_49158569_29774cuda3std3__419piecewise_constructE - _ZN66_INTERNAL_2631af10_30_flash_bwd_hdim192_bf16_sm80_cu_49158569_29774cuda3std3__45__cpo3endE)
_ZN66_INTERNAL_2631af10_30_flash_bwd_hdim192_bf16_sm80_cu_49158569_29774cuda3std3__45__cpo3endE:
	.zero		1
	.type		_ZN66_INTERNAL_2631af10_30_flash_bwd_hdim192_bf16_sm80_cu_49158569_29774cuda3std3__419piecewise_constructE,@object
	.size		_ZN66_INTERNAL_2631af10_30_flash_bwd_hdim192_bf16_sm80_cu_49158569_29774cuda3std3__419piecewise_constructE,(_ZN66_INTERNAL_2631af10_30_flash_bwd_hdim192_bf16_sm80_cu_49158569_29774cuda3std3__45__cpo4cendE - _ZN66_INTERNAL_2631af10_30_flash_bwd_hdim192_bf16_sm80_cu_49158569_29774cuda3std3__419piecewise_constructE)
_ZN66_INTERNAL_2631af10_30_flash_bwd_hdim192_bf16_sm80_cu_49158569_29774cuda3std3__419piecewise_constructE:
	.zero		1
	.type		_ZN66_INTERNAL_2631af10_30_flash_bwd_hdim192_bf16_sm80_cu_49158569_29774cuda3std3__45__cpo4cendE,@object
	.size		_ZN66_INTERNAL_2631af10_30_flash_bwd_hdim192_bf16_sm80_cu_49158569_29774cuda3std3__45__cpo4cendE,(_ZN66_INTERNAL_2631af10_30_flash_bwd_hdim192_bf16_sm80_cu_49158569_29774cuda3std6ranges3__45__cpo4swapE - _ZN66_INTERNAL_2631af10_30_flash_bwd_hdim192_bf16_sm80_cu_49158569_29774cuda3std3__45__cpo4cendE)
_ZN66_INTERNAL_2631af10_30_flash_bwd_hdim192_bf16_sm80_cu_49158569_29774cuda3std3__45__cpo4cendE:
	.zero		1
	.type		_ZN66_INTERNAL_2631af10_30_flash_bwd_hdim192_bf16_sm80_cu_49158569_29774cuda3std6ranges3__45__cpo4swapE,@object
	.size		_ZN66_INTERNAL_2631af10_30_flash_bwd_hdim192_bf16_sm80_cu_49158569_29774cuda3std6ranges3__45__cpo4swapE,(.L_7 - _ZN66_INTERNAL_2631af10_30_flash_bwd_hdim192_bf16_sm80_cu_49158569_29774cuda3std6ranges3__45__cpo4swapE)
_ZN66_INTERNAL_2631af10_30_flash_bwd_hdim192_bf16_sm80_cu_49158569_29774cuda3std6ranges3__45__cpo4swapE:
	.zero		1
.L_7:


//--------------------- .nv.shared._ZN7cutlass13device_kernelIN5flash19enable_sm80_to_sm89INS1_16FlashAttnBwdSm80INS1_25CollectiveMainloopBwdSm80ILi1ELi1EN4cute5tupleIJNS5_1CILi64EEES8_NS7_ILi192EEEEEENS_10bfloat16_tEfNS_4arch4Sm80ELb0ELb0ELb0ELb0ELb1ELb0ELb0ELb0ELi2ELi2ELi2ELi2ELb1EEENS1_21CollectiveEpilogueBwdISA_SB_SD_Li256ELb0ELb0ELi4EEENS1_19SingleTileSchedulerILb0ELb0ELb0ELi64EEEEEEEEEvNT_6ParamsE --------------------------
	.section	.nv.shared._ZN7cutlass13device_kernelIN5flash19enable_sm80_to_sm89INS1_16FlashAttnBwdSm80INS1_25CollectiveMainloopBwdSm80ILi1ELi1EN4cute5tupleIJNS5_1CILi64EEES8_NS7_ILi192EEEEEENS_10bfloat16_tEfNS_4arch4Sm80ELb0ELb0ELb0ELb0ELb1ELb0ELb0ELb0ELi2ELi2ELi2ELi2ELb1EEENS1_21CollectiveEpilogueBwdISA_SB_SD_Li256ELb0ELb0ELi4EEENS1_19SingleTileSchedulerILb0ELb0ELb0ELi64EEEEEEEEEvNT_6ParamsE,"aw",@nobits
	.sectionflags	@""
	.align	16


//--------------------- .nv.shared._ZN7cutlass13device_kernelIN5flash19enable_sm80_to_sm89INS1_16FlashAttnBwdSm80INS1_25CollectiveMainloopBwdSm80ILi1ELi1EN4cute5tupleIJNS5_1CILi64EEES8_NS7_ILi192EEEEEENS_10bfloat16_tEfNS_4arch4Sm80ELb0ELb0ELb0ELb0ELb0ELb0ELb0ELb0ELi2ELi2ELi2ELi2ELb1EEENS1_24CollectiveEpilogueBwdGQAISA_fSD_Li256ELb0ELb0EEENS1_19SingleTileSchedulerILb0ELb0ELb0ELi64EEEEEEEEEvNT_6ParamsE --------------------------
	.section	.nv.shared._ZN7cutlass13device_kernelIN5flash19enable_sm80_to_sm89INS1_16FlashAttnBwdSm80INS1_25CollectiveMainloopBwdSm80ILi1ELi1EN4cute5tupleIJNS5_1CILi64EEES8_NS7_ILi192EEEEEENS_10bfloat16_tEfNS_4arch4Sm80ELb0ELb0ELb0ELb0ELb0ELb0ELb0ELb0ELi2ELi2ELi2ELi2ELb1EEENS1_24CollectiveEpilogueBwdGQAISA_fSD_Li256ELb0ELb0EEENS1_19SingleTileSchedulerILb0ELb0ELb0ELi64EEEEEEEEEvNT_6ParamsE,"aw",@nobits
	.sectionflags	@""
	.align	16


//--------------------- .nv.shared._ZN7cutlass13device_kernelIN5flash19enable_sm80_to_sm89INS1_16FlashAttnBwdSm80INS1_25CollectiveMainloopBwdSm80ILi1ELi1EN4cute5tupleIJNS5_1CILi64EEES8_NS7_ILi192EEEEEENS_10bfloat16_tEfNS_4arch4Sm80ELb0ELb0ELb0ELb0ELb1ELb0ELb0ELb0ELi2ELi2ELi2ELi2ELb1EEENS1_24CollectiveEpilogueBwdGQAISA_fSD_Li256ELb0ELb1EEENS1_19SingleTileSchedulerILb0ELb0ELb0ELi64EEEEEEEEEvNT_6ParamsE --------------------------
	.section	.nv.shared._ZN7cutlass13device_kernelIN5flash19enable_sm80_to_sm89INS1_16FlashAttnBwdSm80INS1_25CollectiveMainloopBwdSm80ILi1ELi1EN4cute5tupleIJNS5_1CILi64EEES8_NS7_ILi192EEEEEENS_10bfloat16_tEfNS_4arch4Sm80ELb0ELb0ELb0ELb0ELb1ELb0ELb0ELb0ELi2ELi2ELi2ELi2ELb1EEENS1_24CollectiveEpilogueBwdGQAISA_fSD_Li256ELb0ELb1EEENS1_19SingleTileSchedulerILb0ELb0ELb0ELi64EEEEEEEEEvNT_6ParamsE,"aw",@nobits
	.sectionflags	@""
	.align	16


//--------------------- .nv.shared._ZN7cutlass13device_kernelIN5flash19enable_sm80_to_sm89INS1_16FlashAttnBwdSm80INS1_25CollectiveMainloopBwdSm80ILi1ELi1EN4cute5tupleIJNS5_1CILi64EEES8_NS7_ILi192EEEEEENS_10bfloat16_tEfNS_4arch4Sm80ELb0ELb0ELb0ELb1ELb0ELb0ELb0ELb0ELi2ELi2ELi2ELi2ELb1EEENS1_21CollectiveEpilogueBwdISA_SB_SD_Li256ELb1ELb0ELi4EEENS1_19SingleTileSchedulerILb1ELb0ELb0ELi64EEEEEEEEEvNT_6ParamsE --------------------------
	.section	.nv.shared._ZN7cutlass13device_kernelIN5flash19enable_sm80_to_sm89INS1_16FlashAttnBwdSm80INS1_25CollectiveMainloopBwdSm80ILi1ELi1EN4cute5tupleIJNS5_1CILi64EEES8_NS7_ILi192EEEEEENS_10bfloat16_tEfNS_4arch4Sm80ELb0ELb0ELb0ELb1ELb0ELb0ELb0ELb0ELi2ELi2ELi2ELi2ELb1EEENS1_21CollectiveEpilogueBwdISA_SB_SD_Li256ELb1ELb0ELi4EEENS1_19SingleTileSchedulerILb1ELb0ELb0ELi64EEEEEEEEEvNT_6ParamsE,"aw",@nobits
	.sectionflags	@""
	.align	16


//--------------------- .nv.shared._ZN7cutlass13device_kernelIN5flash19enable_sm80_to_sm89INS1_16FlashAttnBwdSm80INS1_25CollectiveMainloopBwdSm80ILi1ELi1EN4cute5tupleIJNS5_1CILi64EEES8_NS7_ILi192EEEEEENS_10bfloat16_tEfNS_4arch4Sm80ELb0ELb0ELb0ELb1ELb1ELb0ELb0ELb0ELi2ELi2ELi2ELi2ELb1EEENS1_21CollectiveEpilogueBwdISA_SB_SD_Li256ELb1ELb0ELi4EEENS1_19SingleTileSchedulerILb1ELb0ELb0ELi64EEEEEEEEEvNT_6ParamsE --------------------------
	.section	.nv.shared._ZN7cutlass13device_kernelIN5flash19enable_sm80_to_sm89INS1_16FlashAttnBwdSm80INS1_25CollectiveMainloopBwdSm80ILi1ELi1EN4cute5tupleIJNS5_1CILi64EEES8_NS7_ILi192EEEEEENS_10bfloat16_tEfNS_4arch4Sm80ELb0ELb0ELb0ELb1ELb1ELb0ELb0ELb0ELi2ELi2ELi2ELi2ELb1EEENS1_21CollectiveEpilogueBwdISA_SB_SD_Li256ELb1ELb0ELi4EEENS1_19SingleTileSchedulerILb1ELb0ELb0ELi64EEEEEEEEEvNT_6ParamsE,"aw",@nobits
	.sectionflags	@""
	.align	16


//--------------------- .nv.shared._ZN7cutlass13device_kernelIN5flash19enable_sm80_to_sm89INS1_16FlashAttnBwdSm80INS1_25CollectiveMainloopBwdSm80ILi1ELi1EN4cute5tupleIJNS5_1CILi64EEES8_NS7_ILi192EEEEEENS_10bfloat16_tEfNS_4arch4Sm80ELb0ELb0ELb0ELb1ELb0ELb0ELb0ELb0ELi2ELi2ELi2ELi2ELb1EEENS1_24CollectiveEpilogueBwdGQAISA_fSD_Li256ELb1ELb0EEENS1_19SingleTileSchedulerILb1ELb0ELb0ELi64EEEEEEEEEvNT_6ParamsE --------------------------
	.section	.nv.shared._ZN7cutlass13device_kernelIN5flash19enable_sm80_to_sm89INS1_16FlashAttnBwdSm80INS1_25CollectiveMainloopBwdSm80ILi1ELi1EN4cute5tupleIJNS5_1CILi64EEES8_NS7_ILi192EEEEEENS_10bfloat16_tEfNS_4arch4Sm80ELb0ELb0ELb0ELb1ELb0ELb0ELb0ELb0ELi2ELi2ELi2ELi2ELb1EEENS1_24CollectiveEpilogueBwdGQAISA_fSD_Li256ELb1ELb0EEENS1_19SingleTileSchedulerILb1ELb0ELb0ELi64EEEEEEEEEvNT_6ParamsE,"aw",@nobits
	.sectionflags	@""
	.align	16


//--------------------- .nv.shared._ZN7cutlass13device_kernelIN5flash19enable_sm80_to_sm89INS1_16FlashAttnBwdSm80INS1_25CollectiveMainloopBwdSm80ILi1ELi1EN4cute5tupleIJNS5_1CILi64EEES8_NS7_ILi192EEEEEENS_10bfloat16_tEfNS_4arch4Sm80ELb0ELb0ELb0ELb1ELb1ELb0ELb0ELb0ELi2ELi2ELi2ELi2ELb1EEENS1_24CollectiveEpilogueBwdGQAISA_fSD_Li256ELb1ELb1EEENS1_19SingleTileSchedulerILb1ELb0ELb0ELi64EEEEEEEEEvNT_6ParamsE --------------------------
	.section	.nv.shared._ZN7cutlass13device_kernelIN5flash19enable_sm80_to_sm89INS1_16FlashAttnBwdSm80INS1_25CollectiveMainloopBwdSm80ILi1ELi1EN4cute5tupleIJNS5_1CILi64EEES8_NS7_ILi192EEEEEENS_10bfloat16_tEfNS_4arch4Sm80ELb0ELb0ELb0ELb1ELb1ELb0ELb0ELb0ELi2ELi2ELi2ELi2ELb1EEENS1_24CollectiveEpilogueBwdGQAISA_fSD_Li256ELb1ELb1EEENS1_19SingleTileSchedulerILb1ELb0ELb0ELi64EEEEEEEEEvNT_6ParamsE,"aw",@nobits
	.sectionflags	@""
	.align	16


//--------------------- .nv.shared._ZN7cutlass13device_kernelIN5flash19enable_sm80_to_sm89INS1_16FlashAttnBwdSm80INS1_25CollectiveMainloopBwdSm80ILi1ELi1EN4cute5tupleIJNS5_1CILi64EEES8_NS7_ILi192EEEEEENS_10bfloat16_tEfNS_4arch4Sm80ELb0ELb1ELb0ELb0ELb0ELb0ELb0ELb0ELi2ELi2ELi2ELi2ELb1EEENS1_21CollectiveEpilogueBwdISA_SB_SD_Li256ELb0ELb0ELi4EEENS1_19SingleTileSchedulerILb0ELb0ELb0ELi64EEEEEEEEEvNT_6ParamsE --------------------------
	.section	.nv.shared._ZN7cutlass13device_kernelIN5flash19enable_sm80_to_sm89INS1_16FlashAttnBwdSm80INS1_25CollectiveMainloopBwdSm80ILi1ELi1EN4cute5tupleIJNS5_1CILi64EEES8_NS7_ILi192EEEEEENS_10bfloat16_tEfNS_4arch4Sm80ELb0ELb1ELb0ELb0ELb0ELb0ELb0ELb0ELi2ELi2ELi2ELi2ELb1EEENS1_21CollectiveEpilogueBwdISA_SB_SD_Li256ELb0ELb0ELi4EEENS1_19SingleTileSchedulerILb0ELb0ELb0ELi64EEEEEEEEEvNT_6ParamsE,"aw",@nobits
	.sectionflags	@""
	.align	16


//--------------------- .nv.shared._ZN7cutlass13device_kernelIN5flash19enable_sm80_to_sm89INS1_16FlashAttnBwdSm80INS1_25CollectiveMainloopBwdSm80ILi1ELi1EN4cute5tupleIJNS5_1CILi64EEES8_NS7_ILi192EEEEEENS_10bfloat16_tEfNS_4arch4Sm80ELb0ELb1ELb0ELb0ELb1ELb0ELb0ELb0ELi2ELi2ELi2ELi2ELb1EEENS1_21CollectiveEpilogueBwdISA_SB_SD_Li256ELb0ELb0ELi4EEENS1_19SingleTileSchedulerILb0ELb0ELb0ELi64EEEEEEEEEvNT_6ParamsE --------------------------
	.section	.nv.shared._ZN7cutlass13device_kernelIN5flash19enable_sm80_to_sm89INS1_16FlashAttnBwdSm80INS1_25CollectiveMainloopBwdSm80ILi1ELi1EN4cute5tupleIJNS5_1CILi64EEES8_NS7_ILi192EEEEEENS_10bfloat16_tEfNS_4arch4Sm80ELb0ELb1ELb0ELb0ELb1ELb0ELb0ELb0ELi2ELi2ELi2ELi2ELb1EEENS1_21CollectiveEpilogueBwdISA_SB_SD_Li256ELb0ELb0ELi4EEENS1_19SingleTileSchedulerILb0ELb0ELb0ELi64EEEEEEEEEvNT_6ParamsE,"aw",@nobits
	.sectionflags	@""
	.align	16


//--------------------- .nv.shared._ZN7cutlass13device_kernelIN5flash19enable_sm80_to_sm89INS1_16FlashAttnBwdSm80INS1_25CollectiveMainloopBwdSm80ILi1ELi1EN4cute5tupleIJNS5_1CILi64EEES8_NS7_ILi192EEEEEENS_10bfloat16_tEfNS_4arch4Sm80ELb0ELb1ELb0ELb0ELb0ELb0ELb0ELb0ELi2ELi2ELi2ELi2ELb1EEENS1_24CollectiveEpilogueBwdGQAISA_fSD_Li256ELb0ELb0EEENS1_19SingleTileSchedulerILb0ELb0ELb0ELi64EEEEEEEEEvNT_6ParamsE --------------------------
	.section	.nv.shared._ZN7cutlass13device_kernelIN5flash19enable_sm80_to_sm89INS1_16FlashAttnBwdSm80INS1_25CollectiveMainloopBwdSm80ILi1ELi1EN4cute5tupleIJNS5_1CILi64EEES8_NS7_ILi192EEEEEENS_10bfloat16_tEfNS_4arch4Sm80ELb0ELb1ELb0ELb0ELb0ELb0ELb0ELb0ELi2ELi2ELi2ELi2ELb1EEENS1_24CollectiveEpilogueBwdGQAISA_fSD_Li256ELb0ELb0EEENS1_19SingleTileSchedulerILb0ELb0ELb0ELi64EEEEEEEEEvNT_6ParamsE,"aw",@nobits
	.sectionflags	@""
	.align	16


//--------------------- .nv.shared._ZN7cutlass13device_kernelIN5flash19enable_sm80_to_sm89INS1_16FlashAttnBwdSm80INS1_25CollectiveMainloopBwdSm80ILi1ELi1EN4cute5tupleIJNS5_1CILi64EEES8_NS7_ILi192EEEEEENS_10bfloat16_tEfNS_4arch4Sm80ELb0ELb1ELb0ELb0ELb1ELb0ELb0ELb0ELi2ELi2ELi2ELi2ELb1EEENS1_24CollectiveEpilogueBwdGQAISA_fSD_Li256ELb0ELb1EEENS1_19SingleTileSchedulerILb0ELb0ELb0ELi64EEEEEEEEEvNT_6ParamsE --------------------------
	.section	.nv.shared._ZN7cutlass13device_kernelIN5flash19enable_sm80_to_sm89INS1_16FlashAttnBwdSm80INS1_25CollectiveMainloopBwdSm80ILi1ELi1EN4cute5tupleIJNS5_1CILi64EEES8_NS7_ILi192EEEEEENS_10bfloat16_tEfNS_4arch4Sm80ELb0ELb1ELb0ELb0ELb1ELb0ELb0ELb0ELi2ELi2ELi2ELi2ELb1EEENS1_24CollectiveEpilogueBwdGQAISA_fSD_Li256ELb0ELb1EEENS1_19SingleTileSchedulerILb0ELb0ELb0ELi64EEEEEEEEEvNT_6ParamsE,"aw",@nobits
	.sectionflags	@""
	.align	16


//--------------------- .nv.shared._ZN7cutlass13device_kernelIN5flash19enable_sm80_to_sm89INS1_16FlashAttnBwdSm80INS1_25CollectiveMainloopBwdSm80ILi1ELi1EN4cute5tupleIJNS5_1CILi64EEES8_NS7_ILi192EEEEEENS_10bfloat16_tEfNS_4arch4Sm80ELb0ELb1ELb0ELb1ELb0ELb0ELb0ELb0ELi2ELi2ELi2ELi2ELb1EEENS1_21CollectiveEpilogueBwdISA_SB_SD_Li256ELb1ELb0ELi4EEENS1_19SingleTileSchedulerILb1ELb0ELb0ELi64EEEEEEEEEvNT_6ParamsE --------------------------
	.section	.nv.shared._ZN7cutlass13device_kernelIN5flash19enable_sm80_to_sm89INS1_16FlashAttnBwdSm80INS1_25CollectiveMainloopBwdSm80ILi1ELi1EN4cute5tupleIJNS5_1CILi64EEES8_NS7_ILi192EEEEEENS_10bfloat16_tEfNS_4arch4Sm80ELb0ELb1ELb0ELb1ELb0ELb0ELb0ELb0ELi2ELi2ELi2ELi2ELb1EEENS1_21CollectiveEpilogueBwdISA_SB_SD_Li256ELb1ELb0ELi4EEENS1_19SingleTileSchedulerILb1ELb0ELb0ELi64EEEEEEEEEvNT_6ParamsE,"aw",@nobits
	.sectionflags	@""
	.align	16


//--------------------- .nv.shared._ZN7cutlass13device_kernelIN5flash19enable_sm80_to_sm89INS1_16FlashAttnBwdSm80INS1_25CollectiveMainloopBwdSm80ILi1ELi1EN4cute5tupleIJNS5_1CILi64EEES8_NS7_ILi192EEEEEENS_10bfloat16_tEfNS_4arch4Sm80ELb0ELb1ELb0ELb1ELb1ELb0ELb0ELb0ELi2ELi2ELi2ELi2ELb1EEENS1_21CollectiveEpilogueBwdISA_SB_SD_Li256ELb1ELb0ELi4EEENS1_19SingleTileSchedulerILb1ELb0ELb0ELi64EEEEEEEEEvNT_6ParamsE --------------------------
	.section	.nv.shared._ZN7cutlass13device_kernelIN5flash19enable_sm80_to_sm89INS1_16FlashAttnBwdSm80INS1_25CollectiveMainloopBwdSm80ILi1ELi1EN4cute5tupleIJNS5_1CILi64EEES8_NS7_ILi192EEEEEENS_10bfloat16_tEfNS_4arch4Sm80ELb0ELb1ELb0ELb1ELb1ELb0ELb0ELb0ELi2ELi2ELi2ELi2ELb1EEENS1_21CollectiveEpilogueBwdISA_SB_SD_Li256ELb1ELb0ELi4EEENS1_19SingleTileSchedulerILb1ELb0ELb0ELi64EEEEEEEEEvNT_6ParamsE,"aw",@nobits
	.sectionflags	@""
	.align	16


//--------------------- .nv.shared._ZN7cutlass13device_kernelIN5flash19enable_sm80_to_sm89INS1_16FlashAttnBwdSm80INS1_25CollectiveMainloopBwdSm80ILi1ELi1EN4cute5tupleIJNS5_1CILi64EEES8_NS7_ILi192EEEEEENS_10bfloat16_tEfNS_4arch4Sm80ELb0ELb1ELb0ELb1ELb0ELb0ELb0ELb0ELi2ELi2ELi2ELi2ELb1EEENS1_24CollectiveEpilogueBwdGQAISA_fSD_Li256ELb1ELb0EEENS1_19SingleTileSchedulerILb1ELb0ELb0ELi64EEEEEEEEEvNT_6ParamsE --------------------------
	.section	.nv.shared._ZN7cutlass13device_kernelIN5flash19enable_sm80_to_sm89INS1_16FlashAttnBwdSm80INS1_25CollectiveMainloopBwdSm80ILi1ELi1EN4cute5tupleIJNS5_1CILi64EEES8_NS7_ILi192EEEEEENS_10bfloat16_tEfNS_4arch4Sm80ELb0ELb1ELb0ELb1ELb0ELb0ELb0ELb0ELi2ELi2ELi2ELi2ELb1EEENS1_24CollectiveEpilogueBwdGQAISA_fSD_Li256ELb1ELb0EEENS1_19SingleTileSchedulerILb1ELb0ELb0ELi64EEEEEEEEEvNT_6ParamsE,"aw",@nobits
	.sectionflags	@""
	.align	16


//--------------------- .nv.shared._ZN7cutlass13device_kernelIN5flash19enable_sm80_to_sm89INS1_16FlashAttnBwdSm80INS1_25CollectiveMainloopBwdSm80ILi1ELi1EN4cute5tupleIJNS5_1CILi64EEES8_NS7_ILi192EEEEEENS_10bfloat16_tEfNS_4arch4Sm80ELb0ELb1ELb0ELb1ELb1ELb0ELb0ELb0ELi2ELi2ELi2ELi2ELb1EEENS1_24CollectiveEpilogueBwdGQAISA_fSD_Li256ELb1ELb1EEENS1_19SingleTileSchedulerILb1ELb0ELb0ELi64EEEEEEEEEvNT_6ParamsE --------------------------
	.section	.nv.shared._ZN7cutlass13device_kernelIN5flash19enable_sm80_to_sm89INS1_16FlashAttnBwdSm80INS1_25CollectiveMainloopBwdSm80ILi1ELi1EN4cute5tupleIJNS5_1CILi64EEES8_NS7_ILi192EEEEEENS_10bfloat16_tEfNS_4arch4Sm80ELb0ELb1ELb0ELb1ELb1ELb0ELb0ELb0ELi2ELi2ELi2ELi2ELb1EEENS1_24CollectiveEpilogueBwdGQAISA_fSD_Li256ELb1ELb1EEENS1_19SingleTileSchedulerILb1ELb0ELb0ELi64EEEEEEEEEvNT_6ParamsE,"aw",@nobits
	.sectionflags	@""
	.align	16


//--------------------- .nv.shared._ZN7cutlass13device_kernelIN5flash19enable_sm80_to_sm89INS1_16FlashAttnBwdSm80INS1_25CollectiveMainloopBwdSm80ILi1ELi1EN4cute5tupleIJNS5_1CILi64EEES8_NS7_ILi192EEEEEENS_10bfloat16_tEfNS_4arch4Sm80ELb1ELb0ELb0ELb0ELb0ELb0ELb0ELb0ELi2ELi2ELi2ELi2ELb1EEENS1_21CollectiveEpilogueBwdISA_SB_SD_Li256ELb0ELb0ELi4EEENS1_25SingleTileBwdLPTSchedulerILb0ELi64ELb0EEEEEEEEEvNT_6ParamsE --------------------------
	.section	.nv.shared._ZN7cutlass13device_kernelIN5flash19enable_sm80_to_sm89INS1_16FlashAttnBwdSm80INS1_25CollectiveMainloopBwdSm80ILi1ELi1EN4cute5tupleIJNS5_1CILi64EEES8_NS7_ILi192EEEEEENS_10bfloat16_tEfNS_4arch4Sm80ELb1ELb0ELb0ELb0ELb0ELb0ELb0ELb0ELi2ELi2ELi2ELi2ELb1EEENS1_21CollectiveEpilogueBwdISA_SB_SD_Li256ELb0ELb0ELi4EEENS1_25SingleTileBwdLPTSchedulerILb0ELi64ELb0EEEEEEEEEvNT_6ParamsE,"aw",@nobits
	.sectionflags	@""
	.align	16


//--------------------- .nv.shared._ZN7cutlass13device_kernelIN5flash19enable_sm80_to_sm89INS1_16FlashAttnBwdSm80INS1_25CollectiveMainloopBwdSm80ILi1ELi1EN4cute5tupleIJNS5_1CILi64EEES8_NS7_ILi192EEEEEENS_10bfloat16_tEfNS_4arch4Sm80ELb1ELb0ELb0ELb0ELb1ELb0ELb0ELb0ELi2ELi2ELi2ELi2ELb1EEENS1_21CollectiveEpilogueBwdISA_SB_SD_Li256ELb0ELb0ELi4EEENS1_25SingleTileBwdLPTSchedulerILb0ELi64ELb1EEEEEEEEEvNT_6ParamsE --------------------------
	.section	.nv.shared._ZN7cutlass13device_kernelIN5flash19enable_sm80_to_sm89INS1_16FlashAttnBwdSm80INS1_25CollectiveMainloopBwdSm80ILi1ELi1EN4cute5tupleIJNS5_1CILi64EEES8_NS7_ILi192EEEEEENS_10bfloat16_tEfNS_4arch4Sm80ELb1ELb0ELb0ELb0ELb1ELb0ELb0ELb0ELi2ELi2ELi2ELi2ELb1EEENS1_21CollectiveEpilogueBwdISA_SB_SD_Li256ELb0ELb0ELi4EEENS1_25SingleTileBwdLPTSchedulerILb0ELi64ELb1EEEEEEEEEvNT_6ParamsE,"aw",@nobits
	.sectionflags	@""
	.align	16


//--------------------- .nv.shared._ZN7cutlass13device_kernelIN5flash19enable_sm80_to_sm89INS1_16FlashAttnBwdSm80INS1_25CollectiveMainloopBwdSm80ILi1ELi1EN4cute5tupleIJNS5_1CILi64EEES8_NS7_ILi192EEEEEENS_10bfloat16_tEfNS_4arch4Sm80ELb1ELb0ELb0ELb0ELb0ELb0ELb0ELb0ELi2ELi2ELi2ELi2ELb1EEENS1_24CollectiveEpilogueBwdGQAISA_fSD_Li256ELb0ELb0EEENS1_25SingleTileBwdLPTSchedulerILb0ELi64ELb0EEEEEEEEEvNT_6ParamsE --------------------------
	.section	.nv.shared._ZN7cutlass13device_kernelIN5flash19enable_sm80_to_sm89INS1_16FlashAttnBwdSm80INS1_25CollectiveMainloopBwdSm80ILi1ELi1EN4cute5tupleIJNS5_1CILi64EEES8_NS7_ILi192EEEEEENS_10bfloat16_tEfNS_4arch4Sm80ELb1ELb0ELb0ELb0ELb0ELb0ELb0ELb0ELi2ELi2ELi2ELi2ELb1EEENS1_24CollectiveEpilogueBwdGQAISA_fSD_Li256ELb0ELb0EEENS1_25SingleTileBwdLPTSchedulerILb0ELi64ELb0EEEEEEEEEvNT_6ParamsE,"aw",@nobits
	.sectionflags	@""
	.align	16


//--------------------- .nv.shared._ZN7cutlass13device_kernelIN5flash19enable_sm80_to_sm89INS1_16FlashAttnBwdSm80INS1_25CollectiveMainloopBwdSm80ILi1ELi1EN4cute5tupleIJNS5_1CILi64EEES8_NS7_ILi192EEEEEENS_10bfloat16_tEfNS_4arch4Sm80ELb1ELb0ELb0ELb0ELb1ELb0ELb0ELb0ELi2ELi2ELi2ELi2ELb1EEENS1_24CollectiveEpilogueBwdGQAISA_fSD_Li256ELb0ELb1EEENS1_25SingleTileBwdLPTSchedulerILb0ELi64ELb1EEEEEEEEEvNT_6ParamsE --------------------------
	.section	.nv.shared._ZN7cutlass13device_kernelIN5flash19enable_sm80_to_sm89INS1_16FlashAttnBwdSm80INS1_25CollectiveMainloopBwdSm80ILi1ELi1EN4cute5tupleIJNS5_1CILi64EEES8_NS7_ILi192EEEEEENS_10bfloat16_tEfNS_4arch4Sm80ELb1ELb0ELb0ELb0ELb1ELb0ELb0ELb0ELi2ELi2ELi2ELi2ELb1EEENS1_24CollectiveEpilogueBwdGQAISA_fSD_Li256ELb0ELb1EEENS1_25SingleTileBwdLPTSchedulerILb0ELi64ELb1EEEEEEEEEvNT_6ParamsE,"aw",@nobits
	.sectionflags	@""
	.align	16


//--------------------- .nv.shared._ZN7cutlass13device_kernelIN5flash19enable_sm80_to_sm89INS1_16FlashAttnBwdSm80INS1_25CollectiveMainloopBwdSm80ILi1ELi1EN4cute5tupleIJNS5_1CILi64EEES8_NS7_ILi192EEEEEENS_10bfloat16_tEfNS_4arch4Sm80ELb1ELb0ELb0ELb1ELb0ELb0ELb0ELb0ELi2ELi2ELi2ELi2ELb1EEENS1_21CollectiveEpilogueBwdISA_SB_SD_Li256ELb1ELb0ELi4EEENS1_25SingleTileBwdLPTSchedulerILb1ELi64ELb0EEEEEEEEEvNT_6ParamsE --------------------------
	.section	.nv.shared._ZN7cutlass13device_kernelIN5flash19enable_sm80_to_sm89INS1_16FlashAttnBwdSm80INS1_25CollectiveMainloopBwdSm80ILi1ELi1EN4cute5tupleIJNS5_1CILi64EEES8_NS7_ILi192EEEEEENS_10bfloat16_tEfNS_4arch4Sm80ELb1ELb0ELb0ELb1ELb0ELb0ELb0ELb0ELi2ELi2ELi2ELi2ELb1EEENS1_21CollectiveEpilogueBwdISA_SB_SD_Li256ELb1ELb0ELi4EEENS1_25SingleTileBwdLPTSchedulerILb1ELi64ELb0EEEEEEEEEvNT_6ParamsE,"aw",@nobits
	.sectionflags	@""
	.align	16


//--------------------- .nv.shared._ZN7cutlass13device_kernelIN5flash19enable_sm80_to_sm89INS1_16FlashAttnBwdSm80INS1_25CollectiveMainloopBwdSm80ILi1ELi1EN4cute5tupleIJNS5_1CILi64EEES8_NS7_ILi192EEEEEENS_10bfloat16_tEfNS_4arch4Sm80ELb1ELb0ELb0ELb1ELb1ELb0ELb0ELb0ELi2ELi2ELi2ELi2ELb1EEENS1_21CollectiveEpilogueBwdISA_SB_SD_Li256ELb1ELb0ELi4EEENS1_25SingleTileBwdLPTSchedulerILb1ELi64ELb1EEEEEEEEEvNT_6ParamsE --------------------------
	.section	.nv.shared._ZN7cutlass13device_kernelIN5flash19enable_sm80_to_sm89INS1_16FlashAttnBwdSm80INS1_25CollectiveMainloopBwdSm80ILi1ELi1EN4cute5tupleIJNS5_1CILi64EEES8_NS7_ILi192EEEEEENS_10bfloat16_tEfNS_4arch4Sm80ELb1ELb0ELb0ELb1ELb1ELb0ELb0ELb0ELi2ELi2ELi2ELi2ELb1EEENS1_21CollectiveEpilogueBwdISA_SB_SD_Li256ELb1ELb0ELi4EEENS1_25SingleTileBwdLPTSchedulerILb1ELi64ELb1EEEEEEEEEvNT_6ParamsE,"aw",@nobits
	.sectionflags	@""
	.align	16


//--------------------- .nv.shared._ZN7cutlass13device_kernelIN5flash19enable_sm80_to_sm89INS1_16FlashAttnBwdSm80INS1_25CollectiveMainloopBwdSm80ILi1ELi1EN4cute5tupleIJNS5_1CILi64EEES8_NS7_ILi192EEEEEENS_10bfloat16_tEfNS_4arch4Sm80ELb1ELb0ELb0ELb1ELb0ELb0ELb0ELb0ELi2ELi2ELi2ELi2ELb1EEENS1_24CollectiveEpilogueBwdGQAISA_fSD_Li256ELb1ELb0EEENS1_25SingleTileBwdLPTSchedulerILb1ELi64ELb0EEEEEEEEEvNT_6ParamsE --------------------------
	.section	.nv.shared._ZN7cutlass13device_kernelIN5flash19enable_sm80_to_sm89INS1_16FlashAttnBwdSm80INS1_25CollectiveMainloopBwdSm80ILi1ELi1EN4cute5tupleIJNS5_1CILi64EEES8_NS7_ILi192EEEEEENS_10bfloat16_tEfNS_4arch4Sm80ELb1ELb0ELb0ELb1ELb0ELb0ELb0ELb0ELi2ELi2ELi2ELi2ELb1EEENS1_24CollectiveEpilogueBwdGQAISA_fSD_Li256ELb1ELb0EEENS1_25SingleTileBwdLPTSchedulerILb1ELi64ELb0EEEEEEEEEvNT_6ParamsE,"aw",@nobits
	.sectionflags	@""
	.align	16


//--------------------- .nv.shared._ZN7cutlass13device_kernelIN5flash19enable_sm80_to_sm89INS1_16FlashAttnBwdSm80INS1_25CollectiveMainloopBwdSm80ILi1ELi1EN4cute5tupleIJNS5_1CILi64EEES8_NS7_ILi192EEEEEENS_10bfloat16_tEfNS_4arch4Sm80ELb1ELb0ELb0ELb1ELb1ELb0ELb0ELb0ELi2ELi2ELi2ELi2ELb1EEENS1_24CollectiveEpilogueBwdGQAISA_fSD_Li256ELb1ELb1EEENS1_25SingleTileBwdLPTSchedulerILb1ELi64ELb1EEEEEEEEEvNT_6ParamsE --------------------------
	.section	.nv.shared._ZN7cutlass13device_kernelIN5flash19enable_sm80_to_sm89INS1_16FlashAttnBwdSm80INS1_25CollectiveMainloopBwdSm80ILi1ELi1EN4cute5tupleIJNS5_1CILi64EEES8_NS7_ILi192EEEEEENS_10bfloat16_tEfNS_4arch4Sm80ELb1ELb0ELb0ELb1ELb1ELb0ELb0ELb0ELi2ELi2ELi2ELi2ELb1EEENS1_24CollectiveEpilogueBwdGQAISA_fSD_Li256ELb1ELb1EEENS1_25SingleTileBwdLPTSchedulerILb1ELi64ELb1EEEEEEEEEvNT_6ParamsE,"aw",@nobits
	.sectionflags	@""
	.align	16


//--------------------- .nv.shared._ZN7cutlass13device_kernelIN5flash19enable_sm80_to_sm89INS1_16FlashAttnBwdSm80INS1_25CollectiveMainloopBwdSm80ILi2ELi1EN4cute5tupleIJNS5_1CILi64EEENS7_ILi80EEENS7_ILi192EEEEEENS_10bfloat16_tEfNS_4arch4Sm80ELb0ELb0ELb0ELb0ELb0ELb0ELb1ELb0ELi2ELi4ELi2ELi2ELb0EEENS1_21CollectiveEpilogueBwdISB_SC_SE_Li256ELb0ELb1ELi4EEENS1_19SingleTileSchedulerILb0ELb0ELb0ELi80EEEEEEEEEvNT_6ParamsE --------------------------
	.section	.nv.shared._ZN7cutlass13device_kernelIN5flash19enable_sm80_to_sm89INS1_16FlashAttnBwdSm80INS1_25CollectiveMainloopBwdSm80ILi2ELi1EN4cute5tupleIJNS5_1CILi64EEENS7_ILi80EEENS7_ILi192EEEEEENS_10bfloat16_tEfNS_4arch4Sm80ELb0ELb0ELb0ELb0ELb0ELb0ELb1ELb0ELi2ELi4ELi2ELi2ELb0EEENS1_21CollectiveEpilogueBwdISB_SC_SE_Li256ELb0ELb1ELi4EEENS1_19SingleTileSchedulerILb0ELb0ELb0ELi80EEEEEEEEEvNT_6ParamsE,"aw",@nobits
	.sectionflags	@""
	.align	16


//--------------------- .nv.shared._ZN7cutlass13device_kernelIN5flash19enable_sm80_to_sm89INS1_16FlashAttnBwdSm80INS1_25CollectiveMainloopBwdSm80ILi2ELi1EN4cute5tupleIJNS5_1CILi64EEENS7_ILi80EEENS7_ILi192EEEEEENS_10bfloat16_tEfNS_4arch4Sm80ELb0ELb0ELb0ELb0ELb1ELb0ELb1ELb0ELi2ELi4ELi2ELi2ELb0EEENS1_21CollectiveEpilogueBwdISB_SC_SE_Li256ELb0ELb1ELi4EEENS1_19SingleTileSchedulerILb0ELb0ELb0ELi80EEEEEEEEEvNT_6ParamsE --------------------------
	.section	.nv.shared._ZN7cutlass13device_kernelIN5flash19enable_sm80_to_sm89INS1_16FlashAttnBwdSm80INS1_25CollectiveMainloopBwdSm80ILi2ELi1EN4cute5tupleIJNS5_1CILi64EEENS7_ILi80EEENS7_ILi192EEEEEENS_10bfloat16_tEfNS_4arch4Sm80ELb0ELb0ELb0ELb0ELb1ELb0ELb1ELb0ELi2ELi4ELi2ELi2ELb0EEENS1_21CollectiveEpilogueBwdISB_SC_SE_Li256ELb0ELb1ELi4EEENS1_19SingleTileSchedulerILb0ELb0ELb0ELi80EEEEEEEEEvNT_6ParamsE,"aw",@nobits
	.sectionflags	@""
	.align	16


//--------------------- .nv.shared._ZN7cutlass13device_kernelIN5flash19enable_sm80_to_sm89INS1_16FlashAttnBwdSm80INS1_25CollectiveMainloopBwdSm80ILi2ELi1EN4cute5tupleIJNS5_1CILi64EEENS7_ILi80EEENS7_ILi192EEEEEENS_10bfloat16_tEfNS_4arch4Sm80ELb0ELb0ELb0ELb0ELb0ELb0ELb1ELb0ELi2ELi4ELi2ELi2ELb0EEENS1_24CollectiveEpilogueBwdGQAISB_fSE_Li256ELb0ELb0EEENS1_19SingleTileSchedulerILb0ELb0ELb0ELi80EEEEEEEEEvNT_6ParamsE --------------------------
	.section	.nv.shared._ZN7cutlass13device_kernelIN5flash19enable_sm80_to_sm89INS1_16FlashAttnBwdSm80INS1_25CollectiveMainloopBwdSm80ILi2ELi1EN4cute5tupleIJNS5_1CILi64EEENS7_ILi80EEENS7_ILi192EEEEEENS_10bfloat16_tEfNS_4arch4Sm80ELb0ELb0ELb0ELb0ELb0ELb0ELb1ELb0ELi2ELi4ELi2ELi2ELb0EEENS1_24CollectiveEpilogueBwdGQAISB_fSE_Li256ELb0ELb0EEENS1_19SingleTileSchedulerILb0ELb0ELb0ELi80EEEEEEEEEvNT_6ParamsE,"aw",@nobits
	.sectionflags	@""
	.align	16


//--------------------- .nv.shared._ZN7cutlass13device_kernelIN5flash19enable_sm80_to_sm89INS1_16FlashAttnBwdSm80INS1_25CollectiveMainloopBwdSm80ILi2ELi1EN4cute5tupleIJNS5_1CILi64EEENS7_ILi80EEENS7_ILi192EEEEEENS_10bfloat16_tEfNS_4arch4Sm80ELb0ELb0ELb0ELb0ELb1ELb0ELb1ELb0ELi2ELi4ELi2ELi2ELb0EEENS1_24CollectiveEpilogueBwdGQAISB_fSE_Li256ELb0ELb1EEENS1_19SingleTileSchedulerILb0ELb0ELb0ELi80EEEEEEEEEvNT_6ParamsE --------------------------
	.section	.nv.shared._ZN7cutlass13device_kernelIN5flash19enable_sm80_to_sm89INS1_16FlashAttnBwdSm80INS1_25CollectiveMainloopBwdSm80ILi2ELi1EN4cute5tupleIJNS5_1CILi64EEENS7_ILi80EEENS7_ILi192EEEEEENS_10bfloat16_tEfNS_4arch4Sm80ELb0ELb0ELb0ELb0ELb1ELb0ELb1ELb0ELi2ELi4ELi2ELi2ELb0EEENS1_24CollectiveEpilogueBwdGQAISB_fSE_Li256ELb0ELb1EEENS1_19SingleTileSchedulerILb0ELb0ELb0ELi80EEEEEEEEEvNT_6ParamsE,"aw",@nobits
	.sectionflags	@""
	.align	16


//--------------------- .nv.shared._ZN7cutlass13device_kernelIN5flash19enable_sm80_to_sm89INS1_16FlashAttnBwdSm80INS1_25CollectiveMainloopBwdSm80ILi2ELi1EN4cute5tupleIJNS5_1CILi64EEENS7_ILi80EEENS7_ILi192EEEEEENS_10bfloat16_tEfNS_4arch4Sm80ELb0ELb0ELb0ELb1ELb0ELb0ELb1ELb0ELi2ELi4ELi2ELi2ELb0EEENS1_21CollectiveEpilogueBwdISB_SC_SE_Li256ELb1ELb1ELi4EEENS1_19SingleTileSchedulerILb1ELb0ELb0ELi80EEEEEEEEEvNT_6ParamsE --------------------------
	.section	.nv.shared._ZN7cutlass13device_kernelIN5flash19enable_sm80_to_sm89INS1_16FlashAttnBwdSm80INS1_25CollectiveMainloopBwdSm80ILi2ELi1EN4cute5tupleIJNS5_1CILi64EEENS7_ILi80EEENS7_ILi192EEEEEENS_10bfloat16_tEfNS_4arch4Sm80ELb0ELb0ELb0ELb1ELb0ELb0ELb1ELb0ELi2ELi4ELi2ELi2ELb0EEENS1_21CollectiveEpilogueBwdISB_SC_SE_Li256ELb1ELb1ELi4EEENS1_19SingleTileSchedulerILb1ELb0ELb0ELi80EEEEEEEEEvNT_6ParamsE,"aw",@nobits
	.sectionflags	@""
	.align	16


//--------------------- .nv.shared._ZN7cutlass13device_kernelIN5flash19enable_sm80_to_sm89INS1_16FlashAttnBwdSm80INS1_25CollectiveMainloopBwdSm80ILi2ELi1EN4cute5tupleIJNS5_1CILi64EEENS7_ILi80EEENS7_ILi192EEEEEENS_10bfloat16_tEfNS_4arch4Sm80ELb0ELb0ELb0ELb1ELb1ELb0ELb1ELb0ELi2ELi4ELi2ELi2ELb0EEENS1_21CollectiveEpilogueBwdISB_SC_SE_Li256ELb1ELb1ELi4EEENS1_19SingleTileSchedulerILb1ELb0ELb0ELi80EEEEEEEEEvNT_6ParamsE --------------------------
	.section	.nv.shared._ZN7cutlass13device_kernelIN5flash19enable_sm80_to_sm89INS1_16FlashAttnBwdSm80INS1_25CollectiveMainloopBwdSm80ILi2ELi1EN4cute5tupleIJNS5_1CILi64EEENS7_ILi80EEENS7_ILi192EEEEEENS_10bfloat16_tEfNS_4arch4Sm80ELb0ELb0ELb0ELb1ELb1ELb0ELb1ELb0ELi2ELi4ELi2ELi2ELb0EEENS1_21CollectiveEpilogueBwdISB_SC_SE_Li256ELb1ELb1ELi4EEENS1_19SingleTileSchedulerILb1ELb0ELb0ELi80EEEEEEEEEvNT_6ParamsE,"aw",@nobits
	.sectionflags	@""
	.align	16


//--------------------- .nv.shared._ZN7cutlass13device_kernelIN5flash19enable_sm80_to_sm89INS1_16FlashAttnBwdSm80INS1_25CollectiveMainloopBwdSm80ILi2ELi1EN4cute5tupleIJNS5_1CILi64EEENS7_ILi80EEENS7_ILi192EEEEEENS_10bfloat16_tEfNS_4arch4Sm80ELb0ELb0ELb0ELb1ELb0ELb0ELb1ELb0ELi2ELi4ELi2ELi2ELb0EEENS1_24CollectiveEpilogueBwdGQAISB_fSE_Li256ELb1ELb0EEENS1_19SingleTileSchedulerILb1ELb0ELb0ELi80EEEEEEEEEvNT_6ParamsE --------------------------
	.section	.nv.shared._ZN7cutlass13device_kernelIN5flash19enable_sm80_to_sm89INS1_16FlashAttnBwdSm80INS1_25CollectiveMainloopBwdSm80ILi2ELi1EN4cute5tupleIJNS5_1CILi64EEENS7_ILi80EEENS7_ILi192EEEEEENS_10bfloat16_tEfNS_4arch4Sm80ELb0ELb0ELb0ELb1ELb0ELb0ELb1ELb0ELi2ELi4ELi2ELi2ELb0EEENS1_24CollectiveEpilogueBwdGQAISB_fSE_Li256ELb1ELb0EEENS1_19SingleTileSchedulerILb1ELb0ELb0ELi80EEEEEEEEEvNT_6ParamsE,"aw",@nobits
	.sectionflags	@""
	.align	16


//--------------------- .nv.shared._ZN7cutlass13device_kernelIN5flash19enable_sm80_to_sm89INS1_16FlashAttnBwdSm80INS1_25CollectiveMainloopBwdSm80ILi2ELi1EN4cute5tupleIJNS5_1CILi64EEENS7_ILi80EEENS7_ILi192EEEEEENS_10bfloat16_tEfNS_4arch4Sm80ELb0ELb0ELb0ELb1ELb1ELb0ELb1ELb0ELi2ELi4ELi2ELi2ELb0EEENS1_24CollectiveEpilogueBwdGQAISB_fSE_Li256ELb1ELb1EEENS1_19SingleTileSchedulerILb1ELb0ELb0ELi80EEEEEEEEEvNT_6ParamsE --------------------------
	.section	.nv.shared._ZN7cutlass13device_kernelIN5flash19enable_sm80_to_sm89INS1_16FlashAttnBwdSm80INS1_25CollectiveMainloopBwdSm80ILi2ELi1EN4cute5tupleIJNS5_1CILi64EEENS7_ILi80EEENS7_ILi192EEEEEENS_10bfloat16_tEfNS_4arch4Sm80ELb0ELb0ELb0ELb1ELb1ELb0ELb1ELb0ELi2ELi4ELi2ELi2ELb0EEENS1_24CollectiveEpilogueBwdGQAISB_fSE_Li256ELb1ELb1EEENS1_19SingleTileSchedulerILb1ELb0ELb0ELi80EEEEEEEEEvNT_6ParamsE,"aw",@nobits
	.sectionflags	@""
	.align	16


//--------------------- .nv.shared._ZN7cutlass13device_kernelIN5flash19enable_sm80_to_sm89INS1_16FlashAttnBwdSm80INS1_25CollectiveMainloopBwdSm80ILi2ELi1EN4cute5tupleIJNS5_1CILi64EEENS7_ILi80EEENS7_ILi192EEEEEENS_10bfloat16_tEfNS_4arch4Sm80ELb0ELb1ELb0ELb0ELb0ELb0ELb1ELb0ELi2ELi4ELi2ELi2ELb0EEENS1_21CollectiveEpilogueBwdISB_SC_SE_Li256ELb0ELb1ELi4EEENS1_19SingleTileSchedulerILb0ELb0ELb0ELi80EEEEEEEEEvNT_6ParamsE --------------------------
	.section	.nv.shared._ZN7cutlass13device_kernelIN5flash19enable_sm80_to_sm89INS1_16FlashAttnBwdSm80INS1_25CollectiveMainloopBwdSm80ILi2ELi1EN4cute5tupleIJNS5_1CILi64EEENS7_ILi80EEENS7_ILi192EEEEEENS_10bfloat16_tEfNS_4arch4Sm80ELb0ELb1ELb0ELb0ELb0ELb0ELb1ELb0ELi2ELi4ELi2ELi2ELb0EEENS1_21CollectiveEpilogueBwdISB_SC_SE_Li256ELb0ELb1ELi4EEENS1_19SingleTileSchedulerILb0ELb0ELb0ELi80EEEEEEEEEvNT_6ParamsE,"aw",@nobits
	.sectionflags	@""
	.align	16


//--------------------- .nv.shared._ZN7cutlass13device_kernelIN5flash19enable_sm80_to_sm89INS1_16FlashAttnBwdSm80INS1_25CollectiveMainloopBwdSm80ILi2ELi1EN4cute5tupleIJNS5_1CILi64EEENS7_ILi80EEENS7_ILi192EEEEEENS_10bfloat16_tEfNS_4arch4Sm80ELb0ELb1ELb0ELb0ELb1ELb0ELb1ELb0ELi2ELi4ELi2ELi2ELb0EEENS1_21CollectiveEpilogueBwdISB_SC_SE_Li256ELb0ELb1ELi4EEENS1_19SingleTileSchedulerILb0ELb0ELb0ELi80EEEEEEEEEvNT_6ParamsE --------------------------
	.section	.nv.shared._ZN7cutlass13device_kernelIN5flash19enable_sm80_to_sm89INS1_16FlashAttnBwdSm80INS1_25CollectiveMainloopBwdSm80ILi2ELi1EN4cute5tupleIJNS5_1CILi64EEENS7_ILi80EEENS7_ILi192EEEEEENS_10bfloat16_tEfNS_4arch4Sm80ELb0ELb1ELb0ELb0ELb1ELb0ELb1ELb0ELi2ELi4ELi2ELi2ELb0EEENS1_21CollectiveEpilogueBwdISB_SC_SE_Li256ELb0ELb1ELi4EEENS1_19SingleTileSchedulerILb0ELb0ELb0ELi80EEEEEEEEEvNT_6ParamsE,"aw",@nobits
	.sectionflags	@""
	.align	16


//--------------------- .nv.shared._ZN7cutlass13device_kernelIN5flash19enable_sm80_to_sm89INS1_16FlashAttnBwdSm80INS1_25CollectiveMainloopBwdSm80ILi2ELi1EN4cute5tupleIJNS5_1CILi64EEENS7_ILi80EEENS7_ILi192EEEEEENS_10bfloat16_tEfNS_4arch4Sm80ELb0ELb1ELb0ELb0ELb0ELb0ELb1ELb0ELi2ELi4ELi2ELi2ELb0EEENS1_24CollectiveEpilogueBwdGQAISB_fSE_Li256ELb0ELb0EEENS1_19SingleTileSchedulerILb0ELb0ELb0ELi80EEEEEEEEEvNT_6ParamsE --------------------------
	.section	.nv.shared._ZN7cutlass13device_kernelIN5flash19enable_sm80_to_sm89INS1_16FlashAttnBwdSm80INS1_25CollectiveMainloopBwdSm80ILi2ELi1EN4cute5tupleIJNS5_1CILi64EEENS7_ILi80EEENS7_ILi192EEEEEENS_10bfloat16_tEfNS_4arch4Sm80ELb0ELb1ELb0ELb0ELb0ELb0ELb1ELb0ELi2ELi4ELi2ELi2ELb0EEENS1_24CollectiveEpilogueBwdGQAISB_fSE_Li256ELb0ELb0EEENS1_19SingleTileSchedulerILb0ELb0ELb0ELi80EEEEEEEEEvNT_6ParamsE,"aw",@nobits
	.sectionflags	@""
	.align	16


//--------------------- .nv.shared._ZN7cutlass13device_kernelIN5flash19enable_sm80_to_sm89INS1_16FlashAttnBwdSm80INS1_25CollectiveMainloopBwdSm80ILi2ELi1EN4cute5tupleIJNS5_1CILi64EEENS7_ILi80EEENS7_ILi192EEEEEENS_10bfloat16_tEfNS_4arch4Sm80ELb0ELb1ELb0ELb0ELb1ELb0ELb1ELb0ELi2ELi4ELi2ELi2ELb0EEENS1_24CollectiveEpilogueBwdGQAISB_fSE_Li256ELb0ELb1EEENS1_19SingleTileSchedulerILb0ELb0ELb0ELi80EEEEEEEEEvNT_6ParamsE --------------------------
	.section	.nv.shared._ZN7cutlass13device_kernelIN5flash19enable_sm80_to_sm89INS1_16FlashAttnBwdSm80INS1_25CollectiveMainloopBwdSm80ILi2ELi1EN4cute5tupleIJNS5_1CILi64EEENS7_ILi80EEENS7_ILi192EEEEEENS_10bfloat16_tEfNS_4arch4Sm80ELb0ELb1ELb0ELb0ELb1ELb0ELb1ELb0ELi2ELi4ELi2ELi2ELb0EEENS1_24CollectiveEpilogueBwdGQAISB_fSE_Li256ELb0ELb1EEENS1_19SingleTileSchedulerILb0ELb0ELb0ELi80EEEEEEEEEvNT_6ParamsE,"aw",@nobits
	.sectionflags	@""
	.align	16


//--------------------- .nv.shared._ZN7cutlass13device_kernelIN5flash19enable_sm80_to_sm89INS1_16FlashAttnBwdSm80INS1_25CollectiveMainloopBwdSm80ILi2ELi1EN4cute5tupleIJNS5_1CILi64EEENS7_ILi80EEENS7_ILi192EEEEEENS_10bfloat16_tEfNS_4arch4Sm80ELb0ELb1ELb0ELb1ELb0ELb0ELb1ELb0ELi2ELi4ELi2ELi2ELb0EEENS1_21CollectiveEpilogueBwdISB_SC_SE_Li256ELb1ELb1ELi4EEENS1_19SingleTileSchedulerILb1ELb0ELb0ELi80EEEEEEEEEvNT_6ParamsE --------------------------
	.section	.nv.shared._ZN7cutlass13device_kernelIN5flash19enable_sm80_to_sm89INS1_16FlashAttnBwdSm80INS1_25CollectiveMainloopBwdSm80ILi2ELi1EN4cute5tupleIJNS5_1CILi64EEENS7_ILi80EEENS7_ILi192EEEEEENS_10bfloat16_tEfNS_4arch4Sm80ELb0ELb1ELb0ELb1ELb0ELb0ELb1ELb0ELi2ELi4ELi2ELi2ELb0EEENS1_21CollectiveEpilogueBwdISB_SC_SE_Li256ELb1ELb1ELi4EEENS1_19SingleTileSchedulerILb1ELb0ELb0ELi80EEEEEEEEEvNT_6ParamsE,"aw",@nobits
	.sectionflags	@""
	.align	16


//--------------------- .nv.shared._ZN7cutlass13device_kernelIN5flash19enable_sm80_to_sm89INS1_16FlashAttnBwdSm80INS1_25CollectiveMainloopBwdSm80ILi2ELi1EN4cute5tupleIJNS5_1CILi64EEENS7_ILi80EEENS7_ILi192EEEEEENS_10bfloat16_tEfNS_4arch4Sm80ELb0ELb1ELb0ELb1ELb1ELb0ELb1ELb0ELi2ELi4ELi2ELi2ELb0EEENS1_21CollectiveEpilogueBwdISB_SC_SE_Li256ELb1ELb1ELi4EEENS1_19SingleTileSchedulerILb1ELb0ELb0ELi80EEEEEEEEEvNT_6ParamsE --------------------------
	.section	.nv.shared._ZN7cutlass13device_kernelIN5flash19enable_sm80_to_sm89INS1_16FlashAttnBwdSm80INS1_25CollectiveMainloopBwdSm80ILi2ELi1EN4cute5tupleIJNS5_1CILi64EEENS7_ILi80EEENS7_ILi192EEEEEENS_10bfloat16_tEfNS_4arch4Sm80ELb0ELb1ELb0ELb1ELb1ELb0ELb1ELb0ELi2ELi4ELi2ELi2ELb0EEENS1_21CollectiveEpilogueBwdISB_SC_SE_Li256ELb1ELb1ELi4EEENS1_19SingleTileSchedulerILb1ELb0ELb0ELi80EEEEEEEEEvNT_6ParamsE,"aw",@nobits
	.sectionflags	@""
	.align	16


//--------------------- .nv.shared._ZN7cutlass13device_kernelIN5flash19enable_sm80_to_sm89INS1_16FlashAttnBwdSm80INS1_25CollectiveMainloopBwdSm80ILi2ELi1EN4cute5tupleIJNS5_1CILi64EEENS7_ILi80EEENS7_ILi192EEEEEENS_10bfloat16_tEfNS_4arch4Sm80ELb0ELb1ELb0ELb1ELb0ELb0ELb1ELb0ELi2ELi4ELi2ELi2ELb0EEENS1_24CollectiveEpilogueBwdGQAISB_fSE_Li256ELb1ELb0EEENS1_19SingleTileSchedulerILb1ELb0ELb0ELi80EEEEEEEEEvNT_6ParamsE --------------------------
	.section	.nv.shared._ZN7cutlass13device_kernelIN5flash19enable_sm80_to_sm89INS1_16FlashAttnBwdSm80INS1_25CollectiveMainloopBwdSm80ILi2ELi1EN4cute5tupleIJNS5_1CILi64EEENS7_ILi80EEENS7_ILi192EEEEEENS_10bfloat16_tEfNS_4arch4Sm80ELb0ELb1ELb0ELb1ELb0ELb0ELb1ELb0ELi2ELi4ELi2ELi2ELb0EEENS1_24CollectiveEpilogueBwdGQAISB_fSE_Li256ELb1ELb0EEENS1_19SingleTileSchedulerILb1ELb0ELb0ELi80EEEEEEEEEvNT_6ParamsE,"aw",@nobits
	.sectionflags	@""
	.align	16


//--------------------- .nv.shared._ZN7cutlass13device_kernelIN5flash19enable_sm80_to_sm89INS1_16FlashAttnBwdSm80INS1_25CollectiveMainloopBwdSm80ILi2ELi1EN4cute5tupleIJNS5_1CILi64EEENS7_ILi80EEENS7_ILi192EEEEEENS_10bfloat16_tEfNS_4arch4Sm80ELb0ELb1ELb0ELb1ELb1ELb0ELb1ELb0ELi2ELi4ELi2ELi2ELb0EEENS1_24CollectiveEpilogueBwdGQAISB_fSE_Li256ELb1ELb1EEENS1_19SingleTileSchedulerILb1ELb0ELb0ELi80EEEEEEEEEvNT_6ParamsE --------------------------
	.section	.nv.shared._ZN7cutlass13device_kernelIN5flash19enable_sm80_to_sm89INS1_16FlashAttnBwdSm80INS1_25CollectiveMainloopBwdSm80ILi2ELi1EN4cute5tupleIJNS5_1CILi64EEENS7_ILi80EEENS7_ILi192EEEEEENS_10bfloat16_tEfNS_4arch4Sm80ELb0ELb1ELb0ELb1ELb1ELb0ELb1ELb0ELi2ELi4ELi2ELi2ELb0EEENS1_24CollectiveEpilogueBwdGQAISB_fSE_Li256ELb1ELb1EEENS1_19SingleTileSchedulerILb1ELb0ELb0ELi80EEEEEEEEEvNT_6ParamsE,"aw",@nobits
	.sectionflags	@""
	.align	16


//--------------------- .nv.shared._ZN7cutlass13device_kernelIN5flash19enable_sm80_to_sm89INS1_16FlashAttnBwdSm80INS1_25CollectiveMainloopBwdSm80ILi2ELi1EN4cute5tupleIJNS5_1CILi64EEENS7_ILi80EEENS7_ILi192EEEEEENS_10bfloat16_tEfNS_4arch4Sm80ELb1ELb0ELb0ELb0ELb0ELb0ELb1ELb0ELi2ELi4ELi2ELi2ELb0EEENS1_21CollectiveEpilogueBwdISB_SC_SE_Li256ELb0ELb1ELi4EEENS1_25SingleTileBwdLPTSchedulerILb0ELi80ELb0EEEEEEEEEvNT_6ParamsE --------------------------
	.section	.nv.shared._ZN7cutlass13device_kernelIN5flash19enable_sm80_to_sm89INS1_16FlashAttnBwdSm80INS1_25CollectiveMainloopBwdSm80ILi2ELi1EN4cute5tupleIJNS5_1CILi64EEENS7_ILi80EEENS7_ILi192EEEEEENS_10bfloat16_tEfNS_4arch4Sm80ELb1ELb0ELb0ELb0ELb0ELb0ELb1ELb0ELi2ELi4ELi2ELi2ELb0EEENS1_21CollectiveEpilogueBwdISB_SC_SE_Li256ELb0ELb1ELi4EEENS1_25SingleTileBwdLPTSchedulerILb0ELi80ELb0EEEEEEEEEvNT_6ParamsE,"aw",@nobits
	.sectionflags	@""
	.align	16


//--------------------- .nv.shared._ZN7cutlass13device_kernelIN5flash19enable_sm80_to_sm89INS1_16FlashAttnBwdSm80INS1_25CollectiveMainloopBwdSm80ILi2ELi1EN4cute5tupleIJNS5_1CILi64EEENS7_ILi80EEENS7_ILi192EEEEEENS_10bfloat16_tEfNS_4arch4Sm80ELb1ELb0ELb0ELb0ELb1ELb0ELb1ELb0ELi2ELi4ELi2ELi2ELb0EEENS1_21CollectiveEpilogueBwdISB_SC_SE_Li256ELb0ELb1ELi4EEENS1_25SingleTileBwdLPTSchedulerILb0ELi80ELb1EEEEEEEEEvNT_6ParamsE --------------------------
	.section	.nv.shared._ZN7cutlass13device_kernelIN5flash19enable_sm80_to_sm89INS1_16FlashAttnBwdSm80INS1_25CollectiveMainloopBwdSm80ILi2ELi1EN4cute5tupleIJNS5_1CILi64EEENS7_ILi80EEENS7_ILi192EEEEEENS_10bfloat16_tEfNS_4arch4Sm80ELb1ELb0ELb0ELb0ELb1ELb0ELb1ELb0ELi2ELi4ELi2ELi2ELb0EEENS1_21CollectiveEpilogueBwdISB_SC_SE_Li256ELb0ELb1ELi4EEENS1_25SingleTileBwdLPTSchedulerILb0ELi80ELb1EEEEEEEEEvNT_6ParamsE,"aw",@nobits
	.sectionflags	@""
	.align	16


//--------------------- .nv.shared._ZN7cutlass13device_kernelIN5flash19enable_sm80_to_sm89INS1_16FlashAttnBwdSm80INS1_25CollectiveMainloopBwdSm80ILi2ELi1EN4cute5tupleIJNS5_1CILi64EEENS7_ILi80EEENS7_ILi192EEEEEENS_10bfloat16_tEfNS_4arch4Sm80ELb1ELb0ELb0ELb0ELb0ELb0ELb1ELb0ELi2ELi4ELi2ELi2ELb0EEENS1_24CollectiveEpilogueBwdGQAISB_fSE_Li256ELb0ELb0EEENS1_25SingleTileBwdLPTSchedulerILb0ELi80ELb0EEEEEEEEEvNT_6ParamsE --------------------------
	.section	.nv.shared._ZN7cutlass13device_kernelIN5flash19enable_sm80_to_sm89INS1_16FlashAttnBwdSm80INS1_25CollectiveMainloopBwdSm80ILi2ELi1EN4cute5tupleIJNS5_1CILi64EEENS7_ILi80EEENS7_ILi192EEEEEENS_10bfloat16_tEfNS_4arch4Sm80ELb1ELb0ELb0ELb0ELb0ELb0ELb1ELb0ELi2ELi4ELi2ELi2ELb0EEENS1_24CollectiveEpilogueBwdGQAISB_fSE_Li256ELb0ELb0EEENS1_25SingleTileBwdLPTSchedulerILb0ELi80ELb0EEEEEEEEEvNT_6ParamsE,"aw",@nobits
	.sectionflags	@""
	.align	16


//--------------------- .nv.shared._ZN7cutlass13device_kernelIN5flash19enable_sm80_to_sm89INS1_16FlashAttnBwdSm80INS1_25CollectiveMainloopBwdSm80ILi2ELi1EN4cute5tupleIJNS5_1CILi64EEENS7_ILi80EEENS7_ILi192EEEEEENS_10bfloat16_tEfNS_4arch4Sm80ELb1ELb0ELb0ELb0ELb1ELb0ELb1ELb0ELi2ELi4ELi2ELi2ELb0EEENS1_24CollectiveEpilogueBwdGQAISB_fSE_Li256ELb0ELb1EEENS1_25SingleTileBwdLPTSchedulerILb0ELi80ELb1EEEEEEEEEvNT_6ParamsE --------------------------
	.section	.nv.shared._ZN7cutlass13device_kernelIN5flash19enable_sm80_to_sm89INS1_16FlashAttnBwdSm80INS1_25CollectiveMainloopBwdSm80ILi2ELi1EN4cute5tupleIJNS5_1CILi64EEENS7_ILi80EEENS7_ILi192EEEEEENS_10bfloat16_tEfNS_4arch4Sm80ELb1ELb0ELb0ELb0ELb1ELb0ELb1ELb0ELi2ELi4ELi2ELi2ELb0EEENS1_24CollectiveEpilogueBwdGQAISB_fSE_Li256ELb0ELb1EEENS1_25SingleTileBwdLPTSchedulerILb0ELi80ELb1EEEEEEEEEvNT_6ParamsE,"aw",@nobits
	.sectionflags	@""
	.align	16


//--------------------- .nv.shared._ZN7cutlass13device_kernelIN5flash22FlashAttnBwdPreprocessIN4cute5tupleIJNS3_1CILi64EEENS5_ILi192EEEEEENS_10bfloat16_tEfNS_4arch4Sm80ELb1ELb0EEEEEvNT_6ParamsE --------------------------
	.section	.nv.shared._ZN7cutlass13device_kernelIN5flash22FlashAttnBwdPreprocessIN4cute5tupleIJNS3_1CILi64EEENS5_ILi192EEEEEENS_10bfloat16_tEfNS_4arch4Sm80ELb1ELb0EEEEEvNT_6ParamsE,"aw",@nobits
	.sectionflags	@""
	.align	16


//--------------------- .nv.shared._ZN7cutlass13device_kernelIN5flash19enable_sm80_to_sm89INS1_16FlashAttnBwdSm80INS1_25CollectiveMainloopBwdSm80ILi2ELi1EN4cute5tupleIJNS5_1CILi64EEENS7_ILi80EEENS7_ILi192EEEEEENS_10bfloat16_tEfNS_4arch4Sm80ELb1ELb0ELb0ELb1ELb0ELb0ELb1ELb0ELi2ELi4ELi2ELi2ELb0EEENS1_21CollectiveEpilogueBwdISB_SC_SE_Li256ELb1ELb1ELi4EEENS1_25SingleTileBwdLPTSchedulerILb1ELi80ELb0EEEEEEEEEvNT_6ParamsE --------------------------
	.section	.nv.shared._ZN7cutlass13device_kernelIN5flash19enable_sm80_to_sm89INS1_16FlashAttnBwdSm80INS1_25CollectiveMainloopBwdSm80ILi2ELi1EN4cute5tupleIJNS5_1CILi64EEENS7_ILi80EEENS7_ILi192EEEEEENS_10bfloat16_tEfNS_4arch4Sm80ELb1ELb0ELb0ELb1ELb0ELb0ELb1ELb0ELi2ELi4ELi2ELi2ELb0EEENS1_21CollectiveEpilogueBwdISB_SC_SE_Li256ELb1ELb1ELi4EEENS1_25SingleTileBwdLPTSchedulerILb1ELi80ELb0EEEEEEEEEvNT_6ParamsE,"aw",@nobits
	.sectionflags	@""
	.align	16


//--------------------- .nv.shared._ZN7cutlass13device_kernelIN5flash19enable_sm80_to_sm89INS1_16FlashAttnBwdSm80INS1_25CollectiveMainloopBwdSm80ILi2ELi1EN4cute5tupleIJNS5_1CILi64EEENS7_ILi80EEENS7_ILi192EEEEEENS_10bfloat16_tEfNS_4arch4Sm80ELb1ELb0ELb0ELb1ELb1ELb0ELb1ELb0ELi2ELi4ELi2ELi2ELb0EEENS1_21CollectiveEpilogueBwdISB_SC_SE_Li256ELb1ELb1ELi4EEENS1_25SingleTileBwdLPTSchedulerILb1ELi80ELb1EEEEEEEEEvNT_6ParamsE --------------------------
	.section	.nv.shared._ZN7cutlass13device_kernelIN5flash19enable_sm80_to_sm89INS1_16FlashAttnBwdSm80INS1_25CollectiveMainloopBwdSm80ILi2ELi1EN4cute5tupleIJNS5_1CILi64EEENS7_ILi80EEENS7_ILi192EEEEEENS_10bfloat16_tEfNS_4arch4Sm80ELb1ELb0ELb0ELb1ELb1ELb0ELb1ELb0ELi2ELi4ELi2ELi2ELb0EEENS1_21CollectiveEpilogueBwdISB_SC_SE_Li256ELb1ELb1ELi4EEENS1_25SingleTileBwdLPTSchedulerILb1ELi80ELb1EEEEEEEEEvNT_6ParamsE,"aw",@nobits
	.sectionflags	@""
	.align	16


//--------------------- .nv.shared._ZN7cutlass13device_kernelIN5flash19enable_sm80_to_sm89INS1_16FlashAttnBwdSm80INS1_25CollectiveMainloopBwdSm80ILi2ELi1EN4cute5tupleIJNS5_1CILi64EEENS7_ILi80EEENS7_ILi192EEEEEENS_10bfloat16_tEfNS_4arch4Sm80ELb1ELb0ELb0ELb1ELb0ELb0ELb1ELb0ELi2ELi4ELi2ELi2ELb0EEENS1_24CollectiveEpilogueBwdGQAISB_fSE_Li256ELb1ELb0EEENS1_25SingleTileBwdLPTSchedulerILb1ELi80ELb0EEEEEEEEEvNT_6ParamsE --------------------------
	.section	.nv.shared._ZN7cutlass13device_kernelIN5flash19enable_sm80_to_sm89INS1_16FlashAttnBwdSm80INS1_25CollectiveMainloopBwdSm80ILi2ELi1EN4cute5tupleIJNS5_1CILi64EEENS7_ILi80EEENS7_ILi192EEEEEENS_10bfloat16_tEfNS_4arch4Sm80ELb1ELb0ELb0ELb1ELb0ELb0ELb1ELb0ELi2ELi4ELi2ELi2ELb0EEENS1_24CollectiveEpilogueBwdGQAISB_fSE_Li256ELb1ELb0EEENS1_25SingleTileBwdLPTSchedulerILb1ELi80ELb0EEEEEEEEEvNT_6ParamsE,"aw",@nobits
	.sectionflags	@""
	.align	16


//--------------------- .nv.shared._ZN7cutlass13device_kernelIN5flash32FlashAttnBwdPostprocessConvertdQIN4cute5tupleIJNS3_1CILi80EEENS5_ILi192EEEEEENS_10bfloat16_tEfNS_4arch4Sm80ELi256ENS3_8TiledMMAINS3_8MMA_AtomIJNS3_30SM80_16x8x16_F32BF16BF16F32_TNEEEENS3_6LayoutINS4_IJNS5_ILi4EEENS5_ILi2EEENS5_ILi1EEEEEENS4_IJSJ_SH_NS5_ILi0EEEEEEEENS4_IJNS5_ILi64EEENS5_ILi16EEESP_EEEEELb1EEEEEvNT_6ParamsE --------------------------
	.section	.nv.shared._ZN7cutlass13device_kernelIN5flash32FlashAttnBwdPostprocessConvertdQIN4cute5tupleIJNS3_1CILi80EEENS5_ILi192EEEEEENS_10bfloat16_tEfNS_4arch4Sm80ELi256ENS3_8TiledMMAINS3_8MMA_AtomIJNS3_30SM80_16x8x16_F32BF16BF16F32_TNEEEENS3_6LayoutINS4_IJNS5_ILi4EEENS5_ILi2EEENS5_ILi1EEEEEENS4_IJSJ_SH_NS5_ILi0EEEEEEEENS4_IJNS5_ILi64EEENS5_ILi16EEESP_EEEEELb1EEEEEvNT_6ParamsE,"aw",@nobits
	.sectionflags	@""
	.align	16


//--------------------- .nv.shared._ZN7cutlass13device_kernelIN5flash32FlashAttnBwdPostprocessConvertdQIN4cute5tupleIJNS3_1CILi64EEENS5_ILi192EEEEEENS_10bfloat16_tEfNS_4arch4Sm80ELi256ENS3_8TiledMMAINS3_8MMA_AtomIJNS3_30SM80_16x8x16_F32BF16BF16F32_TNEEEENS3_6LayoutINS4_IJNS5_ILi2EEENS5_ILi4EEENS5_ILi1EEEEEENS4_IJSJ_SH_NS5_ILi0EEEEEEEENS4_IJNS5_ILi32EEES6_NS5_ILi16EEEEEEEELb0EEEEEvNT_6ParamsE --------------------------
	.section	.nv.shared._ZN7cutlass13device_kernelIN5flash32FlashAttnBwdPostprocessConvertdQIN4cute5tupleIJNS3_1CILi64EEENS5_ILi192EEEEEENS_10bfloat16_tEfNS_4arch4Sm80ELi256ENS3_8TiledMMAINS3_8MMA_AtomIJNS3_30SM80_16x8x16_F32BF16BF16F32_TNEEEENS3_6LayoutINS4_IJNS5_ILi2EEENS5_ILi4EEENS5_ILi1EEEEEENS4_IJSJ_SH_NS5_ILi0EEEEEEEENS4_IJNS5_ILi32EEES6_NS5_ILi16EEEEEEEELb0EEEEEvNT_6ParamsE,"aw",@nobits
	.sectionflags	@""
	.align	16


//--------------------- .nv.shared._ZN7cutlass13device_kernelIN5flash19enable_sm80_to_sm89INS1_16FlashAttnBwdSm80INS1_25CollectiveMainloopBwdSm80ILi2ELi1EN4cute5tupleIJNS5_1CILi64EEENS7_ILi80EEENS7_ILi192EEEEEENS_10bfloat16_tEfNS_4arch4Sm80ELb1ELb0ELb0ELb1ELb1ELb0ELb1ELb0ELi2ELi4ELi2ELi2ELb0EEENS1_24CollectiveEpilogueBwdGQAISB_fSE_Li256ELb1ELb1EEENS1_25SingleTileBwdLPTSchedulerILb1ELi80ELb1EEEEEEEEEvNT_6ParamsE --------------------------
	.section	.nv.shared._ZN7cutlass13device_kernelIN5flash19enable_sm80_to_sm89INS1_16FlashAttnBwdSm80INS1_25CollectiveMainloopBwdSm80ILi2ELi1EN4cute5tupleIJNS5_1CILi64EEENS7_ILi80EEENS7_ILi192EEEEEENS_10bfloat16_tEfNS_4arch4Sm80ELb1ELb0ELb0ELb1ELb1ELb0ELb1ELb0ELi2ELi4ELi2ELi2ELb0EEENS1_24CollectiveEpilogueBwdGQAISB_fSE_Li256ELb1ELb1EEENS1_25SingleTileBwdLPTSchedulerILb1ELi80ELb1EEEEEEEEEvNT_6ParamsE,"aw",@nobits
	.sectionflags	@""
	.align	16


//--------------------- .nv.shared._ZN7cutlass13device_kernelIN5flash22FlashAttnBwdPreprocessIN4cute5tupleIJNS3_1CILi64EEENS5_ILi192EEEEEENS_10bfloat16_tEfNS_4arch4Sm80ELb1ELb1EEEEEvNT_6ParamsE --------------------------
	.section	.nv.shared._ZN7cutlass13device_kernelIN5flash22FlashAttnBwdPreprocessIN4cute5tupleIJNS3_1CILi64EEENS5_ILi192EEEEEENS_10bfloat16_tEfNS_4arch4Sm80ELb1ELb1EEEEEvNT_6ParamsE,"aw",@nobits
	.sectionflags	@""
	.align	16
